// Copyright (c) 2024, Jay Shah, Ganesh Bikshandi, Ying Zhang, Vijay Thakkar, Pradeep Ramani, Tri Dao.
// Splitting the different template instantiations to different files to speed up compilation.
// This file is auto-generated. See "generate_kernels.py"

#include "flash_fwd_launch_template.h"

#ifndef FLASHATTENTION_DISABLE_SM8x
#ifndef FLASHATTENTION_DISABLE_HDIM96
template void run_mha_fwd_<80, cutlass::half_t, 96, 96, true, false, false, true>(Flash_fwd_params &params, cudaStream_t stream);
template void run_mha_fwd_<86, cutlass::half_t, 96, 96, true, false, false, true>(Flash_fwd_params &params, cudaStream_t stream);
#endif
#endif


// ===== COMPILED SASS (sm_80) =====

	.target	sm_80

	.elftype	@"ET_EXEC"


//--------------------- .note.nv.tkinfo           --------------------------
	.section	.note.nv.tkinfo,"",@"SHT_NOTE"
	.sectionflags	@"SHF_NOTE_NV_TKINFO"
	.tkinfo
        /*0018*/ 	.word	0x00000002
        /*0030*/ 	.string	""
        /*0030*/ 	.string	"ptxas"
        /*0030*/ 	.string	"Cuda compilation tools, release 13.0, V13.0.88"
        /*0030*/ 	.string	"Build cuda_13.0.r13.0/compiler.36424714_0"
        /*0030*/ 	.string	"-arch sm_80 -m 64 "



//--------------------- .note.nv.cuinfo           --------------------------
	.section	.note.nv.cuinfo,"",@"SHT_NOTE"
	.sectionflags	@"SHF_NOTE_NV_CUINFO"
        /*0018*/ 	.short	0x0002
        /*001a*/ 	.short	0x0050
        /*001c*/ 	.short	0x0082
	.zero		2


//--------------------- .nv.info                  --------------------------
	.section	.nv.info,"",@"SHT_CUDA_INFO"
	.align	4


	//----- nvinfo : EIATTR_REGCOUNT
	.align		4
        /*0000*/ 	.byte	0x04, 0x2f
        /*0002*/ 	.short	(.L_12 - .L_11)
	.align		4
.L_11:
        /*0004*/ 	.word	index@(_ZN7cutlass13device_kernelIN5flash19enable_sm80_to_sm89INS1_16FlashAttnFwdSm80INS1_25CollectiveMainloopFwdSm80ILi4ELi1ELb0EN4cute5tupleIJNS5_1CILi128EEENS7_ILi48EEENS7_ILi96EEEEEELi96ENS_6half_tEfNS_4arch4Sm80ELb1ELb0ELb0ELb1ELb0ELb1ELb1ELb1EEENS1_21CollectiveEpilogueFwdINS6_IJS8_SA_S9_EEENS6_IJNS7_ILi1EEESI_SI_EEESC_SE_Li128ELb1ELb1ELb1ELb0EEENS1_36VarlenDynamicPersistentTileSchedulerILi128ELi48ELi128ELi128ELb1ELb1ELb0ELb1ELb1ELb1EEEEEEEEEvNT_6ParamsE)
        /*0008*/ 	.word	0x000000ff


	//----- nvinfo : EIATTR_FRAME_SIZE
	.align		4
.L_12:
        /*000c*/ 	.byte	0x04, 0x11
        /*000e*/ 	.short	(.L_14 - .L_13)
	.align		4
.L_13:
        /*0010*/ 	.word	index@($__internal_25_$__cuda_sm70_votesync_ballot)
        /*0014*/ 	.word	0x00000000


	//----- nvinfo : EIATTR_FRAME_SIZE
	.align		4
.L_14:
        /*0018*/ 	.byte	0x04, 0x11
        /*001a*/ 	.short	(.L_16 - .L_15)
	.align		4
.L_15:
        /*001c*/ 	.word	index@($__internal_24_$__cuda_sm70_shflsync_up_p)
        /*0020*/ 	.word	0x00000000


	//----- nvinfo : EIATTR_FRAME_SIZE
	.align		4
.L_16:
        /*0024*/ 	.byte	0x04, 0x11
        /*0026*/ 	.short	(.L_18 - .L_17)
	.align		4
.L_17:
        /*0028*/ 	.word	index@($__internal_23_$__cuda_sm70_shflsync_idx_p)
        /*002c*/ 	.word	0x00000000


	//----- nvinfo : EIATTR_FRAME_SIZE
	.align		4
.L_18:
        /*0030*/ 	.byte	0x04, 0x11
        /*0032*/ 	.short	(.L_20 - .L_19)
	.align		4
.L_19:
        /*0034*/ 	.word	index@($__internal_22_$__cuda_sm70_shflsync_bfly_p)
        /*0038*/ 	.word	0x00000000


	//----- nvinfo : EIATTR_FRAME_SIZE
	.align		4
.L_20:
        /*003c*/ 	.byte	0x04, 0x11
        /*003e*/ 	.short	(.L_22 - .L_21)
	.align		4
.L_21:
        /*0040*/ 	.word	index@(_ZN7cutlass13device_kernelIN5flash19enable_sm80_to_sm89INS1_16FlashAttnFwdSm80INS1_25CollectiveMainloopFwdSm80ILi4ELi1ELb0EN4cute5tupleIJNS5_1CILi128EEENS7_ILi48EEENS7_ILi96EEEEEELi96ENS_6half_tEfNS_4arch4Sm80ELb1ELb0ELb0ELb1ELb0ELb1ELb1ELb1EEENS1_21CollectiveEpilogueFwdINS6_IJS8_SA_S9_EEENS6_IJNS7_ILi1EEESI_SI_EEESC_SE_Li128ELb1ELb1ELb1ELb0EEENS1_36VarlenDynamicPersistentTileSchedulerILi128ELi48ELi128ELi128ELb1ELb1ELb0ELb1ELb1ELb1EEEEEEEEEvNT_6ParamsE)
        /*0044*/ 	.word	0x000000b0


	//----- nvinfo : EIATTR_REGCOUNT
	.align		4
.L_22:
        /*0048*/ 	.byte	0x04, 0x2f
        /*004a*/ 	.short	(.L_24 - .L_23)
	.align		4
.L_23:
        /*004c*/ 	.word	index@(_ZN7cutlass13device_kernelIN5flash19enable_sm80_to_sm89INS1_16FlashAttnFwdSm80INS1_25CollectiveMainloopFwdSm80ILi4ELi1ELb0EN4cute5tupleIJNS5_1CILi128EEENS7_ILi48EEENS7_ILi96EEEEEELi96ENS_6half_tEfNS_4arch4Sm80ELb1ELb0ELb0ELb1ELb0ELb0ELb1ELb1EEENS1_21CollectiveEpilogueFwdINS6_IJS8_SA_S9_EEENS6_IJNS7_ILi1EEESI_SI_EEESC_SE_Li128ELb1ELb1ELb1ELb0EEENS1_36VarlenDynamicPersistentTileSchedulerILi128ELi48ELi128ELi128ELb1ELb1ELb0ELb1ELb1ELb1EEEEEEEEEvNT_6ParamsE)
        /*0050*/ 	.word	0x000000ff


	//----- nvinfo : EIATTR_FRAME_SIZE
	.align		4
.L_24:
        /*0054*/ 	.byte	0x04, 0x11
        /*0056*/ 	.short	(.L_26 - .L_25)
	.align		4
.L_25:
        /*0058*/ 	.word	index@($__internal_21_$__cuda_sm70_votesync_ballot)
        /*005c*/ 	.word	0x00000000


	//----- nvinfo : EIATTR_FRAME_SIZE
	.align		4
.L_26:
        /*0060*/ 	.byte	0x04, 0x11
        /*0062*/ 	.short	(.L_28 - .L_27)
	.align		4
.L_27:
        /*0064*/ 	.word	index@($__internal_20_$__cuda_sm70_shflsync_up_p)
        /*0068*/ 	.word	0x00000000


	//----- nvinfo : EIATTR_FRAME_SIZE
	.align		4
.L_28:
        /*006c*/ 	.byte	0x04, 0x11
        /*006e*/ 	.short	(.L_30 - .L_29)
	.align		4
.L_29:
        /*0070*/ 	.word	index@($__internal_19_$__cuda_sm70_shflsync_idx_p)
        /*0074*/ 	.word	0x00000000


	//----- nvinfo : EIATTR_FRAME_SIZE
	.align		4
.L_30:
        /*0078*/ 	.byte	0x04, 0x11
        /*007a*/ 	.short	(.L_32 - .L_31)
	.align		4
.L_31:
        /*007c*/ 	.word	index@($__internal_18_$__cuda_sm70_shflsync_bfly_p)
        /*0080*/ 	.word	0x00000000


	//----- nvinfo : EIATTR_FRAME_SIZE
	.align		4
.L_32:
        /*0084*/ 	.byte	0x04, 0x11
        /*0086*/ 	.short	(.L_34 - .L_33)
	.align		4
.L_33:
        /*0088*/ 	.word	index@(_ZN7cutlass13device_kernelIN5flash19enable_sm80_to_sm89INS1_16FlashAttnFwdSm80INS1_25CollectiveMainloopFwdSm80ILi4ELi1ELb0EN4cute5tupleIJNS5_1CILi128EEENS7_ILi48EEENS7_ILi96EEEEEELi96ENS_6half_tEfNS_4arch4Sm80ELb1ELb0ELb0ELb1ELb0ELb0ELb1ELb1EEENS1_21CollectiveEpilogueFwdINS6_IJS8_SA_S9_EEENS6_IJNS7_ILi1EEESI_SI_EEESC_SE_Li128ELb1ELb1ELb1ELb0EEENS1_36VarlenDynamicPersistentTileSchedulerILi128ELi48ELi128ELi128ELb1ELb1ELb0ELb1ELb1ELb1EEEEEEEEEvNT_6ParamsE)
        /*008c*/ 	.word	0x000000b8


	//----- nvinfo : EIATTR_REGCOUNT
	.align		4
.L_34:
        /*0090*/ 	.byte	0x04, 0x2f
        /*0092*/ 	.short	(.L_36 - .L_35)
	.align		4
.L_35:
        /*0094*/ 	.word	index@(_ZN7cutlass13device_kernelIN5flash19enable_sm80_to_sm89INS1_16FlashAttnFwdSm80INS1_25CollectiveMainloopFwdSm80ILi4ELi1ELb0EN4cute5tupleIJNS5_1CILi128EEENS7_ILi64EEENS7_ILi96EEEEEELi96ENS_6half_tEfNS_4arch4Sm80ELb1ELb0ELb0ELb0ELb0ELb0ELb1ELb1EEENS1_21CollectiveEpilogueFwdINS6_IJS8_SA_S9_EEENS6_IJNS7_ILi1EEESI_SI_EEESC_SE_Li128ELb0ELb1ELb1ELb0EEENS1_30DynamicPersistentTileSchedulerILi128ELi128ELb1ELb1ELb0EEEEEEEEEvNT_6ParamsE)
        /*0098*/ 	.word	0x000000ff


	//----- nvinfo : EIATTR_FRAME_SIZE
	.align		4
.L_36:
        /*009c*/ 	.byte	0x04, 0x11
        /*009e*/ 	.short	(.L_38 - .L_37)
	.align		4
.L_37:
        /*00a0*/ 	.word	index@($__internal_17_$__cuda_sm70_shflsync_idx_p)
        /*00a4*/ 	.word	0x00000000


	//----- nvinfo : EIATTR_FRAME_SIZE
	.align		4
.L_38:
        /*00a8*/ 	.byte	0x04, 0x11
        /*00aa*/ 	.short	(.L_40 - .L_39)
	.align		4
.L_39:
        /*00ac*/ 	.word	index@($__internal_16_$__cuda_sm70_shflsync_bfly_p)
        /*00b0*/ 	.word	0x00000000


	//----- nvinfo : EIATTR_FRAME_SIZE
	.align		4
.L_40:
        /*00b4*/ 	.byte	0x04, 0x11
        /*00b6*/ 	.short	(.L_42 - .L_41)
	.align		4
.L_41:
        /*00b8*/ 	.word	index@(_ZN7cutlass13device_kernelIN5flash19enable_sm80_to_sm89INS1_16FlashAttnFwdSm80INS1_25CollectiveMainloopFwdSm80ILi4ELi1ELb0EN4cute5tupleIJNS5_1CILi128EEENS7_ILi64EEENS7_ILi96EEEEEELi96ENS_6half_tEfNS_4arch4Sm80ELb1ELb0ELb0ELb0ELb0ELb0ELb1ELb1EEENS1_21CollectiveEpilogueFwdINS6_IJS8_SA_S9_EEENS6_IJNS7_ILi1EEESI_SI_EEESC_SE_Li128ELb0ELb1ELb1ELb0EEENS1_30DynamicPersistentTileSchedulerILi128ELi128ELb1ELb1ELb0EEEEEEEEEvNT_6ParamsE)
        /*00bc*/ 	.word	0x00000078


	//----- nvinfo : EIATTR_REGCOUNT
	.align		4
.L_42:
        /*00c0*/ 	.byte	0x04, 0x2f
        /*00c2*/ 	.short	(.L_44 - .L_43)
	.align		4
.L_43:
        /*00c4*/ 	.word	index@(_ZN7cutlass13device_kernelIN5flash19enable_sm80_to_sm89INS1_16FlashAttnFwdSm80INS1_25CollectiveMainloopFwdSm80ILi4ELi1ELb0EN4cute5tupleIJNS5_1CILi128EEENS7_ILi48EEENS7_ILi96EEEEEELi96ENS_6half_tEfNS_4arch4Sm80ELb0ELb1ELb0ELb1ELb0ELb1ELb1ELb1EEENS1_21CollectiveEpilogueFwdINS6_IJS8_SA_S9_EEENS6_IJNS7_ILi1EEESI_SI_EEESC_SE_Li128ELb1ELb1ELb1ELb0EEENS1_36VarlenDynamicPersistentTileSchedulerILi128ELi48ELi128ELi128ELb1ELb1ELb0ELb1ELb0ELb1EEEEEEEEEvNT_6ParamsE)
        /*00c8*/ 	.word	0x000000ff


	//----- nvinfo : EIATTR_FRAME_SIZE
	.align		4
.L_44:
        /*00cc*/ 	.byte	0x04, 0x11
        /*00ce*/ 	.short	(.L_46 - .L_45)
	.align		4
.L_45:
        /*00d0*/ 	.word	index@($__internal_15_$__cuda_sm70_votesync_ballot)
        /*00d4*/ 	.word	0x00000000


	//----- nvinfo : EIATTR_FRAME_SIZE
	.align		4
.L_46:
        /*00d8*/ 	.byte	0x04, 0x11
        /*00da*/ 	.short	(.L_48 - .L_47)
	.align		4
.L_47:
        /*00dc*/ 	.word	index@($__internal_14_$__cuda_sm70_shflsync_up_p)
        /*00e0*/ 	.word	0x00000000


	//----- nvinfo : EIATTR_FRAME_SIZE
	.align		4
.L_48:
        /*00e4*/ 	.byte	0x04, 0x11
        /*00e6*/ 	.short	(.L_50 - .L_49)
	.align		4
.L_49:
        /*00e8*/ 	.word	index@($__internal_13_$__cuda_sm70_shflsync_idx_p)
        /*00ec*/ 	.word	0x00000000


	//----- nvinfo : EIATTR_FRAME_SIZE
	.align		4
.L_50:
        /*00f0*/ 	.byte	0x04, 0x11
        /*00f2*/ 	.short	(.L_52 - .L_51)
	.align		4
.L_51:
        /*00f4*/ 	.word	index@($__internal_12_$__cuda_sm70_shflsync_bfly_p)
        /*00f8*/ 	.word	0x00000000


	//----- nvinfo : EIATTR_FRAME_SIZE
	.align		4
.L_52:
        /*00fc*/ 	.byte	0x04, 0x11
        /*00fe*/ 	.short	(.L_54 - .L_53)
	.align		4
.L_53:
        /*0100*/ 	.word	index@(_ZN7cutlass13device_kernelIN5flash19enable_sm80_to_sm89INS1_16FlashAttnFwdSm80INS1_25CollectiveMainloopFwdSm80ILi4ELi1ELb0EN4cute5tupleIJNS5_1CILi128EEENS7_ILi48EEENS7_ILi96EEEEEELi96ENS_6half_tEfNS_4arch4Sm80ELb0ELb1ELb0ELb1ELb0ELb1ELb1ELb1EEENS1_21CollectiveEpilogueFwdINS6_IJS8_SA_S9_EEENS6_IJNS7_ILi1EEESI_SI_EEESC_SE_Li128ELb1ELb1ELb1ELb0EEENS1_36VarlenDynamicPersistentTileSchedulerILi128ELi48ELi128ELi128ELb1ELb1ELb0ELb1ELb0ELb1EEEEEEEEEvNT_6ParamsE)
        /*0104*/ 	.word	0x000000b8


	//----- nvinfo : EIATTR_REGCOUNT
	.align		4
.L_54:
        /*0108*/ 	.byte	0x04, 0x2f
        /*010a*/ 	.short	(.L_56 - .L_55)
	.align		4
.L_55:
        /*010c*/ 	.word	index@(_ZN7cutlass13device_kernelIN5flash19enable_sm80_to_sm89INS1_16FlashAttnFwdSm80INS1_25CollectiveMainloopFwdSm80ILi4ELi1ELb0EN4cute5tupleIJNS5_1CILi128EEENS7_ILi48EEENS7_ILi96EEEEEELi96ENS_6half_tEfNS_4arch4Sm80ELb0ELb1ELb0ELb1ELb0ELb0ELb1ELb1EEENS1_21CollectiveEpilogueFwdINS6_IJS8_SA_S9_EEENS6_IJNS7_ILi1EEESI_SI_EEESC_SE_Li128ELb1ELb1ELb1ELb0EEENS1_36VarlenDynamicPersistentTileSchedulerILi128ELi48ELi128ELi128ELb1ELb1ELb0ELb1ELb0ELb1EEEEEEEEEvNT_6ParamsE)
        /*0110*/ 	.word	0x000000ff


	//----- nvinfo : EIATTR_FRAME_SIZE
	.align		4
.L_56:
        /*0114*/ 	.byte	0x04, 0x11
        /*0116*/ 	.short	(.L_58 - .L_57)
	.align		4
.L_57:
        /*0118*/ 	.word	index@($__internal_11_$__cuda_sm70_votesync_ballot)
        /*011c*/ 	.word	0x00000000


	//----- nvinfo : EIATTR_FRAME_SIZE
	.align		4
.L_58:
        /*0120*/ 	.byte	0x04, 0x11
        /*0122*/ 	.short	(.L_60 - .L_59)
	.align		4
.L_59:
        /*0124*/ 	.word	index@($__internal_10_$__cuda_sm70_shflsync_up_p)
        /*0128*/ 	.word	0x00000000


	//----- nvinfo : EIATTR_FRAME_SIZE
	.align		4
.L_60:
        /*012c*/ 	.byte	0x04, 0x11
        /*012e*/ 	.short	(.L_62 - .L_61)
	.align		4
.L_61:
        /*0130*/ 	.word	index@($__internal_9_$__cuda_sm70_shflsync_idx_p)
        /*0134*/ 	.word	0x00000000


	//----- nvinfo : EIATTR_FRAME_SIZE
	.align		4
.L_62:
        /*0138*/ 	.byte	0x04, 0x11
        /*013a*/ 	.short	(.L_64 - .L_63)
	.align		4
.L_63:
        /*013c*/ 	.word	index@($__internal_8_$__cuda_sm70_shflsync_bfly_p)
        /*0140*/ 	.word	0x00000000


	//----- nvinfo : EIATTR_FRAME_SIZE
	.align		4
.L_64:
        /*0144*/ 	.byte	0x04, 0x11
        /*0146*/ 	.short	(.L_66 - .L_65)
	.align		4
.L_65:
        /*0148*/ 	.word	index@(_ZN7cutlass13device_kernelIN5flash19enable_sm80_to_sm89INS1_16FlashAttnFwdSm80INS1_25CollectiveMainloopFwdSm80ILi4ELi1ELb0EN4cute5tupleIJNS5_1CILi128EEENS7_ILi48EEENS7_ILi96EEEEEELi96ENS_6half_tEfNS_4arch4Sm80ELb0ELb1ELb0ELb1ELb0ELb0ELb1ELb1EEENS1_21CollectiveEpilogueFwdINS6_IJS8_SA_S9_EEENS6_IJNS7_ILi1EEESI_SI_EEESC_SE_Li128ELb1ELb1ELb1ELb0EEENS1_36VarlenDynamicPersistentTileSchedulerILi128ELi48ELi128ELi128ELb1ELb1ELb0ELb1ELb0ELb1EEEEEEEEEvNT_6ParamsE)
        /*014c*/ 	.word	0x00000068


	//----- nvinfo : EIATTR_REGCOUNT
	.align		4
.L_66:
        /*0150*/ 	.byte	0x04, 0x2f
        /*0152*/ 	.short	(.L_68 - .L_67)
	.align		4
.L_67:
        /*0154*/ 	.word	index@(_ZN7cutlass13device_kernelIN5flash19enable_sm80_to_sm89INS1_16FlashAttnFwdSm80INS1_25CollectiveMainloopFwdSm80ILi4ELi1ELb0EN4cute5tupleIJNS5_1CILi128EEENS7_ILi48EEENS7_ILi96EEEEEELi96ENS_6half_tEfNS_4arch4Sm80ELb0ELb1ELb0ELb0ELb0ELb0ELb1ELb1EEENS1_21CollectiveEpilogueFwdINS6_IJS8_SA_S9_EEENS6_IJNS7_ILi1EEESI_SI_EEESC_SE_Li128ELb0ELb1ELb1ELb0EEENS1_19SingleTileSchedulerILb0ELb1ELb1ELi128EEEEEEEEEvNT_6ParamsE)
        /*0158*/ 	.word	0x000000ff


	//----- nvinfo : EIATTR_FRAME_SIZE
	.align		4
.L_68:
        /*015c*/ 	.byte	0x04, 0x11
        /*015e*/ 	.short	(.L_70 - .L_69)
	.align		4
.L_69:
        /*0160*/ 	.word	index@(_ZN7cutlass13device_kernelIN5flash19enable_sm80_to_sm89INS1_16FlashAttnFwdSm80INS1_25CollectiveMainloopFwdSm80ILi4ELi1ELb0EN4cute5tupleIJNS5_1CILi128EEENS7_ILi48EEENS7_ILi96EEEEEELi96ENS_6half_tEfNS_4arch4Sm80ELb0ELb1ELb0ELb0ELb0ELb0ELb1ELb1EEENS1_21CollectiveEpilogueFwdINS6_IJS8_SA_S9_EEENS6_IJNS7_ILi1EEESI_SI_EEESC_SE_Li128ELb0ELb1ELb1ELb0EEENS1_19SingleTileSchedulerILb0ELb1ELb1ELi128EEEEEEEEEvNT_6ParamsE)
        /*0164*/ 	.word	0x00000000


	//----- nvinfo : EIATTR_REGCOUNT
	.align		4
.L_70:
        /*0168*/ 	.byte	0x04, 0x2f
        /*016a*/ 	.short	(.L_72 - .L_71)
	.align		4
.L_71:
        /*016c*/ 	.word	index@(_ZN7cutlass13device_kernelIN5flash19enable_sm80_to_sm89INS1_16FlashAttnFwdSm80INS1_25CollectiveMainloopFwdSm80ILi4ELi1ELb0EN4cute5tupleIJNS5_1CILi128EEENS7_ILi48EEENS7_ILi96EEEEEELi96ENS_6half_tEfNS_4arch4Sm80ELb0ELb0ELb0ELb1ELb0ELb1ELb1ELb1EEENS1_21CollectiveEpilogueFwdINS6_IJS8_SA_S9_EEENS6_IJNS7_ILi1EEESI_SI_EEESC_SE_Li128ELb1ELb1ELb1ELb0EEENS1_36VarlenDynamicPersistentTileSchedulerILi128ELi48ELi128ELi128ELb1ELb1ELb0ELb0ELb1ELb1EEEEEEEEEvNT_6ParamsE)
        /*0170*/ 	.word	0x000000ff


	//----- nvinfo : EIATTR_FRAME_SIZE
	.align		4
.L_72:
        /*0174*/ 	.byte	0x04, 0x11
        /*0176*/ 	.short	(.L_74 - .L_73)
	.align		4
.L_73:
        /*0178*/ 	.word	index@($__internal_7_$__cuda_sm70_votesync_ballot)
        /*017c*/ 	.word	0x00000000


	//----- nvinfo : EIATTR_FRAME_SIZE
	.align		4
.L_74:
        /*0180*/ 	.byte	0x04, 0x11
        /*0182*/ 	.short	(.L_76 - .L_75)
	.align		4
.L_75:
        /*0184*/ 	.word	index@($__internal_6_$__cuda_sm70_shflsync_up_p)
        /*0188*/ 	.word	0x00000000


	//----- nvinfo : EIATTR_FRAME_SIZE
	.align		4
.L_76:
        /*018c*/ 	.byte	0x04, 0x11
        /*018e*/ 	.short	(.L_78 - .L_77)
	.align		4
.L_77:
        /*0190*/ 	.word	index@($__internal_5_$__cuda_sm70_shflsync_idx_p)
        /*0194*/ 	.word	0x00000000


	//----- nvinfo : EIATTR_FRAME_SIZE
	.align		4
.L_78:
        /*0198*/ 	.byte	0x04, 0x11
        /*019a*/ 	.short	(.L_80 - .L_79)
	.align		4
.L_79:
        /*019c*/ 	.word	index@($__internal_4_$__cuda_sm70_shflsync_bfly_p)
        /*01a0*/ 	.word	0x00000000


	//----- nvinfo : EIATTR_FRAME_SIZE
	.align		4
.L_80:
        /*01a4*/ 	.byte	0x04, 0x11
        /*01a6*/ 	.short	(.L_82 - .L_81)
	.align		4
.L_81:
        /*01a8*/ 	.word	index@(_ZN7cutlass13device_kernelIN5flash19enable_sm80_to_sm89INS1_16FlashAttnFwdSm80INS1_25CollectiveMainloopFwdSm80ILi4ELi1ELb0EN4cute5tupleIJNS5_1CILi128EEENS7_ILi48EEENS7_ILi96EEEEEELi96ENS_6half_tEfNS_4arch4Sm80ELb0ELb0ELb0ELb1ELb0ELb1ELb1ELb1EEENS1_21CollectiveEpilogueFwdINS6_IJS8_SA_S9_EEENS6_IJNS7_ILi1EEESI_SI_EEESC_SE_Li128ELb1ELb1ELb1ELb0EEENS1_36VarlenDynamicPersistentTileSchedulerILi128ELi48ELi128ELi128ELb1ELb1ELb0ELb0ELb1ELb1EEEEEEEEEvNT_6ParamsE)
        /*01ac*/ 	.word	0x00000088


	//----- nvinfo : EIATTR_REGCOUNT
	.align		4
.L_82:
        /*01b0*/ 	.byte	0x04, 0x2f
        /*01b2*/ 	.short	(.L_84 - .L_83)
	.align		4
.L_83:
        /*01b4*/ 	.word	index@(_ZN7cutlass13device_kernelIN5flash19enable_sm80_to_sm89INS1_16FlashAttnFwdSm80INS1_25CollectiveMainloopFwdSm80ILi4ELi1ELb0EN4cute5tupleIJNS5_1CILi128EEENS7_ILi48EEENS7_ILi96EEEEEELi96ENS_6half_tEfNS_4arch4Sm80ELb0ELb0ELb0ELb1ELb0ELb0ELb1ELb1EEENS1_21CollectiveEpilogueFwdINS6_IJS8_SA_S9_EEENS6_IJNS7_ILi1EEESI_SI_EEESC_SE_Li128ELb1ELb1ELb1ELb0EEENS1_36VarlenDynamicPersistentTileSchedulerILi128ELi48ELi128ELi128ELb1ELb1ELb0ELb0ELb1ELb1EEEEEEEEEvNT_6ParamsE)
        /*01b8*/ 	.word	0x000000ff


	//----- nvinfo : EIATTR_FRAME_SIZE
	.align		4
.L_84:
        /*01bc*/ 	.byte	0x04, 0x11
        /*01be*/ 	.short	(.L_86 - .L_85)
	.align		4
.L_85:
        /*01c0*/ 	.word	index@($__internal_3_$__cuda_sm70_votesync_ballot)
        /*01c4*/ 	.word	0x00000000


	//----- nvinfo : EIATTR_FRAME_SIZE
	.align		4
.L_86:
        /*01c8*/ 	.byte	0x04, 0x11
        /*01ca*/ 	.short	(.L_88 - .L_87)
	.align		4
.L_87:
        /*01cc*/ 	.word	index@($__internal_2_$__cuda_sm70_shflsync_up_p)
        /*01d0*/ 	.word	0x00000000


	//----- nvinfo : EIATTR_FRAME_SIZE
	.align		4
.L_88:
        /*01d4*/ 	.byte	0x04, 0x11
        /*01d6*/ 	.short	(.L_90 - .L_89)
	.align		4
.L_89:
        /*01d8*/ 	.word	index@($__internal_1_$__cuda_sm70_shflsync_idx_p)
        /*01dc*/ 	.word	0x00000000


	//----- nvinfo : EIATTR_FRAME_SIZE
	.align		4
.L_90:
        /*01e0*/ 	.byte	0x04, 0x11
        /*01e2*/ 	.short	(.L_92 - .L_91)
	.align		4
.L_91:
        /*01e4*/ 	.word	index@($__internal_0_$__cuda_sm70_shflsync_bfly_p)
        /*01e8*/ 	.word	0x00000000


	//----- nvinfo : EIATTR_FRAME_SIZE
	.align		4
.L_92:
        /*01ec*/ 	.byte	0x04, 0x11
        /*01ee*/ 	.short	(.L_94 - .L_93)
	.align		4
.L_93:
        /*01f0*/ 	.word	index@(_ZN7cutlass13device_kernelIN5flash19enable_sm80_to_sm89INS1_16FlashAttnFwdSm80INS1_25CollectiveMainloopFwdSm80ILi4ELi1ELb0EN4cute5tupleIJNS5_1CILi128EEENS7_ILi48EEENS7_ILi96EEEEEELi96ENS_6half_tEfNS_4arch4Sm80ELb0ELb0ELb0ELb1ELb0ELb0ELb1ELb1EEENS1_21CollectiveEpilogueFwdINS6_IJS8_SA_S9_EEENS6_IJNS7_ILi1EEESI_SI_EEESC_SE_Li128ELb1ELb1ELb1ELb0EEENS1_36VarlenDynamicPersistentTileSchedulerILi128ELi48ELi128ELi128ELb1ELb1ELb0ELb0ELb1ELb1EEEEEEEEEvNT_6ParamsE)
        /*01f4*/ 	.word	0x00000080


	//----- nvinfo : EIATTR_REGCOUNT
	.align		4
.L_94:
        /*01f8*/ 	.byte	0x04, 0x2f
        /*01fa*/ 	.short	(.L_96 - .L_95)
	.align		4
.L_95:
        /*01fc*/ 	.word	index@(_ZN7cutlass13device_kernelIN5flash19enable_sm80_to_sm89INS1_16FlashAttnFwdSm80INS1_25CollectiveMainloopFwdSm80ILi4ELi1ELb0EN4cute5tupleIJNS5_1CILi128EEENS7_ILi64EEENS7_ILi96EEEEEELi96ENS_6half_tEfNS_4arch4Sm80ELb0ELb0ELb0ELb0ELb0ELb0ELb1ELb1EEENS1_21CollectiveEpilogueFwdINS6_IJS8_SA_S9_EEENS6_IJNS7_ILi1EEESI_SI_EEESC_SE_Li128ELb0ELb1ELb1ELb0EEENS1_19SingleTileSchedulerILb0ELb1ELb1ELi128EEEEEEEEEvNT_6ParamsE)
        /*0200*/ 	.word	0x000000ff


	//----- nvinfo : EIATTR_FRAME_SIZE
	.align		4
.L_96:
        /*0204*/ 	.byte	0x04, 0x11
        /*0206*/ 	.short	(.L_98 - .L_97)
	.align		4
.L_97:
        /*0208*/ 	.word	index@(_ZN7cutlass13device_kernelIN5flash19enable_sm80_to_sm89INS1_16FlashAttnFwdSm80INS1_25CollectiveMainloopFwdSm80ILi4ELi1ELb0EN4cute5tupleIJNS5_1CILi128EEENS7_ILi64EEENS7_ILi96EEEEEELi96ENS_6half_tEfNS_4arch4Sm80ELb0ELb0ELb0ELb0ELb0ELb0ELb1ELb1EEENS1_21CollectiveEpilogueFwdINS6_IJS8_SA_S9_EEENS6_IJNS7_ILi1EEESI_SI_EEESC_SE_Li128ELb0ELb1ELb1ELb0EEENS1_19SingleTileSchedulerILb0ELb1ELb1ELi128EEEEEEEEEvNT_6ParamsE)
        /*020c*/ 	.word	0x00000038


	//----- nvinfo : EIATTR_MIN_STACK_SIZE
	.align		4
.L_98:
        /*0210*/ 	.byte	0x04, 0x12
        /*0212*/ 	.short	(.L_100 - .L_99)
	.align		4
.L_99:
        /*0214*/ 	.word	index@(_ZN7cutlass13device_kernelIN5flash19enable_sm80_to_sm89INS1_16FlashAttnFwdSm80INS1_25CollectiveMainloopFwdSm80ILi4ELi1ELb0EN4cute5tupleIJNS5_1CILi128EEENS7_ILi64EEENS7_ILi96EEEEEELi96ENS_6half_tEfNS_4arch4Sm80ELb0ELb0ELb0ELb0ELb0ELb0ELb1ELb1EEENS1_21CollectiveEpilogueFwdINS6_IJS8_SA_S9_EEENS6_IJNS7_ILi1EEESI_SI_EEESC_SE_Li128ELb0ELb1ELb1ELb0EEENS1_19SingleTileSchedulerILb0ELb1ELb1ELi128EEEEEEEEEvNT_6ParamsE)
        /*0218*/ 	.word	0x00000038


	//----- nvinfo : EIATTR_MIN_STACK_SIZE
	.align		4
.L_100:
        /*021c*/ 	.byte	0x04, 0x12
        /*021e*/ 	.short	(.L_102 - .L_101)
	.align		4
.L_101:
        /*0220*/ 	.word	index@(_ZN7cutlass13device_kernelIN5flash19enable_sm80_to_sm89INS1_16FlashAttnFwdSm80INS1_25CollectiveMainloopFwdSm80ILi4ELi1ELb0EN4cute5tupleIJNS5_1CILi128EEENS7_ILi48EEENS7_ILi96EEEEEELi96ENS_6half_tEfNS_4arch4Sm80ELb0ELb0ELb0ELb1ELb0ELb0ELb1ELb1EEENS1_21CollectiveEpilogueFwdINS6_IJS8_SA_S9_EEENS6_IJNS7_ILi1EEESI_SI_EEESC_SE_Li128ELb1ELb1ELb1ELb0EEENS1_36VarlenDynamicPersistentTileSchedulerILi128ELi48ELi128ELi128ELb1ELb1ELb0ELb0ELb1ELb1EEEEEEEEEvNT_6ParamsE)
        /*0224*/ 	.word	0x00000080


	//----- nvinfo : EIATTR_MIN_STACK_SIZE
	.align		4
.L_102:
        /*0228*/ 	.byte	0x04, 0x12
        /*022a*/ 	.short	(.L_104 - .L_103)
	.align		4
.L_103:
        /*022c*/ 	.word	index@(_ZN7cutlass13device_kernelIN5flash19enable_sm80_to_sm89INS1_16FlashAttnFwdSm80INS1_25CollectiveMainloopFwdSm80ILi4ELi1ELb0EN4cute5tupleIJNS5_1CILi128EEENS7_ILi48EEENS7_ILi96EEEEEELi96ENS_6half_tEfNS_4arch4Sm80ELb0ELb0ELb0ELb1ELb0ELb1ELb1ELb1EEENS1_21CollectiveEpilogueFwdINS6_IJS8_SA_S9_EEENS6_IJNS7_ILi1EEESI_SI_EEESC_SE_Li128ELb1ELb1ELb1ELb0EEENS1_36VarlenDynamicPersistentTileSchedulerILi128ELi48ELi128ELi128ELb1ELb1ELb0ELb0ELb1ELb1EEEEEEEEEvNT_6ParamsE)
        /*0230*/ 	.word	0x00000088


	//----- nvinfo : EIATTR_MIN_STACK_SIZE
	.align		4
.L_104:
        /*0234*/ 	.byte	0x04, 0x12
        /*0236*/ 	.short	(.L_106 - .L_105)
	.align		4
.L_105:
        /*0238*/ 	.word	index@(_ZN7cutlass13device_kernelIN5flash19enable_sm80_to_sm89INS1_16FlashAttnFwdSm80INS1_25CollectiveMainloopFwdSm80ILi4ELi1ELb0EN4cute5tupleIJNS5_1CILi128EEENS7_ILi48EEENS7_ILi96EEEEEELi96ENS_6half_tEfNS_4arch4Sm80ELb0ELb1ELb0ELb0ELb0ELb0ELb1ELb1EEENS1_21CollectiveEpilogueFwdINS6_IJS8_SA_S9_EEENS6_IJNS7_ILi1EEESI_SI_EEESC_SE_Li128ELb0ELb1ELb1ELb0EEENS1_19SingleTileSchedulerILb0ELb1ELb1ELi128EEEEEEEEEvNT_6ParamsE)
        /*023c*/ 	.word	0x00000000


	//----- nvinfo : EIATTR_MIN_STACK_SIZE
	.align		4
.L_106:
        /*0240*/ 	.byte	0x04, 0x12
        /*0242*/ 	.short	(.L_108 - .L_107)
	.align		4
.L_107:
        /*0244*/ 	.word	index@(_ZN7cutlass13device_kernelIN5flash19enable_sm80_to_sm89INS1_16FlashAttnFwdSm80INS1_25CollectiveMainloopFwdSm80ILi4ELi1ELb0EN4cute5tupleIJNS5_1CILi128EEENS7_ILi48EEENS7_ILi96EEEEEELi96ENS_6half_tEfNS_4arch4Sm80ELb0ELb1ELb0ELb1ELb0ELb0ELb1ELb1EEENS1_21CollectiveEpilogueFwdINS6_IJS8_SA_S9_EEENS6_IJNS7_ILi1EEESI_SI_EEESC_SE_Li128ELb1ELb1ELb1ELb0EEENS1_36VarlenDynamicPersistentTileSchedulerILi128ELi48ELi128ELi128ELb1ELb1ELb0ELb1ELb0ELb1EEEEEEEEEvNT_6ParamsE)
        /*0248*/ 	.word	0x00000068


	//----- nvinfo : EIATTR_MIN_STACK_SIZE
	.align		4
.L_108:
        /*024c*/ 	.byte	0x04, 0x12
        /*024e*/ 	.short	(.L_110 - .L_109)
	.align		4
.L_109:
        /*0250*/ 	.word	index@(_ZN7cutlass13device_kernelIN5flash19enable_sm80_to_sm89INS1_16FlashAttnFwdSm80INS1_25CollectiveMainloopFwdSm80ILi4ELi1ELb0EN4cute5tupleIJNS5_1CILi128EEENS7_ILi48EEENS7_ILi96EEEEEELi96ENS_6half_tEfNS_4arch4Sm80ELb0ELb1ELb0ELb1ELb0ELb1ELb1ELb1EEENS1_21CollectiveEpilogueFwdINS6_IJS8_SA_S9_EEENS6_IJNS7_ILi1EEESI_SI_EEESC_SE_Li128ELb1ELb1ELb1ELb0EEENS1_36VarlenDynamicPersistentTileSchedulerILi128ELi48ELi128ELi128ELb1ELb1ELb0ELb1ELb0ELb1EEEEEEEEEvNT_6ParamsE)
        /*0254*/ 	.word	0x000000b8


	//----- nvinfo : EIATTR_MIN_STACK_SIZE
	.align		4
.L_110:
        /*0258*/ 	.byte	0x04, 0x12
        /*025a*/ 	.short	(.L_112 - .L_111)
	.align		4
.L_111:
        /*025c*/ 	.word	index@(_ZN7cutlass13device_kernelIN5flash19enable_sm80_to_sm89INS1_16FlashAttnFwdSm80INS1_25CollectiveMainloopFwdSm80ILi4ELi1ELb0EN4cute5tupleIJNS5_1CILi128EEENS7_ILi64EEENS7_ILi96EEEEEELi96ENS_6half_tEfNS_4arch4Sm80ELb1ELb0ELb0ELb0ELb0ELb0ELb1ELb1EEENS1_21CollectiveEpilogueFwdINS6_IJS8_SA_S9_EEENS6_IJNS7_ILi1EEESI_SI_EEESC_SE_Li128ELb0ELb1ELb1ELb0EEENS1_30DynamicPersistentTileSchedulerILi128ELi128ELb1ELb1ELb0EEEEEEEEEvNT_6ParamsE)
        /*0260*/ 	.word	0x00000078


	//----- nvinfo : EIATTR_MIN_STACK_SIZE
	.align		4
.L_112:
        /*0264*/ 	.byte	0x04, 0x12
        /*0266*/ 	.short	(.L_114 - .L_113)
	.align		4
.L_113:
        /*0268*/ 	.word	index@(_ZN7cutlass13device_kernelIN5flash19enable_sm80_to_sm89INS1_16FlashAttnFwdSm80INS1_25CollectiveMainloopFwdSm80ILi4ELi1ELb0EN4cute5tupleIJNS5_1CILi128EEENS7_ILi48EEENS7_ILi96EEEEEELi96ENS_6half_tEfNS_4arch4Sm80ELb1ELb0ELb0ELb1ELb0ELb0ELb1ELb1EEENS1_21CollectiveEpilogueFwdINS6_IJS8_SA_S9_EEENS6_IJNS7_ILi1EEESI_SI_EEESC_SE_Li128ELb1ELb1ELb1ELb0EEENS1_36VarlenDynamicPersistentTileSchedulerILi128ELi48ELi128ELi128ELb1ELb1ELb0ELb1ELb1ELb1EEEEEEEEEvNT_6ParamsE)
        /*026c*/ 	.word	0x000000b8


	//----- nvinfo : EIATTR_MIN_STACK_SIZE
	.align		4
.L_114:
        /*0270*/ 	.byte	0x04, 0x12
        /*0272*/ 	.short	(.L_116 - .L_115)
	.align		4
.L_115:
        /*0274*/ 	.word	index@(_ZN7cutlass13device_kernelIN5flash19enable_sm80_to_sm89INS1_16FlashAttnFwdSm80INS1_25CollectiveMainloopFwdSm80ILi4ELi1ELb0EN4cute5tupleIJNS5_1CILi128EEENS7_ILi48EEENS7_ILi96EEEEEELi96ENS_6half_tEfNS_4arch4Sm80ELb1ELb0ELb0ELb1ELb0ELb1ELb1ELb1EEENS1_21CollectiveEpilogueFwdINS6_IJS8_SA_S9_EEENS6_IJNS7_ILi1EEESI_SI_EEESC_SE_Li128ELb1ELb1ELb1ELb0EEENS1_36VarlenDynamicPersistentTileSchedulerILi128ELi48ELi128ELi128ELb1ELb1ELb0ELb1ELb1ELb1EEEEEEEEEvNT_6ParamsE)
        /*0278*/ 	.word	0x000000b0
.L_116:


//--------------------- .nv.info._ZN7cutlass13device_kernelIN5flash19enable_sm80_to_sm89INS1_16FlashAttnFwdSm80INS1_25CollectiveMainloopFwdSm80ILi4ELi1ELb0EN4cute5tupleIJNS5_1CILi128EEENS7_ILi64EEENS7_ILi96EEEEEELi96ENS_6half_tEfNS_4arch4Sm80ELb0ELb0ELb0ELb0ELb0ELb0ELb1ELb1EEENS1_21CollectiveEpilogueFwdINS6_IJS8_SA_S9_EEENS6_IJNS7_ILi1EEESI_SI_EEESC_SE_Li128ELb0ELb1ELb1ELb0EEENS1_19SingleTileSchedulerILb0ELb1ELb1ELi128EEEEEEEEEvNT_6ParamsE --------------------------
	.section	.nv.info._ZN7cutlass13device_kernelIN5flash19enable_sm80_to_sm89INS1_16FlashAttnFwdSm80INS1_25CollectiveMainloopFwdSm80ILi4ELi1ELb0EN4cute5tupleIJNS5_1CILi128EEENS7_ILi64EEENS7_ILi96EEEEEELi96ENS_6half_tEfNS_4arch4Sm80ELb0ELb0ELb0ELb0ELb0ELb0ELb1ELb1EEENS1_21CollectiveEpilogueFwdINS6_IJS8_SA_S9_EEENS6_IJNS7_ILi1EEESI_SI_EEESC_SE_Li128ELb0ELb1ELb1ELb0EEENS1_19SingleTileSchedulerILb0ELb1ELb1ELi128EEEEEEEEEvNT_6ParamsE,"",@"SHT_CUDA_INFO"
	.sectionflags	@""
	.align	4


	//----- nvinfo : EIATTR_CUDA_API_VERSION
	.align		4
        /*0000*/ 	.byte	0x04, 0x37
        /*0002*/ 	.short	(.L_118 - .L_117)
.L_117:
        /*0004*/ 	.word	0x00000082


	//----- nvinfo : EIATTR_SW2861232_WAR
	.align		4
.L_118:
        /*0008*/ 	.byte	0x01, 0x35
	.zero		2


	//----- nvinfo : EIATTR_PARAM_CBANK
	.align		4
        /*000c*/ 	.byte	0x04, 0x0a
        /*000e*/ 	.short	(.L_120 - .L_119)
	.align		4
.L_119:
        /*0010*/ 	.word	index@(.nv.constant0._ZN7cutlass13device_kernelIN5flash19enable_sm80_to_sm89INS1_16FlashAttnFwdSm80INS1_25CollectiveMainloopFwdSm80ILi4ELi1ELb0EN4cute5tupleIJNS5_1CILi128EEENS7_ILi64EEENS7_ILi96EEEEEELi96ENS_6half_tEfNS_4arch4Sm80ELb0ELb0ELb0ELb0ELb0ELb0ELb1ELb1EEENS1_21CollectiveEpilogueFwdINS6_IJS8_SA_S9_EEENS6_IJNS7_ILi1EEESI_SI_EEESC_SE_Li128ELb0ELb1ELb1ELb0EEENS1_19SingleTileSchedulerILb0ELb1ELb1ELi128EEEEEEEEEvNT_6ParamsE)
        /*0014*/ 	.short	0x0160
        /*0016*/ 	.short	0x0418


	//----- nvinfo : EIATTR_CBANK_PARAM_SIZE
	.align		4
.L_120:
        /*0018*/ 	.byte	0x03, 0x19
        /*001a*/ 	.short	0x0418


	//----- nvinfo : EIATTR_KPARAM_INFO
	.align		4
        /*001c*/ 	.byte	0x04, 0x17
        /*001e*/ 	.short	(.L_122 - .L_121)
.L_121:
        /*0020*/ 	.word	0x00000000
        /*0024*/ 	.short	0x0000
        /*0026*/ 	.short	0x0000
        /*0028*/ 	.byte	0x00, 0xf0, 0x61, 0x10


	//----- nvinfo : EIATTR_MAXREG_COUNT
	.align		4
.L_122:
        /*002c*/ 	.byte	0x03, 0x1b
        /*002e*/ 	.short	0x00ff


	//----- nvinfo : EIATTR_NUM_BARRIERS
	.align		4
        /*0030*/ 	.byte	0x02, 0x4c
        /*0032*/ 	.byte	0x02
	.zero		1


	//----- nvinfo : EIATTR_ANNOTATIONS
	.align		4
        /*0034*/ 	.byte	0x04, 0x55
        /*0036*/ 	.short	(.L_124 - .L_123)


	//   ....[0]....
.L_123:
        /*0038*/ 	.word	0x00000001
        /*003c*/ 	.byte	0x90, 0x00, 0x00, 0x00, 0x01, 0x00, 0x00, 0x00, 0xf0, 0x00, 0x00, 0x00, 0x01, 0x00, 0x00, 0x00
        /* <DEDUP_REMOVED lines=14> */
        /*012c*/ 	.byte	0x70, 0x9f, 0x00, 0x00


	//----- nvinfo : EIATTR_MERCURY_ISA_VERSION
	.align		4
.L_124:
        /*0130*/ 	.byte	0x03, 0x5f
        /*0132*/ 	.short	0x0000


	//----- nvinfo : EIATTR_COOP_GROUP_MASK_REGIDS
	.align		4
        /*0134*/ 	.byte	0x04, 0x29
        /*0136*/ 	.short	(.L_126 - .L_125)


	//   ....[0]....
.L_125:
        /*0138*/ 	.word	0xffffffff


	//   ....[1]....
        /*013c*/ 	.word	0xffffffff


	//   ....[2]....
        /*0140*/ 	.word	0xffffffff


	//   ....[3]....
        /*0144*/ 	.word	0xffffffff


	//   ....[4]....
        /*0148*/ 	.word	0xffffffff


	//   ....[5]....
        /*014c*/ 	.word	0xffffffff


	//   ....[6]....
        /*0150*/ 	.word	0xffffffff


	//   ....[7]....
        /*0154*/ 	.word	0xffffffff


	//   ....[8]....
        /*0158*/ 	.word	0xffffffff


	//   ....[9]....
        /*015c*/ 	.word	0xffffffff


	//   ....[10]....
        /*0160*/ 	.word	0xffffffff


	//   ....[11]....
        /*0164*/ 	.word	0xffffffff


	//   ....[12]....
        /*0168*/ 	.word	0xffffffff


	//   ....[13]....
        /*016c*/ 	.word	0xffffffff


	//   ....[14]....
        /*0170*/ 	.word	0xffffffff


	//   ....[15]....
        /*0174*/ 	.word	0xffffffff


	//   ....[16]....
        /*0178*/ 	.word	0xffffffff


	//   ....[17]....
        /*017c*/ 	.word	0xffffffff


	//   ....[18]....
        /*0180*/ 	.word	0xffffffff


	//   ....[19]....
        /*0184*/ 	.word	0xffffffff


	//   ....[20]....
        /*0188*/ 	.word	0xffffffff


	//   ....[21]....
        /*018c*/ 	.word	0xffffffff


	//   ....[22]....
        /*0190*/ 	.word	0xffffffff


	//   ....[23]....
        /*0194*/ 	.word	0xffffffff


	//   ....[24]....
        /*0198*/ 	.word	0xffffffff


	//   ....[25]....
        /*019c*/ 	.word	0xffffffff


	//   ....[26]....
        /*01a0*/ 	.word	0xffffffff


	//   ....[27]....
        /*01a4*/ 	.word	0xffffffff


	//   ....[28]....
        /*01a8*/ 	.word	0xffffffff


	//   ....[29]....
        /*01ac*/ 	.word	0xffffffff


	//   ....[30]....
        /*01b0*/ 	.word	0xffffffff


	//   ....[31]....
        /*01b4*/ 	.word	0xffffffff


	//   ....[32]....
        /*01b8*/ 	.word	0xffffffff


	//   ....[33]....
        /*01bc*/ 	.word	0xffffffff


	//   ....[34]....
        /*01c0*/ 	.word	0xffffffff


	//   ....[35]....
        /*01c4*/ 	.word	0xffffffff


	//   ....[36]....
        /*01c8*/ 	.word	0xffffffff


	//   ....[37]....
        /*01cc*/ 	.word	0xffffffff


	//   ....[38]....
        /*01d0*/ 	.word	0xffffffff


	//   ....[39]....
        /*01d4*/ 	.word	0xffffffff


	//   ....[40]....
        /*01d8*/ 	.word	0xffffffff


	//   ....[41]....
        /*01dc*/ 	.word	0xffffffff


	//   ....[42]....
        /*01e0*/ 	.word	0xffffffff


	//   ....[43]....
        /*01e4*/ 	.word	0xffffffff


	//   ....[44]....
        /*01e8*/ 	.word	0xffffffff


	//   ....[45]....
        /*01ec*/ 	.word	0xffffffff


	//   ....[46]....
        /*01f0*/ 	.word	0xffffffff


	//   ....[47]....
        /*01f4*/ 	.word	0xffffffff


	//   ....[48]....
        /*01f8*/ 	.word	0xffffffff


	//----- nvinfo : EIATTR_COOP_GROUP_INSTR_OFFSETS
	.align		4
.L_126:
        /*01fc*/ 	.byte	0x04, 0x28
        /*01fe*/ 	.short	(.L_128 - .L_127)


	//   ....[0]....
.L_127:
        /*0200*/ 	.word	0x00000060


	//   ....[1]....
        /*0204*/ 	.word	0x00000da0


	//   ....[2]....
        /*0208*/ 	.word	0x00000dd0


	//   ....[3]....
        /*020c*/ 	.word	0x000010f0


	//   ....[4]....
        /*0210*/ 	.word	0x00001120


	//   ....[5]....
        /*0214*/ 	.word	0x00001260


	//   ....[6]....
        /*0218*/ 	.word	0x00001290


	//   ....[7]....
        /*021c*/ 	.word	0x000013c0


	//   ....[8]....
        /*0220*/ 	.word	0x00001400


	//   ....[9]....
        /*0224*/ 	.word	0x00002c60


	//   ....[10]....
        /*0228*/ 	.word	0x00002da0


	//   ....[11]....
        /*022c*/ 	.word	0x00002de0


	//   ....[12]....
        /*0230*/ 	.word	0x00002ef0


	//   ....[13]....
        /*0234*/ 	.word	0x00002f20


	//   ....[14]....
        /*0238*/ 	.word	0x00002ff0


	//   ....[15]....
        /*023c*/ 	.word	0x00003050


	//   ....[16]....
        /*0240*/ 	.word	0x00003250


	//   ....[17]....
        /*0244*/ 	.word	0x00005940


	//   ....[18]....
        /*0248*/ 	.word	0x00005990


	//   ....[19]....
        /*024c*/ 	.word	0x00005a50


	//   ....[20]....
        /*0250*/ 	.word	0x00005aa0


	//   ....[21]....
        /*0254*/ 	.word	0x00005ae0


	//   ....[22]....
        /*0258*/ 	.word	0x00005be0


	//   ....[23]....
        /*025c*/ 	.word	0x00005e50


	//   ....[24]....
        /*0260*/ 	.word	0x00005fb0


	//   ....[25]....
        /*0264*/ 	.word	0x00007b40


	//   ....[26]....
        /*0268*/ 	.word	0x00007b70


	//   ....[27]....
        /*026c*/ 	.word	0x00007ba0


	//   ....[28]....
        /*0270*/ 	.word	0x00007bc0


	//   ....[29]....
        /*0274*/ 	.word	0x00007bf0


	//   ....[30]....
        /*0278*/ 	.word	0x00007c10


	//   ....[31]....
        /*027c*/ 	.word	0x00007c30


	//   ....[32]....
        /*0280*/ 	.word	0x00007c40


	//   ....[33]....
        /*0284*/ 	.word	0x00008a10


	//   ....[34]....
        /*0288*/ 	.word	0x00008a60


	//   ....[35]....
        /*028c*/ 	.word	0x00008a90


	//   ....[36]....
        /*0290*/ 	.word	0x00008ac0


	//   ....[37]....
        /*0294*/ 	.word	0x00008af0


	//   ....[38]....
        /*0298*/ 	.word	0x00008b20


	//   ....[39]....
        /*029c*/ 	.word	0x00008b50


	//   ....[40]....
        /*02a0*/ 	.word	0x00008b80


	//   ....[41]....
        /*02a4*/ 	.word	0x00008ba0


	//   ....[42]....
        /*02a8*/ 	.word	0x00008bb0


	//   ....[43]....
        /*02ac*/ 	.word	0x000090f0


	//   ....[44]....
        /*02b0*/ 	.word	0x00009110


	//   ....[45]....
        /*02b4*/ 	.word	0x00009590


	//   ....[46]....
        /*02b8*/ 	.word	0x000095b0


	//   ....[47]....
        /*02bc*/ 	.word	0x00009a40


	//   ....[48]....
        /*02c0*/ 	.word	0x00009a50


	//----- nvinfo : EIATTR_EXIT_INSTR_OFFSETS
	.align		4
.L_128:
        /*02c4*/ 	.byte	0x04, 0x1c
        /*02c6*/ 	.short	(.L_130 - .L_129)


	//   ....[0]....
.L_129:
        /*02c8*/ 	.word	0x000001b0


	//   ....[1]....
        /*02cc*/ 	.word	0x00009a60


	//   ....[2]....
        /*02d0*/ 	.word	0x00009e80


	//   ....[3]....
        /*02d4*/ 	.word	0x00009ed0


	//   ....[4]....
        /*02d8*/ 	.word	0x00009f00


	//   ....[5]....
        /*02dc*/ 	.word	0x00009f60


	//   ....[6]....
        /*02e0*/ 	.word	0x0000a1c0


	//----- nvinfo : EIATTR_CTAIDZ_USED
	.align		4
.L_130:
        /*02e4*/ 	.byte	0x01, 0x04
	.zero		2


	//----- nvinfo : EIATTR_MAX_THREADS
	.align		4
        /*02e8*/ 	.byte	0x04, 0x05
        /*02ea*/ 	.short	(.L_132 - .L_131)
.L_131:
        /*02ec*/ 	.word	0x00000080
        /*02f0*/ 	.word	0x00000001
        /*02f4*/ 	.word	0x00000001


	//----- nvinfo : EIATTR_CRS_STACK_SIZE
	.align		4
.L_132:
        /*02f8*/ 	.byte	0x04, 0x1e
        /*02fa*/ 	.short	(.L_134 - .L_133)
.L_133:
        /*02fc*/ 	.word	0x00000000
.L_134:


//--------------------- .nv.info._ZN7cutlass13device_kernelIN5flash19enable_sm80_to_sm89INS1_16FlashAttnFwdSm80INS1_25CollectiveMainloopFwdSm80ILi4ELi1ELb0EN4cute5tupleIJNS5_1CILi128EEENS7_ILi48EEENS7_ILi96EEEEEELi96ENS_6half_tEfNS_4arch4Sm80ELb0ELb0ELb0ELb1ELb0ELb0ELb1ELb1EEENS1_21CollectiveEpilogueFwdINS6_IJS8_SA_S9_EEENS6_IJNS7_ILi1EEESI_SI_EEESC_SE_Li128ELb1ELb1ELb1ELb0EEENS1_36VarlenDynamicPersistentTileSchedulerILi128ELi48ELi128ELi128ELb1ELb1ELb0ELb0ELb1ELb1EEEEEEEEEvNT_6ParamsE --------------------------
	.section	.nv.info._ZN7cutlass13device_kernelIN5flash19enable_sm80_to_sm89INS1_16FlashAttnFwdSm80INS1_25CollectiveMainloopFwdSm80ILi4ELi1ELb0EN4cute5tupleIJNS5_1CILi128EEENS7_ILi48EEENS7_ILi96EEEEEELi96ENS_6half_tEfNS_4arch4Sm80ELb0ELb0ELb0ELb1ELb0ELb0ELb1ELb1EEENS1_21CollectiveEpilogueFwdINS6_IJS8_SA_S9_EEENS6_IJNS7_ILi1EEESI_SI_EEESC_SE_Li128ELb1ELb1ELb1ELb0EEENS1_36VarlenDynamicPersistentTileSchedulerILi128ELi48ELi128ELi128ELb1ELb1ELb0ELb0ELb1ELb1EEEEEEEEEvNT_6ParamsE,"",@"SHT_CUDA_INFO"
	.sectionflags	@""
	.align	4


	//----- nvinfo : EIATTR_CUDA_API_VERSION
	.align		4
        /*0000*/ 	.byte	0x04, 0x37
        /*0002*/ 	.short	(.L_136 - .L_135)
.L_135:
        /*0004*/ 	.word	0x00000082


	//----- nvinfo : EIATTR_SW2861232_WAR
	.align		4
.L_136:
        /*0008*/ 	.byte	0x01, 0x35
	.zero		2


	//----- nvinfo : EIATTR_PARAM_CBANK
	.align		4
        /*000c*/ 	.byte	0x04, 0x0a
        /*000e*/ 	.short	(.L_138 - .L_137)
	.align		4
.L_137:
        /*0010*/ 	.word	index@(.nv.constant0._ZN7cutlass13device_kernelIN5flash19enable_sm80_to_sm89INS1_16FlashAttnFwdSm80INS1_25CollectiveMainloopFwdSm80ILi4ELi1ELb0EN4cute5tupleIJNS5_1CILi128EEENS7_ILi48EEENS7_ILi96EEEEEELi96ENS_6half_tEfNS_4arch4Sm80ELb0ELb0ELb0ELb1ELb0ELb0ELb1ELb1EEENS1_21CollectiveEpilogueFwdINS6_IJS8_SA_S9_EEENS6_IJNS7_ILi1EEESI_SI_EEESC_SE_Li128ELb1ELb1ELb1ELb0EEENS1_36VarlenDynamicPersistentTileSchedulerILi128ELi48ELi128ELi128ELb1ELb1ELb0ELb0ELb1ELb1EEEEEEEEEvNT_6ParamsE)
        /*0014*/ 	.short	0x0160
        /*0016*/ 	.short	0x0438


	//----- nvinfo : EIATTR_CBANK_PARAM_SIZE
	.align		4
.L_138:
        /*0018*/ 	.byte	0x03, 0x19
        /*001a*/ 	.short	0x0438


	//----- nvinfo : EIATTR_KPARAM_INFO
	.align		4
        /*001c*/ 	.byte	0x04, 0x17
        /*001e*/ 	.short	(.L_140 - .L_139)
.L_139:
        /*0020*/ 	.word	0x00000000
        /*0024*/ 	.short	0x0000
        /*0026*/ 	.short	0x0000
        /*0028*/ 	.byte	0x00, 0xf0, 0xe1, 0x10


	//----- nvinfo : EIATTR_MAXREG_COUNT
	.align		4
.L_140:
        /*002c*/ 	.byte	0x03, 0x1b
        /*002e*/ 	.short	0x00ff


	//----- nvinfo : EIATTR_NUM_BARRIERS
	.align		4
        /*0030*/ 	.byte	0x02, 0x4c
        /*0032*/ 	.byte	0x06
	.zero		1


	//----- nvinfo : EIATTR_ANNOTATIONS
	.align		4
        /*0034*/ 	.byte	0x04, 0x55
        /*0036*/ 	.short	(.L_142 - .L_141)


	//   ....[0]....
.L_141:
        /* <DEDUP_REMOVED lines=81> */
        /*053c*/ 	.byte	0x00, 0xbf, 0x00, 0x00, 0x01, 0x00, 0x00, 0x00, 0xe0, 0xbf, 0x00, 0x00


	//----- nvinfo : EIATTR_MERCURY_ISA_VERSION
	.align		4
.L_142:
        /*0548*/ 	.byte	0x03, 0x5f
        /*054a*/ 	.short	0x0000


	//----- nvinfo : EIATTR_INT_WARP_WIDE_INSTR_OFFSETS
	.align		4
        /*054c*/ 	.byte	0x04, 0x31
        /*054e*/ 	.short	(.L_144 - .L_143)


	//   ....[0]....
.L_143:
        /*0550*/ 	.word	0x00008670


	//   ....[1]....
        /*0554*/ 	.word	0x000086f0


	//----- nvinfo : EIATTR_COOP_GROUP_MASK_REGIDS
	.align		4
.L_144:
        /*0558*/ 	.byte	0x04, 0x29
        /*055a*/ 	.short	(.L_146 - .L_145)


	//   ....[0]....
.L_145:
        /*055c*/ 	.word	0xffffffff


	//   ....[1]....
        /*0560*/ 	.word	0xffffffff


	//   ....[2]....
        /*0564*/ 	.word	0xffffffff


	//   ....[3]....
        /*0568*/ 	.word	0xffffffff


	//   ....[4]....
        /*056c*/ 	.word	0xffffffff


	//   ....[5]....
        /*0570*/ 	.word	0xffffffff


	//   ....[6]....
        /*0574*/ 	.word	0xffffffff


	//   ....[7]....
        /*0578*/ 	.word	0xffffffff


	//   ....[8]....
        /*057c*/ 	.word	0xffffffff


	//   ....[9]....
        /*0580*/ 	.word	0xffffffff


	//   ....[10]....
        /*0584*/ 	.word	0xffffffff


	//   ....[11]....
        /*0588*/ 	.word	0xffffffff


	//   ....[12]....
        /*058c*/ 	.word	0xffffffff


	//   ....[13]....
        /*0590*/ 	.word	0xffffffff


	//   ....[14]....
        /*0594*/ 	.word	0xffffffff


	//   ....[15]....
        /*0598*/ 	.word	0xffffffff


	//   ....[16]....
        /*059c*/ 	.word	0xffffffff


	//   ....[17]....
        /*05a0*/ 	.word	0xffffffff


	//   ....[18]....
        /*05a4*/ 	.word	0xffffffff


	//   ....[19]....
        /*05a8*/ 	.word	0xffffffff


	//   ....[20]....
        /*05ac*/ 	.word	0xffffffff


	//   ....[21]....
        /*05b0*/ 	.word	0xffffffff


	//   ....[22]....
        /*05b4*/ 	.word	0xffffffff


	//   ....[23]....
        /*05b8*/ 	.word	0xffffffff


	//   ....[24]....
        /*05bc*/ 	.word	0xffffffff


	//   ....[25]....
        /*05c0*/ 	.word	0xffffffff


	//   ....[26]....
        /*05c4*/ 	.word	0xffffffff


	//   ....[27]....
        /*05c8*/ 	.word	0xffffffff


	//   ....[28]....
        /*05cc*/ 	.word	0xffffffff


	//   ....[29]....
        /*05d0*/ 	.word	0xffffffff


	//   ....[30]....
        /*05d4*/ 	.word	0xffffffff


	//   ....[31]....
        /*05d8*/ 	.word	0xffffffff


	//   ....[32]....
        /*05dc*/ 	.word	0xffffffff


	//   ....[33]....
        /*05e0*/ 	.word	0xffffffff


	//   ....[34]....
        /*05e4*/ 	.word	0xffffffff


	//   ....[35]....
        /*05e8*/ 	.word	0xffffffff


	//   ....[36]....
        /*05ec*/ 	.word	0xffffffff


	//   ....[37]....
        /*05f0*/ 	.word	0xffffffff


	//   ....[38]....
        /*05f4*/ 	.word	0xffffffff


	//   ....[39]....
        /*05f8*/ 	.word	0xffffffff


	//   ....[40]....
        /*05fc*/ 	.word	0xffffffff


	//   ....[41]....
        /*0600*/ 	.word	0xffffffff


	//   ....[42]....
        /*0604*/ 	.word	0xffffffff


	//   ....[43]....
        /*0608*/ 	.word	0xffffffff


	//   ....[44]....
        /*060c*/ 	.word	0xffffffff


	//   ....[45]....
        /*0610*/ 	.word	0xffffffff


	//   ....[46]....
        /*0614*/ 	.word	0xffffffff


	//   ....[47]....
        /*0618*/ 	.word	0xffffffff


	//   ....[48]....
        /*061c*/ 	.word	0xffffffff


	//   ....[49]....
        /*0620*/ 	.word	0xffffffff


	//   ....[50]....
        /*0624*/ 	.word	0xffffffff


	//   ....[51]....
        /*0628*/ 	.word	0xffffffff


	//   ....[52]....
        /*062c*/ 	.word	0xffffffff


	//   ....[53]....
        /*0630*/ 	.word	0xffffffff


	//   ....[54]....
        /*0634*/ 	.word	0xffffffff


	//   ....[55]....
        /*0638*/ 	.word	0xffffffff


	//   ....[56]....
        /*063c*/ 	.word	0xffffffff


	//   ....[57]....
        /*0640*/ 	.word	0xffffffff


	//   ....[58]....
        /*0644*/ 	.word	0xffffffff


	//   ....[59]....
        /*0648*/ 	.word	0xffffffff


	//   ....[60]....
        /*064c*/ 	.word	0xffffffff


	//   ....[61]....
        /*0650*/ 	.word	0xffffffff


	//   ....[62]....
        /*0654*/ 	.word	0xffffffff


	//   ....[63]....
        /*0658*/ 	.word	0xffffffff


	//   ....[64]....
        /*065c*/ 	.word	0xffffffff


	//   ....[65]....
        /*0660*/ 	.word	0xffffffff


	//   ....[66]....
        /*0664*/ 	.word	0xffffffff


	//   ....[67]....
        /*0668*/ 	.word	0xffffffff


	//   ....[68]....
        /*066c*/ 	.word	0xffffffff


	//   ....[69]....
        /*0670*/ 	.word	0xffffffff


	//   ....[70]....
        /*0674*/ 	.word	0xffffffff


	//   ....[71]....
        /*0678*/ 	.word	0xffffffff


	//   ....[72]....
        /*067c*/ 	.word	0xffffffff


	//   ....[73]....
        /*0680*/ 	.word	0xffffffff


	//   ....[74]....
        /*0684*/ 	.word	0xffffffff


	//   ....[75]....
        /*0688*/ 	.word	0xffffffff


	//   ....[76]....
        /*068c*/ 	.word	0xffffffff


	//   ....[77]....
        /*0690*/ 	.word	0xffffffff


	//   ....[78]....
        /*0694*/ 	.word	0xffffffff


	//   ....[79]....
        /*0698*/ 	.word	0xffffffff


	//   ....[80]....
        /*069c*/ 	.word	0xffffffff


	//   ....[81]....
        /*06a0*/ 	.word	0xffffffff


	//   ....[82]....
        /*06a4*/ 	.word	0xffffffff


	//   ....[83]....
        /*06a8*/ 	.word	0xffffffff


	//   ....[84]....
        /*06ac*/ 	.word	0xffffffff


	//   ....[85]....
        /*06b0*/ 	.word	0xffffffff


	//   ....[86]....
        /*06b4*/ 	.word	0xffffffff


	//   ....[87]....
        /*06b8*/ 	.word	0xffffffff


	//   ....[88]....
        /*06bc*/ 	.word	0xffffffff


	//   ....[89]....
        /*06c0*/ 	.word	0xffffffff


	//   ....[90]....
        /*06c4*/ 	.word	0xffffffff


	//   ....[91]....
        /*06c8*/ 	.word	0xffffffff


	//   ....[92]....
        /*06cc*/ 	.word	0xffffffff


	//   ....[93]....
        /*06d0*/ 	.word	0xffffffff


	//   ....[94]....
        /*06d4*/ 	.word	0xffffffff


	//   ....[95]....
        /*06d8*/ 	.word	0xffffffff


	//   ....[96]....
        /*06dc*/ 	.word	0xffffffff


	//   ....[97]....
        /*06e0*/ 	.word	0xffffffff


	//   ....[98]....
        /*06e4*/ 	.word	0xffffffff


	//   ....[99]....
        /*06e8*/ 	.word	0xffffffff


	//   ....[100]....
        /*06ec*/ 	.word	0xffffffff


	//   ....[101]....
        /*06f0*/ 	.word	0xffffffff


	//   ....[102]....
        /*06f4*/ 	.word	0xffffffff


	//   ....[103]....
        /*06f8*/ 	.word	0xffffffff


	//   ....[104]....
        /*06fc*/ 	.word	0xffffffff


	//   ....[105]....
        /*0700*/ 	.word	0xffffffff


	//   ....[106]....
        /*0704*/ 	.word	0xffffffff


	//   ....[107]....
        /*0708*/ 	.word	0xffffffff


	//   ....[108]....
        /*070c*/ 	.word	0xffffffff


	//   ....[109]....
        /*0710*/ 	.word	0xffffffff


	//   ....[110]....
        /*0714*/ 	.word	0xffffffff


	//   ....[111]....
        /*0718*/ 	.word	0xffffffff


	//   ....[112]....
        /*071c*/ 	.word	0xffffffff


	//   ....[113]....
        /*0720*/ 	.word	0xffffffff


	//   ....[114]....
        /*0724*/ 	.word	0xffffffff


	//   ....[115]....
        /*0728*/ 	.word	0xffffffff


	//   ....[116]....
        /*072c*/ 	.word	0xffffffff


	//   ....[117]....
        /*0730*/ 	.word	0xffffffff


	//   ....[118]....
        /*0734*/ 	.word	0xffffffff


	//   ....[119]....
        /*0738*/ 	.word	0xffffffff


	//   ....[120]....
        /*073c*/ 	.word	0xffffffff


	//   ....[121]....
        /*0740*/ 	.word	0xffffffff


	//   ....[122]....
        /*0744*/ 	.word	0xffffffff


	//   ....[123]....
        /*0748*/ 	.word	0xffffffff


	//   ....[124]....
        /*074c*/ 	.word	0xffffffff


	//   ....[125]....
        /*0750*/ 	.word	0xffffffff


	//   ....[126]....
        /*0754*/ 	.word	0xffffffff


	//   ....[127]....
        /*0758*/ 	.word	0xffffffff


	//   ....[128]....
        /*075c*/ 	.word	0xffffffff


	//   ....[129]....
        /*0760*/ 	.word	0xffffffff


	//   ....[130]....
        /*0764*/ 	.word	0xffffffff


	//   ....[131]....
        /*0768*/ 	.word	0xffffffff


	//   ....[132]....
        /*076c*/ 	.word	0xffffffff


	//   ....[133]....
        /*0770*/ 	.word	0xffffffff


	//   ....[134]....
        /*0774*/ 	.word	0xffffffff


	//   ....[135]....
        /*0778*/ 	.word	0xffffffff


	//   ....[136]....
        /*077c*/ 	.word	0xffffffff


	//   ....[137]....
        /*0780*/ 	.word	0xffffffff


	//   ....[138]....
        /*0784*/ 	.word	0xffffffff


	//   ....[139]....
        /*0788*/ 	.word	0xffffffff


	//   ....[140]....
        /*078c*/ 	.word	0xffffffff


	//   ....[141]....
        /*0790*/ 	.word	0xffffffff


	//   ....[142]....
        /*0794*/ 	.word	0xffffffff


	//   ....[143]....
        /*0798*/ 	.word	0xffffffff


	//   ....[144]....
        /*079c*/ 	.word	0xffffffff


	//   ....[145]....
        /*07a0*/ 	.word	0xffffffff


	//   ....[146]....
        /*07a4*/ 	.word	0xffffffff


	//   ....[147]....
        /*07a8*/ 	.word	0xffffffff


	//   ....[148]....
        /*07ac*/ 	.word	0xffffffff


	//   ....[149]....
        /*07b0*/ 	.word	0xffffffff


	//   ....[150]....
        /*07b4*/ 	.word	0xffffffff


	//   ....[151]....
        /*07b8*/ 	.word	0xffffffff


	//   ....[152]....
        /*07bc*/ 	.word	0xffffffff


	//   ....[153]....
        /*07c0*/ 	.word	0xffffffff


	//   ....[154]....
        /*07c4*/ 	.word	0xffffffff


	//   ....[155]....
        /*07c8*/ 	.word	0xffffffff


	//   ....[156]....
        /*07cc*/ 	.word	0xffffffff


	//   ....[157]....
        /*07d0*/ 	.word	0xffffffff


	//   ....[158]....
        /*07d4*/ 	.word	0xffffffff


	//   ....[159]....
        /*07d8*/ 	.word	0xffffffff


	//   ....[160]....
        /*07dc*/ 	.word	0xffffffff


	//   ....[161]....
        /*07e0*/ 	.word	0xffffffff


	//   ....[162]....
        /*07e4*/ 	.word	0xffffffff


	//   ....[163]....
        /*07e8*/ 	.word	0xffffffff


	//   ....[164]....
        /*07ec*/ 	.word	0xffffffff


	//   ....[165]....
        /*07f0*/ 	.word	0xffffffff


	//   ....[166]....
        /*07f4*/ 	.word	0xffffffff


	//----- nvinfo : EIATTR_COOP_GROUP_INSTR_OFFSETS
	.align		4
.L_146:
        /*07f8*/ 	.byte	0x04, 0x28
        /*07fa*/ 	.short	(.L_148 - .L_147)


	//   ....[0]....
.L_147:
        /*07fc*/ 	.word	0x00000050


	//   ....[1]....
        /*0800*/ 	.word	0x000001e0


	//   ....[2]....
        /*0804*/ 	.word	0x00000210


	//   ....[3]....
        /*0808*/ 	.word	0x00000240


	//   ....[4]....
        /*080c*/ 	.word	0x00000270


	//   ....[5]....
        /*0810*/ 	.word	0x000002a0


	//   ....[6]....
        /*0814*/ 	.word	0x000002d0


	//   ....[7]....
        /*0818*/ 	.word	0x00000440


	//   ....[8]....
        /*081c*/ 	.word	0x00000480


	//   ....[9]....
        /*0820*/ 	.word	0x000004b0


	//   ....[10]....
        /*0824*/ 	.word	0x000004e0


	//   ....[11]....
        /*0828*/ 	.word	0x00000510


	//   ....[12]....
        /*082c*/ 	.word	0x00000540


	//   ....[13]....
        /*0830*/ 	.word	0x000005d0


	//   ....[14]....
        /*0834*/ 	.word	0x00000600


	//   ....[15]....
        /*0838*/ 	.word	0x00000620


	//   ....[16]....
        /*083c*/ 	.word	0x00000680


	//   ....[17]....
        /*0840*/ 	.word	0x00002610


	//   ....[18]....
        /*0844*/ 	.word	0x00002630


	//   ....[19]....
        /*0848*/ 	.word	0x000027a0


	//   ....[20]....
        /*084c*/ 	.word	0x000027b0


	//   ....[21]....
        /*0850*/ 	.word	0x00002920


	//   ....[22]....
        /*0854*/ 	.word	0x00002940


	//   ....[23]....
        /*0858*/ 	.word	0x00002ab0


	//   ....[24]....
        /*085c*/ 	.word	0x00002ac0


	//   ....[25]....
        /*0860*/ 	.word	0x00003db0


	//   ....[26]....
        /*0864*/ 	.word	0x00003ee0


	//   ....[27]....
        /*0868*/ 	.word	0x00004040


	//   ....[28]....
        /*086c*/ 	.word	0x00004060


	//   ....[29]....
        /*0870*/ 	.word	0x000042f0


	//   ....[30]....
        /*0874*/ 	.word	0x00004360


	//   ....[31]....
        /*0878*/ 	.word	0x00004580


	//   ....[32]....
        /*087c*/ 	.word	0x00004650


	//   ....[33]....
        /*0880*/ 	.word	0x00006370


	//   ....[34]....
        /*0884*/ 	.word	0x000063c0


	//   ....[35]....
        /*0888*/ 	.word	0x000063d0


	//   ....[36]....
        /*088c*/ 	.word	0x00006410


	//   ....[37]....
        /*0890*/ 	.word	0x00006440


	//   ....[38]....
        /*0894*/ 	.word	0x00006470


	//   ....[39]....
        /*0898*/ 	.word	0x000066c0


	//   ....[40]....
        /*089c*/ 	.word	0x00006a40


	//   ....[41]....
        /*08a0*/ 	.word	0x00007cd0


	//   ....[42]....
        /*08a4*/ 	.word	0x00007ce0


	//   ....[43]....
        /*08a8*/ 	.word	0x00007cf0


	//   ....[44]....
        /*08ac*/ 	.word	0x00007d00


	//   ....[45]....
        /*08b0*/ 	.word	0x00007d30


	//   ....[46]....
        /*08b4*/ 	.word	0x00007d50


	//   ....[47]....
        /*08b8*/ 	.word	0x00007d70


	//   ....[48]....
        /*08bc*/ 	.word	0x00007d80


	//   ....[49]....
        /*08c0*/ 	.word	0x000092a0


	//   ....[50]....
        /*08c4*/ 	.word	0x000092b0


	//   ....[51]....
        /*08c8*/ 	.word	0x000092c0


	//   ....[52]....
        /*08cc*/ 	.word	0x000092d0


	//   ....[53]....
        /*08d0*/ 	.word	0x000092e0


	//   ....[54]....
        /*08d4*/ 	.word	0x000092f0


	//   ....[55]....
        /*08d8*/ 	.word	0x00009320


	//   ....[56]....
        /*08dc*/ 	.word	0x00009330


	//   ....[57]....
        /*08e0*/ 	.word	0x000097b0


	//   ....[58]....
        /*08e4*/ 	.word	0x000097d0


	//   ....[59]....
        /*08e8*/ 	.word	0x00009910


	//   ....[60]....
        /*08ec*/ 	.word	0x00009920


	//   ....[61]....
        /*08f0*/ 	.word	0x00009a70


	//   ....[62]....
        /*08f4*/ 	.word	0x00009a90


	//   ....[63]....
        /*08f8*/ 	.word	0x00009be0


	//   ....[64]....
        /*08fc*/ 	.word	0x00009bf0


	//   ....[65]....
        /*0900*/ 	.word	0x00009f40


	//   ....[66]....
        /*0904*/ 	.word	0x00009f60


	//   ....[67]....
        /*0908*/ 	.word	0x0000a430


	//   ....[68]....
        /*090c*/ 	.word	0x0000a440


	//   ....[69]....
        /*0910*/ 	.word	0x0000a910


	//   ....[70]....
        /*0914*/ 	.word	0x0000a930


	//   ....[71]....
        /*0918*/ 	.word	0x0000ae10


	//   ....[72]....
        /*091c*/ 	.word	0x0000ae20


	//   ....[73]....
        /*0920*/ 	.word	0x0000ba60


	//   ....[74]....
        /*0924*/ 	.word	0x0000ba80


	//   ....[75]....
        /*0928*/ 	.word	0x0000bbd0


	//   ....[76]....
        /*092c*/ 	.word	0x0000bbe0


	//   ....[77]....
        /*0930*/ 	.word	0x0000bd30


	//   ....[78]....
        /*0934*/ 	.word	0x0000bd50


	//   ....[79]....
        /*0938*/ 	.word	0x0000bea0


	//   ....[80]....
        /*093c*/ 	.word	0x0000beb0


	//   ....[81]....
        /*0940*/ 	.word	0x0000c0a0


	//   ....[82]....
        /*0944*/ 	.word	0x0000c0c0


	//   ....[83]....
        /*0948*/ 	.word	0x0000c1e0


	//   ....[84]....
        /*094c*/ 	.word	0x0000c220


	//   ....[85]....
        /*0950*/ 	.word	0x0000c250


	//   ....[86]....
        /*0954*/ 	.word	0x0000c280


	//   ....[87]....
        /*0958*/ 	.word	0x0000c2b0


	//   ....[88]....
        /*095c*/ 	.word	0x0000c2e0


	//   ....[89]....
        /*0960*/ 	.word	0x0000c430


	//   ....[90]....
        /*0964*/ 	.word	0x0000c470


	//   ....[91]....
        /*0968*/ 	.word	0x0000c4a0


	//   ....[92]....
        /*096c*/ 	.word	0x0000c4d0


	//   ....[93]....
        /*0970*/ 	.word	0x0000c500


	//   ....[94]....
        /*0974*/ 	.word	0x0000c530


	//   ....[95]....
        /*0978*/ 	.word	0x0000c5c0


	//   ....[96]....
        /*097c*/ 	.word	0x0000c5f0


	//   ....[97]....
        /*0980*/ 	.word	0x0000c600


	//   ....[98]....
        /*0984*/ 	.word	0x0000c660


	//   ....[99]....
        /*0988*/ 	.word	0x0000cb90


	//   ....[100]....
        /*098c*/ 	.word	0x0000cbf0


	//   ....[101]....
        /*0990*/ 	.word	0x0000cc40


	//   ....[102]....
        /*0994*/ 	.word	0x0000cc90


	//   ....[103]....
        /*0998*/ 	.word	0x0000cce0


	//   ....[104]....
        /*099c*/ 	.word	0x0000cd50


	//   ....[105]....
        /*09a0*/ 	.word	0x0000cd90


	//   ....[106]....
        /*09a4*/ 	.word	0x0000ce00


	//   ....[107]....
        /*09a8*/ 	.word	0x0000ce70


	//   ....[108]....
        /*09ac*/ 	.word	0x0000ced0


	//   ....[109]....
        /*09b0*/ 	.word	0x0000cf40


	//   ....[110]....
        /*09b4*/ 	.word	0x0000cfb0


	//   ....[111]....
        /*09b8*/ 	.word	0x0000d010


	//   ....[112]....
        /*09bc*/ 	.word	0x0000d070


	//   ....[113]....
        /*09c0*/ 	.word	0x0000d0d0


	//   ....[114]....
        /*09c4*/ 	.word	0x0000d140


	//   ....[115]....
        /*09c8*/ 	.word	0x0000d1a0


	//   ....[116]....
        /*09cc*/ 	.word	0x0000d200


	//   ....[117]....
        /*09d0*/ 	.word	0x0000d270


	//   ....[118]....
        /*09d4*/ 	.word	0x0000d2b0


	//   ....[119]....
        /*09d8*/ 	.word	0x0000d300


	//   ....[120]....
        /*09dc*/ 	.word	0x0000d350


	//   ....[121]....
        /*09e0*/ 	.word	0x0000d3a0


	//   ....[122]....
        /*09e4*/ 	.word	0x0000d3f0


	//   ....[123]....
        /*09e8*/ 	.word	0x0000d440


	//   ....[124]....
        /*09ec*/ 	.word	0x0000d490


	//   ....[125]....
        /*09f0*/ 	.word	0x0000d4f0


	//   ....[126]....
        /*09f4*/ 	.word	0x0000d560


	//   ....[127]....
        /*09f8*/ 	.word	0x0000d5c0


	//   ....[128]....
        /*09fc*/ 	.word	0x0000d620


	//   ....[129]....
        /*0a00*/ 	.word	0x0000d680


	//   ....[130]....
        /*0a04*/ 	.word	0x0000d6f0


	//   ....[131]....
        /*0a08*/ 	.word	0x0000d750


	//   ....[132]....
        /*0a0c*/ 	.word	0x0000d7b0


	//   ....[133]....
        /*0a10*/ 	.word	0x0000d810


	//   ....[134]....
        /*0a14*/ 	.word	0x0000d880


	//   ....[135]....
        /*0a18*/ 	.word	0x0000d8e0


	//   ....[136]....
        /*0a1c*/ 	.word	0x0000d940


	//   ....[137]....
        /*0a20*/ 	.word	0x0000d9a0


	//   ....[138]....
        /*0a24*/ 	.word	0x0000da10


	//   ....[139]....
        /*0a28*/ 	.word	0x0000da70


	//   ....[140]....
        /*0a2c*/ 	.word	0x0000dad0


	//   ....[141]....
        /*0a30*/ 	.word	0x0000db30


	//   ....[142]....
        /*0a34*/ 	.word	0x0000dba0


	//   ....[143]....
        /*0a38*/ 	.word	0x0000dc00


	//   ....[144]....
        /*0a3c*/ 	.word	0x0000dc60


	//   ....[145]....
        /*0a40*/ 	.word	0x0000dcc0


	//   ....[146]....
        /*0a44*/ 	.word	0x0000dd30


	//   ....[147]....
        /*0a48*/ 	.word	0x0000dd90


	//   ....[148]....
        /*0a4c*/ 	.word	0x0000ddf0


	//   ....[149]....
        /*0a50*/ 	.word	0x0000de50


	//   ....[150]....
        /*0a54*/ 	.word	0x0000dec0


	//   ....[151]....
        /*0a58*/ 	.word	0x0000df10


	//   ....[152]....
        /*0a5c*/ 	.word	0x0000df50


	//   ....[153]....
        /*0a60*/ 	.word	0x0000dfa0


	//   ....[154]....
        /*0a64*/ 	.word	0x0000dff0


	//   ....[155]....
        /*0a68*/ 	.word	0x0000e040


	//   ....[156]....
        /*0a6c*/ 	.word	0x0000e0b0


	//   ....[157]....
        /*0a70*/ 	.word	0x0000e0f0


	//   ....[158]....
        /*0a74*/ 	.word	0x0000e140


	//   ....[159]....
        /*0a78*/ 	.word	0x0000e190


	//   ....[160]....
        /*0a7c*/ 	.word	0x0000e1e0


	//   ....[161]....
        /*0a80*/ 	.word	0x0000e230


	//   ....[162]....
        /*0a84*/ 	.word	0x0000e2a0


	//   ....[163]....
        /*0a88*/ 	.word	0x0000e2e0


	//   ....[164]....
        /*0a8c*/ 	.word	0x0000e350


	//   ....[165]....
        /*0a90*/ 	.word	0x0000e3b0


	//   ....[166]....
        /*0a94*/ 	.word	0x0000e410


	//----- nvinfo : EIATTR_EXIT_INSTR_OFFSETS
	.align		4
.L_148:
        /*0a98*/ 	.byte	0x04, 0x1c
        /*0a9a*/ 	.short	(.L_150 - .L_149)


	//   ....[0]....
.L_149:
        /*0a9c*/ 	.word	0x00000b40


	//   ....[1]....
        /*0aa0*/ 	.word	0x0000cb50


	//----- nvinfo : EIATTR_MAX_THREADS
	.align		4
.L_150:
        /*0aa4*/ 	.byte	0x04, 0x05
        /*0aa6*/ 	.short	(.L_152 - .L_151)
.L_151:
        /*0aa8*/ 	.word	0x00000080
        /*0aac*/ 	.word	0x00000001
        /*0ab0*/ 	.word	0x00000001


	//----- nvinfo : EIATTR_CRS_STACK_SIZE
	.align		4
.L_152:
        /*0ab4*/ 	.byte	0x04, 0x1e
        /*0ab6*/ 	.short	(.L_154 - .L_153)
.L_153:
        /*0ab8*/ 	.word	0x00000000
.L_154:


//--------------------- .nv.info._ZN7cutlass13device_kernelIN5flash19enable_sm80_to_sm89INS1_16FlashAttnFwdSm80INS1_25CollectiveMainloopFwdSm80ILi4ELi1ELb0EN4cute5tupleIJNS5_1CILi128EEENS7_ILi48EEENS7_ILi96EEEEEELi96ENS_6half_tEfNS_4arch4Sm80ELb0ELb0ELb0ELb1ELb0ELb1ELb1ELb1EEENS1_21CollectiveEpilogueFwdINS6_IJS8_SA_S9_EEENS6_IJNS7_ILi1EEESI_SI_EEESC_SE_Li128ELb1ELb1ELb1ELb0EEENS1_36VarlenDynamicPersistentTileSchedulerILi128ELi48ELi128ELi128ELb1ELb1ELb0ELb0ELb1ELb1EEEEEEEEEvNT_6ParamsE --------------------------
	.section	.nv.info._ZN7cutlass13device_kernelIN5flash19enable_sm80_to_sm89INS1_16FlashAttnFwdSm80INS1_25CollectiveMainloopFwdSm80ILi4ELi1ELb0EN4cute5tupleIJNS5_1CILi128EEENS7_ILi48EEENS7_ILi96EEEEEELi96ENS_6half_tEfNS_4arch4Sm80ELb0ELb0ELb0ELb1ELb0ELb1ELb1ELb1EEENS1_21CollectiveEpilogueFwdINS6_IJS8_SA_S9_EEENS6_IJNS7_ILi1EEESI_SI_EEESC_SE_Li128ELb1ELb1ELb1ELb0EEENS1_36VarlenDynamicPersistentTileSchedulerILi128ELi48ELi128ELi128ELb1ELb1ELb0ELb0ELb1ELb1EEEEEEEEEvNT_6ParamsE,"",@"SHT_CUDA_INFO"
	.sectionflags	@""
	.align	4


	//----- nvinfo : EIATTR_CUDA_API_VERSION
	.align		4
        /*0000*/ 	.byte	0x04, 0x37
        /*0002*/ 	.short	(.L_156 - .L_155)
.L_155:
        /*0004*/ 	.word	0x00000082


	//----- nvinfo : EIATTR_SW2861232_WAR
	.align		4
.L_156:
        /*0008*/ 	.byte	0x01, 0x35
	.zero		2


	//----- nvinfo : EIATTR_PARAM_CBANK
	.align		4
        /*000c*/ 	.byte	0x04, 0x0a
        /*000e*/ 	.short	(.L_158 - .L_157)
	.align		4
.L_157:
        /*0010*/ 	.word	index@(.nv.constant0._ZN7cutlass13device_kernelIN5flash19enable_sm80_to_sm89INS1_16FlashAttnFwdSm80INS1_25CollectiveMainloopFwdSm80ILi4ELi1ELb0EN4cute5tupleIJNS5_1CILi128EEENS7_ILi48EEENS7_ILi96EEEEEELi96ENS_6half_tEfNS_4arch4Sm80ELb0ELb0ELb0ELb1ELb0ELb1ELb1ELb1EEENS1_21CollectiveEpilogueFwdINS6_IJS8_SA_S9_EEENS6_IJNS7_ILi1EEESI_SI_EEESC_SE_Li128ELb1ELb1ELb1ELb0EEENS1_36VarlenDynamicPersistentTileSchedulerILi128ELi48ELi128ELi128ELb1ELb1ELb0ELb0ELb1ELb1EEEEEEEEEvNT_6ParamsE)
        /*0014*/ 	.short	0x0160
        /*0016*/ 	.short	0x0438


	//----- nvinfo : EIATTR_CBANK_PARAM_SIZE
	.align		4
.L_158:
        /*0018*/ 	.byte	0x03, 0x19
        /*001a*/ 	.short	0x0438


	//----- nvinfo : EIATTR_KPARAM_INFO
	.align		4
        /*001c*/ 	.byte	0x04, 0x17
        /*001e*/ 	.short	(.L_160 - .L_159)
.L_159:
        /*0020*/ 	.word	0x00000000
        /*0024*/ 	.short	0x0000
        /*0026*/ 	.short	0x0000
        /*0028*/ 	.byte	0x00, 0xf0, 0xe1, 0x10


	//----- nvinfo : EIATTR_MAXREG_COUNT
	.align		4
.L_160:
        /*002c*/ 	.byte	0x03, 0x1b
        /*002e*/ 	.short	0x00ff


	//----- nvinfo : EIATTR_NUM_BARRIERS
	.align		4
        /*0030*/ 	.byte	0x02, 0x4c
        /*0032*/ 	.byte	0x06
	.zero		1


	//----- nvinfo : EIATTR_ANNOTATIONS
	.align		4
        /*0034*/ 	.byte	0x04, 0x55
        /*0036*/ 	.short	(.L_162 - .L_161)


	//   ....[0]....
.L_161:
        /* <DEDUP_REMOVED lines=72> */


	//----- nvinfo : EIATTR_MERCURY_ISA_VERSION
	.align		4
.L_162:
        /*04a8*/ 	.byte	0x03, 0x5f
        /*04aa*/ 	.short	0x0000


	//----- nvinfo : EIATTR_INT_WARP_WIDE_INSTR_OFFSETS
	.align		4
        /*04ac*/ 	.byte	0x04, 0x31
        /*04ae*/ 	.short	(.L_164 - .L_163)


	//   ....[0]....
.L_163:
        /*04b0*/ 	.word	0x00013670


	//   ....[1]....
        /*04b4*/ 	.word	0x000136f0


	//----- nvinfo : EIATTR_COOP_GROUP_MASK_REGIDS
	.align		4
.L_164:
        /*04b8*/ 	.byte	0x04, 0x29
        /*04ba*/ 	.short	(.L_166 - .L_165)


	//   ....[0]....
.L_165:
        /*04bc*/ 	.word	0xffffffff


	//   ....[1]....
        /*04c0*/ 	.word	0xffffffff


	//   ....[2]....
        /*04c4*/ 	.word	0xffffffff


	//   ....[3]....
        /*04c8*/ 	.word	0xffffffff


	//   ....[4]....
        /*04cc*/ 	.word	0xffffffff


	//   ....[5]....
        /*04d0*/ 	.word	0xffffffff


	//   ....[6]....
        /*04d4*/ 	.word	0xffffffff


	//   ....[7]....
        /*04d8*/ 	.word	0xffffffff


	//   ....[8]....
        /*04dc*/ 	.word	0xffffffff


	//   ....[9]....
        /*04e0*/ 	.word	0xffffffff


	//   ....[10]....
        /*04e4*/ 	.word	0xffffffff


	//   ....[11]....
        /*04e8*/ 	.word	0xffffffff


	//   ....[12]....
        /*04ec*/ 	.word	0xffffffff


	//   ....[13]....
        /*04f0*/ 	.word	0xffffffff


	//   ....[14]....
        /*04f4*/ 	.word	0xffffffff


	//   ....[15]....
        /*04f8*/ 	.word	0xffffffff


	//   ....[16]....
        /*04fc*/ 	.word	0xffffffff


	//   ....[17]....
        /*0500*/ 	.word	0xffffffff


	//   ....[18]....
        /*0504*/ 	.word	0xffffffff


	//   ....[19]....
        /*0508*/ 	.word	0xffffffff


	//   ....[20]....
        /*050c*/ 	.word	0xffffffff


	//   ....[21]....
        /*0510*/ 	.word	0xffffffff


	//   ....[22]....
        /*0514*/ 	.word	0xffffffff


	//   ....[23]....
        /*0518*/ 	.word	0xffffffff


	//   ....[24]....
        /*051c*/ 	.word	0xffffffff


	//   ....[25]....
        /*0520*/ 	.word	0xffffffff


	//   ....[26]....
        /*0524*/ 	.word	0xffffffff


	//   ....[27]....
        /*0528*/ 	.word	0xffffffff


	//   ....[28]....
        /*052c*/ 	.word	0xffffffff


	//   ....[29]....
        /*0530*/ 	.word	0xffffffff


	//   ....[30]....
        /*0534*/ 	.word	0xffffffff


	//   ....[31]....
        /*0538*/ 	.word	0xffffffff


	//   ....[32]....
        /*053c*/ 	.word	0xffffffff


	//   ....[33]....
        /*0540*/ 	.word	0xffffffff


	//   ....[34]....
        /*0544*/ 	.word	0xffffffff


	//   ....[35]....
        /*0548*/ 	.word	0xffffffff


	//   ....[36]....
        /*054c*/ 	.word	0xffffffff


	//   ....[37]....
        /*0550*/ 	.word	0xffffffff


	//   ....[38]....
        /*0554*/ 	.word	0xffffffff


	//   ....[39]....
        /*0558*/ 	.word	0xffffffff


	//   ....[40]....
        /*055c*/ 	.word	0xffffffff


	//   ....[41]....
        /*0560*/ 	.word	0xffffffff


	//   ....[42]....
        /*0564*/ 	.word	0xffffffff


	//   ....[43]....
        /*0568*/ 	.word	0xffffffff


	//   ....[44]....
        /*056c*/ 	.word	0xffffffff


	//   ....[45]....
        /*0570*/ 	.word	0xffffffff


	//   ....[46]....
        /*0574*/ 	.word	0xffffffff


	//   ....[47]....
        /*0578*/ 	.word	0xffffffff


	//   ....[48]....
        /*057c*/ 	.word	0xffffffff


	//   ....[49]....
        /*0580*/ 	.word	0xffffffff


	//   ....[50]....
        /*0584*/ 	.word	0xffffffff


	//   ....[51]....
        /*0588*/ 	.word	0xffffffff


	//   ....[52]....
        /*058c*/ 	.word	0xffffffff


	//   ....[53]....
        /*0590*/ 	.word	0xffffffff


	//   ....[54]....
        /*0594*/ 	.word	0xffffffff


	//   ....[55]....
        /*0598*/ 	.word	0xffffffff


	//   ....[56]....
        /*059c*/ 	.word	0xffffffff


	//   ....[57]....
        /*05a0*/ 	.word	0xffffffff


	//   ....[58]....
        /*05a4*/ 	.word	0xffffffff


	//   ....[59]....
        /*05a8*/ 	.word	0xffffffff


	//   ....[60]....
        /*05ac*/ 	.word	0xffffffff


	//   ....[61]....
        /*05b0*/ 	.word	0xffffffff


	//   ....[62]....
        /*05b4*/ 	.word	0xffffffff


	//   ....[63]....
        /*05b8*/ 	.word	0xffffffff


	//   ....[64]....
        /*05bc*/ 	.word	0xffffffff


	//   ....[65]....
        /*05c0*/ 	.word	0xffffffff


	//   ....[66]....
        /*05c4*/ 	.word	0xffffffff


	//   ....[67]....
        /*05c8*/ 	.word	0xffffffff


	//   ....[68]....
        /*05cc*/ 	.word	0xffffffff


	//   ....[69]....
        /*05d0*/ 	.word	0xffffffff


	//   ....[70]....
        /*05d4*/ 	.word	0xffffffff


	//   ....[71]....
        /*05d8*/ 	.word	0xffffffff


	//   ....[72]....
        /*05dc*/ 	.word	0xffffffff


	//   ....[73]....
        /*05e0*/ 	.word	0xffffffff


	//   ....[74]....
        /*05e4*/ 	.word	0xffffffff


	//   ....[75]....
        /*05e8*/ 	.word	0xffffffff


	//   ....[76]....
        /*05ec*/ 	.word	0xffffffff


	//   ....[77]....
        /*05f0*/ 	.word	0xffffffff


	//   ....[78]....
        /*05f4*/ 	.word	0xffffffff


	//   ....[79]....
        /*05f8*/ 	.word	0xffffffff


	//   ....[80]....
        /*05fc*/ 	.word	0xffffffff


	//   ....[81]....
        /*0600*/ 	.word	0xffffffff


	//   ....[82]....
        /*0604*/ 	.word	0xffffffff


	//   ....[83]....
        /*0608*/ 	.word	0xffffffff


	//   ....[84]....
        /*060c*/ 	.word	0xffffffff


	//   ....[85]....
        /*0610*/ 	.word	0xffffffff


	//   ....[86]....
        /*0614*/ 	.word	0xffffffff


	//   ....[87]....
        /*0618*/ 	.word	0xffffffff


	//   ....[88]....
        /*061c*/ 	.word	0xffffffff


	//   ....[89]....
        /*0620*/ 	.word	0xffffffff


	//   ....[90]....
        /*0624*/ 	.word	0xffffffff


	//   ....[91]....
        /*0628*/ 	.word	0xffffffff


	//   ....[92]....
        /*062c*/ 	.word	0xffffffff


	//   ....[93]....
        /*0630*/ 	.word	0xffffffff


	//   ....[94]....
        /*0634*/ 	.word	0xffffffff


	//   ....[95]....
        /*0638*/ 	.word	0xffffffff


	//   ....[96]....
        /*063c*/ 	.word	0xffffffff


	//   ....[97]....
        /*0640*/ 	.word	0xffffffff


	//   ....[98]....
        /*0644*/ 	.word	0xffffffff


	//   ....[99]....
        /*0648*/ 	.word	0xffffffff


	//   ....[100]....
        /*064c*/ 	.word	0xffffffff


	//   ....[101]....
        /*0650*/ 	.word	0xffffffff


	//   ....[102]....
        /*0654*/ 	.word	0xffffffff


	//   ....[103]....
        /*0658*/ 	.word	0xffffffff


	//   ....[104]....
        /*065c*/ 	.word	0xffffffff


	//   ....[105]....
        /*0660*/ 	.word	0xffffffff


	//   ....[106]....
        /*0664*/ 	.word	0xffffffff


	//   ....[107]....
        /*0668*/ 	.word	0xffffffff


	//   ....[108]....
        /*066c*/ 	.word	0xffffffff


	//   ....[109]....
        /*0670*/ 	.word	0xffffffff


	//   ....[110]....
        /*0674*/ 	.word	0xffffffff


	//   ....[111]....
        /*0678*/ 	.word	0xffffffff


	//   ....[112]....
        /*067c*/ 	.word	0xffffffff


	//   ....[113]....
        /*0680*/ 	.word	0xffffffff


	//   ....[114]....
        /*0684*/ 	.word	0xffffffff


	//   ....[115]....
        /*0688*/ 	.word	0xffffffff


	//   ....[116]....
        /*068c*/ 	.word	0xffffffff


	//   ....[117]....
        /*0690*/ 	.word	0xffffffff


	//   ....[118]....
        /*0694*/ 	.word	0xffffffff


	//   ....[119]....
        /*0698*/ 	.word	0xffffffff


	//   ....[120]....
        /*069c*/ 	.word	0xffffffff


	//   ....[121]....
        /*06a0*/ 	.word	0xffffffff


	//   ....[122]....
        /*06a4*/ 	.word	0xffffffff


	//   ....[123]....
        /*06a8*/ 	.word	0xffffffff


	//   ....[124]....
        /*06ac*/ 	.word	0xffffffff


	//   ....[125]....
        /*06b0*/ 	.word	0xffffffff


	//   ....[126]....
        /*06b4*/ 	.word	0xffffffff


	//   ....[127]....
        /*06b8*/ 	.word	0xffffffff


	//   ....[128]....
        /*06bc*/ 	.word	0xffffffff


	//   ....[129]....
        /*06c0*/ 	.word	0xffffffff


	//   ....[130]....
        /*06c4*/ 	.word	0xffffffff


	//   ....[131]....
        /*06c8*/ 	.word	0xffffffff


	//   ....[132]....
        /*06cc*/ 	.word	0xffffffff


	//   ....[133]....
        /*06d0*/ 	.word	0xffffffff


	//   ....[134]....
        /*06d4*/ 	.word	0xffffffff


	//   ....[135]....
        /*06d8*/ 	.word	0xffffffff


	//   ....[136]....
        /*06dc*/ 	.word	0xffffffff


	//   ....[137]....
        /*06e0*/ 	.word	0xffffffff


	//   ....[138]....
        /*06e4*/ 	.word	0xffffffff


	//   ....[139]....
        /*06e8*/ 	.word	0xffffffff


	//   ....[140]....
        /*06ec*/ 	.word	0xffffffff


	//   ....[141]....
        /*06f0*/ 	.word	0xffffffff


	//   ....[142]....
        /*06f4*/ 	.word	0xffffffff


	//   ....[143]....
        /*06f8*/ 	.word	0xffffffff


	//   ....[144]....
        /*06fc*/ 	.word	0xffffffff


	//   ....[145]....
        /*0700*/ 	.word	0xffffffff


	//   ....[146]....
        /*0704*/ 	.word	0xffffffff


	//   ....[147]....
        /*0708*/ 	.word	0xffffffff


	//   ....[148]....
        /*070c*/ 	.word	0xffffffff


	//   ....[149]....
        /*0710*/ 	.word	0xffffffff


	//   ....[150]....
        /*0714*/ 	.word	0xffffffff


	//   ....[151]....
        /*0718*/ 	.word	0xffffffff


	//   ....[152]....
        /*071c*/ 	.word	0xffffffff


	//   ....[153]....
        /*0720*/ 	.word	0xffffffff


	//   ....[154]....
        /*0724*/ 	.word	0xffffffff


	//   ....[155]....
        /*0728*/ 	.word	0xffffffff


	//   ....[156]....
        /*072c*/ 	.word	0xffffffff


	//   ....[157]....
        /*0730*/ 	.word	0xffffffff


	//   ....[158]....
        /*0734*/ 	.word	0xffffffff


	//   ....[159]....
        /*0738*/ 	.word	0xffffffff


	//   ....[160]....
        /*073c*/ 	.word	0xffffffff


	//   ....[161]....
        /*0740*/ 	.word	0xffffffff


	//   ....[162]....
        /*0744*/ 	.word	0xffffffff


	//   ....[163]....
        /*0748*/ 	.word	0xffffffff


	//   ....[164]....
        /*074c*/ 	.word	0xffffffff


	//   ....[165]....
        /*0750*/ 	.word	0xffffffff


	//   ....[166]....
        /*0754*/ 	.word	0xffffffff


	//   ....[167]....
        /*0758*/ 	.word	0xffffffff


	//   ....[168]....
        /*075c*/ 	.word	0xffffffff


	//   ....[169]....
        /*0760*/ 	.word	0xffffffff


	//   ....[170]....
        /*0764*/ 	.word	0xffffffff


	//   ....[171]....
        /*0768*/ 	.word	0xffffffff


	//   ....[172]....
        /*076c*/ 	.word	0xffffffff


	//   ....[173]....
        /*0770*/ 	.word	0xffffffff


	//   ....[174]....
        /*0774*/ 	.word	0xffffffff


	//----- nvinfo : EIATTR_COOP_GROUP_INSTR_OFFSETS
	.align		4
.L_166:
        /*0778*/ 	.byte	0x04, 0x28
        /*077a*/ 	.short	(.L_168 - .L_167)


	//   ....[0]....
.L_167:
        /*077c*/ 	.word	0x00000050


	//   ....[1]....
        /*0780*/ 	.word	0x00000200


	//   ....[2]....
        /*0784*/ 	.word	0x00000230


	//   ....[3]....
        /*0788*/ 	.word	0x00000260


	//   ....[4]....
        /*078c*/ 	.word	0x00000290


	//   ....[5]....
        /*0790*/ 	.word	0x000002c0


	//   ....[6]....
        /*0794*/ 	.word	0x000002f0


	//   ....[7]....
        /*0798*/ 	.word	0x00000460


	//   ....[8]....
        /*079c*/ 	.word	0x000004a0


	//   ....[9]....
        /*07a0*/ 	.word	0x000004d0


	//   ....[10]....
        /*07a4*/ 	.word	0x00000500


	//   ....[11]....
        /*07a8*/ 	.word	0x00000530


	//   ....[12]....
        /*07ac*/ 	.word	0x00000560


	//   ....[13]....
        /*07b0*/ 	.word	0x000005f0


	//   ....[14]....
        /*07b4*/ 	.word	0x00000620


	//   ....[15]....
        /*07b8*/ 	.word	0x00000630


	//   ....[16]....
        /*07bc*/ 	.word	0x000006a0


	//   ....[17]....
        /*07c0*/ 	.word	0x00007f90


	//   ....[18]....
        /*07c4*/ 	.word	0x00007fb0


	//   ....[19]....
        /*07c8*/ 	.word	0x00008110


	//   ....[20]....
        /*07cc*/ 	.word	0x00008120


	//   ....[21]....
        /*07d0*/ 	.word	0x00008280


	//   ....[22]....
        /*07d4*/ 	.word	0x000082a0


	//   ....[23]....
        /*07d8*/ 	.word	0x00008400


	//   ....[24]....
        /*07dc*/ 	.word	0x00008410


	//   ....[25]....
        /*07e0*/ 	.word	0x00008950


	//   ....[26]....
        /*07e4*/ 	.word	0x00008990


	//   ....[27]....
        /*07e8*/ 	.word	0x000089d0


	//   ....[28]....
        /*07ec*/ 	.word	0x00008a10


	//   ....[29]....
        /*07f0*/ 	.word	0x0000b3c0


	//   ....[30]....
        /*07f4*/ 	.word	0x0000b400


	//   ....[31]....
        /*07f8*/ 	.word	0x0000b440


	//   ....[32]....
        /*07fc*/ 	.word	0x0000b480


	//   ....[33]....
        /*0800*/ 	.word	0x0000ef40


	//   ....[34]....
        /*0804*/ 	.word	0x0000f070


	//   ....[35]....
        /*0808*/ 	.word	0x0000f2e0


	//   ....[36]....
        /*080c*/ 	.word	0x0000f390


	//   ....[37]....
        /*0810*/ 	.word	0x0000f400


	//   ....[38]....
        /*0814*/ 	.word	0x0000f530


	//   ....[39]....
        /*0818*/ 	.word	0x0000f550


	//   ....[40]....
        /*081c*/ 	.word	0x0000f6d0


	//   ....[41]....
        /*0820*/ 	.word	0x000112e0


	//   ....[42]....
        /*0824*/ 	.word	0x00011350


	//   ....[43]....
        /*0828*/ 	.word	0x000113e0


	//   ....[44]....
        /*082c*/ 	.word	0x00011450


	//   ....[45]....
        /*0830*/ 	.word	0x00011490


	//   ....[46]....
        /*0834*/ 	.word	0x00011580


	//   ....[47]....
        /*0838*/ 	.word	0x00011610


	//   ....[48]....
        /*083c*/ 	.word	0x000116e0


	//   ....[49]....
        /*0840*/ 	.word	0x00012cc0


	//   ....[50]....
        /*0844*/ 	.word	0x00012cd0


	//   ....[51]....
        /*0848*/ 	.word	0x00012ce0


	//   ....[52]....
        /*084c*/ 	.word	0x00012cf0


	//   ....[53]....
        /*0850*/ 	.word	0x00012d20


	//   ....[54]....
        /*0854*/ 	.word	0x00012d40


	//   ....[55]....
        /*0858*/ 	.word	0x00012d60


	//   ....[56]....
        /*085c*/ 	.word	0x00012d70


	//   ....[57]....
        /*0860*/ 	.word	0x00014300


	//   ....[58]....
        /*0864*/ 	.word	0x00014310


	//   ....[59]....
        /*0868*/ 	.word	0x00014320


	//   ....[60]....
        /*086c*/ 	.word	0x00014330


	//   ....[61]....
        /*0870*/ 	.word	0x00014340


	//   ....[62]....
        /*0874*/ 	.word	0x00014350


	//   ....[63]....
        /*0878*/ 	.word	0x00014370


	//   ....[64]....
        /*087c*/ 	.word	0x00014470


	//   ....[65]....
        /*0880*/ 	.word	0x00014820


	//   ....[66]....
        /*0884*/ 	.word	0x00014840


	//   ....[67]....
        /*0888*/ 	.word	0x00014980


	//   ....[68]....
        /*088c*/ 	.word	0x00014990


	//   ....[69]....
        /*0890*/ 	.word	0x00014ae0


	//   ....[70]....
        /*0894*/ 	.word	0x00014b00


	//   ....[71]....
        /*0898*/ 	.word	0x00014c50


	//   ....[72]....
        /*089c*/ 	.word	0x00014c60


	//   ....[73]....
        /*08a0*/ 	.word	0x00014fa0


	//   ....[74]....
        /*08a4*/ 	.word	0x00014fc0


	//   ....[75]....
        /*08a8*/ 	.word	0x00015480


	//   ....[76]....
        /*08ac*/ 	.word	0x00015490


	//   ....[77]....
        /*08b0*/ 	.word	0x000157f0


	//   ....[78]....
        /*08b4*/ 	.word	0x00015810


	//   ....[79]....
        /*08b8*/ 	.word	0x00015b90


	//   ....[80]....
        /*08bc*/ 	.word	0x00015ba0


	//   ....[81]....
        /*08c0*/ 	.word	0x00016690


	//   ....[82]....
        /*08c4*/ 	.word	0x000166b0


	//   ....[83]....
        /*08c8*/ 	.word	0x00016800


	//   ....[84]....
        /*08cc*/ 	.word	0x00016810


	//   ....[85]....
        /*08d0*/ 	.word	0x00016960


	//   ....[86]....
        /*08d4*/ 	.word	0x00016980


	//   ....[87]....
        /*08d8*/ 	.word	0x00016ad0


	//   ....[88]....
        /*08dc*/ 	.word	0x00016ae0


	//   ....[89]....
        /*08e0*/ 	.word	0x00016cf0


	//   ....[90]....
        /*08e4*/ 	.word	0x00016d10


	//   ....[91]....
        /*08e8*/ 	.word	0x00016e40


	//   ....[92]....
        /*08ec*/ 	.word	0x00016e80


	//   ....[93]....
        /*08f0*/ 	.word	0x00016eb0


	//   ....[94]....
        /*08f4*/ 	.word	0x00016ee0


	//   ....[95]....
        /*08f8*/ 	.word	0x00016f10


	//   ....[96]....
        /*08fc*/ 	.word	0x00016f40


	//   ....[97]....
        /*0900*/ 	.word	0x000170a0


	//   ....[98]....
        /*0904*/ 	.word	0x000170e0


	//   ....[99]....
        /*0908*/ 	.word	0x00017110


	//   ....[100]....
        /*090c*/ 	.word	0x00017140


	//   ....[101]....
        /*0910*/ 	.word	0x00017170


	//   ....[102]....
        /*0914*/ 	.word	0x000171a0


	//   ....[103]....
        /*0918*/ 	.word	0x00017230


	//   ....[104]....
        /*091c*/ 	.word	0x00017260


	//   ....[105]....
        /*0920*/ 	.word	0x00017270


	//   ....[106]....
        /*0924*/ 	.word	0x000172d0


	//   ....[107]....
        /*0928*/ 	.word	0x000178c0


	//   ....[108]....
        /*092c*/ 	.word	0x00017920


	//   ....[109]....
        /*0930*/ 	.word	0x00017970


	//   ....[110]....
        /*0934*/ 	.word	0x000179c0


	//   ....[111]....
        /*0938*/ 	.word	0x00017a10


	//   ....[112]....
        /*093c*/ 	.word	0x00017a80


	//   ....[113]....
        /*0940*/ 	.word	0x00017ac0


	//   ....[114]....
        /*0944*/ 	.word	0x00017b30


	//   ....[115]....
        /*0948*/ 	.word	0x00017ba0


	//   ....[116]....
        /*094c*/ 	.word	0x00017c00


	//   ....[117]....
        /*0950*/ 	.word	0x00017c70


	//   ....[118]....
        /*0954*/ 	.word	0x00017ce0


	//   ....[119]....
        /*0958*/ 	.word	0x00017d40


	//   ....[120]....
        /*095c*/ 	.word	0x00017da0


	//   ....[121]....
        /*0960*/ 	.word	0x00017e00


	//   ....[122]....
        /*0964*/ 	.word	0x00017e70


	//   ....[123]....
        /*0968*/ 	.word	0x00017ed0


	//   ....[124]....
        /*096c*/ 	.word	0x00017f30


	//   ....[125]....
        /*0970*/ 	.word	0x00017fa0


	//   ....[126]....
        /*0974*/ 	.word	0x00017ff0


	//   ....[127]....
        /*0978*/ 	.word	0x00018040


	//   ....[128]....
        /*097c*/ 	.word	0x00018090


	//   ....[129]....
        /*0980*/ 	.word	0x000180e0


	//   ....[130]....
        /*0984*/ 	.word	0x00018130


	//   ....[131]....
        /*0988*/ 	.word	0x00018180


	//   ....[132]....
        /*098c*/ 	.word	0x000181d0


	//   ....[133]....
        /*0990*/ 	.word	0x00018240


	//   ....[134]....
        /*0994*/ 	.word	0x000182b0


	//   ....[135]....
        /*0998*/ 	.word	0x00018310


	//   ....[136]....
        /*099c*/ 	.word	0x00018370


	//   ....[137]....
        /*09a0*/ 	.word	0x000183d0


	//   ....[138]....
        /*09a4*/ 	.word	0x00018440


	//   ....[139]....
        /*09a8*/ 	.word	0x000184a0


	//   ....[140]....
        /*09ac*/ 	.word	0x00018500


	//   ....[141]....
        /*09b0*/ 	.word	0x00018560


	//   ....[142]....
        /*09b4*/ 	.word	0x000185d0


	//   ....[143]....
        /*09b8*/ 	.word	0x00018630


	//   ....[144]....
        /*09bc*/ 	.word	0x00018690


	//   ....[145]....
        /*09c0*/ 	.word	0x000186f0


	//   ....[146]....
        /*09c4*/ 	.word	0x00018760


	//   ....[147]....
        /*09c8*/ 	.word	0x000187c0


	//   ....[148]....
        /*09cc*/ 	.word	0x00018820


	//   ....[149]....
        /*09d0*/ 	.word	0x00018880


	//   ....[150]....
        /*09d4*/ 	.word	0x000188f0


	//   ....[151]....
        /*09d8*/ 	.word	0x00018950


	//   ....[152]....
        /*09dc*/ 	.word	0x000189b0


	//   ....[153]....
        /*09e0*/ 	.word	0x00018a10


	//   ....[154]....
        /*09e4*/ 	.word	0x00018a80


	//   ....[155]....
        /*09e8*/ 	.word	0x00018ae0


	//   ....[156]....
        /*09ec*/ 	.word	0x00018b40


	//   ....[157]....
        /*09f0*/ 	.word	0x00018ba0


	//   ....[158]....
        /*09f4*/ 	.word	0x00018c10


	//   ....[159]....
        /*09f8*/ 	.word	0x00018c60


	//   ....[160]....
        /*09fc*/ 	.word	0x00018ca0


	//   ....[161]....
        /*0a00*/ 	.word	0x00018cf0


	//   ....[162]....
        /*0a04*/ 	.word	0x00018d40


	//   ....[163]....
        /*0a08*/ 	.word	0x00018d90


	//   ....[164]....
        /*0a0c*/ 	.word	0x00018e00


	//   ....[165]....
        /*0a10*/ 	.word	0x00018e40


	//   ....[166]....
        /*0a14*/ 	.word	0x00018e90


	//   ....[167]....
        /*0a18*/ 	.word	0x00018ee0


	//   ....[168]....
        /*0a1c*/ 	.word	0x00018f30


	//   ....[169]....
        /*0a20*/ 	.word	0x00018f80


	//   ....[170]....
        /*0a24*/ 	.word	0x00018ff0


	//   ....[171]....
        /*0a28*/ 	.word	0x00019030


	//   ....[172]....
        /*0a2c*/ 	.word	0x000190a0


	//   ....[173]....
        /*0a30*/ 	.word	0x00019100


	//   ....[174]....
        /*0a34*/ 	.word	0x00019160


	//----- nvinfo : EIATTR_EXIT_INSTR_OFFSETS
	.align		4
.L_168:
        /*0a38*/ 	.byte	0x04, 0x1c
        /*0a3a*/ 	.short	(.L_170 - .L_169)


	//   ....[0]....
.L_169:
        /*0a3c*/ 	.word	0x00000c10


	//   ....[1]....
        /*0a40*/ 	.word	0x00017880


	//----- nvinfo : EIATTR_MAX_THREADS
	.align		4
.L_170:
        /*0a44*/ 	.byte	0x04, 0x05
        /*0a46*/ 	.short	(.L_172 - .L_171)
.L_171:
        /*0a48*/ 	.word	0x00000080
        /*0a4c*/ 	.word	0x00000001
        /*0a50*/ 	.word	0x00000001


	//----- nvinfo : EIATTR_CRS_STACK_SIZE
	.align		4
.L_172:
        /*0a54*/ 	.byte	0x04, 0x1e
        /*0a56*/ 	.short	(.L_174 - .L_173)
.L_173:
        /*0a58*/ 	.word	0x00000000
.L_174:


//--------------------- .nv.info._ZN7cutlass13device_kernelIN5flash19enable_sm80_to_sm89INS1_16FlashAttnFwdSm80INS1_25CollectiveMainloopFwdSm80ILi4ELi1ELb0EN4cute5tupleIJNS5_1CILi128EEENS7_ILi48EEENS7_ILi96EEEEEELi96ENS_6half_tEfNS_4arch4Sm80ELb0ELb1ELb0ELb0ELb0ELb0ELb1ELb1EEENS1_21CollectiveEpilogueFwdINS6_IJS8_SA_S9_EEENS6_IJNS7_ILi1EEESI_SI_EEESC_SE_Li128ELb0ELb1ELb1ELb0EEENS1_19SingleTileSchedulerILb0ELb1ELb1ELi128EEEEEEEEEvNT_6ParamsE --------------------------
	.section	.nv.info._ZN7cutlass13device_kernelIN5flash19enable_sm80_to_sm89INS1_16FlashAttnFwdSm80INS1_25CollectiveMainloopFwdSm80ILi4ELi1ELb0EN4cute5tupleIJNS5_1CILi128EEENS7_ILi48EEENS7_ILi96EEEEEELi96ENS_6half_tEfNS_4arch4Sm80ELb0ELb1ELb0ELb0ELb0ELb0ELb1ELb1EEENS1_21CollectiveEpilogueFwdINS6_IJS8_SA_S9_EEENS6_IJNS7_ILi1EEESI_SI_EEESC_SE_Li128ELb0ELb1ELb1ELb0EEENS1_19SingleTileSchedulerILb0ELb1ELb1ELi128EEEEEEEEEvNT_6ParamsE,"",@"SHT_CUDA_INFO"
	.sectionflags	@""
	.align	4


	//----- nvinfo : EIATTR_CUDA_API_VERSION
	.align		4
        /*0000*/ 	.byte	0x04, 0x37
        /*0002*/ 	.short	(.L_176 - .L_175)
.L_175:
        /*0004*/ 	.word	0x00000082


	//----- nvinfo : EIATTR_SW2861232_WAR
	.align		4
.L_176:
        /*0008*/ 	.byte	0x01, 0x35
	.zero		2


	//----- nvinfo : EIATTR_PARAM_CBANK
	.align		4
        /*000c*/ 	.byte	0x04, 0x0a
        /*000e*/ 	.short	(.L_178 - .L_177)
	.align		4
.L_177:
        /*0010*/ 	.word	index@(.nv.constant0._ZN7cutlass13device_kernelIN5flash19enable_sm80_to_sm89INS1_16FlashAttnFwdSm80INS1_25CollectiveMainloopFwdSm80ILi4ELi1ELb0EN4cute5tupleIJNS5_1CILi128EEENS7_ILi48EEENS7_ILi96EEEEEELi96ENS_6half_tEfNS_4arch4Sm80ELb0ELb1ELb0ELb0ELb0ELb0ELb1ELb1EEENS1_21CollectiveEpilogueFwdINS6_IJS8_SA_S9_EEENS6_IJNS7_ILi1EEESI_SI_EEESC_SE_Li128ELb0ELb1ELb1ELb0EEENS1_19SingleTileSchedulerILb0ELb1ELb1ELi128EEEEEEEEEvNT_6ParamsE)
        /*0014*/ 	.short	0x0160
        /*0016*/ 	.short	0x0418


	//----- nvinfo : EIATTR_CBANK_PARAM_SIZE
	.align		4
.L_178:
        /*0018*/ 	.byte	0x03, 0x19
        /*001a*/ 	.short	0x0418


	//----- nvinfo : EIATTR_KPARAM_INFO
	.align		4
        /*001c*/ 	.byte	0x04, 0x17
        /*001e*/ 	.short	(.L_180 - .L_179)
.L_179:
        /*0020*/ 	.word	0x00000000
        /*0024*/ 	.short	0x0000
        /*0026*/ 	.short	0x0000
        /*0028*/ 	.byte	0x00, 0xf0, 0x61, 0x10


	//----- nvinfo : EIATTR_MAXREG_COUNT
	.align		4
.L_180:
        /*002c*/ 	.byte	0x03, 0x1b
        /*002e*/ 	.short	0x00ff


	//----- nvinfo : EIATTR_NUM_BARRIERS
	.align		4
        /*0030*/ 	.byte	0x02, 0x4c
        /*0032*/ 	.byte	0x02
	.zero		1


	//----- nvinfo : EIATTR_MERCURY_ISA_VERSION
	.align		4
        /*0034*/ 	.byte	0x03, 0x5f
        /*0036*/ 	.short	0x0000


	//----- nvinfo : EIATTR_COOP_GROUP_MASK_REGIDS
	.align		4
        /*0038*/ 	.byte	0x04, 0x29
        /*003a*/ 	.short	(.L_182 - .L_181)


	//   ....[0]....
.L_181:
        /*003c*/ 	.word	0xffffffff


	//   ....[1]....
        /*0040*/ 	.word	0xffffffff


	//   ....[2]....
        /*0044*/ 	.word	0xffffffff


	//   ....[3]....
        /*0048*/ 	.word	0xffffffff


	//   ....[4]....
        /*004c*/ 	.word	0xffffffff


	//   ....[5]....
        /*0050*/ 	.word	0xffffffff


	//   ....[6]....
        /*0054*/ 	.word	0xffffffff


	//   ....[7]....
        /*0058*/ 	.word	0xffffffff


	//   ....[8]....
        /*005c*/ 	.word	0xffffffff


	//   ....[9]....
        /*0060*/ 	.word	0xffffffff


	//   ....[10]....
        /*0064*/ 	.word	0xffffffff


	//   ....[11]....
        /*0068*/ 	.word	0xffffffff


	//   ....[12]....
        /*006c*/ 	.word	0xffffffff


	//   ....[13]....
        /*0070*/ 	.word	0xffffffff


	//   ....[14]....
        /*0074*/ 	.word	0xffffffff


	//   ....[15]....
        /*0078*/ 	.word	0xffffffff


	//   ....[16]....
        /*007c*/ 	.word	0xffffffff


	//   ....[17]....
        /*0080*/ 	.word	0xffffffff


	//   ....[18]....
        /*0084*/ 	.word	0xffffffff


	//   ....[19]....
        /*0088*/ 	.word	0xffffffff


	//   ....[20]....
        /*008c*/ 	.word	0xffffffff


	//   ....[21]....
        /*0090*/ 	.word	0xffffffff


	//   ....[22]....
        /*0094*/ 	.word	0xffffffff


	//   ....[23]....
        /*0098*/ 	.word	0xffffffff


	//   ....[24]....
        /*009c*/ 	.word	0xffffffff


	//   ....[25]....
        /*00a0*/ 	.word	0xffffffff


	//   ....[26]....
        /*00a4*/ 	.word	0xffffffff


	//   ....[27]....
        /*00a8*/ 	.word	0xffffffff


	//   ....[28]....
        /*00ac*/ 	.word	0xffffffff


	//   ....[29]....
        /*00b0*/ 	.word	0xffffffff


	//   ....[30]....
        /*00b4*/ 	.word	0xffffffff


	//   ....[31]....
        /*00b8*/ 	.word	0xffffffff


	//   ....[32]....
        /*00bc*/ 	.word	0xffffffff


	//   ....[33]....
        /*00c0*/ 	.word	0xffffffff


	//   ....[34]....
        /*00c4*/ 	.word	0xffffffff


	//   ....[35]....
        /*00c8*/ 	.word	0xffffffff


	//   ....[36]....
        /*00cc*/ 	.word	0xffffffff


	//   ....[37]....
        /*00d0*/ 	.word	0xffffffff


	//   ....[38]....
        /*00d4*/ 	.word	0xffffffff


	//   ....[39]....
        /*00d8*/ 	.word	0xffffffff


	//   ....[40]....
        /*00dc*/ 	.word	0xffffffff


	//   ....[41]....
        /*00e0*/ 	.word	0xffffffff


	//   ....[42]....
        /*00e4*/ 	.word	0xffffffff


	//   ....[43]....
        /*00e8*/ 	.word	0xffffffff


	//   ....[44]....
        /*00ec*/ 	.word	0xffffffff


	//   ....[45]....
        /*00f0*/ 	.word	0xffffffff


	//   ....[46]....
        /*00f4*/ 	.word	0xffffffff


	//   ....[47]....
        /*00f8*/ 	.word	0xffffffff


	//   ....[48]....
        /*00fc*/ 	.word	0xffffffff


	//   ....[49]....
        /*0100*/ 	.word	0xffffffff


	//   ....[50]....
        /*0104*/ 	.word	0xffffffff


	//   ....[51]....
        /*0108*/ 	.word	0xffffffff


	//   ....[52]....
        /*010c*/ 	.word	0xffffffff


	//   ....[53]....
        /*0110*/ 	.word	0xffffffff


	//   ....[54]....
        /*0114*/ 	.word	0xffffffff


	//   ....[55]....
        /*0118*/ 	.word	0xffffffff


	//   ....[56]....
        /*011c*/ 	.word	0xffffffff


	//   ....[57]....
        /*0120*/ 	.word	0xffffffff


	//   ....[58]....
        /*0124*/ 	.word	0xffffffff


	//   ....[59]....
        /*0128*/ 	.word	0xffffffff


	//   ....[60]....
        /*012c*/ 	.word	0xffffffff


	//   ....[61]....
        /*0130*/ 	.word	0xffffffff


	//   ....[62]....
        /*0134*/ 	.word	0xffffffff


	//   ....[63]....
        /*0138*/ 	.word	0xffffffff


	//   ....[64]....
        /*013c*/ 	.word	0xffffffff


	//   ....[65]....
        /*0140*/ 	.word	0xffffffff


	//   ....[66]....
        /*0144*/ 	.word	0xffffffff


	//   ....[67]....
        /*0148*/ 	.word	0xffffffff


	//   ....[68]....
        /*014c*/ 	.word	0xffffffff


	//   ....[69]....
        /*0150*/ 	.word	0xffffffff


	//   ....[70]....
        /*0154*/ 	.word	0xffffffff


	//   ....[71]....
        /*0158*/ 	.word	0xffffffff


	//   ....[72]....
        /*015c*/ 	.word	0xffffffff


	//   ....[73]....
        /*0160*/ 	.word	0xffffffff


	//   ....[74]....
        /*0164*/ 	.word	0xffffffff


	//   ....[75]....
        /*0168*/ 	.word	0xffffffff


	//   ....[76]....
        /*016c*/ 	.word	0xffffffff


	//----- nvinfo : EIATTR_COOP_GROUP_INSTR_OFFSETS
	.align		4
.L_182:
        /*0170*/ 	.byte	0x04, 0x28
        /*0172*/ 	.short	(.L_184 - .L_183)


	//   ....[0]....
.L_183:
        /*0174*/ 	.word	0x00000050


	//   ....[1]....
        /*0178*/ 	.word	0x00001310


	//   ....[2]....
        /*017c*/ 	.word	0x00001360


	//   ....[3]....
        /*0180*/ 	.word	0x00001600


	//   ....[4]....
        /*0184*/ 	.word	0x00001630


	//   ....[5]....
        /*0188*/ 	.word	0x00001770


	//   ....[6]....
        /*018c*/ 	.word	0x000017a0


	//   ....[7]....
        /*0190*/ 	.word	0x000018d0


	//   ....[8]....
        /*0194*/ 	.word	0x00001910


	//   ....[9]....
        /*0198*/ 	.word	0x00002c70


	//   ....[10]....
        /*019c*/ 	.word	0x00002e90


	//   ....[11]....
        /*01a0*/ 	.word	0x000033c0


	//   ....[12]....
        /*01a4*/ 	.word	0x00003b70


	//   ....[13]....
        /*01a8*/ 	.word	0x000041e0


	//   ....[14]....
        /*01ac*/ 	.word	0x000042b0


	//   ....[15]....
        /*01b0*/ 	.word	0x000042f0


	//   ....[16]....
        /*01b4*/ 	.word	0x000043e0


	//   ....[17]....
        /*01b8*/ 	.word	0x00004710


	//   ....[18]....
        /*01bc*/ 	.word	0x000048e0


	//   ....[19]....
        /*01c0*/ 	.word	0x00004900


	//   ....[20]....
        /*01c4*/ 	.word	0x000049d0


	//   ....[21]....
        /*01c8*/ 	.word	0x00006530


	//   ....[22]....
        /*01cc*/ 	.word	0x00006730


	//   ....[23]....
        /*01d0*/ 	.word	0x00006910


	//   ....[24]....
        /*01d4*/ 	.word	0x000073c0


	//   ....[25]....
        /*01d8*/ 	.word	0x00007840


	//   ....[26]....
        /*01dc*/ 	.word	0x00007940


	//   ....[27]....
        /*01e0*/ 	.word	0x00007990


	//   ....[28]....
        /*01e4*/ 	.word	0x00007ae0


	//   ....[29]....
        /*01e8*/ 	.word	0x00007c00


	//   ....[30]....
        /*01ec*/ 	.word	0x00007e00


	//   ....[31]....
        /*01f0*/ 	.word	0x00007e60


	//   ....[32]....
        /*01f4*/ 	.word	0x00007f50


	//   ....[33]....
        /*01f8*/ 	.word	0x0000a7f0


	//   ....[34]....
        /*01fc*/ 	.word	0x0000a860


	//   ....[35]....
        /*0200*/ 	.word	0x0000a8a0


	//   ....[36]....
        /*0204*/ 	.word	0x0000a8f0


	//   ....[37]....
        /*0208*/ 	.word	0x0000a920


	//   ....[38]....
        /*020c*/ 	.word	0x0000a950


	//   ....[39]....
        /*0210*/ 	.word	0x0000ab00


	//   ....[40]....
        /*0214*/ 	.word	0x0000ac30


	//   ....[41]....
        /*0218*/ 	.word	0x0000cfb0


	//   ....[42]....
        /*021c*/ 	.word	0x0000d1a0


	//   ....[43]....
        /*0220*/ 	.word	0x0000d4e0


	//   ....[44]....
        /*0224*/ 	.word	0x0000dca0


	//   ....[45]....
        /*0228*/ 	.word	0x0000e4d0


	//   ....[46]....
        /*022c*/ 	.word	0x0000e560


	//   ....[47]....
        /*0230*/ 	.word	0x0000e600


	//   ....[48]....
        /*0234*/ 	.word	0x0000e630


	//   ....[49]....
        /*0238*/ 	.word	0x0000e690


	//   ....[50]....
        /*023c*/ 	.word	0x0000e870


	//   ....[51]....
        /*0240*/ 	.word	0x0000e9a0


	//   ....[52]....
        /*0244*/ 	.word	0x0000eac0


	//   ....[53]....
        /*0248*/ 	.word	0x00010010


	//   ....[54]....
        /*024c*/ 	.word	0x00010040


	//   ....[55]....
        /*0250*/ 	.word	0x00010050


	//   ....[56]....
        /*0254*/ 	.word	0x00010060


	//   ....[57]....
        /*0258*/ 	.word	0x00010090


	//   ....[58]....
        /*025c*/ 	.word	0x000100c0


	//   ....[59]....
        /*0260*/ 	.word	0x000100e0


	//   ....[60]....
        /*0264*/ 	.word	0x000100f0


	//   ....[61]....
        /*0268*/ 	.word	0x00010f70


	//   ....[62]....
        /*026c*/ 	.word	0x00010fb0


	//   ....[63]....
        /*0270*/ 	.word	0x00010fe0


	//   ....[64]....
        /*0274*/ 	.word	0x00011010


	//   ....[65]....
        /*0278*/ 	.word	0x00011040


	//   ....[66]....
        /*027c*/ 	.word	0x00011070


	//   ....[67]....
        /*0280*/ 	.word	0x000110a0


	//   ....[68]....
        /*0284*/ 	.word	0x000110d0


	//   ....[69]....
        /*0288*/ 	.word	0x00011120


	//   ....[70]....
        /*028c*/ 	.word	0x00011170


	//   ....[71]....
        /*0290*/ 	.word	0x00011610


	//   ....[72]....
        /*0294*/ 	.word	0x00011630


	//   ....[73]....
        /*0298*/ 	.word	0x00011ab0


	//   ....[74]....
        /*029c*/ 	.word	0x00011ad0


	//   ....[75]....
        /*02a0*/ 	.word	0x00011f50


	//   ....[76]....
        /*02a4*/ 	.word	0x00011f60


	//----- nvinfo : EIATTR_EXIT_INSTR_OFFSETS
	.align		4
.L_184:
        /*02a8*/ 	.byte	0x04, 0x1c
        /*02aa*/ 	.short	(.L_186 - .L_185)


	//   ....[0]....
.L_185:
        /*02ac*/ 	.word	0x000001b0


	//   ....[1]....
        /*02b0*/ 	.word	0x00011f70


	//   ....[2]....
        /*02b4*/ 	.word	0x00012390


	//   ....[3]....
        /*02b8*/ 	.word	0x000123e0


	//   ....[4]....
        /*02bc*/ 	.word	0x00012410


	//   ....[5]....
        /*02c0*/ 	.word	0x00012470


	//   ....[6]....
        /*02c4*/ 	.word	0x00012700


	//----- nvinfo : EIATTR_CTAIDZ_USED
	.align		4
.L_186:
        /*02c8*/ 	.byte	0x01, 0x04
	.zero		2


	//----- nvinfo : EIATTR_MAX_THREADS
	.align		4
        /*02cc*/ 	.byte	0x04, 0x05
        /*02ce*/ 	.short	(.L_188 - .L_187)
.L_187:
        /*02d0*/ 	.word	0x00000080
        /*02d4*/ 	.word	0x00000001
        /*02d8*/ 	.word	0x00000001


	//----- nvinfo : EIATTR_CRS_STACK_SIZE
	.align		4
.L_188:
        /*02dc*/ 	.byte	0x04, 0x1e
        /*02de*/ 	.short	(.L_190 - .L_189)
.L_189:
        /*02e0*/ 	.word	0x00000000
.L_190:


//--------------------- .nv.info._ZN7cutlass13device_kernelIN5flash19enable_sm80_to_sm89INS1_16FlashAttnFwdSm80INS1_25CollectiveMainloopFwdSm80ILi4ELi1ELb0EN4cute5tupleIJNS5_1CILi128EEENS7_ILi48EEENS7_ILi96EEEEEELi96ENS_6half_tEfNS_4arch4Sm80ELb0ELb1ELb0ELb1ELb0ELb0ELb1ELb1EEENS1_21CollectiveEpilogueFwdINS6_IJS8_SA_S9_EEENS6_IJNS7_ILi1EEESI_SI_EEESC_SE_Li128ELb1ELb1ELb1ELb0EEENS1_36VarlenDynamicPersistentTileSchedulerILi128ELi48ELi128ELi128ELb1ELb1ELb0ELb1ELb0ELb1EEEEEEEEEvNT_6ParamsE --------------------------
	.section	.nv.info._ZN7cutlass13device_kernelIN5flash19enable_sm80_to_sm89INS1_16FlashAttnFwdSm80INS1_25CollectiveMainloopFwdSm80ILi4ELi1ELb0EN4cute5tupleIJNS5_1CILi128EEENS7_ILi48EEENS7_ILi96EEEEEELi96ENS_6half_tEfNS_4arch4Sm80ELb0ELb1ELb0ELb1ELb0ELb0ELb1ELb1EEENS1_21CollectiveEpilogueFwdINS6_IJS8_SA_S9_EEENS6_IJNS7_ILi1EEESI_SI_EEESC_SE_Li128ELb1ELb1ELb1ELb0EEENS1_36VarlenDynamicPersistentTileSchedulerILi128ELi48ELi128ELi128ELb1ELb1ELb0ELb1ELb0ELb1EEEEEEEEEvNT_6ParamsE,"",@"SHT_CUDA_INFO"
	.sectionflags	@""
	.align	4


	//----- nvinfo : EIATTR_CUDA_API_VERSION
	.align		4
        /*0000*/ 	.byte	0x04, 0x37
        /*0002*/ 	.short	(.L_192 - .L_191)
.L_191:
        /*0004*/ 	.word	0x00000082


	//----- nvinfo : EIATTR_SW2861232_WAR
	.align		4
.L_192:
        /*0008*/ 	.byte	0x01, 0x35
	.zero		2


	//----- nvinfo : EIATTR_PARAM_CBANK
	.align		4
        /*000c*/ 	.byte	0x04, 0x0a
        /*000e*/ 	.short	(.L_194 - .L_193)
	.align		4
.L_193:
        /*0010*/ 	.word	index@(.nv.constant0._ZN7cutlass13device_kernelIN5flash19enable_sm80_to_sm89INS1_16FlashAttnFwdSm80INS1_25CollectiveMainloopFwdSm80ILi4ELi1ELb0EN4cute5tupleIJNS5_1CILi128EEENS7_ILi48EEENS7_ILi96EEEEEELi96ENS_6half_tEfNS_4arch4Sm80ELb0ELb1ELb0ELb1ELb0ELb0ELb1ELb1EEENS1_21CollectiveEpilogueFwdINS6_IJS8_SA_S9_EEENS6_IJNS7_ILi1EEESI_SI_EEESC_SE_Li128ELb1ELb1ELb1ELb0EEENS1_36VarlenDynamicPersistentTileSchedulerILi128ELi48ELi128ELi128ELb1ELb1ELb0ELb1ELb0ELb1EEEEEEEEEvNT_6ParamsE)
        /*0014*/ 	.short	0x0160
        /*0016*/ 	.short	0x0438


	//----- nvinfo : EIATTR_CBANK_PARAM_SIZE
	.align		4
.L_194:
        /*0018*/ 	.byte	0x03, 0x19
        /*001a*/ 	.short	0x0438


	//----- nvinfo : EIATTR_KPARAM_INFO
	.align		4
        /*001c*/ 	.byte	0x04, 0x17
        /*001e*/ 	.short	(.L_196 - .L_195)
.L_195:
        /*0020*/ 	.word	0x00000000
        /*0024*/ 	.short	0x0000
        /*0026*/ 	.short	0x0000
        /*0028*/ 	.byte	0x00, 0xf0, 0xe1, 0x10


	//----- nvinfo : EIATTR_MAXREG_COUNT
	.align		4
.L_196:
        /*002c*/ 	.byte	0x03, 0x1b
        /*002e*/ 	.short	0x00ff


	//----- nvinfo : EIATTR_NUM_BARRIERS
	.align		4
        /*0030*/ 	.byte	0x02, 0x4c
        /*0032*/ 	.byte	0x06
	.zero		1


	//----- nvinfo : EIATTR_ANNOTATIONS
	.align		4
        /*0034*/ 	.byte	0x04, 0x55
        /*0036*/ 	.short	(.L_198 - .L_197)


	//   ....[0]....
.L_197:
        /* <DEDUP_REMOVED lines=94> */


	//----- nvinfo : EIATTR_MERCURY_ISA_VERSION
	.align		4
.L_198:
        /*0600*/ 	.byte	0x03, 0x5f
        /*0602*/ 	.short	0x0000


	//----- nvinfo : EIATTR_INT_WARP_WIDE_INSTR_OFFSETS
	.align		4
        /*0604*/ 	.byte	0x04, 0x31
        /*0606*/ 	.short	(.L_200 - .L_199)


	//   ....[0]....
.L_199:
        /*0608*/ 	.word	0x00011d00


	//   ....[1]....
        /*060c*/ 	.word	0x00011d80


	//----- nvinfo : EIATTR_COOP_GROUP_MASK_REGIDS
	.align		4
.L_200:
        /*0610*/ 	.byte	0x04, 0x29
        /*0612*/ 	.short	(.L_202 - .L_201)


	//   ....[0]....
.L_201:
        /*0614*/ 	.word	0xffffffff


	//   ....[1]....
        /*0618*/ 	.word	0xffffffff


	//   ....[2]....
        /*061c*/ 	.word	0xffffffff


	//   ....[3]....
        /*0620*/ 	.word	0xffffffff


	//   ....[4]....
        /*0624*/ 	.word	0xffffffff


	//   ....[5]....
        /*0628*/ 	.word	0xffffffff


	//   ....[6]....
        /*062c*/ 	.word	0xffffffff


	//   ....[7]....
        /*0630*/ 	.word	0xffffffff


	//   ....[8]....
        /*0634*/ 	.word	0xffffffff


	//   ....[9]....
        /*0638*/ 	.word	0xffffffff


	//   ....[10]....
        /*063c*/ 	.word	0xffffffff


	//   ....[11]....
        /*0640*/ 	.word	0xffffffff


	//   ....[12]....
        /*0644*/ 	.word	0xffffffff


	//   ....[13]....
        /*0648*/ 	.word	0xffffffff


	//   ....[14]....
        /*064c*/ 	.word	0xffffffff


	//   ....[15]....
        /*0650*/ 	.word	0xffffffff


	//   ....[16]....
        /*0654*/ 	.word	0xffffffff


	//   ....[17]....
        /*0658*/ 	.word	0xffffffff


	//   ....[18]....
        /*065c*/ 	.word	0xffffffff


	//   ....[19]....
        /*0660*/ 	.word	0xffffffff


	//   ....[20]....
        /*0664*/ 	.word	0xffffffff


	//   ....[21]....
        /*0668*/ 	.word	0xffffffff


	//   ....[22]....
        /*066c*/ 	.word	0xffffffff


	//   ....[23]....
        /*0670*/ 	.word	0xffffffff


	//   ....[24]....
        /*0674*/ 	.word	0xffffffff


	//   ....[25]....
        /*0678*/ 	.word	0xffffffff


	//   ....[26]....
        /*067c*/ 	.word	0xffffffff


	//   ....[27]....
        /*0680*/ 	.word	0xffffffff


	//   ....[28]....
        /*0684*/ 	.word	0xffffffff


	//   ....[29]....
        /*0688*/ 	.word	0xffffffff


	//   ....[30]....
        /*068c*/ 	.word	0xffffffff


	//   ....[31]....
        /*0690*/ 	.word	0xffffffff


	//   ....[32]....
        /*0694*/ 	.word	0xffffffff


	//   ....[33]....
        /*0698*/ 	.word	0xffffffff


	//   ....[34]....
        /*069c*/ 	.word	0xffffffff


	//   ....[35]....
        /*06a0*/ 	.word	0xffffffff


	//   ....[36]....
        /*06a4*/ 	.word	0xffffffff


	//   ....[37]....
        /*06a8*/ 	.word	0xffffffff


	//   ....[38]....
        /*06ac*/ 	.word	0xffffffff


	//   ....[39]....
        /*06b0*/ 	.word	0xffffffff


	//   ....[40]....
        /*06b4*/ 	.word	0xffffffff


	//   ....[41]....
        /*06b8*/ 	.word	0xffffffff


	//   ....[42]....
        /*06bc*/ 	.word	0xffffffff


	//   ....[43]....
        /*06c0*/ 	.word	0xffffffff


	//   ....[44]....
        /*06c4*/ 	.word	0xffffffff


	//   ....[45]....
        /*06c8*/ 	.word	0xffffffff


	//   ....[46]....
        /*06cc*/ 	.word	0xffffffff


	//   ....[47]....
        /*06d0*/ 	.word	0xffffffff


	//   ....[48]....
        /*06d4*/ 	.word	0xffffffff


	//   ....[49]....
        /*06d8*/ 	.word	0xffffffff


	//   ....[50]....
        /*06dc*/ 	.word	0xffffffff


	//   ....[51]....
        /*06e0*/ 	.word	0xffffffff


	//   ....[52]....
        /*06e4*/ 	.word	0xffffffff


	//   ....[53]....
        /*06e8*/ 	.word	0xffffffff


	//   ....[54]....
        /*06ec*/ 	.word	0xffffffff


	//   ....[55]....
        /*06f0*/ 	.word	0xffffffff


	//   ....[56]....
        /*06f4*/ 	.word	0xffffffff


	//   ....[57]....
        /*06f8*/ 	.word	0xffffffff


	//   ....[58]....
        /*06fc*/ 	.word	0xffffffff


	//   ....[59]....
        /*0700*/ 	.word	0xffffffff


	//   ....[60]....
        /*0704*/ 	.word	0xffffffff


	//   ....[61]....
        /*0708*/ 	.word	0xffffffff


	//   ....[62]....
        /*070c*/ 	.word	0xffffffff


	//   ....[63]....
        /*0710*/ 	.word	0xffffffff


	//   ....[64]....
        /*0714*/ 	.word	0xffffffff


	//   ....[65]....
        /*0718*/ 	.word	0xffffffff


	//   ....[66]....
        /*071c*/ 	.word	0xffffffff


	//   ....[67]....
        /*0720*/ 	.word	0xffffffff


	//   ....[68]....
        /*0724*/ 	.word	0xffffffff


	//   ....[69]....
        /*0728*/ 	.word	0xffffffff


	//   ....[70]....
        /*072c*/ 	.word	0xffffffff


	//   ....[71]....
        /*0730*/ 	.word	0xffffffff


	//   ....[72]....
        /*0734*/ 	.word	0xffffffff


	//   ....[73]....
        /*0738*/ 	.word	0xffffffff


	//   ....[74]....
        /*073c*/ 	.word	0xffffffff


	//   ....[75]....
        /*0740*/ 	.word	0xffffffff


	//   ....[76]....
        /*0744*/ 	.word	0xffffffff


	//   ....[77]....
        /*0748*/ 	.word	0xffffffff


	//   ....[78]....
        /*074c*/ 	.word	0xffffffff


	//   ....[79]....
        /*0750*/ 	.word	0xffffffff


	//   ....[80]....
        /*0754*/ 	.word	0xffffffff


	//   ....[81]....
        /*0758*/ 	.word	0xffffffff


	//   ....[82]....
        /*075c*/ 	.word	0xffffffff


	//   ....[83]....
        /*0760*/ 	.word	0xffffffff


	//   ....[84]....
        /*0764*/ 	.word	0xffffffff


	//   ....[85]....
        /*0768*/ 	.word	0xffffffff


	//   ....[86]....
        /*076c*/ 	.word	0xffffffff


	//   ....[87]....
        /*0770*/ 	.word	0xffffffff


	//   ....[88]....
        /*0774*/ 	.word	0xffffffff


	//   ....[89]....
        /*0778*/ 	.word	0xffffffff


	//   ....[90]....
        /*077c*/ 	.word	0xffffffff


	//   ....[91]....
        /*0780*/ 	.word	0xffffffff


	//   ....[92]....
        /*0784*/ 	.word	0xffffffff


	//   ....[93]....
        /*0788*/ 	.word	0xffffffff


	//   ....[94]....
        /*078c*/ 	.word	0xffffffff


	//   ....[95]....
        /*0790*/ 	.word	0xffffffff


	//   ....[96]....
        /*0794*/ 	.word	0xffffffff


	//   ....[97]....
        /*0798*/ 	.word	0xffffffff


	//   ....[98]....
        /*079c*/ 	.word	0xffffffff


	//   ....[99]....
        /*07a0*/ 	.word	0xffffffff


	//   ....[100]....
        /*07a4*/ 	.word	0xffffffff


	//   ....[101]....
        /*07a8*/ 	.word	0xffffffff


	//   ....[102]....
        /*07ac*/ 	.word	0xffffffff


	//   ....[103]....
        /*07b0*/ 	.word	0xffffffff


	//   ....[104]....
        /*07b4*/ 	.word	0xffffffff


	//   ....[105]....
        /*07b8*/ 	.word	0xffffffff


	//   ....[106]....
        /*07bc*/ 	.word	0xffffffff


	//   ....[107]....
        /*07c0*/ 	.word	0xffffffff


	//   ....[108]....
        /*07c4*/ 	.word	0xffffffff


	//   ....[109]....
        /*07c8*/ 	.word	0xffffffff


	//   ....[110]....
        /*07cc*/ 	.word	0xffffffff


	//   ....[111]....
        /*07d0*/ 	.word	0xffffffff


	//   ....[112]....
        /*07d4*/ 	.word	0xffffffff


	//   ....[113]....
        /*07d8*/ 	.word	0xffffffff


	//   ....[114]....
        /*07dc*/ 	.word	0xffffffff


	//   ....[115]....
        /*07e0*/ 	.word	0xffffffff


	//   ....[116]....
        /*07e4*/ 	.word	0xffffffff


	//   ....[117]....
        /*07e8*/ 	.word	0xffffffff


	//   ....[118]....
        /*07ec*/ 	.word	0xffffffff


	//   ....[119]....
        /*07f0*/ 	.word	0xffffffff


	//   ....[120]....
        /*07f4*/ 	.word	0xffffffff


	//   ....[121]....
        /*07f8*/ 	.word	0xffffffff


	//   ....[122]....
        /*07fc*/ 	.word	0xffffffff


	//   ....[123]....
        /*0800*/ 	.word	0xffffffff


	//   ....[124]....
        /*0804*/ 	.word	0xffffffff


	//   ....[125]....
        /*0808*/ 	.word	0xffffffff


	//   ....[126]....
        /*080c*/ 	.word	0xffffffff


	//   ....[127]....
        /*0810*/ 	.word	0xffffffff


	//   ....[128]....
        /*0814*/ 	.word	0xffffffff


	//   ....[129]....
        /*0818*/ 	.word	0xffffffff


	//   ....[130]....
        /*081c*/ 	.word	0xffffffff


	//   ....[131]....
        /*0820*/ 	.word	0xffffffff


	//   ....[132]....
        /*0824*/ 	.word	0xffffffff


	//   ....[133]....
        /*0828*/ 	.word	0xffffffff


	//   ....[134]....
        /*082c*/ 	.word	0xffffffff


	//   ....[135]....
        /*0830*/ 	.word	0xffffffff


	//   ....[136]....
        /*0834*/ 	.word	0xffffffff


	//   ....[137]....
        /*0838*/ 	.word	0xffffffff


	//   ....[138]....
        /*083c*/ 	.word	0xffffffff


	//   ....[139]....
        /*0840*/ 	.word	0xffffffff


	//   ....[140]....
        /*0844*/ 	.word	0xffffffff


	//   ....[141]....
        /*0848*/ 	.word	0xffffffff


	//   ....[142]....
        /*084c*/ 	.word	0xffffffff


	//   ....[143]....
        /*0850*/ 	.word	0xffffffff


	//   ....[144]....
        /*0854*/ 	.word	0xffffffff


	//   ....[145]....
        /*0858*/ 	.word	0xffffffff


	//   ....[146]....
        /*085c*/ 	.word	0xffffffff


	//   ....[147]....
        /*0860*/ 	.word	0xffffffff


	//   ....[148]....
        /*0864*/ 	.word	0xffffffff


	//   ....[149]....
        /*0868*/ 	.word	0xffffffff


	//   ....[150]....
        /*086c*/ 	.word	0xffffffff


	//   ....[151]....
        /*0870*/ 	.word	0xffffffff


	//   ....[152]....
        /*0874*/ 	.word	0xffffffff


	//   ....[153]....
        /*0878*/ 	.word	0xffffffff


	//   ....[154]....
        /*087c*/ 	.word	0xffffffff


	//   ....[155]....
        /*0880*/ 	.word	0xffffffff


	//   ....[156]....
        /*0884*/ 	.word	0xffffffff


	//   ....[157]....
        /*0888*/ 	.word	0xffffffff


	//   ....[158]....
        /*088c*/ 	.word	0xffffffff


	//   ....[159]....
        /*0890*/ 	.word	0xffffffff


	//   ....[160]....
        /*0894*/ 	.word	0xffffffff


	//   ....[161]....
        /*0898*/ 	.word	0xffffffff


	//   ....[162]....
        /*089c*/ 	.word	0xffffffff


	//   ....[163]....
        /*08a0*/ 	.word	0xffffffff


	//   ....[164]....
        /*08a4*/ 	.word	0xffffffff


	//   ....[165]....
        /*08a8*/ 	.word	0xffffffff


	//   ....[166]....
        /*08ac*/ 	.word	0xffffffff


	//   ....[167]....
        /*08b0*/ 	.word	0xffffffff


	//   ....[168]....
        /*08b4*/ 	.word	0xffffffff


	//   ....[169]....
        /*08b8*/ 	.word	0xffffffff


	//   ....[170]....
        /*08bc*/ 	.word	0xffffffff


	//   ....[171]....
        /*08c0*/ 	.word	0xffffffff


	//   ....[172]....
        /*08c4*/ 	.word	0xffffffff


	//   ....[173]....
        /*08c8*/ 	.word	0xffffffff


	//   ....[174]....
        /*08cc*/ 	.word	0xffffffff


	//   ....[175]....
        /*08d0*/ 	.word	0xffffffff


	//   ....[176]....
        /*08d4*/ 	.word	0xffffffff


	//   ....[177]....
        /*08d8*/ 	.word	0xffffffff


	//   ....[178]....
        /*08dc*/ 	.word	0xffffffff


	//   ....[179]....
        /*08e0*/ 	.word	0xffffffff


	//   ....[180]....
        /*08e4*/ 	.word	0xffffffff


	//   ....[181]....
        /*08e8*/ 	.word	0xffffffff


	//   ....[182]....
        /*08ec*/ 	.word	0xffffffff


	//   ....[183]....
        /*08f0*/ 	.word	0xffffffff


	//   ....[184]....
        /*08f4*/ 	.word	0xffffffff


	//   ....[185]....
        /*08f8*/ 	.word	0xffffffff


	//   ....[186]....
        /*08fc*/ 	.word	0xffffffff


	//   ....[187]....
        /*0900*/ 	.word	0xffffffff


	//   ....[188]....
        /*0904*/ 	.word	0xffffffff


	//   ....[189]....
        /*0908*/ 	.word	0xffffffff


	//   ....[190]....
        /*090c*/ 	.word	0xffffffff


	//   ....[191]....
        /*0910*/ 	.word	0xffffffff


	//   ....[192]....
        /*0914*/ 	.word	0xffffffff


	//   ....[193]....
        /*0918*/ 	.word	0xffffffff


	//   ....[194]....
        /*091c*/ 	.word	0xffffffff


	//----- nvinfo : EIATTR_COOP_GROUP_INSTR_OFFSETS
	.align		4
.L_202:
        /*0920*/ 	.byte	0x04, 0x28
        /*0922*/ 	.short	(.L_204 - .L_203)


	//   ....[0]....
.L_203:
        /*0924*/ 	.word	0x00000050


	//   ....[1]....
        /*0928*/ 	.word	0x00000200


	//   ....[2]....
        /*092c*/ 	.word	0x00000230


	//   ....[3]....
        /*0930*/ 	.word	0x00000260


	//   ....[4]....
        /*0934*/ 	.word	0x00000290


	//   ....[5]....
        /*0938*/ 	.word	0x000002c0


	//   ....[6]....
        /*093c*/ 	.word	0x000002f0


	//   ....[7]....
        /*0940*/ 	.word	0x00000450


	//   ....[8]....
        /*0944*/ 	.word	0x00000490


	//   ....[9]....
        /*0948*/ 	.word	0x000004c0


	//   ....[10]....
        /*094c*/ 	.word	0x000004f0


	//   ....[11]....
        /*0950*/ 	.word	0x00000520


	//   ....[12]....
        /*0954*/ 	.word	0x00000550


	//   ....[13]....
        /*0958*/ 	.word	0x000005e0


	//   ....[14]....
        /*095c*/ 	.word	0x00000630


	//   ....[15]....
        /*0960*/ 	.word	0x00000650


	//   ....[16]....
        /*0964*/ 	.word	0x000006b0


	//   ....[17]....
        /*0968*/ 	.word	0x00002f40


	//   ....[18]....
        /*096c*/ 	.word	0x00002f60


	//   ....[19]....
        /*0970*/ 	.word	0x00003100


	//   ....[20]....
        /*0974*/ 	.word	0x00003110


	//   ....[21]....
        /*0978*/ 	.word	0x000032b0


	//   ....[22]....
        /*097c*/ 	.word	0x000032d0


	//   ....[23]....
        /*0980*/ 	.word	0x00003470


	//   ....[24]....
        /*0984*/ 	.word	0x00003480


	//   ....[25]....
        /*0988*/ 	.word	0x00004550


	//   ....[26]....
        /*098c*/ 	.word	0x00004710


	//   ....[27]....
        /*0990*/ 	.word	0x000048b0


	//   ....[28]....
        /*0994*/ 	.word	0x00005030


	//   ....[29]....
        /*0998*/ 	.word	0x00005680


	//   ....[30]....
        /*099c*/ 	.word	0x00005760


	//   ....[31]....
        /*09a0*/ 	.word	0x000059e0


	//   ....[32]....
        /*09a4*/ 	.word	0x00005a30


	//   ....[33]....
        /*09a8*/ 	.word	0x00005c10


	//   ....[34]....
        /*09ac*/ 	.word	0x00005ca0


	//   ....[35]....
        /*09b0*/ 	.word	0x00005cd0


	//   ....[36]....
        /*09b4*/ 	.word	0x00005d70


	//   ....[37]....
        /*09b8*/ 	.word	0x00007ac0


	//   ....[38]....
        /*09bc*/ 	.word	0x00007cb0


	//   ....[39]....
        /*09c0*/ 	.word	0x00007e70


	//   ....[40]....
        /*09c4*/ 	.word	0x000084f0


	//   ....[41]....
        /*09c8*/ 	.word	0x00008ca0


	//   ....[42]....
        /*09cc*/ 	.word	0x00008de0


	//   ....[43]....
        /*09d0*/ 	.word	0x00008f20


	//   ....[44]....
        /*09d4*/ 	.word	0x00009070


	//   ....[45]....
        /*09d8*/ 	.word	0x00009080


	//   ....[46]....
        /*09dc*/ 	.word	0x00009170


	//   ....[47]....
        /*09e0*/ 	.word	0x000092e0


	//   ....[48]....
        /*09e4*/ 	.word	0x000093b0


	//   ....[49]....
        /*09e8*/ 	.word	0x0000bd50


	//   ....[50]....
        /*09ec*/ 	.word	0x0000bdb0


	//   ....[51]....
        /*09f0*/ 	.word	0x0000bdf0


	//   ....[52]....
        /*09f4*/ 	.word	0x0000be20


	//   ....[53]....
        /*09f8*/ 	.word	0x0000be60


	//   ....[54]....
        /*09fc*/ 	.word	0x0000be90


	//   ....[55]....
        /*0a00*/ 	.word	0x0000c0f0


	//   ....[56]....
        /*0a04*/ 	.word	0x0000c680


	//   ....[57]....
        /*0a08*/ 	.word	0x0000e3c0


	//   ....[58]....
        /*0a0c*/ 	.word	0x0000e5b0


	//   ....[59]....
        /*0a10*/ 	.word	0x0000e770


	//   ....[60]....
        /*0a14*/ 	.word	0x0000edf0


	//   ....[61]....
        /*0a18*/ 	.word	0x0000f5a0


	//   ....[62]....
        /*0a1c*/ 	.word	0x0000f810


	//   ....[63]....
        /*0a20*/ 	.word	0x0000f8f0


	//   ....[64]....
        /*0a24*/ 	.word	0x0000f900


	//   ....[65]....
        /*0a28*/ 	.word	0x0000f920


	//   ....[66]....
        /*0a2c*/ 	.word	0x0000fae0


	//   ....[67]....
        /*0a30*/ 	.word	0x0000fcb0


	//   ....[68]....
        /*0a34*/ 	.word	0x0000fe10


	//   ....[69]....
        /*0a38*/ 	.word	0x00011320


	//   ....[70]....
        /*0a3c*/ 	.word	0x00011370


	//   ....[71]....
        /*0a40*/ 	.word	0x00011390


	//   ....[72]....
        /*0a44*/ 	.word	0x000113b0


	//   ....[73]....
        /*0a48*/ 	.word	0x000113c0


	//   ....[74]....
        /*0a4c*/ 	.word	0x000113e0


	//   ....[75]....
        /*0a50*/ 	.word	0x00011400


	//   ....[76]....
        /*0a54*/ 	.word	0x00011410


	//   ....[77]....
        /*0a58*/ 	.word	0x000129b0


	//   ....[78]....
        /*0a5c*/ 	.word	0x000129c0


	//   ....[79]....
        /*0a60*/ 	.word	0x000129d0


	//   ....[80]....
        /*0a64*/ 	.word	0x000129e0


	//   ....[81]....
        /*0a68*/ 	.word	0x000129f0


	//   ....[82]....
        /*0a6c*/ 	.word	0x00012a00


	//   ....[83]....
        /*0a70*/ 	.word	0x00012a20


	//   ....[84]....
        /*0a74*/ 	.word	0x00012a30


	//   ....[85]....
        /*0a78*/ 	.word	0x00012ee0


	//   ....[86]....
        /*0a7c*/ 	.word	0x00012f00


	//   ....[87]....
        /*0a80*/ 	.word	0x00013070


	//   ....[88]....
        /*0a84*/ 	.word	0x00013080


	//   ....[89]....
        /*0a88*/ 	.word	0x00013200


	//   ....[90]....
        /*0a8c*/ 	.word	0x00013220


	//   ....[91]....
        /*0a90*/ 	.word	0x000133a0


	//   ....[92]....
        /*0a94*/ 	.word	0x000133b0


	//   ....[93]....
        /*0a98*/ 	.word	0x00013740


	//   ....[94]....
        /*0a9c*/ 	.word	0x00013760


	//   ....[95]....
        /*0aa0*/ 	.word	0x00013cd0


	//   ....[96]....
        /*0aa4*/ 	.word	0x00013ce0


	//   ....[97]....
        /*0aa8*/ 	.word	0x00014250


	//   ....[98]....
        /*0aac*/ 	.word	0x00014270


	//   ....[99]....
        /*0ab0*/ 	.word	0x000147f0


	//   ....[100]....
        /*0ab4*/ 	.word	0x00014800


	//   ....[101]....
        /*0ab8*/ 	.word	0x00015580


	//   ....[102]....
        /*0abc*/ 	.word	0x000155a0


	//   ....[103]....
        /*0ac0*/ 	.word	0x00015720


	//   ....[104]....
        /*0ac4*/ 	.word	0x00015730


	//   ....[105]....
        /*0ac8*/ 	.word	0x000158b0


	//   ....[106]....
        /*0acc*/ 	.word	0x000158d0


	//   ....[107]....
        /*0ad0*/ 	.word	0x00015a50


	//   ....[108]....
        /*0ad4*/ 	.word	0x00015a60


	//   ....[109]....
        /*0ad8*/ 	.word	0x00015ca0


	//   ....[110]....
        /*0adc*/ 	.word	0x00015cc0


	//   ....[111]....
        /*0ae0*/ 	.word	0x00015df0


	//   ....[112]....
        /*0ae4*/ 	.word	0x00015e30


	//   ....[113]....
        /*0ae8*/ 	.word	0x00015e60


	//   ....[114]....
        /*0aec*/ 	.word	0x00015e90


	//   ....[115]....
        /*0af0*/ 	.word	0x00015ec0


	//   ....[116]....
        /*0af4*/ 	.word	0x00015ef0


	//   ....[117]....
        /*0af8*/ 	.word	0x00016050


	//   ....[118]....
        /*0afc*/ 	.word	0x00016090


	//   ....[119]....
        /*0b00*/ 	.word	0x000160c0


	//   ....[120]....
        /*0b04*/ 	.word	0x000160f0


	//   ....[121]....
        /*0b08*/ 	.word	0x00016120


	//   ....[122]....
        /*0b0c*/ 	.word	0x00016150


	//   ....[123]....
        /*0b10*/ 	.word	0x000161e0


	//   ....[124]....
        /*0b14*/ 	.word	0x00016240


	//   ....[125]....
        /*0b18*/ 	.word	0x00016250


	//   ....[126]....
        /*0b1c*/ 	.word	0x000162b0


	//   ....[127]....
        /*0b20*/ 	.word	0x00016d10


	//   ....[128]....
        /*0b24*/ 	.word	0x00016d70


	//   ....[129]....
        /*0b28*/ 	.word	0x00016dc0


	//   ....[130]....
        /*0b2c*/ 	.word	0x00016e10


	//   ....[131]....
        /*0b30*/ 	.word	0x00016e60


	//   ....[132]....
        /*0b34*/ 	.word	0x00016ed0


	//   ....[133]....
        /*0b38*/ 	.word	0x00016f10


	//   ....[134]....
        /*0b3c*/ 	.word	0x00016f80


	//   ....[135]....
        /*0b40*/ 	.word	0x00016ff0


	//   ....[136]....
        /*0b44*/ 	.word	0x00017050


	//   ....[137]....
        /*0b48*/ 	.word	0x000170c0


	//   ....[138]....
        /*0b4c*/ 	.word	0x00017130


	//   ....[139]....
        /*0b50*/ 	.word	0x00017190


	//   ....[140]....
        /*0b54*/ 	.word	0x000171f0


	//   ....[141]....
        /*0b58*/ 	.word	0x00017250


	//   ....[142]....
        /*0b5c*/ 	.word	0x000172c0


	//   ....[143]....
        /*0b60*/ 	.word	0x00017320


	//   ....[144]....
        /*0b64*/ 	.word	0x00017380


	//   ....[145]....
        /*0b68*/ 	.word	0x000173d0


	//   ....[146]....
        /*0b6c*/ 	.word	0x00017420


	//   ....[147]....
        /*0b70*/ 	.word	0x00017470


	//   ....[148]....
        /*0b74*/ 	.word	0x000174c0


	//   ....[149]....
        /*0b78*/ 	.word	0x00017510


	//   ....[150]....
        /*0b7c*/ 	.word	0x00017570


	//   ....[151]....
        /*0b80*/ 	.word	0x000175c0


	//   ....[152]....
        /*0b84*/ 	.word	0x00017620


	//   ....[153]....
        /*0b88*/ 	.word	0x00017690


	//   ....[154]....
        /*0b8c*/ 	.word	0x00017700


	//   ....[155]....
        /*0b90*/ 	.word	0x00017760


	//   ....[156]....
        /*0b94*/ 	.word	0x000177c0


	//   ....[157]....
        /*0b98*/ 	.word	0x00017820


	//   ....[158]....
        /*0b9c*/ 	.word	0x00017890


	//   ....[159]....
        /*0ba0*/ 	.word	0x000178f0


	//   ....[160]....
        /*0ba4*/ 	.word	0x00017950


	//   ....[161]....
        /*0ba8*/ 	.word	0x000179b0


	//   ....[162]....
        /*0bac*/ 	.word	0x00017a20


	//   ....[163]....
        /*0bb0*/ 	.word	0x00017a80


	//   ....[164]....
        /*0bb4*/ 	.word	0x00017ae0


	//   ....[165]....
        /*0bb8*/ 	.word	0x00017b40


	//   ....[166]....
        /*0bbc*/ 	.word	0x00017bb0


	//   ....[167]....
        /*0bc0*/ 	.word	0x00017c10


	//   ....[168]....
        /*0bc4*/ 	.word	0x00017c70


	//   ....[169]....
        /*0bc8*/ 	.word	0x00017cd0


	//   ....[170]....
        /*0bcc*/ 	.word	0x00017d40


	//   ....[171]....
        /*0bd0*/ 	.word	0x00017da0


	//   ....[172]....
        /*0bd4*/ 	.word	0x00017e00


	//   ....[173]....
        /*0bd8*/ 	.word	0x00017e60


	//   ....[174]....
        /*0bdc*/ 	.word	0x00017ed0


	//   ....[175]....
        /*0be0*/ 	.word	0x00017f30


	//   ....[176]....
        /*0be4*/ 	.word	0x00017f90


	//   ....[177]....
        /*0be8*/ 	.word	0x00017ff0


	//   ....[178]....
        /*0bec*/ 	.word	0x00018060


	//   ....[179]....
        /*0bf0*/ 	.word	0x000180b0


	//   ....[180]....
        /*0bf4*/ 	.word	0x000180f0


	//   ....[181]....
        /*0bf8*/ 	.word	0x00018140


	//   ....[182]....
        /*0bfc*/ 	.word	0x00018190


	//   ....[183]....
        /*0c00*/ 	.word	0x000181e0


	//   ....[184]....
        /*0c04*/ 	.word	0x00018250


	//   ....[185]....
        /*0c08*/ 	.word	0x00018290


	//   ....[186]....
        /*0c0c*/ 	.word	0x000182e0


	//   ....[187]....
        /*0c10*/ 	.word	0x00018330


	//   ....[188]....
        /*0c14*/ 	.word	0x00018380


	//   ....[189]....
        /*0c18*/ 	.word	0x000183d0


	//   ....[190]....
        /*0c1c*/ 	.word	0x00018440


	//   ....[191]....
        /*0c20*/ 	.word	0x00018480


	//   ....[192]....
        /*0c24*/ 	.word	0x000184f0


	//   ....[193]....
        /*0c28*/ 	.word	0x00018550


	//   ....[194]....
        /*0c2c*/ 	.word	0x000185b0


	//----- nvinfo : EIATTR_EXIT_INSTR_OFFSETS
	.align		4
.L_204:
        /*0c30*/ 	.byte	0x04, 0x1c
        /*0c32*/ 	.short	(.L_206 - .L_205)


	//   ....[0]....
.L_205:
        /*0c34*/ 	.word	0x000010d0


	//   ....[1]....
        /*0c38*/ 	.word	0x00016cd0


	//----- nvinfo : EIATTR_MAX_THREADS
	.align		4
.L_206:
        /*0c3c*/ 	.byte	0x04, 0x05
        /*0c3e*/ 	.short	(.L_208 - .L_207)
.L_207:
        /*0c40*/ 	.word	0x00000080
        /*0c44*/ 	.word	0x00000001
        /*0c48*/ 	.word	0x00000001


	//----- nvinfo : EIATTR_CRS_STACK_SIZE
	.align		4
.L_208:
        /*0c4c*/ 	.byte	0x04, 0x1e
        /*0c4e*/ 	.short	(.L_210 - .L_209)
.L_209:
        /*0c50*/ 	.word	0x00000000
.L_210:


//--------------------- .nv.info._ZN7cutlass13device_kernelIN5flash19enable_sm80_to_sm89INS1_16FlashAttnFwdSm80INS1_25CollectiveMainloopFwdSm80ILi4ELi1ELb0EN4cute5tupleIJNS5_1CILi128EEENS7_ILi48EEENS7_ILi96EEEEEELi96ENS_6half_tEfNS_4arch4Sm80ELb0ELb1ELb0ELb1ELb0ELb1ELb1ELb1EEENS1_21CollectiveEpilogueFwdINS6_IJS8_SA_S9_EEENS6_IJNS7_ILi1EEESI_SI_EEESC_SE_Li128ELb1ELb1ELb1ELb0EEENS1_36VarlenDynamicPersistentTileSchedulerILi128ELi48ELi128ELi128ELb1ELb1ELb0ELb1ELb0ELb1EEEEEEEEEvNT_6ParamsE --------------------------
	.section	.nv.info._ZN7cutlass13device_kernelIN5flash19enable_sm80_to_sm89INS1_16FlashAttnFwdSm80INS1_25CollectiveMainloopFwdSm80ILi4ELi1ELb0EN4cute5tupleIJNS5_1CILi128EEENS7_ILi48EEENS7_ILi96EEEEEELi96ENS_6half_tEfNS_4arch4Sm80ELb0ELb1ELb0ELb1ELb0ELb1ELb1ELb1EEENS1_21CollectiveEpilogueFwdINS6_IJS8_SA_S9_EEENS6_IJNS7_ILi1EEESI_SI_EEESC_SE_Li128ELb1ELb1ELb1ELb0EEENS1_36VarlenDynamicPersistentTileSchedulerILi128ELi48ELi128ELi128ELb1ELb1ELb0ELb1ELb0ELb1EEEEEEEEEvNT_6ParamsE,"",@"SHT_CUDA_INFO"
	.sectionflags	@""
	.align	4


	//----- nvinfo : EIATTR_CUDA_API_VERSION
	.align		4
        /*0000*/ 	.byte	0x04, 0x37
        /*0002*/ 	.short	(.L_212 - .L_211)
.L_211:
        /*0004*/ 	.word	0x00000082


	//----- nvinfo : EIATTR_SW2861232_WAR
	.align		4
.L_212:
        /*0008*/ 	.byte	0x01, 0x35
	.zero		2


	//----- nvinfo : EIATTR_PARAM_CBANK
	.align		4
        /*000c*/ 	.byte	0x04, 0x0a
        /*000e*/ 	.short	(.L_214 - .L_213)
	.align		4
.L_213:
        /*0010*/ 	.word	index@(.nv.constant0._ZN7cutlass13device_kernelIN5flash19enable_sm80_to_sm89INS1_16FlashAttnFwdSm80INS1_25CollectiveMainloopFwdSm80ILi4ELi1ELb0EN4cute5tupleIJNS5_1CILi128EEENS7_ILi48EEENS7_ILi96EEEEEELi96ENS_6half_tEfNS_4arch4Sm80ELb0ELb1ELb0ELb1ELb0ELb1ELb1ELb1EEENS1_21CollectiveEpilogueFwdINS6_IJS8_SA_S9_EEENS6_IJNS7_ILi1EEESI_SI_EEESC_SE_Li128ELb1ELb1ELb1ELb0EEENS1_36VarlenDynamicPersistentTileSchedulerILi128ELi48ELi128ELi128ELb1ELb1ELb0ELb1ELb0ELb1EEEEEEEEEvNT_6ParamsE)
        /*0014*/ 	.short	0x0160
        /*0016*/ 	.short	0x0438


	//----- nvinfo : EIATTR_CBANK_PARAM_SIZE
	.align		4
.L_214:
        /*0018*/ 	.byte	0x03, 0x19
        /*001a*/ 	.short	0x0438


	//----- nvinfo : EIATTR_KPARAM_INFO
	.align		4
        /*001c*/ 	.byte	0x04, 0x17
        /*001e*/ 	.short	(.L_216 - .L_215)
.L_215:
        /*0020*/ 	.word	0x00000000
        /*0024*/ 	.short	0x0000
        /*0026*/ 	.short	0x0000
        /*0028*/ 	.byte	0x00, 0xf0, 0xe1, 0x10


	//----- nvinfo : EIATTR_MAXREG_COUNT
	.align		4
.L_216:
        /*002c*/ 	.byte	0x03, 0x1b
        /*002e*/ 	.short	0x00ff


	//----- nvinfo : EIATTR_NUM_BARRIERS
	.align		4
        /*0030*/ 	.byte	0x02, 0x4c
        /*0032*/ 	.byte	0x06
	.zero		1


	//----- nvinfo : EIATTR_ANNOTATIONS
	.align		4
        /*0034*/ 	.byte	0x04, 0x55
        /*0036*/ 	.short	(.L_218 - .L_217)


	//   ....[0]....
.L_217:
        /* <DEDUP_REMOVED lines=139> */


	//----- nvinfo : EIATTR_MERCURY_ISA_VERSION
	.align		4
.L_218:
        /*08d0*/ 	.byte	0x03, 0x5f
        /*08d2*/ 	.short	0x0000


	//----- nvinfo : EIATTR_INT_WARP_WIDE_INSTR_OFFSETS
	.align		4
        /*08d4*/ 	.byte	0x04, 0x31
        /*08d6*/ 	.short	(.L_220 - .L_219)


	//   ....[0]....
.L_219:
        /*08d8*/ 	.word	0x0001e760


	//   ....[1]....
        /*08dc*/ 	.word	0x0001e7e0


	//----- nvinfo : EIATTR_COOP_GROUP_MASK_REGIDS
	.align		4
.L_220:
        /*08e0*/ 	.byte	0x04, 0x29
        /*08e2*/ 	.short	(.L_222 - .L_221)


	//   ....[0]....
.L_221:
        /*08e4*/ 	.word	0xffffffff


	//   ....[1]....
        /*08e8*/ 	.word	0xffffffff


	//   ....[2]....
        /*08ec*/ 	.word	0xffffffff


	//   ....[3]....
        /*08f0*/ 	.word	0xffffffff


	//   ....[4]....
        /*08f4*/ 	.word	0xffffffff


	//   ....[5]....
        /*08f8*/ 	.word	0xffffffff


	//   ....[6]....
        /*08fc*/ 	.word	0xffffffff


	//   ....[7]....
        /*0900*/ 	.word	0xffffffff


	//   ....[8]....
        /*0904*/ 	.word	0xffffffff


	//   ....[9]....
        /*0908*/ 	.word	0xffffffff


	//   ....[10]....
        /*090c*/ 	.word	0xffffffff


	//   ....[11]....
        /*0910*/ 	.word	0xffffffff


	//   ....[12]....
        /*0914*/ 	.word	0xffffffff


	//   ....[13]....
        /*0918*/ 	.word	0xffffffff


	//   ....[14]....
        /*091c*/ 	.word	0xffffffff


	//   ....[15]....
        /*0920*/ 	.word	0xffffffff


	//   ....[16]....
        /*0924*/ 	.word	0xffffffff


	//   ....[17]....
        /*0928*/ 	.word	0xffffffff


	//   ....[18]....
        /*092c*/ 	.word	0xffffffff


	//   ....[19]....
        /*0930*/ 	.word	0xffffffff


	//   ....[20]....
        /*0934*/ 	.word	0xffffffff


	//   ....[21]....
        /*0938*/ 	.word	0xffffffff


	//   ....[22]....
        /*093c*/ 	.word	0xffffffff


	//   ....[23]....
        /*0940*/ 	.word	0xffffffff


	//   ....[24]....
        /*0944*/ 	.word	0xffffffff


	//   ....[25]....
        /*0948*/ 	.word	0xffffffff


	//   ....[26]....
        /*094c*/ 	.word	0xffffffff


	//   ....[27]....
        /*0950*/ 	.word	0xffffffff


	//   ....[28]....
        /*0954*/ 	.word	0xffffffff


	//   ....[29]....
        /*0958*/ 	.word	0xffffffff


	//   ....[30]....
        /*095c*/ 	.word	0xffffffff


	//   ....[31]....
        /*0960*/ 	.word	0xffffffff


	//   ....[32]....
        /*0964*/ 	.word	0xffffffff


	//   ....[33]....
        /*0968*/ 	.word	0xffffffff


	//   ....[34]....
        /*096c*/ 	.word	0xffffffff


	//   ....[35]....
        /*0970*/ 	.word	0xffffffff


	//   ....[36]....
        /*0974*/ 	.word	0xffffffff


	//   ....[37]....
        /*0978*/ 	.word	0xffffffff


	//   ....[38]....
        /*097c*/ 	.word	0xffffffff


	//   ....[39]....
        /*0980*/ 	.word	0xffffffff


	//   ....[40]....
        /*0984*/ 	.word	0xffffffff


	//   ....[41]....
        /*0988*/ 	.word	0xffffffff


	//   ....[42]....
        /*098c*/ 	.word	0xffffffff


	//   ....[43]....
        /*0990*/ 	.word	0xffffffff


	//   ....[44]....
        /*0994*/ 	.word	0xffffffff


	//   ....[45]....
        /*0998*/ 	.word	0xffffffff


	//   ....[46]....
        /*099c*/ 	.word	0xffffffff


	//   ....[47]....
        /*09a0*/ 	.word	0xffffffff


	//   ....[48]....
        /*09a4*/ 	.word	0xffffffff


	//   ....[49]....
        /*09a8*/ 	.word	0xffffffff


	//   ....[50]....
        /*09ac*/ 	.word	0xffffffff


	//   ....[51]....
        /*09b0*/ 	.word	0xffffffff


	//   ....[52]....
        /*09b4*/ 	.word	0xffffffff


	//   ....[53]....
        /*09b8*/ 	.word	0xffffffff


	//   ....[54]....
        /*09bc*/ 	.word	0xffffffff


	//   ....[55]....
        /*09c0*/ 	.word	0xffffffff


	//   ....[56]....
        /*09c4*/ 	.word	0xffffffff


	//   ....[57]....
        /*09c8*/ 	.word	0xffffffff


	//   ....[58]....
        /*09cc*/ 	.word	0xffffffff


	//   ....[59]....
        /*09d0*/ 	.word	0xffffffff


	//   ....[60]....
        /*09d4*/ 	.word	0xffffffff


	//   ....[61]....
        /*09d8*/ 	.word	0xffffffff


	//   ....[62]....
        /*09dc*/ 	.word	0xffffffff


	//   ....[63]....
        /*09e0*/ 	.word	0xffffffff


	//   ....[64]....
        /*09e4*/ 	.word	0xffffffff


	//   ....[65]....
        /*09e8*/ 	.word	0xffffffff


	//   ....[66]....
        /*09ec*/ 	.word	0xffffffff


	//   ....[67]....
        /*09f0*/ 	.word	0xffffffff


	//   ....[68]....
        /*09f4*/ 	.word	0xffffffff


	//   ....[69]....
        /*09f8*/ 	.word	0xffffffff


	//   ....[70]....
        /*09fc*/ 	.word	0xffffffff


	//   ....[71]....
        /*0a00*/ 	.word	0xffffffff


	//   ....[72]....
        /*0a04*/ 	.word	0xffffffff


	//   ....[73]....
        /*0a08*/ 	.word	0xffffffff


	//   ....[74]....
        /*0a0c*/ 	.word	0xffffffff


	//   ....[75]....
        /*0a10*/ 	.word	0xffffffff


	//   ....[76]....
        /*0a14*/ 	.word	0xffffffff


	//   ....[77]....
        /*0a18*/ 	.word	0xffffffff


	//   ....[78]....
        /*0a1c*/ 	.word	0xffffffff


	//   ....[79]....
        /*0a20*/ 	.word	0xffffffff


	//   ....[80]....
        /*0a24*/ 	.word	0xffffffff


	//   ....[81]....
        /*0a28*/ 	.word	0xffffffff


	//   ....[82]....
        /*0a2c*/ 	.word	0xffffffff


	//   ....[83]....
        /*0a30*/ 	.word	0xffffffff


	//   ....[84]....
        /*0a34*/ 	.word	0xffffffff


	//   ....[85]....
        /*0a38*/ 	.word	0xffffffff


	//   ....[86]....
        /*0a3c*/ 	.word	0xffffffff


	//   ....[87]....
        /*0a40*/ 	.word	0xffffffff


	//   ....[88]....
        /*0a44*/ 	.word	0xffffffff


	//   ....[89]....
        /*0a48*/ 	.word	0xffffffff


	//   ....[90]....
        /*0a4c*/ 	.word	0xffffffff


	//   ....[91]....
        /*0a50*/ 	.word	0xffffffff


	//   ....[92]....
        /*0a54*/ 	.word	0xffffffff


	//   ....[93]....
        /*0a58*/ 	.word	0xffffffff


	//   ....[94]....
        /*0a5c*/ 	.word	0xffffffff


	//   ....[95]....
        /*0a60*/ 	.word	0xffffffff


	//   ....[96]....
        /*0a64*/ 	.word	0xffffffff


	//   ....[97]....
        /*0a68*/ 	.word	0xffffffff


	//   ....[98]....
        /*0a6c*/ 	.word	0xffffffff


	//   ....[99]....
        /*0a70*/ 	.word	0xffffffff


	//   ....[100]....
        /*0a74*/ 	.word	0xffffffff


	//   ....[101]....
        /*0a78*/ 	.word	0xffffffff


	//   ....[102]....
        /*0a7c*/ 	.word	0xffffffff


	//   ....[103]....
        /*0a80*/ 	.word	0xffffffff


	//   ....[104]....
        /*0a84*/ 	.word	0xffffffff


	//   ....[105]....
        /*0a88*/ 	.word	0xffffffff


	//   ....[106]....
        /*0a8c*/ 	.word	0xffffffff


	//   ....[107]....
        /*0a90*/ 	.word	0xffffffff


	//   ....[108]....
        /*0a94*/ 	.word	0xffffffff


	//   ....[109]....
        /*0a98*/ 	.word	0xffffffff


	//   ....[110]....
        /*0a9c*/ 	.word	0xffffffff


	//   ....[111]....
        /*0aa0*/ 	.word	0xffffffff


	//   ....[112]....
        /*0aa4*/ 	.word	0xffffffff


	//   ....[113]....
        /*0aa8*/ 	.word	0xffffffff


	//   ....[114]....
        /*0aac*/ 	.word	0xffffffff


	//   ....[115]....
        /*0ab0*/ 	.word	0xffffffff


	//   ....[116]....
        /*0ab4*/ 	.word	0xffffffff


	//   ....[117]....
        /*0ab8*/ 	.word	0xffffffff


	//   ....[118]....
        /*0abc*/ 	.word	0xffffffff


	//   ....[119]....
        /*0ac0*/ 	.word	0xffffffff


	//   ....[120]....
        /*0ac4*/ 	.word	0xffffffff


	//   ....[121]....
        /*0ac8*/ 	.word	0xffffffff


	//   ....[122]....
        /*0acc*/ 	.word	0xffffffff


	//   ....[123]....
        /*0ad0*/ 	.word	0xffffffff


	//   ....[124]....
        /*0ad4*/ 	.word	0xffffffff


	//   ....[125]....
        /*0ad8*/ 	.word	0xffffffff


	//   ....[126]....
        /*0adc*/ 	.word	0xffffffff


	//   ....[127]....
        /*0ae0*/ 	.word	0xffffffff


	//   ....[128]....
        /*0ae4*/ 	.word	0xffffffff


	//   ....[129]....
        /*0ae8*/ 	.word	0xffffffff


	//   ....[130]....
        /*0aec*/ 	.word	0xffffffff


	//   ....[131]....
        /*0af0*/ 	.word	0xffffffff


	//   ....[132]....
        /*0af4*/ 	.word	0xffffffff


	//   ....[133]....
        /*0af8*/ 	.word	0xffffffff


	//   ....[134]....
        /*0afc*/ 	.word	0xffffffff


	//   ....[135]....
        /*0b00*/ 	.word	0xffffffff


	//   ....[136]....
        /*0b04*/ 	.word	0xffffffff


	//   ....[137]....
        /*0b08*/ 	.word	0xffffffff


	//   ....[138]....
        /*0b0c*/ 	.word	0xffffffff


	//   ....[139]....
        /*0b10*/ 	.word	0xffffffff


	//   ....[140]....
        /*0b14*/ 	.word	0xffffffff


	//   ....[141]....
        /*0b18*/ 	.word	0xffffffff


	//   ....[142]....
        /*0b1c*/ 	.word	0xffffffff


	//   ....[143]....
        /*0b20*/ 	.word	0xffffffff


	//   ....[144]....
        /*0b24*/ 	.word	0xffffffff


	//   ....[145]....
        /*0b28*/ 	.word	0xffffffff


	//   ....[146]....
        /*0b2c*/ 	.word	0xffffffff


	//   ....[147]....
        /*0b30*/ 	.word	0xffffffff


	//   ....[148]....
        /*0b34*/ 	.word	0xffffffff


	//   ....[149]....
        /*0b38*/ 	.word	0xffffffff


	//   ....[150]....
        /*0b3c*/ 	.word	0xffffffff


	//   ....[151]....
        /*0b40*/ 	.word	0xffffffff


	//   ....[152]....
        /*0b44*/ 	.word	0xffffffff


	//   ....[153]....
        /*0b48*/ 	.word	0xffffffff


	//   ....[154]....
        /*0b4c*/ 	.word	0xffffffff


	//   ....[155]....
        /*0b50*/ 	.word	0xffffffff


	//   ....[156]....
        /*0b54*/ 	.word	0xffffffff


	//   ....[157]....
        /*0b58*/ 	.word	0xffffffff


	//   ....[158]....
        /*0b5c*/ 	.word	0xffffffff


	//   ....[159]....
        /*0b60*/ 	.word	0xffffffff


	//   ....[160]....
        /*0b64*/ 	.word	0xffffffff


	//   ....[161]....
        /*0b68*/ 	.word	0xffffffff


	//   ....[162]....
        /*0b6c*/ 	.word	0xffffffff


	//   ....[163]....
        /*0b70*/ 	.word	0xffffffff


	//   ....[164]....
        /*0b74*/ 	.word	0xffffffff


	//   ....[165]....
        /*0b78*/ 	.word	0xffffffff


	//   ....[166]....
        /*0b7c*/ 	.word	0xffffffff


	//   ....[167]....
        /*0b80*/ 	.word	0xffffffff


	//   ....[168]....
        /*0b84*/ 	.word	0xffffffff


	//   ....[169]....
        /*0b88*/ 	.word	0xffffffff


	//   ....[170]....
        /*0b8c*/ 	.word	0xffffffff


	//   ....[171]....
        /*0b90*/ 	.word	0xffffffff


	//   ....[172]....
        /*0b94*/ 	.word	0xffffffff


	//   ....[173]....
        /*0b98*/ 	.word	0xffffffff


	//   ....[174]....
        /*0b9c*/ 	.word	0xffffffff


	//   ....[175]....
        /*0ba0*/ 	.word	0xffffffff


	//   ....[176]....
        /*0ba4*/ 	.word	0xffffffff


	//   ....[177]....
        /*0ba8*/ 	.word	0xffffffff


	//   ....[178]....
        /*0bac*/ 	.word	0xffffffff


	//   ....[179]....
        /*0bb0*/ 	.word	0xffffffff


	//   ....[180]....
        /*0bb4*/ 	.word	0xffffffff


	//   ....[181]....
        /*0bb8*/ 	.word	0xffffffff


	//   ....[182]....
        /*0bbc*/ 	.word	0xffffffff


	//   ....[183]....
        /*0bc0*/ 	.word	0xffffffff


	//   ....[184]....
        /*0bc4*/ 	.word	0xffffffff


	//   ....[185]....
        /*0bc8*/ 	.word	0xffffffff


	//   ....[186]....
        /*0bcc*/ 	.word	0xffffffff


	//   ....[187]....
        /*0bd0*/ 	.word	0xffffffff


	//   ....[188]....
        /*0bd4*/ 	.word	0xffffffff


	//   ....[189]....
        /*0bd8*/ 	.word	0xffffffff


	//   ....[190]....
        /*0bdc*/ 	.word	0xffffffff


	//   ....[191]....
        /*0be0*/ 	.word	0xffffffff


	//   ....[192]....
        /*0be4*/ 	.word	0xffffffff


	//   ....[193]....
        /*0be8*/ 	.word	0xffffffff


	//   ....[194]....
        /*0bec*/ 	.word	0xffffffff


	//   ....[195]....
        /*0bf0*/ 	.word	0xffffffff


	//   ....[196]....
        /*0bf4*/ 	.word	0xffffffff


	//   ....[197]....
        /*0bf8*/ 	.word	0xffffffff


	//   ....[198]....
        /*0bfc*/ 	.word	0xffffffff


	//   ....[199]....
        /*0c00*/ 	.word	0xffffffff


	//   ....[200]....
        /*0c04*/ 	.word	0xffffffff


	//   ....[201]....
        /*0c08*/ 	.word	0xffffffff


	//   ....[202]....
        /*0c0c*/ 	.word	0xffffffff


	//   ....[203]....
        /*0c10*/ 	.word	0xffffffff


	//   ....[204]....
        /*0c14*/ 	.word	0xffffffff


	//   ....[205]....
        /*0c18*/ 	.word	0xffffffff


	//   ....[206]....
        /*0c1c*/ 	.word	0xffffffff


	//   ....[207]....
        /*0c20*/ 	.word	0xffffffff


	//   ....[208]....
        /*0c24*/ 	.word	0xffffffff


	//   ....[209]....
        /*0c28*/ 	.word	0xffffffff


	//   ....[210]....
        /*0c2c*/ 	.word	0xffffffff


	//----- nvinfo : EIATTR_COOP_GROUP_INSTR_OFFSETS
	.align		4
.L_222:
        /*0c30*/ 	.byte	0x04, 0x28
        /*0c32*/ 	.short	(.L_224 - .L_223)


	//   ....[0]....
.L_223:
        /*0c34*/ 	.word	0x00000050


	//   ....[1]....
        /*0c38*/ 	.word	0x00000200


	//   ....[2]....
        /*0c3c*/ 	.word	0x00000230


	//   ....[3]....
        /*0c40*/ 	.word	0x00000260


	//   ....[4]....
        /*0c44*/ 	.word	0x00000290


	//   ....[5]....
        /*0c48*/ 	.word	0x000002c0


	//   ....[6]....
        /*0c4c*/ 	.word	0x000002f0


	//   ....[7]....
        /*0c50*/ 	.word	0x00000450


	//   ....[8]....
        /*0c54*/ 	.word	0x00000490


	//   ....[9]....
        /*0c58*/ 	.word	0x000004c0


	//   ....[10]....
        /*0c5c*/ 	.word	0x000004f0


	//   ....[11]....
        /*0c60*/ 	.word	0x00000520


	//   ....[12]....
        /*0c64*/ 	.word	0x00000550


	//   ....[13]....
        /*0c68*/ 	.word	0x000005e0


	//   ....[14]....
        /*0c6c*/ 	.word	0x00000630


	//   ....[15]....
        /*0c70*/ 	.word	0x00000650


	//   ....[16]....
        /*0c74*/ 	.word	0x000006b0


	//   ....[17]....
        /*0c78*/ 	.word	0x00008f40


	//   ....[18]....
        /*0c7c*/ 	.word	0x00008f60


	//   ....[19]....
        /*0c80*/ 	.word	0x00009110


	//   ....[20]....
        /*0c84*/ 	.word	0x00009120


	//   ....[21]....
        /*0c88*/ 	.word	0x000092c0


	//   ....[22]....
        /*0c8c*/ 	.word	0x000092e0


	//   ....[23]....
        /*0c90*/ 	.word	0x00009480


	//   ....[24]....
        /*0c94*/ 	.word	0x00009490


	//   ....[25]....
        /*0c98*/ 	.word	0x00009ce0


	//   ....[26]....
        /*0c9c*/ 	.word	0x00009d20


	//   ....[27]....
        /*0ca0*/ 	.word	0x00009d60


	//   ....[28]....
        /*0ca4*/ 	.word	0x00009d70


	//   ....[29]....
        /*0ca8*/ 	.word	0x0000a1e0


	//   ....[30]....
        /*0cac*/ 	.word	0x0000a450


	//   ....[31]....
        /*0cb0*/ 	.word	0x0000a490


	//   ....[32]....
        /*0cb4*/ 	.word	0x0000a4b0


	//   ....[33]....
        /*0cb8*/ 	.word	0x0000d0a0


	//   ....[34]....
        /*0cbc*/ 	.word	0x0000d170


	//   ....[35]....
        /*0cc0*/ 	.word	0x0000d190


	//   ....[36]....
        /*0cc4*/ 	.word	0x0000d1a0


	//   ....[37]....
        /*0cc8*/ 	.word	0x0000d500


	//   ....[38]....
        /*0ccc*/ 	.word	0x0000d660


	//   ....[39]....
        /*0cd0*/ 	.word	0x0000d6b0


	//   ....[40]....
        /*0cd4*/ 	.word	0x0000d6f0


	//   ....[41]....
        /*0cd8*/ 	.word	0x00011010


	//   ....[42]....
        /*0cdc*/ 	.word	0x000111d0


	//   ....[43]....
        /*0ce0*/ 	.word	0x00011370


	//   ....[44]....
        /*0ce4*/ 	.word	0x00011af0


	//   ....[45]....
        /*0ce8*/ 	.word	0x00012160


	//   ....[46]....
        /*0cec*/ 	.word	0x00012230


	//   ....[47]....
        /*0cf0*/ 	.word	0x000124d0


	//   ....[48]....
        /*0cf4*/ 	.word	0x00012520


	//   ....[49]....
        /*0cf8*/ 	.word	0x00012720


	//   ....[50]....
        /*0cfc*/ 	.word	0x000127d0


	//   ....[51]....
        /*0d00*/ 	.word	0x00012850


	//   ....[52]....
        /*0d04*/ 	.word	0x00012910


	//   ....[53]....
        /*0d08*/ 	.word	0x000145b0


	//   ....[54]....
        /*0d0c*/ 	.word	0x000147a0


	//   ....[55]....
        /*0d10*/ 	.word	0x00014960


	//   ....[56]....
        /*0d14*/ 	.word	0x00014fe0


	//   ....[57]....
        /*0d18*/ 	.word	0x000157a0


	//   ....[58]....
        /*0d1c*/ 	.word	0x00015910


	//   ....[59]....
        /*0d20*/ 	.word	0x000159a0


	//   ....[60]....
        /*0d24*/ 	.word	0x00015b10


	//   ....[61]....
        /*0d28*/ 	.word	0x00015b60


	//   ....[62]....
        /*0d2c*/ 	.word	0x00015d00


	//   ....[63]....
        /*0d30*/ 	.word	0x00015f20


	//   ....[64]....
        /*0d34*/ 	.word	0x000160a0


	//   ....[65]....
        /*0d38*/ 	.word	0x000187d0


	//   ....[66]....
        /*0d3c*/ 	.word	0x00018830


	//   ....[67]....
        /*0d40*/ 	.word	0x00018870


	//   ....[68]....
        /*0d44*/ 	.word	0x000188a0


	//   ....[69]....
        /*0d48*/ 	.word	0x000188e0


	//   ....[70]....
        /*0d4c*/ 	.word	0x00018910


	//   ....[71]....
        /*0d50*/ 	.word	0x00018b60


	//   ....[72]....
        /*0d54*/ 	.word	0x000190d0


	//   ....[73]....
        /*0d58*/ 	.word	0x0001ae80


	//   ....[74]....
        /*0d5c*/ 	.word	0x0001b070


	//   ....[75]....
        /*0d60*/ 	.word	0x0001b230


	//   ....[76]....
        /*0d64*/ 	.word	0x0001b8b0


	//   ....[77]....
        /*0d68*/ 	.word	0x0001c080


	//   ....[78]....
        /*0d6c*/ 	.word	0x0001c1f0


	//   ....[79]....
        /*0d70*/ 	.word	0x0001c280


	//   ....[80]....
        /*0d74*/ 	.word	0x0001c3f0


	//   ....[81]....
        /*0d78*/ 	.word	0x0001c430


	//   ....[82]....
        /*0d7c*/ 	.word	0x0001c570


	//   ....[83]....
        /*0d80*/ 	.word	0x0001c770


	//   ....[84]....
        /*0d84*/ 	.word	0x0001c8c0


	//   ....[85]....
        /*0d88*/ 	.word	0x0001dda0


	//   ....[86]....
        /*0d8c*/ 	.word	0x0001ddd0


	//   ....[87]....
        /*0d90*/ 	.word	0x0001dde0


	//   ....[88]....
        /*0d94*/ 	.word	0x0001ddf0


	//   ....[89]....
        /*0d98*/ 	.word	0x0001de00


	//   ....[90]....
        /*0d9c*/ 	.word	0x0001de30


	//   ....[91]....
        /*0da0*/ 	.word	0x0001de50


	//   ....[92]....
        /*0da4*/ 	.word	0x0001de70


	//   ....[93]....
        /*0da8*/ 	.word	0x0001f400


	//   ....[94]....
        /*0dac*/ 	.word	0x0001f410


	//   ....[95]....
        /*0db0*/ 	.word	0x0001f430


	//   ....[96]....
        /*0db4*/ 	.word	0x0001f440


	//   ....[97]....
        /*0db8*/ 	.word	0x0001f450


	//   ....[98]....
        /*0dbc*/ 	.word	0x0001f460


	//   ....[99]....
        /*0dc0*/ 	.word	0x0001f480


	//   ....[100]....
        /*0dc4*/ 	.word	0x0001f490


	//   ....[101]....
        /*0dc8*/ 	.word	0x0001f940


	//   ....[102]....
        /*0dcc*/ 	.word	0x0001f960


	//   ....[103]....
        /*0dd0*/ 	.word	0x0001fad0


	//   ....[104]....
        /*0dd4*/ 	.word	0x0001fae0


	//   ....[105]....
        /*0dd8*/ 	.word	0x0001fc60


	//   ....[106]....
        /*0ddc*/ 	.word	0x0001fc80


	//   ....[107]....
        /*0de0*/ 	.word	0x0001fe00


	//   ....[108]....
        /*0de4*/ 	.word	0x0001fe10


	//   ....[109]....
        /*0de8*/ 	.word	0x00020190


	//   ....[110]....
        /*0dec*/ 	.word	0x000201b0


	//   ....[111]....
        /*0df0*/ 	.word	0x00020680


	//   ....[112]....
        /*0df4*/ 	.word	0x00020690


	//   ....[113]....
        /*0df8*/ 	.word	0x00020a10


	//   ....[114]....
        /*0dfc*/ 	.word	0x00020a30


	//   ....[115]....
        /*0e00*/ 	.word	0x00020dc0


	//   ....[116]....
        /*0e04*/ 	.word	0x00020dd0


	//   ....[117]....
        /*0e08*/ 	.word	0x00021920


	//   ....[118]....
        /*0e0c*/ 	.word	0x00021940


	//   ....[119]....
        /*0e10*/ 	.word	0x00021ac0


	//   ....[120]....
        /*0e14*/ 	.word	0x00021ad0


	//   ....[121]....
        /*0e18*/ 	.word	0x00021c50


	//   ....[122]....
        /*0e1c*/ 	.word	0x00021c70


	//   ....[123]....
        /*0e20*/ 	.word	0x00021df0


	//   ....[124]....
        /*0e24*/ 	.word	0x00021e00


	//   ....[125]....
        /*0e28*/ 	.word	0x00022040


	//   ....[126]....
        /*0e2c*/ 	.word	0x00022060


	//   ....[127]....
        /*0e30*/ 	.word	0x00022190


	//   ....[128]....
        /*0e34*/ 	.word	0x000221d0


	//   ....[129]....
        /*0e38*/ 	.word	0x00022200


	//   ....[130]....
        /*0e3c*/ 	.word	0x00022230


	//   ....[131]....
        /*0e40*/ 	.word	0x00022260


	//   ....[132]....
        /*0e44*/ 	.word	0x00022290


	//   ....[133]....
        /*0e48*/ 	.word	0x000223f0


	//   ....[134]....
        /*0e4c*/ 	.word	0x00022430


	//   ....[135]....
        /*0e50*/ 	.word	0x00022460


	//   ....[136]....
        /*0e54*/ 	.word	0x00022490


	//   ....[137]....
        /*0e58*/ 	.word	0x000224c0


	//   ....[138]....
        /*0e5c*/ 	.word	0x000224f0


	//   ....[139]....
        /*0e60*/ 	.word	0x00022580


	//   ....[140]....
        /*0e64*/ 	.word	0x000225e0


	//   ....[141]....
        /*0e68*/ 	.word	0x000225f0


	//   ....[142]....
        /*0e6c*/ 	.word	0x00022650


	//   ....[143]....
        /*0e70*/ 	.word	0x000230b0


	//   ....[144]....
        /*0e74*/ 	.word	0x00023110


	//   ....[145]....
        /*0e78*/ 	.word	0x00023160


	//   ....[146]....
        /*0e7c*/ 	.word	0x000231b0


	//   ....[147]....
        /*0e80*/ 	.word	0x00023200


	//   ....[148]....
        /*0e84*/ 	.word	0x00023270


	//   ....[149]....
        /*0e88*/ 	.word	0x000232b0


	//   ....[150]....
        /*0e8c*/ 	.word	0x00023320


	//   ....[151]....
        /*0e90*/ 	.word	0x00023390


	//   ....[152]....
        /*0e94*/ 	.word	0x000233f0


	//   ....[153]....
        /*0e98*/ 	.word	0x00023460


	//   ....[154]....
        /*0e9c*/ 	.word	0x000234d0


	//   ....[155]....
        /*0ea0*/ 	.word	0x00023530


	//   ....[156]....
        /*0ea4*/ 	.word	0x00023590


	//   ....[157]....
        /*0ea8*/ 	.word	0x000235f0


	//   ....[158]....
        /*0eac*/ 	.word	0x00023660


	//   ....[159]....
        /*0eb0*/ 	.word	0x000236c0


	//   ....[160]....
        /*0eb4*/ 	.word	0x00023720


	//   ....[161]....
        /*0eb8*/ 	.word	0x00023770


	//   ....[162]....
        /*0ebc*/ 	.word	0x000237c0


	//   ....[163]....
        /*0ec0*/ 	.word	0x00023810


	//   ....[164]....
        /*0ec4*/ 	.word	0x00023860


	//   ....[165]....
        /*0ec8*/ 	.word	0x000238b0


	//   ....[166]....
        /*0ecc*/ 	.word	0x00023900


	//   ....[167]....
        /*0ed0*/ 	.word	0x00023950


	//   ....[168]....
        /*0ed4*/ 	.word	0x000239a0


	//   ....[169]....
        /*0ed8*/ 	.word	0x00023a10


	//   ....[170]....
        /*0edc*/ 	.word	0x00023a80


	//   ....[171]....
        /*0ee0*/ 	.word	0x00023ae0


	//   ....[172]....
        /*0ee4*/ 	.word	0x00023b40


	//   ....[173]....
        /*0ee8*/ 	.word	0x00023ba0


	//   ....[174]....
        /*0eec*/ 	.word	0x00023c10


	//   ....[175]....
        /*0ef0*/ 	.word	0x00023c70


	//   ....[176]....
        /*0ef4*/ 	.word	0x00023cd0


	//   ....[177]....
        /*0ef8*/ 	.word	0x00023d30


	//   ....[178]....
        /*0efc*/ 	.word	0x00023da0


	//   ....[179]....
        /*0f00*/ 	.word	0x00023e00


	//   ....[180]....
        /*0f04*/ 	.word	0x00023e60


	//   ....[181]....
        /*0f08*/ 	.word	0x00023ec0


	//   ....[182]....
        /*0f0c*/ 	.word	0x00023f30


	//   ....[183]....
        /*0f10*/ 	.word	0x00023f90


	//   ....[184]....
        /*0f14*/ 	.word	0x00023ff0


	//   ....[185]....
        /*0f18*/ 	.word	0x00024050


	//   ....[186]....
        /*0f1c*/ 	.word	0x000240c0


	//   ....[187]....
        /*0f20*/ 	.word	0x00024120


	//   ....[188]....
        /*0f24*/ 	.word	0x00024180


	//   ....[189]....
        /*0f28*/ 	.word	0x000241e0


	//   ....[190]....
        /*0f2c*/ 	.word	0x00024250


	//   ....[191]....
        /*0f30*/ 	.word	0x000242b0


	//   ....[192]....
        /*0f34*/ 	.word	0x00024310


	//   ....[193]....
        /*0f38*/ 	.word	0x00024370


	//   ....[194]....
        /*0f3c*/ 	.word	0x000243e0


	//   ....[195]....
        /*0f40*/ 	.word	0x00024430


	//   ....[196]....
        /*0f44*/ 	.word	0x00024470


	//   ....[197]....
        /*0f48*/ 	.word	0x000244c0


	//   ....[198]....
        /*0f4c*/ 	.word	0x00024510


	//   ....[199]....
        /*0f50*/ 	.word	0x00024560


	//   ....[200]....
        /*0f54*/ 	.word	0x000245d0


	//   ....[201]....
        /*0f58*/ 	.word	0x00024610


	//   ....[202]....
        /*0f5c*/ 	.word	0x00024660


	//   ....[203]....
        /*0f60*/ 	.word	0x000246b0


	//   ....[204]....
        /*0f64*/ 	.word	0x00024700


	//   ....[205]....
        /*0f68*/ 	.word	0x00024750


	//   ....[206]....
        /*0f6c*/ 	.word	0x000247c0


	//   ....[207]....
        /*0f70*/ 	.word	0x00024800


	//   ....[208]....
        /*0f74*/ 	.word	0x00024870


	//   ....[209]....
        /*0f78*/ 	.word	0x000248d0


	//   ....[210]....
        /*0f7c*/ 	.word	0x00024930


	//----- nvinfo : EIATTR_EXIT_INSTR_OFFSETS
	.align		4
.L_224:
        /*0f80*/ 	.byte	0x04, 0x1c
        /*0f82*/ 	.short	(.L_226 - .L_225)


	//   ....[0]....
.L_225:
        /*0f84*/ 	.word	0x000010d0


	//   ....[1]....
        /*0f88*/ 	.word	0x00023070


	//----- nvinfo : EIATTR_MAX_THREADS
	.align		4
.L_226:
        /*0f8c*/ 	.byte	0x04, 0x05
        /*0f8e*/ 	.short	(.L_228 - .L_227)
.L_227:
        /*0f90*/ 	.word	0x00000080
        /*0f94*/ 	.word	0x00000001
        /*0f98*/ 	.word	0x00000001


	//----- nvinfo : EIATTR_CRS_STACK_SIZE
	.align		4
.L_228:
        /*0f9c*/ 	.byte	0x04, 0x1e
        /*0f9e*/ 	.short	(.L_230 - .L_229)
.L_229:
        /*0fa0*/ 	.word	0x00000000
.L_230:


//--------------------- .nv.info._ZN7cutlass13device_kernelIN5flash19enable_sm80_to_sm89INS1_16FlashAttnFwdSm80INS1_25CollectiveMainloopFwdSm80ILi4ELi1ELb0EN4cute5tupleIJNS5_1CILi128EEENS7_ILi64EEENS7_ILi96EEEEEELi96ENS_6half_tEfNS_4arch4Sm80ELb1ELb0ELb0ELb0ELb0ELb0ELb1ELb1EEENS1_21CollectiveEpilogueFwdINS6_IJS8_SA_S9_EEENS6_IJNS7_ILi1EEESI_SI_EEESC_SE_Li128ELb0ELb1ELb1ELb0EEENS1_30DynamicPersistentTileSchedulerILi128ELi128ELb1ELb1ELb0EEEEEEEEEvNT_6ParamsE --------------------------
	.section	.nv.info._ZN7cutlass13device_kernelIN5flash19enable_sm80_to_sm89INS1_16FlashAttnFwdSm80INS1_25CollectiveMainloopFwdSm80ILi4ELi1ELb0EN4cute5tupleIJNS5_1CILi128EEENS7_ILi64EEENS7_ILi96EEEEEELi96ENS_6half_tEfNS_4arch4Sm80ELb1ELb0ELb0ELb0ELb0ELb0ELb1ELb1EEENS1_21CollectiveEpilogueFwdINS6_IJS8_SA_S9_EEENS6_IJNS7_ILi1EEESI_SI_EEESC_SE_Li128ELb0ELb1ELb1ELb0EEENS1_30DynamicPersistentTileSchedulerILi128ELi128ELb1ELb1ELb0EEEEEEEEEvNT_6ParamsE,"",@"SHT_CUDA_INFO"
	.sectionflags	@""
	.align	4


	//----- nvinfo : EIATTR_CUDA_API_VERSION
	.align		4
        /*0000*/ 	.byte	0x04, 0x37
        /*0002*/ 	.short	(.L_232 - .L_231)
.L_231:
        /*0004*/ 	.word	0x00000082


	//----- nvinfo : EIATTR_SW2861232_WAR
	.align		4
.L_232:
        /*0008*/ 	.byte	0x01, 0x35
	.zero		2


	//----- nvinfo : EIATTR_PARAM_CBANK
	.align		4
        /*000c*/ 	.byte	0x04, 0x0a
        /*000e*/ 	.short	(.L_234 - .L_233)
	.align		4
.L_233:
        /*0010*/ 	.word	index@(.nv.constant0._ZN7cutlass13device_kernelIN5flash19enable_sm80_to_sm89INS1_16FlashAttnFwdSm80INS1_25CollectiveMainloopFwdSm80ILi4ELi1ELb0EN4cute5tupleIJNS5_1CILi128EEENS7_ILi64EEENS7_ILi96EEEEEELi96ENS_6half_tEfNS_4arch4Sm80ELb1ELb0ELb0ELb0ELb0ELb0ELb1ELb1EEENS1_21CollectiveEpilogueFwdINS6_IJS8_SA_S9_EEENS6_IJNS7_ILi1EEESI_SI_EEESC_SE_Li128ELb0ELb1ELb1ELb0EEENS1_30DynamicPersistentTileSchedulerILi128ELi128ELb1ELb1ELb0EEEEEEEEEvNT_6ParamsE)
        /*0014*/ 	.short	0x0160
        /*0016*/ 	.short	0x0428


	//----- nvinfo : EIATTR_CBANK_PARAM_SIZE
	.align		4
.L_234:
        /*0018*/ 	.byte	0x03, 0x19
        /*001a*/ 	.short	0x0428


	//----- nvinfo : EIATTR_KPARAM_INFO
	.align		4
        /*001c*/ 	.byte	0x04, 0x17
        /*001e*/ 	.short	(.L_236 - .L_235)
.L_235:
        /*0020*/ 	.word	0x00000000
        /*0024*/ 	.short	0x0000
        /*0026*/ 	.short	0x0000
        /*0028*/ 	.byte	0x00, 0xf0, 0xa1, 0x10


	//----- nvinfo : EIATTR_MAXREG_COUNT
	.align		4
.L_236:
        /*002c*/ 	.byte	0x03, 0x1b
        /*002e*/ 	.short	0x00ff


	//----- nvinfo : EIATTR_NUM_BARRIERS
	.align		4
        /*0030*/ 	.byte	0x02, 0x4c
        /*0032*/ 	.byte	0x06
	.zero		1


	//----- nvinfo : EIATTR_ANNOTATIONS
	.align		4
        /*0034*/ 	.byte	0x04, 0x55
        /*0036*/ 	.short	(.L_238 - .L_237)


	//   ....[0]....
.L_237:
        /* <DEDUP_REMOVED lines=60> */


	//----- nvinfo : EIATTR_MERCURY_ISA_VERSION
	.align		4
.L_238:
        /*03e0*/ 	.byte	0x03, 0x5f
        /*03e2*/ 	.short	0x0000


	//----- nvinfo : EIATTR_INT_WARP_WIDE_INSTR_OFFSETS
	.align		4
        /*03e4*/ 	.byte	0x04, 0x31
        /*03e6*/ 	.short	(.L_240 - .L_239)


	//   ....[0]....
.L_239:
        /*03e8*/ 	.word	0x0000d2f0


	//   ....[1]....
        /*03ec*/ 	.word	0x0000d370


	//----- nvinfo : EIATTR_COOP_GROUP_MASK_REGIDS
	.align		4
.L_240:
        /*03f0*/ 	.byte	0x04, 0x29
        /*03f2*/ 	.short	(.L_242 - .L_241)


	//   ....[0]....
.L_241:
        /*03f4*/ 	.word	0xffffffff


	//   ....[1]....
        /*03f8*/ 	.word	0xffffffff


	//   ....[2]....
        /*03fc*/ 	.word	0xffffffff


	//   ....[3]....
        /*0400*/ 	.word	0xffffffff


	//   ....[4]....
        /*0404*/ 	.word	0xffffffff


	//   ....[5]....
        /*0408*/ 	.word	0xffffffff


	//   ....[6]....
        /*040c*/ 	.word	0xffffffff


	//   ....[7]....
        /*0410*/ 	.word	0xffffffff


	//   ....[8]....
        /*0414*/ 	.word	0xffffffff


	//   ....[9]....
        /*0418*/ 	.word	0xffffffff


	//   ....[10]....
        /*041c*/ 	.word	0xffffffff


	//   ....[11]....
        /*0420*/ 	.word	0xffffffff


	//   ....[12]....
        /*0424*/ 	.word	0xffffffff


	//   ....[13]....
        /*0428*/ 	.word	0xffffffff


	//   ....[14]....
        /*042c*/ 	.word	0xffffffff


	//   ....[15]....
        /*0430*/ 	.word	0xffffffff


	//   ....[16]....
        /*0434*/ 	.word	0xffffffff


	//   ....[17]....
        /*0438*/ 	.word	0xffffffff


	//   ....[18]....
        /*043c*/ 	.word	0xffffffff


	//   ....[19]....
        /*0440*/ 	.word	0xffffffff


	//   ....[20]....
        /*0444*/ 	.word	0xffffffff


	//   ....[21]....
        /*0448*/ 	.word	0xffffffff


	//   ....[22]....
        /*044c*/ 	.word	0xffffffff


	//   ....[23]....
        /*0450*/ 	.word	0xffffffff


	//   ....[24]....
        /*0454*/ 	.word	0xffffffff


	//   ....[25]....
        /*0458*/ 	.word	0xffffffff


	//   ....[26]....
        /*045c*/ 	.word	0xffffffff


	//   ....[27]....
        /*0460*/ 	.word	0xffffffff


	//   ....[28]....
        /*0464*/ 	.word	0xffffffff


	//   ....[29]....
        /*0468*/ 	.word	0xffffffff


	//   ....[30]....
        /*046c*/ 	.word	0xffffffff


	//   ....[31]....
        /*0470*/ 	.word	0xffffffff


	//   ....[32]....
        /*0474*/ 	.word	0xffffffff


	//   ....[33]....
        /*0478*/ 	.word	0xffffffff


	//   ....[34]....
        /*047c*/ 	.word	0xffffffff


	//   ....[35]....
        /*0480*/ 	.word	0xffffffff


	//   ....[36]....
        /*0484*/ 	.word	0xffffffff


	//   ....[37]....
        /*0488*/ 	.word	0xffffffff


	//   ....[38]....
        /*048c*/ 	.word	0xffffffff


	//   ....[39]....
        /*0490*/ 	.word	0xffffffff


	//   ....[40]....
        /*0494*/ 	.word	0xffffffff


	//   ....[41]....
        /*0498*/ 	.word	0xffffffff


	//   ....[42]....
        /*049c*/ 	.word	0xffffffff


	//   ....[43]....
        /*04a0*/ 	.word	0xffffffff


	//   ....[44]....
        /*04a4*/ 	.word	0xffffffff


	//   ....[45]....
        /*04a8*/ 	.word	0xffffffff


	//   ....[46]....
        /*04ac*/ 	.word	0xffffffff


	//   ....[47]....
        /*04b0*/ 	.word	0xffffffff


	//   ....[48]....
        /*04b4*/ 	.word	0xffffffff


	//   ....[49]....
        /*04b8*/ 	.word	0xffffffff


	//   ....[50]....
        /*04bc*/ 	.word	0xffffffff


	//   ....[51]....
        /*04c0*/ 	.word	0xffffffff


	//   ....[52]....
        /*04c4*/ 	.word	0xffffffff


	//   ....[53]....
        /*04c8*/ 	.word	0xffffffff


	//   ....[54]....
        /*04cc*/ 	.word	0xffffffff


	//   ....[55]....
        /*04d0*/ 	.word	0xffffffff


	//   ....[56]....
        /*04d4*/ 	.word	0xffffffff


	//   ....[57]....
        /*04d8*/ 	.word	0xffffffff


	//   ....[58]....
        /*04dc*/ 	.word	0xffffffff


	//   ....[59]....
        /*04e0*/ 	.word	0xffffffff


	//   ....[60]....
        /*04e4*/ 	.word	0xffffffff


	//   ....[61]....
        /*04e8*/ 	.word	0xffffffff


	//   ....[62]....
        /*04ec*/ 	.word	0xffffffff


	//   ....[63]....
        /*04f0*/ 	.word	0xffffffff


	//   ....[64]....
        /*04f4*/ 	.word	0xffffffff


	//   ....[65]....
        /*04f8*/ 	.word	0xffffffff


	//   ....[66]....
        /*04fc*/ 	.word	0xffffffff


	//   ....[67]....
        /*0500*/ 	.word	0xffffffff


	//   ....[68]....
        /*0504*/ 	.word	0xffffffff


	//   ....[69]....
        /*0508*/ 	.word	0xffffffff


	//   ....[70]....
        /*050c*/ 	.word	0xffffffff


	//   ....[71]....
        /*0510*/ 	.word	0xffffffff


	//   ....[72]....
        /*0514*/ 	.word	0xffffffff


	//   ....[73]....
        /*0518*/ 	.word	0xffffffff


	//   ....[74]....
        /*051c*/ 	.word	0xffffffff


	//   ....[75]....
        /*0520*/ 	.word	0xffffffff


	//   ....[76]....
        /*0524*/ 	.word	0xffffffff


	//   ....[77]....
        /*0528*/ 	.word	0xffffffff


	//   ....[78]....
        /*052c*/ 	.word	0xffffffff


	//   ....[79]....
        /*0530*/ 	.word	0xffffffff


	//   ....[80]....
        /*0534*/ 	.word	0xffffffff


	//   ....[81]....
        /*0538*/ 	.word	0xffffffff


	//   ....[82]....
        /*053c*/ 	.word	0xffffffff


	//   ....[83]....
        /*0540*/ 	.word	0xffffffff


	//----- nvinfo : EIATTR_COOP_GROUP_INSTR_OFFSETS
	.align		4
.L_242:
        /*0544*/ 	.byte	0x04, 0x28
        /*0546*/ 	.short	(.L_244 - .L_243)


	//   ....[0]....
.L_243:
        /*0548*/ 	.word	0x00000050


	//   ....[1]....
        /*054c*/ 	.word	0x00001830


	//   ....[2]....
        /*0550*/ 	.word	0x00001850


	//   ....[3]....
        /*0554*/ 	.word	0x00001a10


	//   ....[4]....
        /*0558*/ 	.word	0x00001a20


	//   ....[5]....
        /*055c*/ 	.word	0x00001bd0


	//   ....[6]....
        /*0560*/ 	.word	0x00001bf0


	//   ....[7]....
        /*0564*/ 	.word	0x00001da0


	//   ....[8]....
        /*0568*/ 	.word	0x00001db0


	//   ....[9]....
        /*056c*/ 	.word	0x00002f80


	//   ....[10]....
        /*0570*/ 	.word	0x00002f90


	//   ....[11]....
        /*0574*/ 	.word	0x000034f0


	//   ....[12]....
        /*0578*/ 	.word	0x00003590


	//   ....[13]....
        /*057c*/ 	.word	0x00003620


	//   ....[14]....
        /*0580*/ 	.word	0x000036a0


	//   ....[15]....
        /*0584*/ 	.word	0x000036c0


	//   ....[16]....
        /*0588*/ 	.word	0x00003700


	//   ....[17]....
        /*058c*/ 	.word	0x00003ec0


	//   ....[18]....
        /*0590*/ 	.word	0x00003f50


	//   ....[19]....
        /*0594*/ 	.word	0x00003fa0


	//   ....[20]....
        /*0598*/ 	.word	0x00003fc0


	//   ....[21]....
        /*059c*/ 	.word	0x00006290


	//   ....[22]....
        /*05a0*/ 	.word	0x00006360


	//   ....[23]....
        /*05a4*/ 	.word	0x00006380


	//   ....[24]....
        /*05a8*/ 	.word	0x000063a0


	//   ....[25]....
        /*05ac*/ 	.word	0x00006c70


	//   ....[26]....
        /*05b0*/ 	.word	0x00006d70


	//   ....[27]....
        /*05b4*/ 	.word	0x000070f0


	//   ....[28]....
        /*05b8*/ 	.word	0x00007230


	//   ....[29]....
        /*05bc*/ 	.word	0x00007280


	//   ....[30]....
        /*05c0*/ 	.word	0x00007390


	//   ....[31]....
        /*05c4*/ 	.word	0x00007400


	//   ....[32]....
        /*05c8*/ 	.word	0x000074d0


	//   ....[33]....
        /*05cc*/ 	.word	0x0000a640


	//   ....[34]....
        /*05d0*/ 	.word	0x0000a690


	//   ....[35]....
        /*05d4*/ 	.word	0x0000a750


	//   ....[36]....
        /*05d8*/ 	.word	0x0000a7a0


	//   ....[37]....
        /*05dc*/ 	.word	0x0000a7e0


	//   ....[38]....
        /*05e0*/ 	.word	0x0000a8f0


	//   ....[39]....
        /*05e4*/ 	.word	0x0000adc0


	//   ....[40]....
        /*05e8*/ 	.word	0x0000aef0


	//   ....[41]....
        /*05ec*/ 	.word	0x0000c8f0


	//   ....[42]....
        /*05f0*/ 	.word	0x0000c960


	//   ....[43]....
        /*05f4*/ 	.word	0x0000c970


	//   ....[44]....
        /*05f8*/ 	.word	0x0000c980


	//   ....[45]....
        /*05fc*/ 	.word	0x0000c9b0


	//   ....[46]....
        /*0600*/ 	.word	0x0000c9d0


	//   ....[47]....
        /*0604*/ 	.word	0x0000c9e0


	//   ....[48]....
        /*0608*/ 	.word	0x0000c9f0


	//   ....[49]....
        /*060c*/ 	.word	0x0000d4b0


	//   ....[50]....
        /*0610*/ 	.word	0x0000d910


	//   ....[51]....
        /*0614*/ 	.word	0x0000d920


	//   ....[52]....
        /*0618*/ 	.word	0x0000d940


	//   ....[53]....
        /*061c*/ 	.word	0x0000d950


	//   ....[54]....
        /*0620*/ 	.word	0x0000d990


	//   ....[55]....
        /*0624*/ 	.word	0x0000d9b0


	//   ....[56]....
        /*0628*/ 	.word	0x0000d9d0


	//   ....[57]....
        /*062c*/ 	.word	0x0000d9f0


	//   ....[58]....
        /*0630*/ 	.word	0x0000db40


	//   ....[59]....
        /*0634*/ 	.word	0x0000db70


	//   ....[60]....
        /*0638*/ 	.word	0x0000e000


	//   ....[61]....
        /*063c*/ 	.word	0x0000e020


	//   ....[62]....
        /*0640*/ 	.word	0x0000e350


	//   ....[63]....
        /*0644*/ 	.word	0x0000e370


	//   ....[64]....
        /*0648*/ 	.word	0x0000e6a0


	//   ....[65]....
        /*064c*/ 	.word	0x0000e6b0


	//   ....[66]....
        /*0650*/ 	.word	0x0000ed50


	//   ....[67]....
        /*0654*/ 	.word	0x0000ee60


	//   ....[68]....
        /*0658*/ 	.word	0x0000eed0


	//   ....[69]....
        /*065c*/ 	.word	0x0000ef40


	//   ....[70]....
        /*0660*/ 	.word	0x0000efa0


	//   ....[71]....
        /*0664*/ 	.word	0x0000f010


	//   ....[72]....
        /*0668*/ 	.word	0x0000f080


	//   ....[73]....
        /*066c*/ 	.word	0x0000f0f0


	//   ....[74]....
        /*0670*/ 	.word	0x0000f150


	//   ....[75]....
        /*0674*/ 	.word	0x0000f1b0


	//   ....[76]....
        /*0678*/ 	.word	0x0000f210


	//   ....[77]....
        /*067c*/ 	.word	0x0000f260


	//   ....[78]....
        /*0680*/ 	.word	0x0000f2c0


	//   ....[79]....
        /*0684*/ 	.word	0x0000f310


	//   ....[80]....
        /*0688*/ 	.word	0x0000f370


	//   ....[81]....
        /*068c*/ 	.word	0x0000f3c0


	//   ....[82]....
        /*0690*/ 	.word	0x0000f420


	//   ....[83]....
        /*0694*/ 	.word	0x0000f480


	//----- nvinfo : EIATTR_EXIT_INSTR_OFFSETS
	.align		4
.L_244:
        /*0698*/ 	.byte	0x04, 0x1c
        /*069a*/ 	.short	(.L_246 - .L_245)


	//   ....[0]....
.L_245:
        /*069c*/ 	.word	0x000000a0


	//   ....[1]....
        /*06a0*/ 	.word	0x0000ee10


	//----- nvinfo : EIATTR_MAX_THREADS
	.align		4
.L_246:
        /*06a4*/ 	.byte	0x04, 0x05
        /*06a6*/ 	.short	(.L_248 - .L_247)
.L_247:
        /*06a8*/ 	.word	0x00000080
        /*06ac*/ 	.word	0x00000001
        /*06b0*/ 	.word	0x00000001


	//----- nvinfo : EIATTR_CRS_STACK_SIZE
	.align		4
.L_248:
        /*06b4*/ 	.byte	0x04, 0x1e
        /*06b6*/ 	.short	(.L_250 - .L_249)
.L_249:
        /*06b8*/ 	.word	0x00000000
.L_250:


//--------------------- .nv.info._ZN7cutlass13device_kernelIN5flash19enable_sm80_to_sm89INS1_16FlashAttnFwdSm80INS1_25CollectiveMainloopFwdSm80ILi4ELi1ELb0EN4cute5tupleIJNS5_1CILi128EEENS7_ILi48EEENS7_ILi96EEEEEELi96ENS_6half_tEfNS_4arch4Sm80ELb1ELb0ELb0ELb1ELb0ELb0ELb1ELb1EEENS1_21CollectiveEpilogueFwdINS6_IJS8_SA_S9_EEENS6_IJNS7_ILi1EEESI_SI_EEESC_SE_Li128ELb1ELb1ELb1ELb0EEENS1_36VarlenDynamicPersistentTileSchedulerILi128ELi48ELi128ELi128ELb1ELb1ELb0ELb1ELb1ELb1EEEEEEEEEvNT_6ParamsE --------------------------
	.section	.nv.info._ZN7cutlass13device_kernelIN5flash19enable_sm80_to_sm89INS1_16FlashAttnFwdSm80INS1_25CollectiveMainloopFwdSm80ILi4ELi1ELb0EN4cute5tupleIJNS5_1CILi128EEENS7_ILi48EEENS7_ILi96EEEEEELi96ENS_6half_tEfNS_4arch4Sm80ELb1ELb0ELb0ELb1ELb0ELb0ELb1ELb1EEENS1_21CollectiveEpilogueFwdINS6_IJS8_SA_S9_EEENS6_IJNS7_ILi1EEESI_SI_EEESC_SE_Li128ELb1ELb1ELb1ELb0EEENS1_36VarlenDynamicPersistentTileSchedulerILi128ELi48ELi128ELi128ELb1ELb1ELb0ELb1ELb1ELb1EEEEEEEEEvNT_6ParamsE,"",@"SHT_CUDA_INFO"
	.sectionflags	@""
	.align	4


	//----- nvinfo : EIATTR_CUDA_API_VERSION
	.align		4
        /*0000*/ 	.byte	0x04, 0x37
        /*0002*/ 	.short	(.L_252 - .L_251)
.L_251:
        /*0004*/ 	.word	0x00000082


	//----- nvinfo : EIATTR_SW2861232_WAR
	.align		4
.L_252:
        /*0008*/ 	.byte	0x01, 0x35
	.zero		2


	//----- nvinfo : EIATTR_PARAM_CBANK
	.align		4
        /*000c*/ 	.byte	0x04, 0x0a
        /*000e*/ 	.short	(.L_254 - .L_253)
	.align		4
.L_253:
        /*0010*/ 	.word	index@(.nv.constant0._ZN7cutlass13device_kernelIN5flash19enable_sm80_to_sm89INS1_16FlashAttnFwdSm80INS1_25CollectiveMainloopFwdSm80ILi4ELi1ELb0EN4cute5tupleIJNS5_1CILi128EEENS7_ILi48EEENS7_ILi96EEEEEELi96ENS_6half_tEfNS_4arch4Sm80ELb1ELb0ELb0ELb1ELb0ELb0ELb1ELb1EEENS1_21CollectiveEpilogueFwdINS6_IJS8_SA_S9_EEENS6_IJNS7_ILi1EEESI_SI_EEESC_SE_Li128ELb1ELb1ELb1ELb0EEENS1_36VarlenDynamicPersistentTileSchedulerILi128ELi48ELi128ELi128ELb1ELb1ELb0ELb1ELb1ELb1EEEEEEEEEvNT_6ParamsE)
        /*0014*/ 	.short	0x0160
        /*0016*/ 	.short	0x0438


	//----- nvinfo : EIATTR_CBANK_PARAM_SIZE
	.align		4
.L_254:
        /*0018*/ 	.byte	0x03, 0x19
        /*001a*/ 	.short	0x0438


	//----- nvinfo : EIATTR_KPARAM_INFO
	.align		4
        /*001c*/ 	.byte	0x04, 0x17
        /*001e*/ 	.short	(.L_256 - .L_255)
.L_255:
        /*0020*/ 	.word	0x00000000
        /*0024*/ 	.short	0x0000
        /*0026*/ 	.short	0x0000
        /*0028*/ 	.byte	0x00, 0xf0, 0xe1, 0x10


	//----- nvinfo : EIATTR_MAXREG_COUNT
	.align		4
.L_256:
        /*002c*/ 	.byte	0x03, 0x1b
        /*002e*/ 	.short	0x00ff


	//----- nvinfo : EIATTR_NUM_BARRIERS
	.align		4
        /*0030*/ 	.byte	0x02, 0x4c
        /*0032*/ 	.byte	0x06
	.zero		1


	//----- nvinfo : EIATTR_ANNOTATIONS
	.align		4
        /*0034*/ 	.byte	0x04, 0x55
        /*0036*/ 	.short	(.L_258 - .L_257)


	//   ....[0]....
.L_257:
        /* <DEDUP_REMOVED lines=136> */


	//----- nvinfo : EIATTR_MERCURY_ISA_VERSION
	.align		4
.L_258:
        /*08a0*/ 	.byte	0x03, 0x5f
        /*08a2*/ 	.short	0x0000


	//----- nvinfo : EIATTR_INT_WARP_WIDE_INSTR_OFFSETS
	.align		4
        /*08a4*/ 	.byte	0x04, 0x31
        /*08a6*/ 	.short	(.L_260 - .L_259)


	//   ....[0]....
.L_259:
        /*08a8*/ 	.word	0x0000c420


	//   ....[1]....
        /*08ac*/ 	.word	0x0000c4a0


	//----- nvinfo : EIATTR_COOP_GROUP_MASK_REGIDS
	.align		4
.L_260:
        /*08b0*/ 	.byte	0x04, 0x29
        /*08b2*/ 	.short	(.L_262 - .L_261)


	//   ....[0]....
.L_261:
        /*08b4*/ 	.word	0xffffffff


	//   ....[1]....
        /*08b8*/ 	.word	0xffffffff


	//   ....[2]....
        /*08bc*/ 	.word	0xffffffff


	//   ....[3]....
        /*08c0*/ 	.word	0xffffffff


	//   ....[4]....
        /*08c4*/ 	.word	0xffffffff


	//   ....[5]....
        /*08c8*/ 	.word	0xffffffff


	//   ....[6]....
        /*08cc*/ 	.word	0xffffffff


	//   ....[7]....
        /*08d0*/ 	.word	0xffffffff


	//   ....[8]....
        /*08d4*/ 	.word	0xffffffff


	//   ....[9]....
        /*08d8*/ 	.word	0xffffffff


	//   ....[10]....
        /*08dc*/ 	.word	0xffffffff


	//   ....[11]....
        /*08e0*/ 	.word	0xffffffff


	//   ....[12]....
        /*08e4*/ 	.word	0xffffffff


	//   ....[13]....
        /*08e8*/ 	.word	0xffffffff


	//   ....[14]....
        /*08ec*/ 	.word	0xffffffff


	//   ....[15]....
        /*08f0*/ 	.word	0xffffffff


	//   ....[16]....
        /*08f4*/ 	.word	0xffffffff


	//   ....[17]....
        /*08f8*/ 	.word	0xffffffff


	//   ....[18]....
        /*08fc*/ 	.word	0xffffffff


	//   ....[19]....
        /*0900*/ 	.word	0xffffffff


	//   ....[20]....
        /*0904*/ 	.word	0xffffffff


	//   ....[21]....
        /*0908*/ 	.word	0xffffffff


	//   ....[22]....
        /*090c*/ 	.word	0xffffffff


	//   ....[23]....
        /*0910*/ 	.word	0xffffffff


	//   ....[24]....
        /*0914*/ 	.word	0xffffffff


	//   ....[25]....
        /*0918*/ 	.word	0xffffffff


	//   ....[26]....
        /*091c*/ 	.word	0xffffffff


	//   ....[27]....
        /*0920*/ 	.word	0xffffffff


	//   ....[28]....
        /*0924*/ 	.word	0xffffffff


	//   ....[29]....
        /*0928*/ 	.word	0xffffffff


	//   ....[30]....
        /*092c*/ 	.word	0xffffffff


	//   ....[31]....
        /*0930*/ 	.word	0xffffffff


	//   ....[32]....
        /*0934*/ 	.word	0xffffffff


	//   ....[33]....
        /*0938*/ 	.word	0xffffffff


	//   ....[34]....
        /*093c*/ 	.word	0xffffffff


	//   ....[35]....
        /*0940*/ 	.word	0xffffffff


	//   ....[36]....
        /*0944*/ 	.word	0xffffffff


	//   ....[37]....
        /*0948*/ 	.word	0xffffffff


	//   ....[38]....
        /*094c*/ 	.word	0xffffffff


	//   ....[39]....
        /*0950*/ 	.word	0xffffffff


	//   ....[40]....
        /*0954*/ 	.word	0xffffffff


	//   ....[41]....
        /*0958*/ 	.word	0xffffffff


	//   ....[42]....
        /*095c*/ 	.word	0xffffffff


	//   ....[43]....
        /*0960*/ 	.word	0xffffffff


	//   ....[44]....
        /*0964*/ 	.word	0xffffffff


	//   ....[45]....
        /*0968*/ 	.word	0xffffffff


	//   ....[46]....
        /*096c*/ 	.word	0xffffffff


	//   ....[47]....
        /*0970*/ 	.word	0xffffffff


	//   ....[48]....
        /*0974*/ 	.word	0xffffffff


	//   ....[49]....
        /*0978*/ 	.word	0xffffffff


	//   ....[50]....
        /*097c*/ 	.word	0xffffffff


	//   ....[51]....
        /*0980*/ 	.word	0xffffffff


	//   ....[52]....
        /*0984*/ 	.word	0xffffffff


	//   ....[53]....
        /*0988*/ 	.word	0xffffffff


	//   ....[54]....
        /*098c*/ 	.word	0xffffffff


	//   ....[55]....
        /*0990*/ 	.word	0xffffffff


	//   ....[56]....
        /*0994*/ 	.word	0xffffffff


	//   ....[57]....
        /*0998*/ 	.word	0xffffffff


	//   ....[58]....
        /*099c*/ 	.word	0xffffffff


	//   ....[59]....
        /*09a0*/ 	.word	0xffffffff


	//   ....[60]....
        /*09a4*/ 	.word	0xffffffff


	//   ....[61]....
        /*09a8*/ 	.word	0xffffffff


	//   ....[62]....
        /*09ac*/ 	.word	0xffffffff


	//   ....[63]....
        /*09b0*/ 	.word	0xffffffff


	//   ....[64]....
        /*09b4*/ 	.word	0xffffffff


	//   ....[65]....
        /*09b8*/ 	.word	0xffffffff


	//   ....[66]....
        /*09bc*/ 	.word	0xffffffff


	//   ....[67]....
        /*09c0*/ 	.word	0xffffffff


	//   ....[68]....
        /*09c4*/ 	.word	0xffffffff


	//   ....[69]....
        /*09c8*/ 	.word	0xffffffff


	//   ....[70]....
        /*09cc*/ 	.word	0xffffffff


	//   ....[71]....
        /*09d0*/ 	.word	0xffffffff


	//   ....[72]....
        /*09d4*/ 	.word	0xffffffff


	//   ....[73]....
        /*09d8*/ 	.word	0xffffffff


	//   ....[74]....
        /*09dc*/ 	.word	0xffffffff


	//   ....[75]....
        /*09e0*/ 	.word	0xffffffff


	//   ....[76]....
        /*09e4*/ 	.word	0xffffffff


	//   ....[77]....
        /*09e8*/ 	.word	0xffffffff


	//   ....[78]....
        /*09ec*/ 	.word	0xffffffff


	//   ....[79]....
        /*09f0*/ 	.word	0xffffffff


	//   ....[80]....
        /*09f4*/ 	.word	0xffffffff


	//   ....[81]....
        /*09f8*/ 	.word	0xffffffff


	//   ....[82]....
        /*09fc*/ 	.word	0xffffffff


	//   ....[83]....
        /*0a00*/ 	.word	0xffffffff


	//   ....[84]....
        /*0a04*/ 	.word	0xffffffff


	//   ....[85]....
        /*0a08*/ 	.word	0xffffffff


	//   ....[86]....
        /*0a0c*/ 	.word	0xffffffff


	//   ....[87]....
        /*0a10*/ 	.word	0xffffffff


	//   ....[88]....
        /*0a14*/ 	.word	0xffffffff


	//   ....[89]....
        /*0a18*/ 	.word	0xffffffff


	//   ....[90]....
        /*0a1c*/ 	.word	0xffffffff


	//   ....[91]....
        /*0a20*/ 	.word	0xffffffff


	//   ....[92]....
        /*0a24*/ 	.word	0xffffffff


	//   ....[93]....
        /*0a28*/ 	.word	0xffffffff


	//   ....[94]....
        /*0a2c*/ 	.word	0xffffffff


	//   ....[95]....
        /*0a30*/ 	.word	0xffffffff


	//   ....[96]....
        /*0a34*/ 	.word	0xffffffff


	//   ....[97]....
        /*0a38*/ 	.word	0xffffffff


	//   ....[98]....
        /*0a3c*/ 	.word	0xffffffff


	//   ....[99]....
        /*0a40*/ 	.word	0xffffffff


	//   ....[100]....
        /*0a44*/ 	.word	0xffffffff


	//   ....[101]....
        /*0a48*/ 	.word	0xffffffff


	//   ....[102]....
        /*0a4c*/ 	.word	0xffffffff


	//   ....[103]....
        /*0a50*/ 	.word	0xffffffff


	//   ....[104]....
        /*0a54*/ 	.word	0xffffffff


	//   ....[105]....
        /*0a58*/ 	.word	0xffffffff


	//   ....[106]....
        /*0a5c*/ 	.word	0xffffffff


	//   ....[107]....
        /*0a60*/ 	.word	0xffffffff


	//   ....[108]....
        /*0a64*/ 	.word	0xffffffff


	//   ....[109]....
        /*0a68*/ 	.word	0xffffffff


	//   ....[110]....
        /*0a6c*/ 	.word	0xffffffff


	//   ....[111]....
        /*0a70*/ 	.word	0xffffffff


	//   ....[112]....
        /*0a74*/ 	.word	0xffffffff


	//   ....[113]....
        /*0a78*/ 	.word	0xffffffff


	//   ....[114]....
        /*0a7c*/ 	.word	0xffffffff


	//   ....[115]....
        /*0a80*/ 	.word	0xffffffff


	//   ....[116]....
        /*0a84*/ 	.word	0xffffffff


	//   ....[117]....
        /*0a88*/ 	.word	0xffffffff


	//   ....[118]....
        /*0a8c*/ 	.word	0xffffffff


	//   ....[119]....
        /*0a90*/ 	.word	0xffffffff


	//   ....[120]....
        /*0a94*/ 	.word	0xffffffff


	//   ....[121]....
        /*0a98*/ 	.word	0xffffffff


	//   ....[122]....
        /*0a9c*/ 	.word	0xffffffff


	//   ....[123]....
        /*0aa0*/ 	.word	0xffffffff


	//   ....[124]....
        /*0aa4*/ 	.word	0xffffffff


	//   ....[125]....
        /*0aa8*/ 	.word	0xffffffff


	//   ....[126]....
        /*0aac*/ 	.word	0xffffffff


	//   ....[127]....
        /*0ab0*/ 	.word	0xffffffff


	//   ....[128]....
        /*0ab4*/ 	.word	0xffffffff


	//   ....[129]....
        /*0ab8*/ 	.word	0xffffffff


	//   ....[130]....
        /*0abc*/ 	.word	0xffffffff


	//   ....[131]....
        /*0ac0*/ 	.word	0xffffffff


	//   ....[132]....
        /*0ac4*/ 	.word	0xffffffff


	//   ....[133]....
        /*0ac8*/ 	.word	0xffffffff


	//   ....[134]....
        /*0acc*/ 	.word	0xffffffff


	//   ....[135]....
        /*0ad0*/ 	.word	0xffffffff


	//   ....[136]....
        /*0ad4*/ 	.word	0xffffffff


	//   ....[137]....
        /*0ad8*/ 	.word	0xffffffff


	//   ....[138]....
        /*0adc*/ 	.word	0xffffffff


	//   ....[139]....
        /*0ae0*/ 	.word	0xffffffff


	//   ....[140]....
        /*0ae4*/ 	.word	0xffffffff


	//   ....[141]....
        /*0ae8*/ 	.word	0xffffffff


	//   ....[142]....
        /*0aec*/ 	.word	0xffffffff


	//   ....[143]....
        /*0af0*/ 	.word	0xffffffff


	//   ....[144]....
        /*0af4*/ 	.word	0xffffffff


	//   ....[145]....
        /*0af8*/ 	.word	0xffffffff


	//   ....[146]....
        /*0afc*/ 	.word	0xffffffff


	//   ....[147]....
        /*0b00*/ 	.word	0xffffffff


	//   ....[148]....
        /*0b04*/ 	.word	0xffffffff


	//   ....[149]....
        /*0b08*/ 	.word	0xffffffff


	//   ....[150]....
        /*0b0c*/ 	.word	0xffffffff


	//   ....[151]....
        /*0b10*/ 	.word	0xffffffff


	//   ....[152]....
        /*0b14*/ 	.word	0xffffffff


	//   ....[153]....
        /*0b18*/ 	.word	0xffffffff


	//   ....[154]....
        /*0b1c*/ 	.word	0xffffffff


	//   ....[155]....
        /*0b20*/ 	.word	0xffffffff


	//   ....[156]....
        /*0b24*/ 	.word	0xffffffff


	//   ....[157]....
        /*0b28*/ 	.word	0xffffffff


	//   ....[158]....
        /*0b2c*/ 	.word	0xffffffff


	//   ....[159]....
        /*0b30*/ 	.word	0xffffffff


	//   ....[160]....
        /*0b34*/ 	.word	0xffffffff


	//   ....[161]....
        /*0b38*/ 	.word	0xffffffff


	//   ....[162]....
        /*0b3c*/ 	.word	0xffffffff


	//   ....[163]....
        /*0b40*/ 	.word	0xffffffff


	//   ....[164]....
        /*0b44*/ 	.word	0xffffffff


	//   ....[165]....
        /*0b48*/ 	.word	0xffffffff


	//   ....[166]....
        /*0b4c*/ 	.word	0xffffffff


	//   ....[167]....
        /*0b50*/ 	.word	0xffffffff


	//   ....[168]....
        /*0b54*/ 	.word	0xffffffff


	//   ....[169]....
        /*0b58*/ 	.word	0xffffffff


	//   ....[170]....
        /*0b5c*/ 	.word	0xffffffff


	//   ....[171]....
        /*0b60*/ 	.word	0xffffffff


	//   ....[172]....
        /*0b64*/ 	.word	0xffffffff


	//   ....[173]....
        /*0b68*/ 	.word	0xffffffff


	//   ....[174]....
        /*0b6c*/ 	.word	0xffffffff


	//   ....[175]....
        /*0b70*/ 	.word	0xffffffff


	//   ....[176]....
        /*0b74*/ 	.word	0xffffffff


	//   ....[177]....
        /*0b78*/ 	.word	0xffffffff


	//   ....[178]....
        /*0b7c*/ 	.word	0xffffffff


	//   ....[179]....
        /*0b80*/ 	.word	0xffffffff


	//   ....[180]....
        /*0b84*/ 	.word	0xffffffff


	//   ....[181]....
        /*0b88*/ 	.word	0xffffffff


	//   ....[182]....
        /*0b8c*/ 	.word	0xffffffff


	//----- nvinfo : EIATTR_COOP_GROUP_INSTR_OFFSETS
	.align		4
.L_262:
        /*0b90*/ 	.byte	0x04, 0x28
        /*0b92*/ 	.short	(.L_264 - .L_263)


	//   ....[0]....
.L_263:
        /*0b94*/ 	.word	0x00000050


	//   ....[1]....
        /*0b98*/ 	.word	0x00000200


	//   ....[2]....
        /*0b9c*/ 	.word	0x00000230


	//   ....[3]....
        /*0ba0*/ 	.word	0x00000260


	//   ....[4]....
        /*0ba4*/ 	.word	0x00000290


	//   ....[5]....
        /*0ba8*/ 	.word	0x000002c0


	//   ....[6]....
        /*0bac*/ 	.word	0x000002f0


	//   ....[7]....
        /*0bb0*/ 	.word	0x00000450


	//   ....[8]....
        /*0bb4*/ 	.word	0x00000490


	//   ....[9]....
        /*0bb8*/ 	.word	0x000004c0


	//   ....[10]....
        /*0bbc*/ 	.word	0x000004f0


	//   ....[11]....
        /*0bc0*/ 	.word	0x00000520


	//   ....[12]....
        /*0bc4*/ 	.word	0x00000550


	//   ....[13]....
        /*0bc8*/ 	.word	0x000005e0


	//   ....[14]....
        /*0bcc*/ 	.word	0x00000630


	//   ....[15]....
        /*0bd0*/ 	.word	0x00000650


	//   ....[16]....
        /*0bd4*/ 	.word	0x000006b0


	//   ....[17]....
        /*0bd8*/ 	.word	0x00002d70


	//   ....[18]....
        /*0bdc*/ 	.word	0x00002d90


	//   ....[19]....
        /*0be0*/ 	.word	0x00002f50


	//   ....[20]....
        /*0be4*/ 	.word	0x00002f60


	//   ....[21]....
        /*0be8*/ 	.word	0x00003120


	//   ....[22]....
        /*0bec*/ 	.word	0x00003140


	//   ....[23]....
        /*0bf0*/ 	.word	0x00003300


	//   ....[24]....
        /*0bf4*/ 	.word	0x00003310


	//   ....[25]....
        /*0bf8*/ 	.word	0x00004360


	//   ....[26]....
        /*0bfc*/ 	.word	0x00004370


	//   ....[27]....
        /*0c00*/ 	.word	0x00004820


	//   ....[28]....
        /*0c04*/ 	.word	0x000048c0


	//   ....[29]....
        /*0c08*/ 	.word	0x000048e0


	//   ....[30]....
        /*0c0c*/ 	.word	0x00004900


	//   ....[31]....
        /*0c10*/ 	.word	0x000049d0


	//   ....[32]....
        /*0c14*/ 	.word	0x000049e0


	//   ....[33]....
        /*0c18*/ 	.word	0x00004e90


	//   ....[34]....
        /*0c1c*/ 	.word	0x00005070


	//   ....[35]....
        /*0c20*/ 	.word	0x00005190


	//   ....[36]....
        /*0c24*/ 	.word	0x00005240


	//   ....[37]....
        /*0c28*/ 	.word	0x00006d90


	//   ....[38]....
        /*0c2c*/ 	.word	0x00006da0


	//   ....[39]....
        /*0c30*/ 	.word	0x00006db0


	//   ....[40]....
        /*0c34*/ 	.word	0x00006dc0


	//   ....[41]....
        /*0c38*/ 	.word	0x00007150


	//   ....[42]....
        /*0c3c*/ 	.word	0x00007360


	//   ....[43]....
        /*0c40*/ 	.word	0x000075f0


	//   ....[44]....
        /*0c44*/ 	.word	0x000077b0


	//   ....[45]....
        /*0c48*/ 	.word	0x00007800


	//   ....[46]....
        /*0c4c*/ 	.word	0x00007880


	//   ....[47]....
        /*0c50*/ 	.word	0x000078b0


	//   ....[48]....
        /*0c54*/ 	.word	0x000079f0


	//   ....[49]....
        /*0c58*/ 	.word	0x0000a0c0


	//   ....[50]....
        /*0c5c*/ 	.word	0x0000a120


	//   ....[51]....
        /*0c60*/ 	.word	0x0000a150


	//   ....[52]....
        /*0c64*/ 	.word	0x0000a180


	//   ....[53]....
        /*0c68*/ 	.word	0x0000a1c0


	//   ....[54]....
        /*0c6c*/ 	.word	0x0000a1f0


	//   ....[55]....
        /*0c70*/ 	.word	0x0000a440


	//   ....[56]....
        /*0c74*/ 	.word	0x0000a890


	//   ....[57]....
        /*0c78*/ 	.word	0x0000ba60


	//   ....[58]....
        /*0c7c*/ 	.word	0x0000ba90


	//   ....[59]....
        /*0c80*/ 	.word	0x0000baa0


	//   ....[60]....
        /*0c84*/ 	.word	0x0000bab0


	//   ....[61]....
        /*0c88*/ 	.word	0x0000bac0


	//   ....[62]....
        /*0c8c*/ 	.word	0x0000baf0


	//   ....[63]....
        /*0c90*/ 	.word	0x0000bb10


	//   ....[64]....
        /*0c94*/ 	.word	0x0000bb30


	//   ....[65]....
        /*0c98*/ 	.word	0x0000d0b0


	//   ....[66]....
        /*0c9c*/ 	.word	0x0000d0c0


	//   ....[67]....
        /*0ca0*/ 	.word	0x0000d0d0


	//   ....[68]....
        /*0ca4*/ 	.word	0x0000d0e0


	//   ....[69]....
        /*0ca8*/ 	.word	0x0000d0f0


	//   ....[70]....
        /*0cac*/ 	.word	0x0000d100


	//   ....[71]....
        /*0cb0*/ 	.word	0x0000d110


	//   ....[72]....
        /*0cb4*/ 	.word	0x0000d130


	//   ....[73]....
        /*0cb8*/ 	.word	0x0000d5a0


	//   ....[74]....
        /*0cbc*/ 	.word	0x0000d5c0


	//   ....[75]....
        /*0cc0*/ 	.word	0x0000d720


	//   ....[76]....
        /*0cc4*/ 	.word	0x0000d730


	//   ....[77]....
        /*0cc8*/ 	.word	0x0000d8a0


	//   ....[78]....
        /*0ccc*/ 	.word	0x0000d8c0


	//   ....[79]....
        /*0cd0*/ 	.word	0x0000da30


	//   ....[80]....
        /*0cd4*/ 	.word	0x0000da40


	//   ....[81]....
        /*0cd8*/ 	.word	0x0000ddc0


	//   ....[82]....
        /*0cdc*/ 	.word	0x0000dde0


	//   ....[83]....
        /*0ce0*/ 	.word	0x0000e2b0


	//   ....[84]....
        /*0ce4*/ 	.word	0x0000e2c0


	//   ....[85]....
        /*0ce8*/ 	.word	0x0000e790


	//   ....[86]....
        /*0cec*/ 	.word	0x0000e7b0


	//   ....[87]....
        /*0cf0*/ 	.word	0x0000ec80


	//   ....[88]....
        /*0cf4*/ 	.word	0x0000ec90


	//   ....[89]....
        /*0cf8*/ 	.word	0x0000f900


	//   ....[90]....
        /*0cfc*/ 	.word	0x0000f920


	//   ....[91]....
        /*0d00*/ 	.word	0x0000fa90


	//   ....[92]....
        /*0d04*/ 	.word	0x0000faa0


	//   ....[93]....
        /*0d08*/ 	.word	0x0000fc10


	//   ....[94]....
        /*0d0c*/ 	.word	0x0000fc30


	//   ....[95]....
        /*0d10*/ 	.word	0x0000fda0


	//   ....[96]....
        /*0d14*/ 	.word	0x0000fdb0


	//   ....[97]....
        /*0d18*/ 	.word	0x0000ffe0


	//   ....[98]....
        /*0d1c*/ 	.word	0x00010000


	//   ....[99]....
        /*0d20*/ 	.word	0x00010130


	//   ....[100]....
        /*0d24*/ 	.word	0x00010170


	//   ....[101]....
        /*0d28*/ 	.word	0x000101a0


	//   ....[102]....
        /*0d2c*/ 	.word	0x000101d0


	//   ....[103]....
        /*0d30*/ 	.word	0x00010200


	//   ....[104]....
        /*0d34*/ 	.word	0x00010230


	//   ....[105]....
        /*0d38*/ 	.word	0x00010390


	//   ....[106]....
        /*0d3c*/ 	.word	0x000103d0


	//   ....[107]....
        /*0d40*/ 	.word	0x00010400


	//   ....[108]....
        /*0d44*/ 	.word	0x00010430


	//   ....[109]....
        /*0d48*/ 	.word	0x00010460


	//   ....[110]....
        /*0d4c*/ 	.word	0x00010490


	//   ....[111]....
        /*0d50*/ 	.word	0x00010520


	//   ....[112]....
        /*0d54*/ 	.word	0x00010580


	//   ....[113]....
        /*0d58*/ 	.word	0x00010590


	//   ....[114]....
        /*0d5c*/ 	.word	0x000105f0


	//   ....[115]....
        /*0d60*/ 	.word	0x00011050


	//   ....[116]....
        /*0d64*/ 	.word	0x000110b0


	//   ....[117]....
        /*0d68*/ 	.word	0x00011100


	//   ....[118]....
        /*0d6c*/ 	.word	0x00011150


	//   ....[119]....
        /*0d70*/ 	.word	0x000111a0


	//   ....[120]....
        /*0d74*/ 	.word	0x00011210


	//   ....[121]....
        /*0d78*/ 	.word	0x00011250


	//   ....[122]....
        /*0d7c*/ 	.word	0x000112c0


	//   ....[123]....
        /*0d80*/ 	.word	0x00011330


	//   ....[124]....
        /*0d84*/ 	.word	0x00011390


	//   ....[125]....
        /*0d88*/ 	.word	0x00011400


	//   ....[126]....
        /*0d8c*/ 	.word	0x00011470


	//   ....[127]....
        /*0d90*/ 	.word	0x000114d0


	//   ....[128]....
        /*0d94*/ 	.word	0x00011530


	//   ....[129]....
        /*0d98*/ 	.word	0x00011590


	//   ....[130]....
        /*0d9c*/ 	.word	0x00011600


	//   ....[131]....
        /*0da0*/ 	.word	0x00011660


	//   ....[132]....
        /*0da4*/ 	.word	0x000116c0


	//   ....[133]....
        /*0da8*/ 	.word	0x00011710


	//   ....[134]....
        /*0dac*/ 	.word	0x00011760


	//   ....[135]....
        /*0db0*/ 	.word	0x000117b0


	//   ....[136]....
        /*0db4*/ 	.word	0x00011800


	//   ....[137]....
        /*0db8*/ 	.word	0x00011850


	//   ....[138]....
        /*0dbc*/ 	.word	0x000118a0


	//   ....[139]....
        /*0dc0*/ 	.word	0x000118f0


	//   ....[140]....
        /*0dc4*/ 	.word	0x00011940


	//   ....[141]....
        /*0dc8*/ 	.word	0x000119b0


	//   ....[142]....
        /*0dcc*/ 	.word	0x00011a20


	//   ....[143]....
        /*0dd0*/ 	.word	0x00011a80


	//   ....[144]....
        /*0dd4*/ 	.word	0x00011ae0


	//   ....[145]....
        /*0dd8*/ 	.word	0x00011b40


	//   ....[146]....
        /*0ddc*/ 	.word	0x00011bb0


	//   ....[147]....
        /*0de0*/ 	.word	0x00011c10


	//   ....[148]....
        /*0de4*/ 	.word	0x00011c70


	//   ....[149]....
        /*0de8*/ 	.word	0x00011cd0


	//   ....[150]....
        /*0dec*/ 	.word	0x00011d40


	//   ....[151]....
        /*0df0*/ 	.word	0x00011da0


	//   ....[152]....
        /*0df4*/ 	.word	0x00011e00


	//   ....[153]....
        /*0df8*/ 	.word	0x00011e60


	//   ....[154]....
        /*0dfc*/ 	.word	0x00011ed0


	//   ....[155]....
        /*0e00*/ 	.word	0x00011f30


	//   ....[156]....
        /*0e04*/ 	.word	0x00011f90


	//   ....[157]....
        /*0e08*/ 	.word	0x00011ff0


	//   ....[158]....
        /*0e0c*/ 	.word	0x00012060


	//   ....[159]....
        /*0e10*/ 	.word	0x000120c0


	//   ....[160]....
        /*0e14*/ 	.word	0x00012120


	//   ....[161]....
        /*0e18*/ 	.word	0x00012180


	//   ....[162]....
        /*0e1c*/ 	.word	0x000121f0


	//   ....[163]....
        /*0e20*/ 	.word	0x00012250


	//   ....[164]....
        /*0e24*/ 	.word	0x000122b0


	//   ....[165]....
        /*0e28*/ 	.word	0x00012310


	//   ....[166]....
        /*0e2c*/ 	.word	0x00012380


	//   ....[167]....
        /*0e30*/ 	.word	0x000123d0


	//   ....[168]....
        /*0e34*/ 	.word	0x00012410


	//   ....[169]....
        /*0e38*/ 	.word	0x00012460


	//   ....[170]....
        /*0e3c*/ 	.word	0x000124b0


	//   ....[171]....
        /*0e40*/ 	.word	0x00012500


	//   ....[172]....
        /*0e44*/ 	.word	0x00012570


	//   ....[173]....
        /*0e48*/ 	.word	0x000125b0


	//   ....[174]....
        /*0e4c*/ 	.word	0x00012600


	//   ....[175]....
        /*0e50*/ 	.word	0x00012650


	//   ....[176]....
        /*0e54*/ 	.word	0x000126a0


	//   ....[177]....
        /*0e58*/ 	.word	0x000126f0


	//   ....[178]....
        /*0e5c*/ 	.word	0x00012760


	//   ....[179]....
        /*0e60*/ 	.word	0x000127a0


	//   ....[180]....
        /*0e64*/ 	.word	0x00012810


	//   ....[181]....
        /*0e68*/ 	.word	0x00012870


	//   ....[182]....
        /*0e6c*/ 	.word	0x000128d0


	//----- nvinfo : EIATTR_EXIT_INSTR_OFFSETS
	.align		4
.L_264:
        /*0e70*/ 	.byte	0x04, 0x1c
        /*0e72*/ 	.short	(.L_266 - .L_265)


	//   ....[0]....
.L_265:
        /*0e74*/ 	.word	0x000010d0


	//   ....[1]....
        /*0e78*/ 	.word	0x00011010


	//----- nvinfo : EIATTR_MAX_THREADS
	.align		4
.L_266:
        /*0e7c*/ 	.byte	0x04, 0x05
        /*0e7e*/ 	.short	(.L_268 - .L_267)
.L_267:
        /*0e80*/ 	.word	0x00000080
        /*0e84*/ 	.word	0x00000001
        /*0e88*/ 	.word	0x00000001


	//----- nvinfo : EIATTR_CRS_STACK_SIZE
	.align		4
.L_268:
        /*0e8c*/ 	.byte	0x04, 0x1e
        /*0e8e*/ 	.short	(.L_270 - .L_269)
.L_269:
        /*0e90*/ 	.word	0x00000000
.L_270:


//--------------------- .nv.info._ZN7cutlass13device_kernelIN5flash19enable_sm80_to_sm89INS1_16FlashAttnFwdSm80INS1_25CollectiveMainloopFwdSm80ILi4ELi1ELb0EN4cute5tupleIJNS5_1CILi128EEENS7_ILi48EEENS7_ILi96EEEEEELi96ENS_6half_tEfNS_4arch4Sm80ELb1ELb0ELb0ELb1ELb0ELb1ELb1ELb1EEENS1_21CollectiveEpilogueFwdINS6_IJS8_SA_S9_EEENS6_IJNS7_ILi1EEESI_SI_EEESC_SE_Li128ELb1ELb1ELb1ELb0EEENS1_36VarlenDynamicPersistentTileSchedulerILi128ELi48ELi128ELi128ELb1ELb1ELb0ELb1ELb1ELb1EEEEEEEEEvNT_6ParamsE --------------------------
	.section	.nv.info._ZN7cutlass13device_kernelIN5flash19enable_sm80_to_sm89INS1_16FlashAttnFwdSm80INS1_25CollectiveMainloopFwdSm80ILi4ELi1ELb0EN4cute5tupleIJNS5_1CILi128EEENS7_ILi48EEENS7_ILi96EEEEEELi96ENS_6half_tEfNS_4arch4Sm80ELb1ELb0ELb0ELb1ELb0ELb1ELb1ELb1EEENS1_21CollectiveEpilogueFwdINS6_IJS8_SA_S9_EEENS6_IJNS7_ILi1EEESI_SI_EEESC_SE_Li128ELb1ELb1ELb1ELb0EEENS1_36VarlenDynamicPersistentTileSchedulerILi128ELi48ELi128ELi128ELb1ELb1ELb0ELb1ELb1ELb1EEEEEEEEEvNT_6ParamsE,"",@"SHT_CUDA_INFO"
	.sectionflags	@""
	.align	4


	//----- nvinfo : EIATTR_CUDA_API_VERSION
	.align		4
        /*0000*/ 	.byte	0x04, 0x37
        /*0002*/ 	.short	(.L_272 - .L_271)
.L_271:
        /*0004*/ 	.word	0x00000082


	//----- nvinfo : EIATTR_SW2861232_WAR
	.align		4
.L_272:
        /*0008*/ 	.byte	0x01, 0x35
	.zero		2


	//----- nvinfo : EIATTR_PARAM_CBANK
	.align		4
        /*000c*/ 	.byte	0x04, 0x0a
        /*000e*/ 	.short	(.L_274 - .L_273)
	.align		4
.L_273:
        /*0010*/ 	.word	index@(.nv.constant0._ZN7cutlass13device_kernelIN5flash19enable_sm80_to_sm89INS1_16FlashAttnFwdSm80INS1_25CollectiveMainloopFwdSm80ILi4ELi1ELb0EN4cute5tupleIJNS5_1CILi128EEENS7_ILi48EEENS7_ILi96EEEEEELi96ENS_6half_tEfNS_4arch4Sm80ELb1ELb0ELb0ELb1ELb0ELb1ELb1ELb1EEENS1_21CollectiveEpilogueFwdINS6_IJS8_SA_S9_EEENS6_IJNS7_ILi1EEESI_SI_EEESC_SE_Li128ELb1ELb1ELb1ELb0EEENS1_36VarlenDynamicPersistentTileSchedulerILi128ELi48ELi128ELi128ELb1ELb1ELb0ELb1ELb1ELb1EEEEEEEEEvNT_6ParamsE)
        /*0014*/ 	.short	0x0160
        /*0016*/ 	.short	0x0438


	//----- nvinfo : EIATTR_CBANK_PARAM_SIZE
	.align		4
.L_274:
        /*0018*/ 	.byte	0x03, 0x19
        /*001a*/ 	.short	0x0438


	//----- nvinfo : EIATTR_KPARAM_INFO
	.align		4
        /*001c*/ 	.byte	0x04, 0x17
        /*001e*/ 	.short	(.L_276 - .L_275)
.L_275:
        /*0020*/ 	.word	0x00000000
        /*0024*/ 	.short	0x0000
        /*0026*/ 	.short	0x0000
        /*0028*/ 	.byte	0x00, 0xf0, 0xe1, 0x10


	//----- nvinfo : EIATTR_MAXREG_COUNT
	.align		4
.L_276:
        /*002c*/ 	.byte	0x03, 0x1b
        /*002e*/ 	.short	0x00ff


	//----- nvinfo : EIATTR_NUM_BARRIERS
	.align		4
        /*0030*/ 	.byte	0x02, 0x4c
        /*0032*/ 	.byte	0x06
	.zero		1


	//----- nvinfo : EIATTR_ANNOTATIONS
	.align		4
        /*0034*/ 	.byte	0x04, 0x55
        /*0036*/ 	.short	(.L_278 - .L_277)


	//   ....[0]....
.L_277:
        /* <DEDUP_REMOVED lines=122> */


	//----- nvinfo : EIATTR_MERCURY_ISA_VERSION
	.align		4
.L_278:
        /*07c0*/ 	.byte	0x03, 0x5f
        /*07c2*/ 	.short	0x0000


	//----- nvinfo : EIATTR_INT_WARP_WIDE_INSTR_OFFSETS
	.align		4
        /*07c4*/ 	.byte	0x04, 0x31
        /*07c6*/ 	.short	(.L_280 - .L_279)


	//   ....[0]....
.L_279:
        /*07c8*/ 	.word	0x000189f0


	//   ....[1]....
        /*07cc*/ 	.word	0x00018a70


	//----- nvinfo : EIATTR_COOP_GROUP_MASK_REGIDS
	.align		4
.L_280:
        /*07d0*/ 	.byte	0x04, 0x29
        /*07d2*/ 	.short	(.L_282 - .L_281)


	//   ....[0]....
.L_281:
        /*07d4*/ 	.word	0xffffffff


	//   ....[1]....
        /*07d8*/ 	.word	0xffffffff


	//   ....[2]....
        /*07dc*/ 	.word	0xffffffff


	//   ....[3]....
        /*07e0*/ 	.word	0xffffffff


	//   ....[4]....
        /*07e4*/ 	.word	0xffffffff


	//   ....[5]....
        /*07e8*/ 	.word	0xffffffff


	//   ....[6]....
        /*07ec*/ 	.word	0xffffffff


	//   ....[7]....
        /*07f0*/ 	.word	0xffffffff


	//   ....[8]....
        /*07f4*/ 	.word	0xffffffff


	//   ....[9]....
        /*07f8*/ 	.word	0xffffffff


	//   ....[10]....
        /*07fc*/ 	.word	0xffffffff


	//   ....[11]....
        /*0800*/ 	.word	0xffffffff


	//   ....[12]....
        /*0804*/ 	.word	0xffffffff


	//   ....[13]....
        /*0808*/ 	.word	0xffffffff


	//   ....[14]....
        /*080c*/ 	.word	0xffffffff


	//   ....[15]....
        /*0810*/ 	.word	0xffffffff


	//   ....[16]....
        /*0814*/ 	.word	0xffffffff


	//   ....[17]....
        /*0818*/ 	.word	0xffffffff


	//   ....[18]....
        /*081c*/ 	.word	0xffffffff


	//   ....[19]....
        /*0820*/ 	.word	0xffffffff


	//   ....[20]....
        /*0824*/ 	.word	0xffffffff


	//   ....[21]....
        /*0828*/ 	.word	0xffffffff


	//   ....[22]....
        /*082c*/ 	.word	0xffffffff


	//   ....[23]....
        /*0830*/ 	.word	0xffffffff


	//   ....[24]....
        /*0834*/ 	.word	0xffffffff


	//   ....[25]....
        /*0838*/ 	.word	0xffffffff


	//   ....[26]....
        /*083c*/ 	.word	0xffffffff


	//   ....[27]....
        /*0840*/ 	.word	0xffffffff


	//   ....[28]....
        /*0844*/ 	.word	0xffffffff


	//   ....[29]....
        /*0848*/ 	.word	0xffffffff


	//   ....[30]....
        /*084c*/ 	.word	0xffffffff


	//   ....[31]....
        /*0850*/ 	.word	0xffffffff


	//   ....[32]....
        /*0854*/ 	.word	0xffffffff


	//   ....[33]....
        /*0858*/ 	.word	0xffffffff


	//   ....[34]....
        /*085c*/ 	.word	0xffffffff


	//   ....[35]....
        /*0860*/ 	.word	0xffffffff


	//   ....[36]....
        /*0864*/ 	.word	0xffffffff


	//   ....[37]....
        /*0868*/ 	.word	0xffffffff


	//   ....[38]....
        /*086c*/ 	.word	0xffffffff


	//   ....[39]....
        /*0870*/ 	.word	0xffffffff


	//   ....[40]....
        /*0874*/ 	.word	0xffffffff


	//   ....[41]....
        /*0878*/ 	.word	0xffffffff


	//   ....[42]....
        /*087c*/ 	.word	0xffffffff


	//   ....[43]....
        /*0880*/ 	.word	0xffffffff


	//   ....[44]....
        /*0884*/ 	.word	0xffffffff


	//   ....[45]....
        /*0888*/ 	.word	0xffffffff


	//   ....[46]....
        /*088c*/ 	.word	0xffffffff


	//   ....[47]....
        /*0890*/ 	.word	0xffffffff


	//   ....[48]....
        /*0894*/ 	.word	0xffffffff


	//   ....[49]....
        /*0898*/ 	.word	0xffffffff


	//   ....[50]....
        /*089c*/ 	.word	0xffffffff


	//   ....[51]....
        /*08a0*/ 	.word	0xffffffff


	//   ....[52]....
        /*08a4*/ 	.word	0xffffffff


	//   ....[53]....
        /*08a8*/ 	.word	0xffffffff


	//   ....[54]....
        /*08ac*/ 	.word	0xffffffff


	//   ....[55]....
        /*08b0*/ 	.word	0xffffffff


	//   ....[56]....
        /*08b4*/ 	.word	0xffffffff


	//   ....[57]....
        /*08b8*/ 	.word	0xffffffff


	//   ....[58]....
        /*08bc*/ 	.word	0xffffffff


	//   ....[59]....
        /*08c0*/ 	.word	0xffffffff


	//   ....[60]....
        /*08c4*/ 	.word	0xffffffff


	//   ....[61]....
        /*08c8*/ 	.word	0xffffffff


	//   ....[62]....
        /*08cc*/ 	.word	0xffffffff


	//   ....[63]....
        /*08d0*/ 	.word	0xffffffff


	//   ....[64]....
        /*08d4*/ 	.word	0xffffffff


	//   ....[65]....
        /*08d8*/ 	.word	0xffffffff


	//   ....[66]....
        /*08dc*/ 	.word	0xffffffff


	//   ....[67]....
        /*08e0*/ 	.word	0xffffffff


	//   ....[68]....
        /*08e4*/ 	.word	0xffffffff


	//   ....[69]....
        /*08e8*/ 	.word	0xffffffff


	//   ....[70]....
        /*08ec*/ 	.word	0xffffffff


	//   ....[71]....
        /*08f0*/ 	.word	0xffffffff


	//   ....[72]....
        /*08f4*/ 	.word	0xffffffff


	//   ....[73]....
        /*08f8*/ 	.word	0xffffffff


	//   ....[74]....
        /*08fc*/ 	.word	0xffffffff


	//   ....[75]....
        /*0900*/ 	.word	0xffffffff


	//   ....[76]....
        /*0904*/ 	.word	0xffffffff


	//   ....[77]....
        /*0908*/ 	.word	0xffffffff


	//   ....[78]....
        /*090c*/ 	.word	0xffffffff


	//   ....[79]....
        /*0910*/ 	.word	0xffffffff


	//   ....[80]....
        /*0914*/ 	.word	0xffffffff


	//   ....[81]....
        /*0918*/ 	.word	0xffffffff


	//   ....[82]....
        /*091c*/ 	.word	0xffffffff


	//   ....[83]....
        /*0920*/ 	.word	0xffffffff


	//   ....[84]....
        /*0924*/ 	.word	0xffffffff


	//   ....[85]....
        /*0928*/ 	.word	0xffffffff


	//   ....[86]....
        /*092c*/ 	.word	0xffffffff


	//   ....[87]....
        /*0930*/ 	.word	0xffffffff


	//   ....[88]....
        /*0934*/ 	.word	0xffffffff


	//   ....[89]....
        /*0938*/ 	.word	0xffffffff


	//   ....[90]....
        /*093c*/ 	.word	0xffffffff


	//   ....[91]....
        /*0940*/ 	.word	0xffffffff


	//   ....[92]....
        /*0944*/ 	.word	0xffffffff


	//   ....[93]....
        /*0948*/ 	.word	0xffffffff


	//   ....[94]....
        /*094c*/ 	.word	0xffffffff


	//   ....[95]....
        /*0950*/ 	.word	0xffffffff


	//   ....[96]....
        /*0954*/ 	.word	0xffffffff


	//   ....[97]....
        /*0958*/ 	.word	0xffffffff


	//   ....[98]....
        /*095c*/ 	.word	0xffffffff


	//   ....[99]....
        /*0960*/ 	.word	0xffffffff


	//   ....[100]....
        /*0964*/ 	.word	0xffffffff


	//   ....[101]....
        /*0968*/ 	.word	0xffffffff


	//   ....[102]....
        /*096c*/ 	.word	0xffffffff


	//   ....[103]....
        /*0970*/ 	.word	0xffffffff


	//   ....[104]....
        /*0974*/ 	.word	0xffffffff


	//   ....[105]....
        /*0978*/ 	.word	0xffffffff


	//   ....[106]....
        /*097c*/ 	.word	0xffffffff


	//   ....[107]....
        /*0980*/ 	.word	0xffffffff


	//   ....[108]....
        /*0984*/ 	.word	0xffffffff


	//   ....[109]....
        /*0988*/ 	.word	0xffffffff


	//   ....[110]....
        /*098c*/ 	.word	0xffffffff


	//   ....[111]....
        /*0990*/ 	.word	0xffffffff


	//   ....[112]....
        /*0994*/ 	.word	0xffffffff


	//   ....[113]....
        /*0998*/ 	.word	0xffffffff


	//   ....[114]....
        /*099c*/ 	.word	0xffffffff


	//   ....[115]....
        /*09a0*/ 	.word	0xffffffff


	//   ....[116]....
        /*09a4*/ 	.word	0xffffffff


	//   ....[117]....
        /*09a8*/ 	.word	0xffffffff


	//   ....[118]....
        /*09ac*/ 	.word	0xffffffff


	//   ....[119]....
        /*09b0*/ 	.word	0xffffffff


	//   ....[120]....
        /*09b4*/ 	.word	0xffffffff


	//   ....[121]....
        /*09b8*/ 	.word	0xffffffff


	//   ....[122]....
        /*09bc*/ 	.word	0xffffffff


	//   ....[123]....
        /*09c0*/ 	.word	0xffffffff


	//   ....[124]....
        /*09c4*/ 	.word	0xffffffff


	//   ....[125]....
        /*09c8*/ 	.word	0xffffffff


	//   ....[126]....
        /*09cc*/ 	.word	0xffffffff


	//   ....[127]....
        /*09d0*/ 	.word	0xffffffff


	//   ....[128]....
        /*09d4*/ 	.word	0xffffffff


	//   ....[129]....
        /*09d8*/ 	.word	0xffffffff


	//   ....[130]....
        /*09dc*/ 	.word	0xffffffff


	//   ....[131]....
        /*09e0*/ 	.word	0xffffffff


	//   ....[132]....
        /*09e4*/ 	.word	0xffffffff


	//   ....[133]....
        /*09e8*/ 	.word	0xffffffff


	//   ....[134]....
        /*09ec*/ 	.word	0xffffffff


	//   ....[135]....
        /*09f0*/ 	.word	0xffffffff


	//   ....[136]....
        /*09f4*/ 	.word	0xffffffff


	//   ....[137]....
        /*09f8*/ 	.word	0xffffffff


	//   ....[138]....
        /*09fc*/ 	.word	0xffffffff


	//   ....[139]....
        /*0a00*/ 	.word	0xffffffff


	//   ....[140]....
        /*0a04*/ 	.word	0xffffffff


	//   ....[141]....
        /*0a08*/ 	.word	0xffffffff


	//   ....[142]....
        /*0a0c*/ 	.word	0xffffffff


	//   ....[143]....
        /*0a10*/ 	.word	0xffffffff


	//   ....[144]....
        /*0a14*/ 	.word	0xffffffff


	//   ....[145]....
        /*0a18*/ 	.word	0xffffffff


	//   ....[146]....
        /*0a1c*/ 	.word	0xffffffff


	//   ....[147]....
        /*0a20*/ 	.word	0xffffffff


	//   ....[148]....
        /*0a24*/ 	.word	0xffffffff


	//   ....[149]....
        /*0a28*/ 	.word	0xffffffff


	//   ....[150]....
        /*0a2c*/ 	.word	0xffffffff


	//   ....[151]....
        /*0a30*/ 	.word	0xffffffff


	//   ....[152]....
        /*0a34*/ 	.word	0xffffffff


	//   ....[153]....
        /*0a38*/ 	.word	0xffffffff


	//   ....[154]....
        /*0a3c*/ 	.word	0xffffffff


	//   ....[155]....
        /*0a40*/ 	.word	0xffffffff


	//   ....[156]....
        /*0a44*/ 	.word	0xffffffff


	//   ....[157]....
        /*0a48*/ 	.word	0xffffffff


	//   ....[158]....
        /*0a4c*/ 	.word	0xffffffff


	//   ....[159]....
        /*0a50*/ 	.word	0xffffffff


	//   ....[160]....
        /*0a54*/ 	.word	0xffffffff


	//   ....[161]....
        /*0a58*/ 	.word	0xffffffff


	//   ....[162]....
        /*0a5c*/ 	.word	0xffffffff


	//   ....[163]....
        /*0a60*/ 	.word	0xffffffff


	//   ....[164]....
        /*0a64*/ 	.word	0xffffffff


	//   ....[165]....
        /*0a68*/ 	.word	0xffffffff


	//   ....[166]....
        /*0a6c*/ 	.word	0xffffffff


	//   ....[167]....
        /*0a70*/ 	.word	0xffffffff


	//   ....[168]....
        /*0a74*/ 	.word	0xffffffff


	//   ....[169]....
        /*0a78*/ 	.word	0xffffffff


	//   ....[170]....
        /*0a7c*/ 	.word	0xffffffff


	//   ....[171]....
        /*0a80*/ 	.word	0xffffffff


	//   ....[172]....
        /*0a84*/ 	.word	0xffffffff


	//   ....[173]....
        /*0a88*/ 	.word	0xffffffff


	//   ....[174]....
        /*0a8c*/ 	.word	0xffffffff


	//   ....[175]....
        /*0a90*/ 	.word	0xffffffff


	//   ....[176]....
        /*0a94*/ 	.word	0xffffffff


	//   ....[177]....
        /*0a98*/ 	.word	0xffffffff


	//   ....[178]....
        /*0a9c*/ 	.word	0xffffffff


	//   ....[179]....
        /*0aa0*/ 	.word	0xffffffff


	//   ....[180]....
        /*0aa4*/ 	.word	0xffffffff


	//   ....[181]....
        /*0aa8*/ 	.word	0xffffffff


	//   ....[182]....
        /*0aac*/ 	.word	0xffffffff


	//   ....[183]....
        /*0ab0*/ 	.word	0xffffffff


	//   ....[184]....
        /*0ab4*/ 	.word	0xffffffff


	//   ....[185]....
        /*0ab8*/ 	.word	0xffffffff


	//   ....[186]....
        /*0abc*/ 	.word	0xffffffff


	//   ....[187]....
        /*0ac0*/ 	.word	0xffffffff


	//   ....[188]....
        /*0ac4*/ 	.word	0xffffffff


	//   ....[189]....
        /*0ac8*/ 	.word	0xffffffff


	//   ....[190]....
        /*0acc*/ 	.word	0xffffffff


	//   ....[191]....
        /*0ad0*/ 	.word	0xffffffff


	//   ....[192]....
        /*0ad4*/ 	.word	0xffffffff


	//   ....[193]....
        /*0ad8*/ 	.word	0xffffffff


	//   ....[194]....
        /*0adc*/ 	.word	0xffffffff


	//   ....[195]....
        /*0ae0*/ 	.word	0xffffffff


	//   ....[196]....
        /*0ae4*/ 	.word	0xffffffff


	//   ....[197]....
        /*0ae8*/ 	.word	0xffffffff


	//   ....[198]....
        /*0aec*/ 	.word	0xffffffff


	//----- nvinfo : EIATTR_COOP_GROUP_INSTR_OFFSETS
	.align		4
.L_282:
        /*0af0*/ 	.byte	0x04, 0x28
        /*0af2*/ 	.short	(.L_284 - .L_283)


	//   ....[0]....
.L_283:
        /*0af4*/ 	.word	0x00000050


	//   ....[1]....
        /*0af8*/ 	.word	0x00000200


	//   ....[2]....
        /*0afc*/ 	.word	0x00000230


	//   ....[3]....
        /*0b00*/ 	.word	0x00000260


	//   ....[4]....
        /*0b04*/ 	.word	0x00000290


	//   ....[5]....
        /*0b08*/ 	.word	0x000002c0


	//   ....[6]....
        /*0b0c*/ 	.word	0x000002f0


	//   ....[7]....
        /*0b10*/ 	.word	0x00000450


	//   ....[8]....
        /*0b14*/ 	.word	0x00000490


	//   ....[9]....
        /*0b18*/ 	.word	0x000004c0


	//   ....[10]....
        /*0b1c*/ 	.word	0x000004f0


	//   ....[11]....
        /*0b20*/ 	.word	0x00000520


	//   ....[12]....
        /*0b24*/ 	.word	0x00000550


	//   ....[13]....
        /*0b28*/ 	.word	0x000005e0


	//   ....[14]....
        /*0b2c*/ 	.word	0x00000630


	//   ....[15]....
        /*0b30*/ 	.word	0x00000650


	//   ....[16]....
        /*0b34*/ 	.word	0x000006b0


	//   ....[17]....
        /*0b38*/ 	.word	0x00008860


	//   ....[18]....
        /*0b3c*/ 	.word	0x00008880


	//   ....[19]....
        /*0b40*/ 	.word	0x00008a30


	//   ....[20]....
        /*0b44*/ 	.word	0x00008a40


	//   ....[21]....
        /*0b48*/ 	.word	0x00008be0


	//   ....[22]....
        /*0b4c*/ 	.word	0x00008c00


	//   ....[23]....
        /*0b50*/ 	.word	0x00008da0


	//   ....[24]....
        /*0b54*/ 	.word	0x00008db0


	//   ....[25]....
        /*0b58*/ 	.word	0x00009620


	//   ....[26]....
        /*0b5c*/ 	.word	0x00009640


	//   ....[27]....
        /*0b60*/ 	.word	0x00009650


	//   ....[28]....
        /*0b64*/ 	.word	0x00009660


	//   ....[29]....
        /*0b68*/ 	.word	0x00009ad0


	//   ....[30]....
        /*0b6c*/ 	.word	0x00009d40


	//   ....[31]....
        /*0b70*/ 	.word	0x00009d80


	//   ....[32]....
        /*0b74*/ 	.word	0x00009da0


	//   ....[33]....
        /*0b78*/ 	.word	0x0000c900


	//   ....[34]....
        /*0b7c*/ 	.word	0x0000c9b0


	//   ....[35]....
        /*0b80*/ 	.word	0x0000c9d0


	//   ....[36]....
        /*0b84*/ 	.word	0x0000c9e0


	//   ....[37]....
        /*0b88*/ 	.word	0x0000cd40


	//   ....[38]....
        /*0b8c*/ 	.word	0x0000cea0


	//   ....[39]....
        /*0b90*/ 	.word	0x0000cef0


	//   ....[40]....
        /*0b94*/ 	.word	0x0000cf30


	//   ....[41]....
        /*0b98*/ 	.word	0x00010820


	//   ....[42]....
        /*0b9c*/ 	.word	0x00010840


	//   ....[43]....
        /*0ba0*/ 	.word	0x00010c90


	//   ....[44]....
        /*0ba4*/ 	.word	0x00010d60


	//   ....[45]....
        /*0ba8*/ 	.word	0x00010d70


	//   ....[46]....
        /*0bac*/ 	.word	0x00010da0


	//   ....[47]....
        /*0bb0*/ 	.word	0x00010e10


	//   ....[48]....
        /*0bb4*/ 	.word	0x00010e40


	//   ....[49]....
        /*0bb8*/ 	.word	0x00011500


	//   ....[50]....
        /*0bbc*/ 	.word	0x00011730


	//   ....[51]....
        /*0bc0*/ 	.word	0x00011770


	//   ....[52]....
        /*0bc4*/ 	.word	0x00011860


	//   ....[53]....
        /*0bc8*/ 	.word	0x000132d0


	//   ....[54]....
        /*0bcc*/ 	.word	0x000132e0


	//   ....[55]....
        /*0bd0*/ 	.word	0x000132f0


	//   ....[56]....
        /*0bd4*/ 	.word	0x00013300


	//   ....[57]....
        /*0bd8*/ 	.word	0x00013670


	//   ....[58]....
        /*0bdc*/ 	.word	0x00013890


	//   ....[59]....
        /*0be0*/ 	.word	0x00013b60


	//   ....[60]....
        /*0be4*/ 	.word	0x00013ce0


	//   ....[61]....
        /*0be8*/ 	.word	0x00013d30


	//   ....[62]....
        /*0bec*/ 	.word	0x00013dc0


	//   ....[63]....
        /*0bf0*/ 	.word	0x00013e00


	//   ....[64]....
        /*0bf4*/ 	.word	0x00013f20


	//   ....[65]....
        /*0bf8*/ 	.word	0x00016680


	//   ....[66]....
        /*0bfc*/ 	.word	0x000166e0


	//   ....[67]....
        /*0c00*/ 	.word	0x00016710


	//   ....[68]....
        /*0c04*/ 	.word	0x00016740


	//   ....[69]....
        /*0c08*/ 	.word	0x00016780


	//   ....[70]....
        /*0c0c*/ 	.word	0x000167b0


	//   ....[71]....
        /*0c10*/ 	.word	0x00016a10


	//   ....[72]....
        /*0c14*/ 	.word	0x00016e50


	//   ....[73]....
        /*0c18*/ 	.word	0x00018030


	//   ....[74]....
        /*0c1c*/ 	.word	0x00018060


	//   ....[75]....
        /*0c20*/ 	.word	0x00018070


	//   ....[76]....
        /*0c24*/ 	.word	0x00018080


	//   ....[77]....
        /*0c28*/ 	.word	0x00018090


	//   ....[78]....
        /*0c2c*/ 	.word	0x000180c0


	//   ....[79]....
        /*0c30*/ 	.word	0x000180e0


	//   ....[80]....
        /*0c34*/ 	.word	0x00018100


	//   ....[81]....
        /*0c38*/ 	.word	0x00019690


	//   ....[82]....
        /*0c3c*/ 	.word	0x000196a0


	//   ....[83]....
        /*0c40*/ 	.word	0x000196c0


	//   ....[84]....
        /*0c44*/ 	.word	0x000196d0


	//   ....[85]....
        /*0c48*/ 	.word	0x000196e0


	//   ....[86]....
        /*0c4c*/ 	.word	0x000196f0


	//   ....[87]....
        /*0c50*/ 	.word	0x00019710


	//   ....[88]....
        /*0c54*/ 	.word	0x00019810


	//   ....[89]....
        /*0c58*/ 	.word	0x00019c00


	//   ....[90]....
        /*0c5c*/ 	.word	0x00019c20


	//   ....[91]....
        /*0c60*/ 	.word	0x00019d90


	//   ....[92]....
        /*0c64*/ 	.word	0x00019da0


	//   ....[93]....
        /*0c68*/ 	.word	0x00019f20


	//   ....[94]....
        /*0c6c*/ 	.word	0x00019f40


	//   ....[95]....
        /*0c70*/ 	.word	0x0001a0c0


	//   ....[96]....
        /*0c74*/ 	.word	0x0001a0d0


	//   ....[97]....
        /*0c78*/ 	.word	0x0001a450


	//   ....[98]....
        /*0c7c*/ 	.word	0x0001a470


	//   ....[99]....
        /*0c80*/ 	.word	0x0001a940


	//   ....[100]....
        /*0c84*/ 	.word	0x0001a950


	//   ....[101]....
        /*0c88*/ 	.word	0x0001acb0


	//   ....[102]....
        /*0c8c*/ 	.word	0x0001acd0


	//   ....[103]....
        /*0c90*/ 	.word	0x0001b050


	//   ....[104]....
        /*0c94*/ 	.word	0x0001b060


	//   ....[105]....
        /*0c98*/ 	.word	0x0001bbb0


	//   ....[106]....
        /*0c9c*/ 	.word	0x0001bbd0


	//   ....[107]....
        /*0ca0*/ 	.word	0x0001bd50


	//   ....[108]....
        /*0ca4*/ 	.word	0x0001bd60


	//   ....[109]....
        /*0ca8*/ 	.word	0x0001bee0


	//   ....[110]....
        /*0cac*/ 	.word	0x0001bf00


	//   ....[111]....
        /*0cb0*/ 	.word	0x0001c080


	//   ....[112]....
        /*0cb4*/ 	.word	0x0001c090


	//   ....[113]....
        /*0cb8*/ 	.word	0x0001c2d0


	//   ....[114]....
        /*0cbc*/ 	.word	0x0001c2f0


	//   ....[115]....
        /*0cc0*/ 	.word	0x0001c420


	//   ....[116]....
        /*0cc4*/ 	.word	0x0001c460


	//   ....[117]....
        /*0cc8*/ 	.word	0x0001c490


	//   ....[118]....
        /*0ccc*/ 	.word	0x0001c4c0


	//   ....[119]....
        /*0cd0*/ 	.word	0x0001c4f0


	//   ....[120]....
        /*0cd4*/ 	.word	0x0001c520


	//   ....[121]....
        /*0cd8*/ 	.word	0x0001c680


	//   ....[122]....
        /*0cdc*/ 	.word	0x0001c6c0


	//   ....[123]....
        /*0ce0*/ 	.word	0x0001c6f0


	//   ....[124]....
        /*0ce4*/ 	.word	0x0001c720


	//   ....[125]....
        /*0ce8*/ 	.word	0x0001c750


	//   ....[126]....
        /*0cec*/ 	.word	0x0001c780


	//   ....[127]....
        /*0cf0*/ 	.word	0x0001c810


	//   ....[128]....
        /*0cf4*/ 	.word	0x0001c870


	//   ....[129]....
        /*0cf8*/ 	.word	0x0001c880


	//   ....[130]....
        /*0cfc*/ 	.word	0x0001c8e0


	//   ....[131]....
        /*0d00*/ 	.word	0x0001d340


	//   ....[132]....
        /*0d04*/ 	.word	0x0001d3a0


	//   ....[133]....
        /*0d08*/ 	.word	0x0001d3f0


	//   ....[134]....
        /*0d0c*/ 	.word	0x0001d440


	//   ....[135]....
        /*0d10*/ 	.word	0x0001d490


	//   ....[136]....
        /*0d14*/ 	.word	0x0001d500


	//   ....[137]....
        /*0d18*/ 	.word	0x0001d540


	//   ....[138]....
        /*0d1c*/ 	.word	0x0001d5b0


	//   ....[139]....
        /*0d20*/ 	.word	0x0001d620


	//   ....[140]....
        /*0d24*/ 	.word	0x0001d680


	//   ....[141]....
        /*0d28*/ 	.word	0x0001d6f0


	//   ....[142]....
        /*0d2c*/ 	.word	0x0001d760


	//   ....[143]....
        /*0d30*/ 	.word	0x0001d7c0


	//   ....[144]....
        /*0d34*/ 	.word	0x0001d820


	//   ....[145]....
        /*0d38*/ 	.word	0x0001d880


	//   ....[146]....
        /*0d3c*/ 	.word	0x0001d8f0


	//   ....[147]....
        /*0d40*/ 	.word	0x0001d950


	//   ....[148]....
        /*0d44*/ 	.word	0x0001d9b0


	//   ....[149]....
        /*0d48*/ 	.word	0x0001da00


	//   ....[150]....
        /*0d4c*/ 	.word	0x0001da50


	//   ....[151]....
        /*0d50*/ 	.word	0x0001daa0


	//   ....[152]....
        /*0d54*/ 	.word	0x0001daf0


	//   ....[153]....
        /*0d58*/ 	.word	0x0001db40


	//   ....[154]....
        /*0d5c*/ 	.word	0x0001db90


	//   ....[155]....
        /*0d60*/ 	.word	0x0001dbe0


	//   ....[156]....
        /*0d64*/ 	.word	0x0001dc30


	//   ....[157]....
        /*0d68*/ 	.word	0x0001dca0


	//   ....[158]....
        /*0d6c*/ 	.word	0x0001dd10


	//   ....[159]....
        /*0d70*/ 	.word	0x0001dd70


	//   ....[160]....
        /*0d74*/ 	.word	0x0001ddd0


	//   ....[161]....
        /*0d78*/ 	.word	0x0001de30


	//   ....[162]....
        /*0d7c*/ 	.word	0x0001dea0


	//   ....[163]....
        /*0d80*/ 	.word	0x0001df00


	//   ....[164]....
        /*0d84*/ 	.word	0x0001df60


	//   ....[165]....
        /*0d88*/ 	.word	0x0001dfc0


	//   ....[166]....
        /*0d8c*/ 	.word	0x0001e030


	//   ....[167]....
        /*0d90*/ 	.word	0x0001e090


	//   ....[168]....
        /*0d94*/ 	.word	0x0001e0f0


	//   ....[169]....
        /*0d98*/ 	.word	0x0001e150


	//   ....[170]....
        /*0d9c*/ 	.word	0x0001e1c0


	//   ....[171]....
        /*0da0*/ 	.word	0x0001e220


	//   ....[172]....
        /*0da4*/ 	.word	0x0001e280


	//   ....[173]....
        /*0da8*/ 	.word	0x0001e2e0


	//   ....[174]....
        /*0dac*/ 	.word	0x0001e350


	//   ....[175]....
        /*0db0*/ 	.word	0x0001e3b0


	//   ....[176]....
        /*0db4*/ 	.word	0x0001e410


	//   ....[177]....
        /*0db8*/ 	.word	0x0001e470


	//   ....[178]....
        /*0dbc*/ 	.word	0x0001e4e0


	//   ....[179]....
        /*0dc0*/ 	.word	0x0001e540


	//   ....[180]....
        /*0dc4*/ 	.word	0x0001e5a0


	//   ....[181]....
        /*0dc8*/ 	.word	0x0001e600


	//   ....[182]....
        /*0dcc*/ 	.word	0x0001e670


	//   ....[183]....
        /*0dd0*/ 	.word	0x0001e6c0


	//   ....[184]....
        /*0dd4*/ 	.word	0x0001e700


	//   ....[185]....
        /*0dd8*/ 	.word	0x0001e750


	//   ....[186]....
        /*0ddc*/ 	.word	0x0001e7a0


	//   ....[187]....
        /*0de0*/ 	.word	0x0001e7f0


	//   ....[188]....
        /*0de4*/ 	.word	0x0001e860


	//   ....[189]....
        /*0de8*/ 	.word	0x0001e8a0


	//   ....[190]....
        /*0dec*/ 	.word	0x0001e8f0


	//   ....[191]....
        /*0df0*/ 	.word	0x0001e940


	//   ....[192]....
        /*0df4*/ 	.word	0x0001e990


	//   ....[193]....
        /*0df8*/ 	.word	0x0001e9e0


	//   ....[194]....
        /*0dfc*/ 	.word	0x0001ea50


	//   ....[195]....
        /*0e00*/ 	.word	0x0001ea90


	//   ....[196]....
        /*0e04*/ 	.word	0x0001eb00


	//   ....[197]....
        /*0e08*/ 	.word	0x0001eb60


	//   ....[198]....
        /*0e0c*/ 	.word	0x0001ebc0


	//----- nvinfo : EIATTR_EXIT_INSTR_OFFSETS
	.align		4
.L_284:
        /*0e10*/ 	.byte	0x04, 0x1c
        /*0e12*/ 	.short	(.L_286 - .L_285)


	//   ....[0]....
.L_285:
        /*0e14*/ 	.word	0x000010d0


	//   ....[1]....
        /*0e18*/ 	.word	0x0001d300


	//----- nvinfo : EIATTR_MAX_THREADS
	.align		4
.L_286:
        /*0e1c*/ 	.byte	0x04, 0x05
        /*0e1e*/ 	.short	(.L_288 - .L_287)
.L_287:
        /*0e20*/ 	.word	0x00000080
        /*0e24*/ 	.word	0x00000001
        /*0e28*/ 	.word	0x00000001


	//----- nvinfo : EIATTR_CRS_STACK_SIZE
	.align		4
.L_288:
        /*0e2c*/ 	.byte	0x04, 0x1e
        /*0e2e*/ 	.short	(.L_290 - .L_289)
.L_289:
        /*0e30*/ 	.word	0x00000000
.L_290:


//--------------------- .nv.callgraph             --------------------------
	.section	.nv.callgraph,"",@"SHT_CUDA_CALLGRAPH"
	.align	4
	.sectionentsize	8
	.align		4
        /*0000*/ 	.word	0x00000000
	.align		4
        /*0004*/ 	.word	0xffffffff
	.align		4
        /*0008*/ 	.word	0x00000000
	.align		4
        /*000c*/ 	.word	0xfffffffe
	.align		4
        /*0010*/ 	.word	0x00000000
	.align		4
        /*0014*/ 	.word	0xfffffffd
	.align		4
        /*0018*/ 	.word	0x00000000
	.align		4
        /*001c*/ 	.word	0xfffffffc


//--------------------- .nv.rel.action            --------------------------
	.section	.nv.rel.action,"",@"SHT_CUDA_RELOCINFO"
	.align	8
	.sectionentsize	8
        /*0000*/ 	.byte	0x73, 0x00, 0x00, 0x00, 0x00, 0x00, 0x00, 0x00, 0x00, 0x00, 0x00, 0x11, 0x25, 0x00, 0x05, 0x36


//--------------------- .nv.constant4             --------------------------
	.section	.nv.constant4,"a",@progbits
	.align	8
	.align		8
.nv.constant4:
        /*0000*/ 	.dword	_ZN71_INTERNAL_5c73de79_35_flash_fwd_hdim96_fp16_split_sm80_cu_f3e6f9ee_38134cuda3std3__45__cpo5beginE
	.align		8
        /*0008*/ 	.dword	_ZN71_INTERNAL_5c73de79_35_flash_fwd_hdim96_fp16_split_sm80_cu_f3e6f9ee_38134cuda3std3__45__cpo3endE
	.align		8
        /*0010*/ 	.dword	_ZN71_INTERNAL_5c73de79_35_flash_fwd_hdim96_fp16_split_sm80_cu_f3e6f9ee_38134cuda3std3__45__cpo6cbeginE
	.align		8
        /*0018*/ 	.dword	_ZN71_INTERNAL_5c73de79_35_flash_fwd_hdim96_fp16_split_sm80_cu_f3e6f9ee_38134cuda3std3__45__cpo4cendE
	.align		8
        /*0020*/ 	.dword	_ZN71_INTERNAL_5c73de79_35_flash_fwd_hdim96_fp16_split_sm80_cu_f3e6f9ee_38134cuda3std3__473_GLOBAL__N__5c73de79_35_flash_fwd_hdim96_fp16_split_sm80_cu_f3e6f9ee_38136ignoreE
	.align		8
        /*0028*/ 	.dword	_ZN71_INTERNAL_5c73de79_35_flash_fwd_hdim96_fp16_split_sm80_cu_f3e6f9ee_38134cuda3std3__419piecewise_constructE
	.align		8
        /*0030*/ 	.dword	_ZN71_INTERNAL_5c73de79_35_flash_fwd_hdim96_fp16_split_sm80_cu_f3e6f9ee_38134cuda3std3__48in_placeE
	.align		8
        /*0038*/ 	.dword	_ZN71_INTERNAL_5c73de79_35_flash_fwd_hdim96_fp16_split_sm80_cu_f3e6f9ee_38134cuda3std6ranges3__45__cpo4swapE
	.align		8
        /*0040*/ 	.dword	_ZN71_INTERNAL_5c73de79_35_flash_fwd_hdim96_fp16_split_sm80_cu_f3e6f9ee_38134cuda3std6ranges3__45__cpo9iter_moveE
	.align		8
        /*0048*/ 	.dword	_ZN71_INTERNAL_5c73de79_35_flash_fwd_hdim96_fp16_split_sm80_cu_f3e6f9ee_38134cute7productE
	.align		8
        /*0050*/ 	.dword	_ZN71_INTERNAL_5c73de79_35_flash_fwd_hdim96_fp16_split_sm80_cu_f3e6f9ee_38134cute1_E


//--------------------- .nv.constant0._ZN7cutlass13device_kernelIN5flash19enable_sm80_to_sm89INS1_16FlashAttnFwdSm80INS1_25CollectiveMainloopFwdSm80ILi4ELi1ELb0EN4cute5tupleIJNS5_1CILi128EEENS7_ILi64EEENS7_ILi96EEEEEELi96ENS_6half_tEfNS_4arch4Sm80ELb0ELb0ELb0ELb0ELb0ELb0ELb1ELb1EEENS1_21CollectiveEpilogueFwdINS6_IJS8_SA_S9_EEENS6_IJNS7_ILi1EEESI_SI_EEESC_SE_Li128ELb0ELb1ELb1ELb0EEENS1_19SingleTileSchedulerILb0ELb1ELb1ELi128EEEEEEEEEvNT_6ParamsE --------------------------
	.section	.nv.constant0._ZN7cutlass13device_kernelIN5flash19enable_sm80_to_sm89INS1_16FlashAttnFwdSm80INS1_25CollectiveMainloopFwdSm80ILi4ELi1ELb0EN4cute5tupleIJNS5_1CILi128EEENS7_ILi64EEENS7_ILi96EEEEEELi96ENS_6half_tEfNS_4arch4Sm80ELb0ELb0ELb0ELb0ELb0ELb0ELb1ELb1EEENS1_21CollectiveEpilogueFwdINS6_IJS8_SA_S9_EEENS6_IJNS7_ILi1EEESI_SI_EEESC_SE_Li128ELb0ELb1ELb1ELb0EEENS1_19SingleTileSchedulerILb0ELb1ELb1ELi128EEEEEEEEEvNT_6ParamsE,"a",@progbits
	.sectionflags	@""
	.align	4
.nv.constant0._ZN7cutlass13device_kernelIN5flash19enable_sm80_to_sm89INS1_16FlashAttnFwdSm80INS1_25CollectiveMainloopFwdSm80ILi4ELi1ELb0EN4cute5tupleIJNS5_1CILi128EEENS7_ILi64EEENS7_ILi96EEEEEELi96ENS_6half_tEfNS_4arch4Sm80ELb0ELb0ELb0ELb0ELb0ELb0ELb1ELb1EEENS1_21CollectiveEpilogueFwdINS6_IJS8_SA_S9_EEENS6_IJNS7_ILi1EEESI_SI_EEESC_SE_Li128ELb0ELb1ELb1ELb0EEENS1_19SingleTileSchedulerILb0ELb1ELb1ELi128EEEEEEEEEvNT_6ParamsE:
	.zero		1400


//--------------------- .nv.constant0._ZN7cutlass13device_kernelIN5flash19enable_sm80_to_sm89INS1_16FlashAttnFwdSm80INS1_25CollectiveMainloopFwdSm80ILi4ELi1ELb0EN4cute5tupleIJNS5_1CILi128EEENS7_ILi48EEENS7_ILi96EEEEEELi96ENS_6half_tEfNS_4arch4Sm80ELb0ELb0ELb0ELb1ELb0ELb0ELb1ELb1EEENS1_21CollectiveEpilogueFwdINS6_IJS8_SA_S9_EEENS6_IJNS7_ILi1EEESI_SI_EEESC_SE_Li128ELb1ELb1ELb1ELb0EEENS1_36VarlenDynamicPersistentTileSchedulerILi128ELi48ELi128ELi128ELb1ELb1ELb0ELb0ELb1ELb1EEEEEEEEEvNT_6ParamsE --------------------------
	.section	.nv.constant0._ZN7cutlass13device_kernelIN5flash19enable_sm80_to_sm89INS1_16FlashAttnFwdSm80INS1_25CollectiveMainloopFwdSm80ILi4ELi1ELb0EN4cute5tupleIJNS5_1CILi128EEENS7_ILi48EEENS7_ILi96EEEEEELi96ENS_6half_tEfNS_4arch4Sm80ELb0ELb0ELb0ELb1ELb0ELb0ELb1ELb1EEENS1_21CollectiveEpilogueFwdINS6_IJS8_SA_S9_EEENS6_IJNS7_ILi1EEESI_SI_EEESC_SE_Li128ELb1ELb1ELb1ELb0EEENS1_36VarlenDynamicPersistentTileSchedulerILi128ELi48ELi128ELi128ELb1ELb1ELb0ELb0ELb1ELb1EEEEEEEEEvNT_6ParamsE,"a",@progbits
	.sectionflags	@""
	.align	4
.nv.constant0._ZN7cutlass13device_kernelIN5flash19enable_sm80_to_sm89INS1_16FlashAttnFwdSm80INS1_25CollectiveMainloopFwdSm80ILi4ELi1ELb0EN4cute5tupleIJNS5_1CILi128EEENS7_ILi48EEENS7_ILi96EEEEEELi96ENS_6half_tEfNS_4arch4Sm80ELb0ELb0ELb0ELb1ELb0ELb0ELb1ELb1EEENS1_21CollectiveEpilogueFwdINS6_IJS8_SA_S9_EEENS6_IJNS7_ILi1EEESI_SI_EEESC_SE_Li128ELb1ELb1ELb1ELb0EEENS1_36VarlenDynamicPersistentTileSchedulerILi128ELi48ELi128ELi128ELb1ELb1ELb0ELb0ELb1ELb1EEEEEEEEEvNT_6ParamsE:
	.zero		1432


//--------------------- .nv.constant0._ZN7cutlass13device_kernelIN5flash19enable_sm80_to_sm89INS1_16FlashAttnFwdSm80INS1_25CollectiveMainloopFwdSm80ILi4ELi1ELb0EN4cute5tupleIJNS5_1CILi128EEENS7_ILi48EEENS7_ILi96EEEEEELi96ENS_6half_tEfNS_4arch4Sm80ELb0ELb0ELb0ELb1ELb0ELb1ELb1ELb1EEENS1_21CollectiveEpilogueFwdINS6_IJS8_SA_S9_EEENS6_IJNS7_ILi1EEESI_SI_EEESC_SE_Li128ELb1ELb1ELb1ELb0EEENS1_36VarlenDynamicPersistentTileSchedulerILi128ELi48ELi128ELi128ELb1ELb1ELb0ELb0ELb1ELb1EEEEEEEEEvNT_6ParamsE --------------------------
	.section	.nv.constant0._ZN7cutlass13device_kernelIN5flash19enable_sm80_to_sm89INS1_16FlashAttnFwdSm80INS1_25CollectiveMainloopFwdSm80ILi4ELi1ELb0EN4cute5tupleIJNS5_1CILi128EEENS7_ILi48EEENS7_ILi96EEEEEELi96ENS_6half_tEfNS_4arch4Sm80ELb0ELb0ELb0ELb1ELb0ELb1ELb1ELb1EEENS1_21CollectiveEpilogueFwdINS6_IJS8_SA_S9_EEENS6_IJNS7_ILi1EEESI_SI_EEESC_SE_Li128ELb1ELb1ELb1ELb0EEENS1_36VarlenDynamicPersistentTileSchedulerILi128ELi48ELi128ELi128ELb1ELb1ELb0ELb0ELb1ELb1EEEEEEEEEvNT_6ParamsE,"a",@progbits
	.sectionflags	@""
	.align	4
.nv.constant0._ZN7cutlass13device_kernelIN5flash19enable_sm80_to_sm89INS1_16FlashAttnFwdSm80INS1_25CollectiveMainloopFwdSm80ILi4ELi1ELb0EN4cute5tupleIJNS5_1CILi128EEENS7_ILi48EEENS7_ILi96EEEEEELi96ENS_6half_tEfNS_4arch4Sm80ELb0ELb0ELb0ELb1ELb0ELb1ELb1ELb1EEENS1_21CollectiveEpilogueFwdINS6_IJS8_SA_S9_EEENS6_IJNS7_ILi1EEESI_SI_EEESC_SE_Li128ELb1ELb1ELb1ELb0EEENS1_36VarlenDynamicPersistentTileSchedulerILi128ELi48ELi128ELi128ELb1ELb1ELb0ELb0ELb1ELb1EEEEEEEEEvNT_6ParamsE:
	.zero		1432


//--------------------- .nv.constant0._ZN7cutlass13device_kernelIN5flash19enable_sm80_to_sm89INS1_16FlashAttnFwdSm80INS1_25CollectiveMainloopFwdSm80ILi4ELi1ELb0EN4cute5tupleIJNS5_1CILi128EEENS7_ILi48EEENS7_ILi96EEEEEELi96ENS_6half_tEfNS_4arch4Sm80ELb0ELb1ELb0ELb0ELb0ELb0ELb1ELb1EEENS1_21CollectiveEpilogueFwdINS6_IJS8_SA_S9_EEENS6_IJNS7_ILi1EEESI_SI_EEESC_SE_Li128ELb0ELb1ELb1ELb0EEENS1_19SingleTileSchedulerILb0ELb1ELb1ELi128EEEEEEEEEvNT_6ParamsE --------------------------
	.section	.nv.constant0._ZN7cutlass13device_kernelIN5flash19enable_sm80_to_sm89INS1_16FlashAttnFwdSm80INS1_25CollectiveMainloopFwdSm80ILi4ELi1ELb0EN4cute5tupleIJNS5_1CILi128EEENS7_ILi48EEENS7_ILi96EEEEEELi96ENS_6half_tEfNS_4arch4Sm80ELb0ELb1ELb0ELb0ELb0ELb0ELb1ELb1EEENS1_21CollectiveEpilogueFwdINS6_IJS8_SA_S9_EEENS6_IJNS7_ILi1EEESI_SI_EEESC_SE_Li128ELb0ELb1ELb1ELb0EEENS1_19SingleTileSchedulerILb0ELb1ELb1ELi128EEEEEEEEEvNT_6ParamsE,"a",@progbits
	.sectionflags	@""
	.align	4
.nv.constant0._ZN7cutlass13device_kernelIN5flash19enable_sm80_to_sm89INS1_16FlashAttnFwdSm80INS1_25CollectiveMainloopFwdSm80ILi4ELi1ELb0EN4cute5tupleIJNS5_1CILi128EEENS7_ILi48EEENS7_ILi96EEEEEELi96ENS_6half_tEfNS_4arch4Sm80ELb0ELb1ELb0ELb0ELb0ELb0ELb1ELb1EEENS1_21CollectiveEpilogueFwdINS6_IJS8_SA_S9_EEENS6_IJNS7_ILi1EEESI_SI_EEESC_SE_Li128ELb0ELb1ELb1ELb0EEENS1_19SingleTileSchedulerILb0ELb1ELb1ELi128EEEEEEEEEvNT_6ParamsE:
	.zero		1400


//--------------------- .nv.constant0._ZN7cutlass13device_kernelIN5flash19enable_sm80_to_sm89INS1_16FlashAttnFwdSm80INS1_25CollectiveMainloopFwdSm80ILi4ELi1ELb0EN4cute5tupleIJNS5_1CILi128EEENS7_ILi48EEENS7_ILi96EEEEEELi96ENS_6half_tEfNS_4arch4Sm80ELb0ELb1ELb0ELb1ELb0ELb0ELb1ELb1EEENS1_21CollectiveEpilogueFwdINS6_IJS8_SA_S9_EEENS6_IJNS7_ILi1EEESI_SI_EEESC_SE_Li128ELb1ELb1ELb1ELb0EEENS1_36VarlenDynamicPersistentTileSchedulerILi128ELi48ELi128ELi128ELb1ELb1ELb0ELb1ELb0ELb1EEEEEEEEEvNT_6ParamsE --------------------------
	.section	.nv.constant0._ZN7cutlass13device_kernelIN5flash19enable_sm80_to_sm89INS1_16FlashAttnFwdSm80INS1_25CollectiveMainloopFwdSm80ILi4ELi1ELb0EN4cute5tupleIJNS5_1CILi128EEENS7_ILi48EEENS7_ILi96EEEEEELi96ENS_6half_tEfNS_4arch4Sm80ELb0ELb1ELb0ELb1ELb0ELb0ELb1ELb1EEENS1_21CollectiveEpilogueFwdINS6_IJS8_SA_S9_EEENS6_IJNS7_ILi1EEESI_SI_EEESC_SE_Li128ELb1ELb1ELb1ELb0EEENS1_36VarlenDynamicPersistentTileSchedulerILi128ELi48ELi128ELi128ELb1ELb1ELb0ELb1ELb0ELb1EEEEEEEEEvNT_6ParamsE,"a",@progbits
	.sectionflags	@""
	.align	4
.nv.constant0._ZN7cutlass13device_kernelIN5flash19enable_sm80_to_sm89INS1_16FlashAttnFwdSm80INS1_25CollectiveMainloopFwdSm80ILi4ELi1ELb0EN4cute5tupleIJNS5_1CILi128EEENS7_ILi48EEENS7_ILi96EEEEEELi96ENS_6half_tEfNS_4arch4Sm80ELb0ELb1ELb0ELb1ELb0ELb0ELb1ELb1EEENS1_21CollectiveEpilogueFwdINS6_IJS8_SA_S9_EEENS6_IJNS7_ILi1EEESI_SI_EEESC_SE_Li128ELb1ELb1ELb1ELb0EEENS1_36VarlenDynamicPersistentTileSchedulerILi128ELi48ELi128ELi128ELb1ELb1ELb0ELb1ELb0ELb1EEEEEEEEEvNT_6ParamsE:
	.zero		1432


//--------------------- .nv.constant0._ZN7cutlass13device_kernelIN5flash19enable_sm80_to_sm89INS1_16FlashAttnFwdSm80INS1_25CollectiveMainloopFwdSm80ILi4ELi1ELb0EN4cute5tupleIJNS5_1CILi128EEENS7_ILi48EEENS7_ILi96EEEEEELi96ENS_6half_tEfNS_4arch4Sm80ELb0ELb1ELb0ELb1ELb0ELb1ELb1ELb1EEENS1_21CollectiveEpilogueFwdINS6_IJS8_SA_S9_EEENS6_IJNS7_ILi1EEESI_SI_EEESC_SE_Li128ELb1ELb1ELb1ELb0EEENS1_36VarlenDynamicPersistentTileSchedulerILi128ELi48ELi128ELi128ELb1ELb1ELb0ELb1ELb0ELb1EEEEEEEEEvNT_6ParamsE --------------------------
	.section	.nv.constant0._ZN7cutlass13device_kernelIN5flash19enable_sm80_to_sm89INS1_16FlashAttnFwdSm80INS1_25CollectiveMainloopFwdSm80ILi4ELi1ELb0EN4cute5tupleIJNS5_1CILi128EEENS7_ILi48EEENS7_ILi96EEEEEELi96ENS_6half_tEfNS_4arch4Sm80ELb0ELb1ELb0ELb1ELb0ELb1ELb1ELb1EEENS1_21CollectiveEpilogueFwdINS6_IJS8_SA_S9_EEENS6_IJNS7_ILi1EEESI_SI_EEESC_SE_Li128ELb1ELb1ELb1ELb0EEENS1_36VarlenDynamicPersistentTileSchedulerILi128ELi48ELi128ELi128ELb1ELb1ELb0ELb1ELb0ELb1EEEEEEEEEvNT_6ParamsE,"a",@progbits
	.sectionflags	@""
	.align	4
.nv.constant0._ZN7cutlass13device_kernelIN5flash19enable_sm80_to_sm89INS1_16FlashAttnFwdSm80INS1_25CollectiveMainloopFwdSm80ILi4ELi1ELb0EN4cute5tupleIJNS5_1CILi128EEENS7_ILi48EEENS7_ILi96EEEEEELi96ENS_6half_tEfNS_4arch4Sm80ELb0ELb1ELb0ELb1ELb0ELb1ELb1ELb1EEENS1_21CollectiveEpilogueFwdINS6_IJS8_SA_S9_EEENS6_IJNS7_ILi1EEESI_SI_EEESC_SE_Li128ELb1ELb1ELb1ELb0EEENS1_36VarlenDynamicPersistentTileSchedulerILi128ELi48ELi128ELi128ELb1ELb1ELb0ELb1ELb0ELb1EEEEEEEEEvNT_6ParamsE:
	.zero		1432


//--------------------- .nv.constant0._ZN7cutlass13device_kernelIN5flash19enable_sm80_to_sm89INS1_16FlashAttnFwdSm80INS1_25CollectiveMainloopFwdSm80ILi4ELi1ELb0EN4cute5tupleIJNS5_1CILi128EEENS7_ILi64EEENS7_ILi96EEEEEELi96ENS_6half_tEfNS_4arch4Sm80ELb1ELb0ELb0ELb0ELb0ELb0ELb1ELb1EEENS1_21CollectiveEpilogueFwdINS6_IJS8_SA_S9_EEENS6_IJNS7_ILi1EEESI_SI_EEESC_SE_Li128ELb0ELb1ELb1ELb0EEENS1_30DynamicPersistentTileSchedulerILi128ELi128ELb1ELb1ELb0EEEEEEEEEvNT_6ParamsE --------------------------
	.section	.nv.constant0._ZN7cutlass13device_kernelIN5flash19enable_sm80_to_sm89INS1_16FlashAttnFwdSm80INS1_25CollectiveMainloopFwdSm80ILi4ELi1ELb0EN4cute5tupleIJNS5_1CILi128EEENS7_ILi64EEENS7_ILi96EEEEEELi96ENS_6half_tEfNS_4arch4Sm80ELb1ELb0ELb0ELb0ELb0ELb0ELb1ELb1EEENS1_21CollectiveEpilogueFwdINS6_IJS8_SA_S9_EEENS6_IJNS7_ILi1EEESI_SI_EEESC_SE_Li128ELb0ELb1ELb1ELb0EEENS1_30DynamicPersistentTileSchedulerILi128ELi128ELb1ELb1ELb0EEEEEEEEEvNT_6ParamsE,"a",@progbits
	.sectionflags	@""
	.align	4
.nv.constant0._ZN7cutlass13device_kernelIN5flash19enable_sm80_to_sm89INS1_16FlashAttnFwdSm80INS1_25CollectiveMainloopFwdSm80ILi4ELi1ELb0EN4cute5tupleIJNS5_1CILi128EEENS7_ILi64EEENS7_ILi96EEEEEELi96ENS_6half_tEfNS_4arch4Sm80ELb1ELb0ELb0ELb0ELb0ELb0ELb1ELb1EEENS1_21CollectiveEpilogueFwdINS6_IJS8_SA_S9_EEENS6_IJNS7_ILi1EEESI_SI_EEESC_SE_Li128ELb0ELb1ELb1ELb0EEENS1_30DynamicPersistentTileSchedulerILi128ELi128ELb1ELb1ELb0EEEEEEEEEvNT_6ParamsE:
	.zero		1416


//--------------------- .nv.constant0._ZN7cutlass13device_kernelIN5flash19enable_sm80_to_sm89INS1_16FlashAttnFwdSm80INS1_25CollectiveMainloopFwdSm80ILi4ELi1ELb0EN4cute5tupleIJNS5_1CILi128EEENS7_ILi48EEENS7_ILi96EEEEEELi96ENS_6half_tEfNS_4arch4Sm80ELb1ELb0ELb0ELb1ELb0ELb0ELb1ELb1EEENS1_21CollectiveEpilogueFwdINS6_IJS8_SA_S9_EEENS6_IJNS7_ILi1EEESI_SI_EEESC_SE_Li128ELb1ELb1ELb1ELb0EEENS1_36VarlenDynamicPersistentTileSchedulerILi128ELi48ELi128ELi128ELb1ELb1ELb0ELb1ELb1ELb1EEEEEEEEEvNT_6ParamsE --------------------------
	.section	.nv.constant0._ZN7cutlass13device_kernelIN5flash19enable_sm80_to_sm89INS1_16FlashAttnFwdSm80INS1_25CollectiveMainloopFwdSm80ILi4ELi1ELb0EN4cute5tupleIJNS5_1CILi128EEENS7_ILi48EEENS7_ILi96EEEEEELi96ENS_6half_tEfNS_4arch4Sm80ELb1ELb0ELb0ELb1ELb0ELb0ELb1ELb1EEENS1_21CollectiveEpilogueFwdINS6_IJS8_SA_S9_EEENS6_IJNS7_ILi1EEESI_SI_EEESC_SE_Li128ELb1ELb1ELb1ELb0EEENS1_36VarlenDynamicPersistentTileSchedulerILi128ELi48ELi128ELi128ELb1ELb1ELb0ELb1ELb1ELb1EEEEEEEEEvNT_6ParamsE,"a",@progbits
	.sectionflags	@""
	.align	4
.nv.constant0._ZN7cutlass13device_kernelIN5flash19enable_sm80_to_sm89INS1_16FlashAttnFwdSm80INS1_25CollectiveMainloopFwdSm80ILi4ELi1ELb0EN4cute5tupleIJNS5_1CILi128EEENS7_ILi48EEENS7_ILi96EEEEEELi96ENS_6half_tEfNS_4arch4Sm80ELb1ELb0ELb0ELb1ELb0ELb0ELb1ELb1EEENS1_21CollectiveEpilogueFwdINS6_IJS8_SA_S9_EEENS6_IJNS7_ILi1EEESI_SI_EEESC_SE_Li128ELb1ELb1ELb1ELb0EEENS1_36VarlenDynamicPersistentTileSchedulerILi128ELi48ELi128ELi128ELb1ELb1ELb0ELb1ELb1ELb1EEEEEEEEEvNT_6ParamsE:
	.zero		1432


//--------------------- .nv.constant0._ZN7cutlass13device_kernelIN5flash19enable_sm80_to_sm89INS1_16FlashAttnFwdSm80INS1_25CollectiveMainloopFwdSm80ILi4ELi1ELb0EN4cute5tupleIJNS5_1CILi128EEENS7_ILi48EEENS7_ILi96EEEEEELi96ENS_6half_tEfNS_4arch4Sm80ELb1ELb0ELb0ELb1ELb0ELb1ELb1ELb1EEENS1_21CollectiveEpilogueFwdINS6_IJS8_SA_S9_EEENS6_IJNS7_ILi1EEESI_SI_EEESC_SE_Li128ELb1ELb1ELb1ELb0EEENS1_36VarlenDynamicPersistentTileSchedulerILi128ELi48ELi128ELi128ELb1ELb1ELb0ELb1ELb1ELb1EEEEEEEEEvNT_6ParamsE --------------------------
	.section	.nv.constant0._ZN7cutlass13device_kernelIN5flash19enable_sm80_to_sm89INS1_16FlashAttnFwdSm80INS1_25CollectiveMainloopFwdSm80ILi4ELi1ELb0EN4cute5tupleIJNS5_1CILi128EEENS7_ILi48EEENS7_ILi96EEEEEELi96ENS_6half_tEfNS_4arch4Sm80ELb1ELb0ELb0ELb1ELb0ELb1ELb1ELb1EEENS1_21CollectiveEpilogueFwdINS6_IJS8_SA_S9_EEENS6_IJNS7_ILi1EEESI_SI_EEESC_SE_Li128ELb1ELb1ELb1ELb0EEENS1_36VarlenDynamicPersistentTileSchedulerILi128ELi48ELi128ELi128ELb1ELb1ELb0ELb1ELb1ELb1EEEEEEEEEvNT_6ParamsE,"a",@progbits
	.sectionflags	@""
	.align	4
.nv.constant0._ZN7cutlass13device_kernelIN5flash19enable_sm80_to_sm89INS1_16FlashAttnFwdSm80INS1_25CollectiveMainloopFwdSm80ILi4ELi1ELb0EN4cute5tupleIJNS5_1CILi128EEENS7_ILi48EEENS7_ILi96EEEEEELi96ENS_6half_tEfNS_4arch4Sm80ELb1ELb0ELb0ELb1ELb0ELb1ELb1ELb1EEENS1_21CollectiveEpilogueFwdINS6_IJS8_SA_S9_EEENS6_IJNS7_ILi1EEESI_SI_EEESC_SE_Li128ELb1ELb1ELb1ELb0EEENS1_36VarlenDynamicPersistentTileSchedulerILi128ELi48ELi128ELi128ELb1ELb1ELb0ELb1ELb1ELb1EEEEEEEEEvNT_6ParamsE:
	.zero		1432


//--------------------- .text._ZN7cutlass13device_kernelIN5flash19enable_sm80_to_sm89INS1_16FlashAttnFwdSm80INS1_25CollectiveMainloopFwdSm80ILi4ELi1ELb0EN4cute5tupleIJNS5_1CILi128EEENS7_ILi64EEENS7_ILi96EEEEEELi96ENS_6half_tEfNS_4arch4Sm80ELb0ELb0ELb0ELb0ELb0ELb0ELb1ELb1EEENS1_21CollectiveEpilogueFwdINS6_IJS8_SA_S9_EEENS6_IJNS7_ILi1EEESI_SI_EEESC_SE_Li128ELb0ELb1ELb1ELb0EEENS1_19SingleTileSchedulerILb0ELb1ELb1ELi128EEEEEEEEEvNT_6ParamsE --------------------------
	.section	.text._ZN7cutlass13device_kernelIN5flash19enable_sm80_to_sm89INS1_16FlashAttnFwdSm80INS1_25CollectiveMainloopFwdSm80ILi4ELi1ELb0EN4cute5tupleIJNS5_1CILi128EEENS7_ILi64EEENS7_ILi96EEEEEELi96ENS_6half_tEfNS_4arch4Sm80ELb0ELb0ELb0ELb0ELb0ELb0ELb1ELb1EEENS1_21CollectiveEpilogueFwdINS6_IJS8_SA_S9_EEENS6_IJNS7_ILi1EEESI_SI_EEESC_SE_Li128ELb0ELb1ELb1ELb0EEENS1_19SingleTileSchedulerILb0ELb1ELb1ELi128EEEEEEEEEvNT_6ParamsE,"ax",@progbits
	.sectioninfo	@"SHI_REGISTERS=255"
	.align	128
.text._ZN7cutlass13device_kernelIN5flash19enable_sm80_to_sm89INS1_16FlashAttnFwdSm80INS1_25CollectiveMainloopFwdSm80ILi4ELi1ELb0EN4cute5tupleIJNS5_1CILi128EEENS7_ILi64EEENS7_ILi96EEEEEELi96ENS_6half_tEfNS_4arch4Sm80ELb0ELb0ELb0ELb0ELb0ELb0ELb1ELb1EEENS1_21CollectiveEpilogueFwdINS6_IJS8_SA_S9_EEENS6_IJNS7_ILi1EEESI_SI_EEESC_SE_Li128ELb0ELb1ELb1ELb0EEENS1_19SingleTileSchedulerILb0ELb1ELb1ELi128EEEEEEEEEvNT_6ParamsE:
        .type           _ZN7cutlass13device_kernelIN5flash19enable_sm80_to_sm89INS1_16FlashAttnFwdSm80INS1_25CollectiveMainloopFwdSm80ILi4ELi1ELb0EN4cute5tupleIJNS5_1CILi128EEENS7_ILi64EEENS7_ILi96EEEEEELi96ENS_6half_tEfNS_4arch4Sm80ELb0ELb0ELb0ELb0ELb0ELb0ELb1ELb1EEENS1_21CollectiveEpilogueFwdINS6_IJS8_SA_S9_EEENS6_IJNS7_ILi1EEESI_SI_EEESC_SE_Li128ELb0ELb1ELb1ELb0EEENS1_19SingleTileSchedulerILb0ELb1ELb1ELi128EEEEEEEEEvNT_6ParamsE,@function
        .size           _ZN7cutlass13device_kernelIN5flash19enable_sm80_to_sm89INS1_16FlashAttnFwdSm80INS1_25CollectiveMainloopFwdSm80ILi4ELi1ELb0EN4cute5tupleIJNS5_1CILi128EEENS7_ILi64EEENS7_ILi96EEEEEELi96ENS_6half_tEfNS_4arch4Sm80ELb0ELb0ELb0ELb0ELb0ELb0ELb1ELb1EEENS1_21CollectiveEpilogueFwdINS6_IJS8_SA_S9_EEENS6_IJNS7_ILi1EEESI_SI_EEESC_SE_Li128ELb0ELb1ELb1ELb0EEENS1_19SingleTileSchedulerILb0ELb1ELb1ELi128EEEEEEEEEvNT_6ParamsE,(.L_x_1424 - _ZN7cutlass13device_kernelIN5flash19enable_sm80_to_sm89INS1_16FlashAttnFwdSm80INS1_25CollectiveMainloopFwdSm80ILi4ELi1ELb0EN4cute5tupleIJNS5_1CILi128EEENS7_ILi64EEENS7_ILi96EEEEEELi96ENS_6half_tEfNS_4arch4Sm80ELb0ELb0ELb0ELb0ELb0ELb0ELb1ELb1EEENS1_21CollectiveEpilogueFwdINS6_IJS8_SA_S9_EEENS6_IJNS7_ILi1EEESI_SI_EEESC_SE_Li128ELb0ELb1ELb1ELb0EEENS1_19SingleTileSchedulerILb0ELb1ELb1ELi128EEEEEEEEEvNT_6ParamsE)
        .other          _ZN7cutlass13device_kernelIN5flash19enable_sm80_to_sm89INS1_16FlashAttnFwdSm80INS1_25CollectiveMainloopFwdSm80ILi4ELi1ELb0EN4cute5tupleIJNS5_1CILi128EEENS7_ILi64EEENS7_ILi96EEEEEELi96ENS_6half_tEfNS_4arch4Sm80ELb0ELb0ELb0ELb0ELb0ELb0ELb1ELb1EEENS1_21CollectiveEpilogueFwdINS6_IJS8_SA_S9_EEENS6_IJNS7_ILi1EEESI_SI_EEESC_SE_Li128ELb0ELb1ELb1ELb0EEENS1_19SingleTileSchedulerILb0ELb1ELb1ELi128EEEEEEEEEvNT_6ParamsE,@"STO_CUDA_ENTRY STV_DEFAULT"
_ZN7cutlass13device_kernelIN5flash19enable_sm80_to_sm89INS1_16FlashAttnFwdSm80INS1_25CollectiveMainloopFwdSm80ILi4ELi1ELb0EN4cute5tupleIJNS5_1CILi128EEENS7_ILi64EEENS7_ILi96EEEEEELi96ENS_6half_tEfNS_4arch4Sm80ELb0ELb0ELb0ELb0ELb0ELb0ELb1ELb1EEENS1_21CollectiveEpilogueFwdINS6_IJS8_SA_S9_EEENS6_IJNS7_ILi1EEESI_SI_EEESC_SE_Li128ELb0ELb1ELb1ELb0EEENS1_19SingleTileSchedulerILb0ELb1ELb1ELi128EEEEEEEEEvNT_6ParamsE:
[----:B------:R-:W-:-:S03]  /*0000*/  MOV R1, c[0x0][0x28] ;  /* 0x00000a0000017a02 */ /* 0x000fc60000000f00 */
[----:B------:R-:W1:Y:S01]  /*0010*/  S2R R172, SR_TID.X ;  /* 0x0000000000ac7919 */ /* 0x000e620000002100 */
[----:B------:R-:W-:-:S03]  /*0020*/  IADD3 R1, R1, -0x38, RZ ;  /* 0xffffffc801017810 */ /* 0x000fc60007ffe0ff */
[----:B------:R-:W2:Y:S04]  /*0030*/  S2R R2, SR_CTAID.Y ;  /* 0x0000000000027919 */ /* 0x000ea80000002600 */
[----:B------:R-:W3:Y:S01]  /*0040*/  S2R R28, SR_CTAID.Z ;  /* 0x00000000001c7919 */ /* 0x000ee20000002700 */
[----:B-1----:R-:W-:-:S06]  /*0050*/  SHF.R.U32.HI R0, RZ, 0x5, R172 ;  /* 0x00000005ff007819 */ /* 0x002fcc00000116ac */
[----:B------:R-:W1:Y:S02]  /*0060*/  SHFL.IDX PT, R0, R0, RZ, 0x1f ;  /* 0x00001fff00007589 */ /* 0x000e6400000e0000 */
[----:B-1----:R-:W-:-:S13]  /*0070*/  ISETP.NE.AND P0, PT, R0, RZ, PT ;  /* 0x000000ff0000720c */ /* 0x002fda0003f05270 */
[----:B------:R-:W-:Y:S05]  /*0080*/  @!P0 BRA `(.L_x_0) ;  /* 0x0000008000008947 */ /* 0x000fea0003800000 */
[----:B--23--:R1:W-:Y:S01]  /*0090*/  STL [R1+0x30], R2 ;  /* 0x0000300201007387 */ /* 0x00c3e20000100800 */
[----:B------:R-:W-:-:S04]  /*00a0*/  MOV R0, c[0x0][0x550] ;  /* 0x0001540000007a02 */ /* 0x000fc80000000f00 */
[----:B------:R-:W-:-:S13]  /*00b0*/  ISETP.NE.AND P0, PT, R0, 0x1, PT ;  /* 0x000000010000780c */ /* 0x000fda0003f05270 */
[----:B------:R-:W-:Y:S05]  /*00c0*/  @!P0 BRA `(.L_x_1) ;  /* 0x000000a000008947 */ /* 0x000fea0003800000 */
[----:B------:R-:W-:-:S05]  /*00d0*/  IMAD.HI.U32 R0, R2, c[0x0][0x554], RZ ;  /* 0x0001550002007a27 */ /* 0x000fca00078e00ff */
[----:B------:R-:W-:-:S05]  /*00e0*/  SHF.R.U32.HI R0, RZ, c[0x0][0x558], R0 ;  /* 0x00015600ff007a19 */ /* 0x000fca0000011600 */
[----:B------:R2:W-:Y:S01]  /*00f0*/  STL [R1+0x30], R0 ;  /* 0x0000300001007387 */ /* 0x0005e20000100800 */
[----:B------:R-:W-:Y:S05]  /*0100*/  BRA `(.L_x_1) ;  /* 0x0000006000007947 */ /* 0x000fea0003800000 */
.L_x_0:
[----:B--23--:R-:W-:Y:S01]  /*0110*/  IMAD.MOV.U32 R0, RZ, RZ, c[0x0][0x550] ;  /* 0x00015400ff007624 */ /* 0x00cfe200078e00ff */
[----:B------:R-:W-:-:S04]  /*0120*/  MOV R3, R2 ;  /* 0x0000000200037202 */ /* 0x000fc80000000f00 */
[----:B------:R-:W-:-:S13]  /*0130*/  ISETP.NE.AND P0, PT, R0, 0x1, PT ;  /* 0x000000010000780c */ /* 0x000fda0003f05270 */
[----:B------:R-:W-:-:S05]  /*0140*/  @P0 IMAD.HI.U32 R0, R2, c[0x0][0x554], RZ ;  /* 0x0001550002000a27 */ /* 0x000fca00078e00ff */
[----:B------:R-:W-:-:S05]  /*0150*/  @P0 SHF.R.U32.HI R3, RZ, c[0x0][0x558], R0 ;  /* 0x00015600ff030a19 */ /* 0x000fca0000011600 */
[----:B------:R1:W-:Y:S02]  /*0160*/  STL [R1+0x30], R3 ;  /* 0x0000300301007387 */ /* 0x0003e40000100800 */
.L_x_1:
[----:B------:R-:W3:Y:S01]  /*0170*/  LDL R22, [R1+0x30] ;  /* 0x0000300001167983 */ /* 0x000ee20000100800 */
[----:B------:R-:W-:Y:S02]  /*0180*/  ISETP.GE.AND P0, PT, R28, RZ, PT ;  /* 0x000000ff1c00720c */ /* 0x000fe40003f06270 */
[----:B--23--:R-:W-:-:S05]  /*0190*/  IADD3 R0, -R22, RZ, RZ ;  /* 0x000000ff16007210 */ /* 0x00cfca0007ffe1ff */
[----:B------:R-:W-:-:S06]  /*01a0*/  IMAD R10, R0, c[0x0][0x550], R2 ;  /* 0x00015400000a7a24 */ /* 0x000fcc00078e0202 */
[----:B------:R-:W-:Y:S05]  /*01b0*/  @!P0 EXIT ;  /* 0x000000000000894d */ /* 0x000fea0003800000 */
[----:B-1----:R-:W-:-:S05]  /*01c0*/  IMAD.MOV.U32 R3, RZ, RZ, c[0x0][0x1d0] ;  /* 0x00007400ff037624 */ /* 0x002fca00078e00ff */
[C---:B------:R-:W-:Y:S02]  /*01d0*/  ISETP.GE.AND P0, PT, R3.reuse, 0x1, PT ;  /* 0x000000010300780c */ /* 0x040fe40003f06270 */
[----:B------:R-:W-:-:S04]  /*01e0*/  IADD3 R2, R3, 0x3f, RZ ;  /* 0x0000003f03027810 */ /* 0x000fc80007ffe0ff */
[----:B------:R-:W-:-:S04]  /*01f0*/  SHF.R.S32.HI R0, RZ, 0x1f, R2 ;  /* 0x0000001fff007819 */ /* 0x000fc80000011402 */
[----:B------:R-:W-:Y:S01]  /*0200*/  LEA.HI R2, R0, R2, RZ, 0x6 ;  /* 0x0000000200027211 */ /* 0x000fe200078f30ff */
[----:B------:R-:W-:-:S03]  /*0210*/  IMAD.MOV.U32 R0, RZ, RZ, RZ ;  /* 0x000000ffff007224 */ /* 0x000fc600078e00ff */
[----:B------:R-:W-:Y:S01]  /*0220*/  SHF.R.S32.HI R11, RZ, 0x6, R2 ;  /* 0x00000006ff0b7819 */ /* 0x000fe20000011402 */
[----:B------:R-:W-:Y:S05]  /*0230*/  @!P0 BRA `(.L_x_2) ;  /* 0x0000020000008947 */ /* 0x000fea0003800000 */
[----:B------:R-:W-:-:S04]  /*0240*/  SHF.R.U32.HI R0, RZ, 0x10, R10 ;  /* 0x00000010ff007819 */ /* 0x000fc8000001160a */
[----:B------:R-:W-:-:S04]  /*0250*/  ISETP.NE.AND P0, PT, R0, RZ, PT ;  /* 0x000000ff0000720c */ /* 0x000fc80003f05270 */
[----:B------:R-:W-:-:S04]  /*0260*/  SEL R5, R0, c[0x0][0x338], P0 ;  /* 0x0000ce0000057a07 */ /* 0x000fc80000000000 */
[----:B------:R-:W-:Y:S02]  /*0270*/  IABS R0, R5 ;  /* 0x0000000500007213 */ /* 0x000fe40000000000 */
[----:B------:R-:W-:-:S03]  /*0280*/  IADD3 R7, R11, -0x1, R5 ;  /* 0xffffffff0b077810 */ /* 0x000fc60007ffe005 */
[----:B------:R-:W-:Y:S01]  /*0290*/  IMAD.MOV.U32 R4, RZ, RZ, R0 ;  /* 0x000000ffff047224 */ /* 0x000fe200078e0000 */
[----:B------:R-:W-:-:S03]  /*02a0*/  IABS R9, R7 ;  /* 0x0000000700097213 */ /* 0x000fc60000000000 */
[----:B------:R-:W1:Y:S08]  /*02b0*/  I2F.RP R2, R4 ;  /* 0x0000000400027306 */ /* 0x000e700000209400 */
[----:B-1----:R-:W1:Y:S02]  /*02c0*/  MUFU.RCP R2, R2 ;  /* 0x0000000200027308 */ /* 0x002e640000001000 */
[----:B-1----:R-:W-:-:S06]  /*02d0*/  IADD3 R2, R2, 0xffffffe, RZ ;  /* 0x0ffffffe02027810 */ /* 0x002fcc0007ffe0ff */
[----:B------:R-:W1:Y:S02]  /*02e0*/  F2I.FTZ.U32.TRUNC.NTZ R3, R2 ;  /* 0x0000000200037305 */ /* 0x000e64000021f000 */
[----:B-1----:R-:W-:Y:S02]  /*02f0*/  IMAD.MOV R0, RZ, RZ, -R3 ;  /* 0x000000ffff007224 */ /* 0x002fe400078e0a03 */
[----:B------:R-:W-:Y:S02]  /*0300*/  IMAD.MOV.U32 R2, RZ, RZ, RZ ;  /* 0x000000ffff027224 */ /* 0x000fe400078e00ff */
[----:B------:R-:W-:Y:S01]  /*0310*/  IMAD.MOV.U32 R6, RZ, RZ, R0 ;  /* 0x000000ffff067224 */ /* 0x000fe200078e0000 */
[----:B------:R-:W-:-:S03]  /*0320*/  IABS R0, R5 ;  /* 0x0000000500007213 */ /* 0x000fc60000000000 */
[----:B------:R-:W-:Y:S02]  /*0330*/  IMAD R6, R6, R4, RZ ;  /* 0x0000000406067224 */ /* 0x000fe400078e02ff */
[----:B------:R-:W-:Y:S02]  /*0340*/  IMAD.MOV R8, RZ, RZ, -R0 ;  /* 0x000000ffff087224 */ /* 0x000fe400078e0a00 */
[----:B------:R-:W-:-:S04]  /*0350*/  IMAD.HI.U32 R0, R3, R6, R2 ;  /* 0x0000000603007227 */ /* 0x000fc800078e0002 */
[----:B------:R-:W-:Y:S02]  /*0360*/  IMAD.MOV.U32 R2, RZ, RZ, R9 ;  /* 0x000000ffff027224 */ /* 0x000fe400078e0009 */
[----:B------:R-:W-:Y:S02]  /*0370*/  IMAD.MOV.U32 R3, RZ, RZ, R8 ;  /* 0x000000ffff037224 */ /* 0x000fe400078e0008 */
[----:B------:R-:W-:-:S04]  /*0380*/  IMAD.HI.U32 R0, R0, R2, RZ ;  /* 0x0000000200007227 */ /* 0x000fc800078e00ff */
[----:B------:R-:W-:-:S05]  /*0390*/  IMAD R2, R0, R3, R2 ;  /* 0x0000000300027224 */ /* 0x000fca00078e0202 */
[----:B------:R-:W-:-:S13]  /*03a0*/  ISETP.GT.U32.AND P0, PT, R4, R2, PT ;  /* 0x000000020400720c */ /* 0x000fda0003f04070 */
[----:B------:R-:W-:Y:S01]  /*03b0*/  @!P0 IMAD.IADD R2, R2, 0x1, -R4 ;  /* 0x0000000102028824 */ /* 0x000fe200078e0a04 */
[----:B------:R-:W-:Y:S02]  /*03c0*/  @!P0 IADD3 R0, R0, 0x1, RZ ;  /* 0x0000000100008810 */ /* 0x000fe40007ffe0ff */
[----:B------:R-:W-:Y:S02]  /*03d0*/  ISETP.NE.AND P0, PT, R5, RZ, PT ;  /* 0x000000ff0500720c */ /* 0x000fe40003f05270 */
[----:B------:R-:W-:Y:S02]  /*03e0*/  ISETP.GE.U32.AND P2, PT, R2, R4, PT ;  /* 0x000000040200720c */ /* 0x000fe40003f46070 */
[----:B------:R-:W-:-:S04]  /*03f0*/  LOP3.LUT R2, R7, R5, RZ, 0x3c, !PT ;  /* 0x0000000507027212 */ /* 0x000fc800078e3cff */
[----:B------:R-:W-:-:S07]  /*0400*/  ISETP.GE.AND P1, PT, R2, RZ, PT ;  /* 0x000000ff0200720c */ /* 0x000fce0003f26270 */
[----:B------:R-:W-:-:S06]  /*0410*/  @P2 IADD3 R0, R0, 0x1, RZ ;  /* 0x0000000100002810 */ /* 0x000fcc0007ffe0ff */
[----:B------:R-:W-:Y:S01]  /*0420*/  @!P1 IMAD.MOV R0, RZ, RZ, -R0 ;  /* 0x000000ffff009224 */ /* 0x000fe200078e0a00 */
[----:B------:R-:W-:Y:S02]  /*0430*/  @!P0 LOP3.LUT R0, RZ, R5, RZ, 0x33, !PT ;  /* 0x00000005ff008212 */ /* 0x000fe400078e33ff */
.L_x_2:
[----:B------:R-:W-:Y:S01]  /*0440*/  LOP3.LUT R2, R10, 0xffff, RZ, 0xc0, !PT ;  /* 0x0000ffff0a027812 */ /* 0x000fe200078ec0ff */
[----:B------:R-:W-:Y:S01]  /*0450*/  ULDC.64 UR6, c[0x0][0x118] ;  /* 0x0000460000067ab9 */ /* 0x000fe20000000a00 */
[----:B------:R-:W-:Y:S01]  /*0460*/  PLOP3.LUT P4, PT, PT, PT, PT, 0x80, 0x0 ;  /* 0x000000000000781c */ /* 0x000fe20003f8f070 */
[----:B------:R-:W-:Y:S01]  /*0470*/  CS2R R20, SRZ ;  /* 0x0000000000147805 */ /* 0x000fe2000001ff00 */
[----:B------:R-:W-:Y:S01]  /*0480*/  CS2R R18, SRZ ;  /* 0x0000000000127805 */ /* 0x000fe2000001ff00 */
[----:B------:R-:W-:Y:S01]  /*0490*/  IMAD R184, R2, R0, RZ ;  /* 0x0000000002b87224 */ /* 0x000fe200078e02ff */
[----:B------:R-:W-:Y:S01]  /*04a0*/  CS2R R130, SRZ ;  /* 0x0000000000827805 */ /* 0x000fe2000001ff00 */
[----:B------:R-:W-:Y:S01]  /*04b0*/  CS2R R128, SRZ ;  /* 0x0000000000807805 */ /* 0x000fe2000001ff00 */
[----:B------:R-:W-:Y:S01]  /*04c0*/  CS2R R170, SRZ ;  /* 0x0000000000aa7805 */ /* 0x000fe2000001ff00 */
[----:B------:R-:W-:Y:S01]  /*04d0*/  IMAD.IADD R0, R184, 0x1, R0 ;  /* 0x00000001b8007824 */ /* 0x000fe200078e0200 */
[----:B------:R1:W-:Y:S01]  /*04e0*/  STL [R1+0x34], R184 ;  /* 0x000034b801007387 */ /* 0x0003e20000100800 */
[----:B------:R-:W-:Y:S01]  /*04f0*/  CS2R R168, SRZ ;  /* 0x0000000000a87805 */ /* 0x000fe2000001ff00 */
[----:B------:R-:W-:Y:S01]  /*0500*/  CS2R R126, SRZ ;  /* 0x00000000007e7805 */ /* 0x000fe2000001ff00 */
[----:B------:R-:W-:Y:S01]  /*0510*/  CS2R R124, SRZ ;  /* 0x00000000007c7805 */ /* 0x000fe2000001ff00 */
[----:B------:R-:W-:Y:S01]  /*0520*/  IMNMX R136, R11, R0, PT ;  /* 0x000000000b887217 */ /* 0x000fe20003800200 */
[----:B------:R-:W-:Y:S01]  /*0530*/  CS2R R166, SRZ ;  /* 0x0000000000a67805 */ /* 0x000fe2000001ff00 */
[----:B------:R-:W-:Y:S01]  /*0540*/  CS2R R164, SRZ ;  /* 0x0000000000a47805 */ /* 0x000fe2000001ff00 */
[----:B------:R-:W-:Y:S01]  /*0550*/  CS2R R118, SRZ ;  /* 0x0000000000767805 */ /* 0x000fe2000001ff00 */
[----:B------:R-:W-:Y:S01]  /*0560*/  ISETP.GT.AND P0, PT, R136, R184, PT ;  /* 0x000000b88800720c */ /* 0x000fe20003f04270 */
[----:B------:R-:W-:Y:S01]  /*0570*/  CS2R R116, SRZ ;  /* 0x0000000000747805 */ /* 0x000fe2000001ff00 */
        /* <DEDUP_REMOVED lines=38> */
[----:B------:R-:W-:Y:S05]  /*07e0*/  @!P0 BRA `(.L_x_3) ;  /* 0x00007ca000008947 */ /* 0x000fea0003800000 */
[----:B-1----:R-:W-:-:S04]  /*07f0*/  ISETP.NE.U32.AND P0, PT, RZ, c[0x0][0x340], PT ;  /* 0x0000d000ff007a0c */ /* 0x002fc80003f05070 */
[----:B------:R-:W-:-:S13]  /*0800*/  ISETP.NE.AND.EX P1, PT, RZ, c[0x0][0x344], PT, P0 ;  /* 0x0000d100ff007a0c */ /* 0x000fda0003f25300 */
[----:B------:R-:W-:-:S04]  /*0810*/  @P1 IMAD.MOV.U32 R2, RZ, RZ, 0x4 ;  /* 0x00000004ff021424 */ /* 0x000fc800078e00ff */
[----:B------:R-:W-:-:S05]  /*0820*/  @P1 IMAD.WIDE R2, R28, R2, c[0x0][0x340] ;  /* 0x0000d0001c021625 */ /* 0x000fca00078e0202 */
[----:B------:R1:W2:Y:S01]  /*0830*/  @P1 LDG.E R17, [R2.64] ;  /* 0x0000000602111981 */ /* 0x0002a2000c1e1900 */
[----:B------:R-:W-:Y:S01]  /*0840*/  SHF.R.S32.HI R25, RZ, 0x1f, R172 ;  /* 0x0000001fff197819 */ /* 0x000fe200000114ac */
[----:B------:R-:W-:Y:S01]  /*0850*/  IMAD.MOV.U32 R4, RZ, RZ, c[0x0][0x2c4] ;  /* 0x0000b100ff047624 */ /* 0x000fe200078e00ff */
[----:B------:R-:W-:Y:S01]  /*0860*/  SHF.R.S32.HI R16, RZ, 0x1f, R22 ;  /* 0x0000001fff107819 */ /* 0x000fe20000011416 */
[----:B------:R-:W3:Y:S01]  /*0870*/  S2R R29, SR_CTAID.X ;  /* 0x00000000001d7919 */ /* 0x000ee20000002500 */
[-C--:B------:R-:W-:Y:S01]  /*0880*/  LEA.HI R19, R25, R172.reuse, RZ, 0x2 ;  /* 0x000000ac19137211 */ /* 0x080fe200078f10ff */
[----:B------:R-:W-:Y:S01]  /*0890*/  ULDC UR5, c[0x0][0x2c4] ;  /* 0x0000b10000057ab9 */ /* 0x000fe20000000800 */
[----:B------:R-:W-:Y:S01]  /*08a0*/  ISETP.NE.AND P0, PT, R4, 0x1, PT ;  /* 0x000000010400780c */ /* 0x000fe20003f05270 */
[----:B------:R-:W-:Y:S01]  /*08b0*/  IMAD R0, R16, c[0x0][0x1b8], RZ ;  /* 0x00006e0010007a24 */ /* 0x000fe200078e02ff */
[----:B------:R-:W-:Y:S01]  /*08c0*/  LOP3.LUT R4, R19, 0xfffffffc, RZ, 0xc0, !PT ;  /* 0xfffffffc13047812 */ /* 0x000fe200078ec0ff */
[----:B------:R-:W-:Y:S01]  /*08d0*/  ULDC UR4, c[0x0][0x168] ;  /* 0x00005a0000047ab9 */ /* 0x000fe20000000800 */
[-C--:B------:R-:W-:Y:S01]  /*08e0*/  LEA.HI R26, R25, R172.reuse, RZ, 0x3 ;  /* 0x000000ac191a7211 */ /* 0x080fe200078f18ff */
[----:B------:R-:W-:Y:S01]  /*08f0*/  IMAD R0, R22, c[0x0][0x1bc], R0 ;  /* 0x00006f0016007a24 */ /* 0x000fe200078e0200 */
[----:B------:R-:W-:Y:S01]  /*0900*/  SHF.R.S32.HI R36, RZ, 0x2, R19 ;  /* 0x00000002ff247819 */ /* 0x000fe20000011413 */
[----:B------:R-:W-:Y:S01]  /*0910*/  UIMAD UR4, UR5, UR4, URZ ;  /* 0x00000004050472a4 */ /* 0x000fe2000f8e023f */
[----:B------:R-:W-:Y:S01]  /*0920*/  IADD3 R4, -R4, R172, RZ ;  /* 0x000000ac04047210 */ /* 0x000fe20007ffe1ff */
[----:B------:R-:W-:Y:S01]  /*0930*/  BSSY B0, `(.L_x_4) ;  /* 0x000007a000007945 */ /* 0x000fe20003800000 */
[----:B------:R-:W-:-:S02]  /*0940*/  SHF.R.S32.HI R24, RZ, 0x3, R26 ;  /* 0x00000003ff187819 */ /* 0x000fc4000001141a */
[----:B------:R-:W-:Y:S01]  /*0950*/  SHF.R.S32.HI R27, RZ, 0x1f, R28 ;  /* 0x0000001fff1b7819 */ /* 0x000fe2000001141c */
[C-C-:B------:R-:W-:Y:S01]  /*0960*/  IMAD R5, R4.reuse, 0x20, R36.reuse ;  /* 0x0000002004057824 */ /* 0x140fe200078e0224 */
[-C--:B------:R-:W-:Y:S01]  /*0970*/  LEA.HI R23, R25, R172.reuse, RZ, 0x4 ;  /* 0x000000ac19177211 */ /* 0x080fe200078f20ff */
[----:B------:R-:W-:Y:S01]  /*0980*/  IMAD.SHL.U32 R4, R4, 0x8, RZ ;  /* 0x0000000804047824 */ /* 0x000fe200078e00ff */
[----:B------:R-:W-:Y:S01]  /*0990*/  SHF.R.S32.HI R9, RZ, 0x1f, R36 ;  /* 0x0000001fff097819 */ /* 0x000fe20000011424 */
[----:B------:R-:W-:Y:S01]  /*09a0*/  IMAD R8, R27, c[0x0][0x1c0], RZ ;  /* 0x000070001b087a24 */ /* 0x000fe200078e02ff */
[----:B------:R-:W-:Y:S01]  /*09b0*/  LOP3.LUT R12, R23, 0xfffffff0, RZ, 0xc0, !PT ;  /* 0xfffffff0170c7812 */ /* 0x000fe200078ec0ff */
[----:B-1----:R-:W-:Y:S01]  /*09c0*/  IMAD.WIDE.U32 R2, R22, c[0x0][0x1b8], RZ ;  /* 0x00006e0016027a25 */ /* 0x002fe200078e00ff */
[----:B------:R-:W-:Y:S02]  /*09d0*/  LEA.HI R159, R25, R172, RZ, 0x5 ;  /* 0x000000ac199f7211 */ /* 0x000fe400078f28ff */
[----:B---3--:R-:W-:Y:S01]  /*09e0*/  LEA R11, R29, R5, 0x7 ;  /* 0x000000051d0b7211 */ /* 0x008fe200078e38ff */
[----:B------:R-:W-:Y:S01]  /*09f0*/  IMAD.IADD R3, R3, 0x1, R0 ;  /* 0x0000000103037824 */ /* 0x000fe200078e0200 */
[----:B------:R-:W-:Y:S01]  /*0a00*/  ISETP.GE.AND P5, PT, R4, c[0x0][0x1d4], PT ;  /* 0x0000750004007a0c */ /* 0x000fe20003fa6270 */
[----:B------:R-:W-:-:S02]  /*0a10*/  IMAD.SHL.U32 R0, R24, 0x40, RZ ;  /* 0x0000004018007824 */ /* 0x000fc400078e00ff */
[----:B------:R-:W-:Y:S01]  /*0a20*/  @P0 IMAD.HI.U32 R5, R11, c[0x0][0x2c8], RZ ;  /* 0x0000b2000b050a27 */ /* 0x000fe200078e00ff */
[----:B------:R-:W-:Y:S02]  /*0a30*/  SEL R37, RZ, 0x1, P5 ;  /* 0x00000001ff257807 */ /* 0x000fe40002800000 */
[----:B------:R-:W-:Y:S01]  /*0a40*/  LOP3.LUT R0, R0, 0xc0, RZ, 0xc0, !PT ;  /* 0x000000c000007812 */ /* 0x000fe200078ec0ff */
[C---:B------:R-:W-:Y:S02]  /*0a50*/  IMAD R8, R28.reuse, c[0x0][0x1c4], R8 ;  /* 0x000071001c087a24 */ /* 0x040fe400078e0208 */
[----:B------:R-:W-:Y:S01]  /*0a60*/  IMAD.WIDE.U32 R2, R28, c[0x0][0x1c0], R2 ;  /* 0x000070001c027a25 */ /* 0x000fe200078e0002 */
[----:B------:R-:W-:Y:S02]  /*0a70*/  LOP3.LUT R7, R0, 0x18, R4, 0xf8, !PT ;  /* 0x0000001800077812 */ /* 0x000fe400078ef804 */
[----:B------:R-:W-:Y:S01]  /*0a80*/  SHF.R.U32.HI R6, RZ, 0x3, R0 ;  /* 0x00000003ff067819 */ /* 0x000fe20000011600 */
[----:B------:R-:W-:Y:S01]  /*0a90*/  IMAD.MOV.U32 R0, RZ, RZ, R11 ;  /* 0x000000ffff007224 */ /* 0x000fe200078e000b */
[----:B------:R-:W-:Y:S01]  /*0aa0*/  @P0 SHF.R.U32.HI R0, RZ, c[0x0][0x2cc], R5 ;  /* 0x0000b300ff000a19 */ /* 0x000fe20000011605 */
[----:B------:R-:W-:Y:S01]  /*0ab0*/  IMAD.IADD R3, R3, 0x1, R8 ;  /* 0x0000000103037824 */ /* 0x000fe200078e0208 */
[----:B------:R-:W-:Y:S01]  /*0ac0*/  LOP3.LUT R224, R7, R6, RZ, 0x3c, !PT ;  /* 0x0000000607e07212 */ /* 0x000fe200078e3cff */
[----:B------:R-:W-:Y:S01]  /*0ad0*/  IMAD R7, R9, c[0x0][0x1e0], RZ ;  /* 0x0000780009077a24 */ /* 0x000fe200078e02ff */
[--C-:B------:R-:W-:Y:S01]  /*0ae0*/  SHF.R.S32.HI R10, RZ, 0x1f, R0.reuse ;  /* 0x0000001fff0a7819 */ /* 0x100fe20000011400 */
[----:B------:R-:W-:Y:S01]  /*0af0*/  IMAD.MOV R13, RZ, RZ, -R0 ;  /* 0x000000ffff0d7224 */ /* 0x000fe200078e0a00 */
[----:B------:R-:W-:Y:S01]  /*0b00*/  SHF.R.S32.HI R5, RZ, 0x1f, R4 ;  /* 0x0000001fff057819 */ /* 0x000fe20000011404 */
[----:B------:R-:W-:-:S04]  /*0b10*/  IMAD.WIDE.U32 R2, R0, c[0x0][0x1b0], R2 ;  /* 0x00006c0000027a25 */ /* 0x000fc800078e0002 */
[----:B------:R-:W-:Y:S02]  /*0b20*/  IMAD R10, R10, c[0x0][0x1b0], RZ ;  /* 0x00006c000a0a7a24 */ /* 0x000fe400078e02ff */
[----:B------:R-:W-:Y:S02]  /*0b30*/  IMAD R6, R9, c[0x0][0x208], RZ ;  /* 0x0000820009067a24 */ /* 0x000fe400078e02ff */
[----:B------:R-:W-:Y:S02]  /*0b40*/  IMAD R0, R0, c[0x0][0x1b4], R10 ;  /* 0x00006d0000007a24 */ /* 0x000fe400078e020a */
[----:B------:R-:W-:Y:S02]  /*0b50*/  IMAD R10, R13, c[0x0][0x2c4], R11 ;  /* 0x0000b1000d0a7a24 */ /* 0x000fe400078e020b */
[----:B------:R-:W-:Y:S01]  /*0b60*/  IMAD.IADD R18, R172, 0x1, -R12 ;  /* 0x00000001ac127824 */ /* 0x000fe200078e0a0c */
[----:B------:R-:W-:Y:S01]  /*0b70*/  IADD3 R3, R3, R0, RZ ;  /* 0x0000000003037210 */ /* 0x000fe20007ffe0ff */
[C---:B------:R-:W-:Y:S01]  /*0b80*/  IMAD R14, R36.reuse, c[0x0][0x1e4], R7 ;  /* 0x00007900240e7a24 */ /* 0x040fe200078e0207 */
[----:B------:R-:W-:Y:S01]  /*0b90*/  SHF.R.S32.HI R0, RZ, 0x1f, R10 ;  /* 0x0000001fff007819 */ /* 0x000fe2000001140a */
[----:B------:R-:W-:Y:S01]  /*0ba0*/  IMAD R15, R36, c[0x0][0x20c], R6 ;  /* 0x00008300240f7a24 */ /* 0x000fe200078e0206 */
[----:B------:R-:W-:Y:S01]  /*0bb0*/  LEA.HI R20, R18, R18, RZ, 0x1 ;  /* 0x0000001212147211 */ /* 0x000fe200078f08ff */
[----:B------:R-:W-:-:S03]  /*0bc0*/  IMAD.WIDE.U32 R8, R36, c[0x0][0x1e0], R4 ;  /* 0x0000780024087a25 */ /* 0x000fc600078e0004 */
[----:B------:R-:W-:Y:S01]  /*0bd0*/  SHF.R.S32.HI R12, RZ, 0x1, R20 ;  /* 0x00000001ff0c7819 */ /* 0x000fe20000011414 */
[----:B------:R-:W-:Y:S01]  /*0be0*/  IMAD.WIDE.U32 R6, R36, c[0x0][0x208], R4 ;  /* 0x0000820024067a25 */ /* 0x000fe200078e0004 */
[----:B------:R-:W-:Y:S02]  /*0bf0*/  IADD3 R9, R9, R14, RZ ;  /* 0x0000000e09097210 */ /* 0x000fe40007ffe0ff */
[----:B------:R-:W-:Y:S01]  /*0c00*/  SHF.R.S32.HI R13, RZ, 0x1f, R20 ;  /* 0x0000001fff0d7819 */ /* 0x000fe20000011414 */
[----:B------:R-:W-:Y:S02]  /*0c10*/  IMAD R0, R0, c[0x0][0x1a8], RZ ;  /* 0x00006a0000007a24 */ /* 0x000fe400078e02ff */
[----:B------:R-:W-:Y:S02]  /*0c20*/  IMAD.IADD R7, R7, 0x1, R15 ;  /* 0x0000000107077824 */ /* 0x000fe400078e020f */
[C---:B------:R-:W-:Y:S02]  /*0c30*/  IMAD R14, R16.reuse, c[0x0][0x1e8], RZ ;  /* 0x00007a00100e7a24 */ /* 0x040fe400078e02ff */
[----:B------:R-:W-:-:S02]  /*0c40*/  IMAD R15, R16, c[0x0][0x210], RZ ;  /* 0x00008400100f7a24 */ /* 0x000fc400078e02ff */
[----:B------:R-:W-:Y:S01]  /*0c50*/  IMAD R16, R10, c[0x0][0x1ac], R0 ;  /* 0x00006b000a107a24 */ /* 0x000fe200078e0200 */
[----:B------:R-:W-:Y:S01]  /*0c60*/  IADD3 R0, R4, 0x40, RZ ;  /* 0x0000004004007810 */ /* 0x000fe20007ffe0ff */
[----:B------:R-:W-:Y:S01]  /*0c70*/  IMAD.WIDE.U32 R10, R10, c[0x0][0x1a8], R2 ;  /* 0x00006a000a0a7a25 */ /* 0x000fe200078e0002 */
[----:B------:R-:W-:Y:S02]  /*0c80*/  LEA.HI R2, R13, R12, RZ, 0x2 ;  /* 0x0000000c0d027211 */ /* 0x000fe400078f10ff */
[----:B------:R-:W-:Y:S01]  /*0c90*/  ISETP.GE.AND P6, PT, R0, c[0x0][0x1d4], PT ;  /* 0x0000750000007a0c */ /* 0x000fe20003fc6270 */
[----:B------:R-:W-:Y:S01]  /*0ca0*/  IMAD R14, R22, c[0x0][0x1ec], R14 ;  /* 0x00007b00160e7a24 */ /* 0x000fe200078e020e */
[----:B------:R-:W-:Y:S01]  /*0cb0*/  LOP3.LUT R13, R2, 0xfffffffc, RZ, 0xc0, !PT ;  /* 0xfffffffc020d7812 */ /* 0x000fe200078ec0ff */
[----:B------:R-:W-:Y:S01]  /*0cc0*/  IMAD R15, R22, c[0x0][0x214], R15 ;  /* 0x00008500160f7a24 */ /* 0x000fe200078e020f */
[----:B------:R-:W-:Y:S01]  /*0cd0*/  ISETP.GE.AND P4, PT, R0, c[0x0][0x198], PT ;  /* 0x0000660000007a0c */ /* 0x000fe20003f86270 */
[----:B------:R-:W-:-:S04]  /*0ce0*/  IMAD.WIDE.U32 R8, R22, c[0x0][0x1e8], R8 ;  /* 0x00007a0016087a25 */ /* 0x000fc800078e0008 */
[----:B------:R-:W-:Y:S01]  /*0cf0*/  IMAD.WIDE.U32 R2, R22, c[0x0][0x210], R6 ;  /* 0x0000840016027a25 */ /* 0x000fe200078e0006 */
[----:B------:R-:W-:-:S03]  /*0d00*/  P2R R22, PR, RZ, 0x10 ;  /* 0x00000010ff167803 */ /* 0x000fc60000000000 */
[----:B------:R-:W-:Y:S01]  /*0d10*/  IMAD.IADD R0, R11, 0x1, R16 ;  /* 0x000000010b007824 */ /* 0x000fe200078e0210 */
[----:B------:R-:W-:Y:S01]  /*0d20*/  LEA R16, P0, R10, c[0x0][0x160], 0x1 ;  /* 0x000058000a107a11 */ /* 0x000fe200078008ff */
[----:B------:R-:W-:Y:S02]  /*0d30*/  IMAD.IADD R21, R12, 0x1, -R13 ;  /* 0x000000010c157824 */ /* 0x000fe400078e0a0d */
[----:B------:R-:W-:Y:S01]  /*0d40*/  IMAD.IADD R13, R9, 0x1, R14 ;  /* 0x00000001090d7824 */ /* 0x000fe200078e020e */
[----:B------:R-:W-:Y:S01]  /*0d50*/  IADD3 R9, R3, R15, RZ ;  /* 0x0000000f03097210 */ /* 0x000fe20007ffe0ff */
[----:B------:R-:W-:Y:S01]  /*0d60*/  IMAD.MOV.U32 R12, RZ, RZ, R8 ;  /* 0x000000ffff0c7224 */ /* 0x000fe200078e0008 */
[----:B------:R-:W-:Y:S01]  /*0d70*/  LEA.HI.X R15, R10, c[0x0][0x164], R0, 0x1, P0 ;  /* 0x000059000a0f7a11 */ /* 0x000fe200000f0c00 */
[----:B------:R-:W-:Y:S01]  /*0d80*/  IMAD.MOV.U32 R25, RZ, RZ, 0x10 ;  /* 0x00000010ff197424 */ /* 0x000fe200078e00ff */
[----:B------:R-:W-:Y:S01]  /*0d90*/  LEA.HI R0, R19, R36, RZ, 0x1 ;  /* 0x0000002413007211 */ /* 0x000fe200078f08ff */
[----:B------:R1:W3:Y:S01]  /*0da0*/  SHFL.IDX PT, R6, R16, RZ, 0x1c1f ;  /* 0x001c1fff10067589 */ /* 0x0002e200000e0000 */
[----:B------:R-:W-:-:S02]  /*0db0*/  SHF.R.S32.HI R19, RZ, 0x5, R159 ;  /* 0x00000005ff137819 */ /* 0x000fc4000001149f */
[----:B------:R-:W-:Y:S01]  /*0dc0*/  LOP3.LUT R0, R0, 0x7fffffe, RZ, 0xc0, !PT ;  /* 0x07fffffe00007812 */ /* 0x000fe200078ec0ff */
[----:B------:R1:W4:Y:S01]  /*0dd0*/  SHFL.IDX PT, R7, R15, RZ, 0x1c1f ;  /* 0x001c1fff0f077589 */ /* 0x00032200000e0000 */
[----:B------:R-:W-:Y:S02]  /*0de0*/  IADD3 R14, R4, 0x20, RZ ;  /* 0x00000020040e7810 */ /* 0x000fe40007ffe0ff */
[----:B------:R-:W-:Y:S02]  /*0df0*/  IADD3 R0, R36, -R0, RZ ;  /* 0x8000000024007210 */ /* 0x000fe40007ffe0ff */
[----:B------:R-:W-:Y:S02]  /*0e00*/  MOV R8, R2 ;  /* 0x0000000200087202 */ /* 0x000fe40000000f00 */
[----:B------:R-:W-:Y:S01]  /*0e10*/  ISETP.GE.AND P3, PT, R14, c[0x0][0x1d4], PT ;  /* 0x000075000e007a0c */ /* 0x000fe20003f66270 */
[----:B------:R-:W-:Y:S01]  /*0e20*/  IMAD R11, R19, 0x8, R0 ;  /* 0x00000008130b7824 */ /* 0x000fe200078e0200 */
[----:B------:R-:W-:-:S02]  /*0e30*/  LOP3.LUT P2, RZ, R21, 0x2, RZ, 0xc0, !PT ;  /* 0x0000000215ff7812 */ /* 0x000fc4000784c0ff */
[----:B------:R-:W-:Y:S01]  /*0e40*/  P2R R162, PR, RZ, 0x8 ;  /* 0x00000008ffa27803 */ /* 0x000fe20000000000 */
[----:B------:R-:W-:Y:S01]  /*0e50*/  IMAD.U32 R224, R11, 0x20, R224 ;  /* 0x000000200be07824 */ /* 0x000fe200078e00e0 */
[----:B------:R-:W-:-:S03]  /*0e60*/  ISETP.GE.AND P3, PT, R14, c[0x0][0x198], PT ;  /* 0x000066000e007a0c */ /* 0x000fc60003f66270 */
[----:B------:R1:W-:Y:S01]  /*0e70*/  STL [R1+0x28], R162 ;  /* 0x000028a201007387 */ /* 0x0003e20000100800 */
[--C-:B--2---:R-:W-:Y:S01]  /*0e80*/  @P1 SHF.R.S32.HI R3, RZ, 0x1f, R17.reuse ;  /* 0x0000001fff031819 */ /* 0x104fe20000011411 */
[----:B------:R-:W-:Y:S01]  /*0e90*/  @P1 IMAD.MOV.U32 R2, RZ, RZ, R17 ;  /* 0x000000ffff021224 */ /* 0x000fe200078e0011 */
[----:B------:R-:W-:Y:S01]  /*0ea0*/  @!P1 MOV R3, R27 ;  /* 0x0000001b00039202 */ /* 0x000fe20000000f00 */
[----:B------:R-:W-:Y:S01]  /*0eb0*/  @!P1 IMAD.MOV.U32 R2, RZ, RZ, R28 ;  /* 0x000000ffff029224 */ /* 0x000fe200078e001c */
[----:B------:R-:W-:Y:S01]  /*0ec0*/  ISETP.GE.AND P1, PT, R4, c[0x0][0x198], PT ;  /* 0x0000660004007a0c */ /* 0x000fe20003f26270 */
[----:B------:R-:W-:Y:S02]  /*0ed0*/  IMAD R17, R29, 0x80, R36 ;  /* 0x000000801d117824 */ /* 0x000fe400078e0224 */
[C---:B------:R-:W-:Y:S02]  /*0ee0*/  IMAD R10, R3.reuse, c[0x0][0x1f0], RZ ;  /* 0x00007c00030a7a24 */ /* 0x040fe400078e02ff */
[----:B------:R-:W-:Y:S01]  /*0ef0*/  IMAD R0, R3, c[0x0][0x218], RZ ;  /* 0x0000860003007a24 */ /* 0x000fe200078e02ff */
[----:B------:R-:W-:Y:S01]  /*0f00*/  ISETP.GE.AND P0, PT, R17, UR4, PT ;  /* 0x0000000411007c0c */ /* 0x000fe2000bf06270 */
[C---:B------:R-:W-:Y:S01]  /*0f10*/  IMAD R10, R2.reuse, c[0x0][0x1f4], R10 ;  /* 0x00007d00020a7a24 */ /* 0x040fe200078e020a */
[----:B------:R-:W-:Y:S01]  /*0f20*/  SEL R3, R25, 0xfffffff0, !P2 ;  /* 0xfffffff019037807 */ /* 0x000fe20005000000 */
[----:B------:R-:W-:-:S02]  /*0f30*/  IMAD R0, R2, c[0x0][0x21c], R0 ;  /* 0x0000870002007a24 */ /* 0x000fc400078e0200 */
[----:B------:R-:W-:-:S04]  /*0f40*/  IMAD.WIDE.U32 R30, R2, c[0x0][0x1f0], R12 ;  /* 0x00007c00021e7a25 */ /* 0x000fc800078e000c */
[----:B------:R-:W-:Y:S01]  /*0f50*/  IMAD.WIDE.U32 R56, R2, c[0x0][0x218], R8 ;  /* 0x0000860002387a25 */ /* 0x000fe200078e0008 */
[----:B------:R-:W-:Y:S01]  /*0f60*/  IADD3 R33, R31, R10, RZ ;  /* 0x0000000a1f217210 */ /* 0x000fe20007ffe0ff */
[----:B------:R1:W-:Y:S02]  /*0f70*/  STL.64 [R1+0x20], R30 ;  /* 0x0000201e01007387 */ /* 0x0003e40000100a00 */
[----:B------:R-:W-:Y:S02]  /*0f80*/  IMAD.IADD R38, R57, 0x1, R0 ;  /* 0x0000000139267824 */ /* 0x000fe400078e0200 */
[----:B------:R1:W-:Y:S04]  /*0f90*/  STL.64 [R1+0x18], R56 ;  /* 0x0000183801007387 */ /* 0x0003e80000100a00 */
[----:B------:R1:W-:Y:S04]  /*0fa0*/  STL [R1+0x2c], R38 ;  /* 0x00002c2601007387 */ /* 0x0003e80000100800 */
[----:B------:R1:W-:Y:S01]  /*0fb0*/  STL [R1+0x14], R33 ;  /* 0x0000142101007387 */ /* 0x0003e20000100800 */
[----:B------:R-:W-:Y:S05]  /*0fc0*/  @P0 BRA `(.L_x_5) ;  /* 0x0000010000000947 */ /* 0x000fea0003800000 */
[----:B---34-:R-:W-:Y:S02]  /*0fd0*/  IADD3 R0, R4, 0x40, RZ ;  /* 0x0000004004007810 */ /* 0x018fe40007ffe0ff */
[----:B------:R-:W-:-:S02]  /*0fe0*/  SHF.R.S32.HI R8, RZ, 0x1f, R14 ;  /* 0x0000001fff087819 */ /* 0x000fc4000001140e */
[----:B------:R-:W-:Y:S02]  /*0ff0*/  SHF.R.S32.HI R2, RZ, 0x1f, R0 ;  /* 0x0000001fff027819 */ /* 0x000fe40000011400 */
[----:B------:R-:W-:Y:S02]  /*1000*/  LEA.HI R10, R8, R14, RZ, 0x3 ;  /* 0x0000000e080a7211 */ /* 0x000fe400078f18ff */
[----:B------:R-:W-:Y:S01]  /*1010*/  LEA.HI R2, R2, R0, RZ, 0x3 ;  /* 0x0000000002027211 */ /* 0x000fe200078f18ff */
[----:B------:R-:W-:Y:S01]  /*1020*/  IMAD.SHL.U32 R0, R224, 0x2, RZ ;  /* 0x00000002e0007824 */ /* 0x000fe200078e00ff */
[----:B------:R-:W-:Y:S02]  /*1030*/  LEA R8, P0, R4, R6, 0x1 ;  /* 0x0000000604087211 */ /* 0x000fe400078008ff */
[----:B------:R-:W-:Y:S02]  /*1040*/  LOP3.LUT R10, R10, 0xfffffff8, RZ, 0xc0, !PT ;  /* 0xfffffff80a0a7812 */ /* 0x000fe400078ec0ff */
[----:B------:R-:W-:-:S02]  /*1050*/  LOP3.LUT R2, R2, 0xfffffff8, RZ, 0xc0, !PT ;  /* 0xfffffff802027812 */ /* 0x000fc400078ec0ff */
[----:B------:R-:W-:Y:S01]  /*1060*/  LEA.HI.X R9, R4, R7, R5, 0x1, P0 ;  /* 0x0000000704097211 */ /* 0x000fe200000f0c05 */
[----:B------:R-:W-:-:S04]  /*1070*/  IMAD.WIDE R10, R10, 0x2, R6 ;  /* 0x000000020a0a7825 */ /* 0x000fc800078e0206 */
[----:B------:R-:W-:Y:S01]  /*1080*/  IMAD.WIDE R6, R2, 0x2, R6 ;  /* 0x0000000202067825 */ /* 0x000fe200078e0206 */
[----:B------:R-:W-:Y:S01]  /*1090*/  @!PT LDS RZ, [RZ] ;  /* 0x00000000fffff984 */ /* 0x000fe20000000800 */
[----:B------:R2:W-:Y:S04]  /*10a0*/  LDGSTS.E.BYPASS.LTC128B.128 [R0+0x6100], [R8.64], !P1 ;  /* 0x0610000008007fae */ /* 0x0005e8000c901d46 */
[----:B------:R2:W-:Y:S04]  /*10b0*/  LDGSTS.E.BYPASS.LTC128B.128 [R0+0x8100], [R10.64], !P3 ;  /* 0x081000000a007fae */ /* 0x0005e8000d901d46 */
[----:B------:R2:W-:Y:S02]  /*10c0*/  LDGSTS.E.BYPASS.LTC128B.128 [R0+0xa100], [R6.64], !P4 ;  /* 0x0a10000006007fae */ /* 0x0005e4000e101d46 */
.L_x_5:
[----:B---34-:R-:W-:Y:S05]  /*10d0*/  BSYNC B0 ;  /* 0x0000000000007941 */ /* 0x018fea0003800000 */
.L_x_4:
[----:B--2---:R-:W-:Y:S01]  /*10e0*/  IADD3 R0, R17, 0x20, RZ ;  /* 0x0000002011007810 */ /* 0x004fe20007ffe0ff */
[----:B------:R2:W3:Y:S01]  /*10f0*/  SHFL.IDX PT, R7, R15, 0x1, 0x1c1f ;  /* 0x003c1f000f077f89 */ /* 0x0004e200000e0000 */
[----:B------:R-:W-:Y:S02]  /*1100*/  BSSY B0, `(.L_x_6) ;  /* 0x0000014000007945 */ /* 0x000fe40003800000 */
[----:B------:R-:W-:Y:S01]  /*1110*/  ISETP.GE.AND P0, PT, R0, UR4, PT ;  /* 0x0000000400007c0c */ /* 0x000fe2000bf06270 */
[----:B------:R2:W4:-:S12]  /*1120*/  SHFL.IDX PT, R6, R16, 0x1, 0x1c1f ;  /* 0x003c1f0010067f89 */ /* 0x00051800000e0000 */
[----:B------:R-:W-:Y:S05]  /*1130*/  @P0 BRA `(.L_x_7) ;  /* 0x0000010000000947 */ /* 0x000fea0003800000 */
[----:B------:R-:W-:Y:S02]  /*1140*/  IADD3 R0, R4, 0x40, RZ ;  /* 0x0000004004007810 */ /* 0x000fe40007ffe0ff */
[----:B------:R-:W-:Y:S02]  /*1150*/  SHF.R.S32.HI R8, RZ, 0x1f, R14 ;  /* 0x0000001fff087819 */ /* 0x000fe4000001140e */
[----:B------:R-:W-:Y:S02]  /*1160*/  SHF.R.S32.HI R2, RZ, 0x1f, R0 ;  /* 0x0000001fff027819 */ /* 0x000fe40000011400 */
[----:B------:R-:W-:Y:S02]  /*1170*/  LEA.HI R10, R8, R14, RZ, 0x3 ;  /* 0x0000000e080a7211 */ /* 0x000fe400078f18ff */
[----:B------:R-:W-:Y:S01]  /*1180*/  LEA.HI R2, R2, R0, RZ, 0x3 ;  /* 0x0000000002027211 */ /* 0x000fe200078f18ff */
[----:B------:R-:W-:Y:S01]  /*1190*/  IMAD.SHL.U32 R0, R224, 0x2, RZ ;  /* 0x00000002e0007824 */ /* 0x000fe200078e00ff */
[----:B----4-:R-:W-:-:S02]  /*11a0*/  LEA R8, P0, R4, R6, 0x1 ;  /* 0x0000000604087211 */ /* 0x010fc400078008ff */
[----:B------:R-:W-:Y:S02]  /*11b0*/  LOP3.LUT R10, R10, 0xfffffff8, RZ, 0xc0, !PT ;  /* 0xfffffff80a0a7812 */ /* 0x000fe400078ec0ff */
[----:B------:R-:W-:Y:S02]  /*11c0*/  LOP3.LUT R2, R2, 0xfffffff8, RZ, 0xc0, !PT ;  /* 0xfffffff802027812 */ /* 0x000fe400078ec0ff */
[----:B---3--:R-:W-:Y:S01]  /*11d0*/  LEA.HI.X R9, R4, R7, R5, 0x1, P0 ;  /* 0x0000000704097211 */ /* 0x008fe200000f0c05 */
[----:B------:R-:W-:-:S04]  /*11e0*/  IMAD.WIDE R10, R10, 0x2, R6 ;  /* 0x000000020a0a7825 */ /* 0x000fc800078e0206 */
[----:B------:R-:W-:Y:S01]  /*11f0*/  IMAD.WIDE R6, R2, 0x2, R6 ;  /* 0x0000000202067825 */ /* 0x000fe200078e0206 */
[----:B------:R-:W-:Y:S01]  /*1200*/  @!PT LDS RZ, [RZ] ;  /* 0x00000000fffff984 */ /* 0x000fe20000000800 */
[----:B------:R3:W-:Y:S04]  /*1210*/  LDGSTS.E.BYPASS.LTC128B.128 [R0+0x6900], [R8.64], !P1 ;  /* 0x0690000008007fae */ /* 0x0007e8000c901d46 */
[----:B------:R3:W-:Y:S04]  /*1220*/  LDGSTS.E.BYPASS.LTC128B.128 [R0+0x8900], [R10.64], !P3 ;  /* 0x089000000a007fae */ /* 0x0007e8000d901d46 */
[----:B------:R3:W-:Y:S02]  /*1230*/  LDGSTS.E.BYPASS.LTC128B.128 [R0+0xa900], [R6.64], !P4 ;  /* 0x0a90000006007fae */ /* 0x0007e4000e101d46 */
.L_x_7:
[----:B------:R-:W-:Y:S05]  /*1240*/  BSYNC B0 ;  /* 0x0000000000007941 */ /* 0x000fea0003800000 */
.L_x_6:
[----:B---3--:R-:W-:Y:S01]  /*1250*/  IADD3 R0, R17, 0x40, RZ ;  /* 0x0000004011007810 */ /* 0x008fe20007ffe0ff */
[----:B------:R3:W1:Y:S01]  /*1260*/  SHFL.IDX PT, R7, R15, 0x2, 0x1c1f ;  /* 0x005c1f000f077f89 */ /* 0x00066200000e0000 */
[----:B------:R-:W-:Y:S02]  /*1270*/  BSSY B0, `(.L_x_8) ;  /* 0x0000014000007945 */ /* 0x000fe40003800000 */
[----:B------:R-:W-:Y:S01]  /*1280*/  ISETP.GE.AND P0, PT, R0, UR4, PT ;  /* 0x0000000400007c0c */ /* 0x000fe2000bf06270 */
[----:B----4-:R3:W4:-:S12]  /*1290*/  SHFL.IDX PT, R6, R16, 0x2, 0x1c1f ;  /* 0x005c1f0010067f89 */ /* 0x01071800000e0000 */
        /* <DEDUP_REMOVED lines=10> */
[----:B-1----:R-:W-:Y:S01]  /*1340*/  LEA.HI.X R9, R4, R7, R5, 0x1, P0 ;  /* 0x0000000704097211 */ /* 0x002fe200000f0c05 */
[----:B------:R-:W-:-:S04]  /*1350*/  IMAD.WIDE R10, R10, 0x2, R6 ;  /* 0x000000020a0a7825 */ /* 0x000fc800078e0206 */
[----:B------:R-:W-:Y:S01]  /*1360*/  IMAD.WIDE R6, R2, 0x2, R6 ;  /* 0x0000000202067825 */ /* 0x000fe200078e0206 */
[----:B------:R-:W-:Y:S01]  /*1370*/  @!PT LDS RZ, [RZ] ;  /* 0x00000000fffff984 */ /* 0x000fe20000000800 */
[----:B------:R1:W-:Y:S04]  /*1380*/  LDGSTS.E.BYPASS.LTC128B.128 [R0+0x7100], [R8.64], !P1 ;  /* 0x0710000008007fae */ /* 0x0003e8000c901d46 */
[----:B------:R1:W-:Y:S04]  /*1390*/  LDGSTS.E.BYPASS.LTC128B.128 [R0+0x9100], [R10.64], !P3 ;  /* 0x091000000a007fae */ /* 0x0003e8000d901d46 */
[----:B------:R1:W-:Y:S02]  /*13a0*/  LDGSTS.E.BYPASS.LTC128B.128 [R0+0xb100], [R6.64], !P4 ;  /* 0x0b10000006007fae */ /* 0x0003e4000e101d46 */
.L_x_9:
[----:B------:R-:W-:Y:S05]  /*13b0*/  BSYNC B0 ;  /* 0x0000000000007941 */ /* 0x000fea0003800000 */
.L_x_8:
[----:B-1--4-:R-:W1:Y:S01]  /*13c0*/  SHFL.IDX PT, R6, R16, 0x3, 0x1c1f ;  /* 0x007c1f0010067f89 */ /* 0x012e6200000e0000 */
[----:B------:R-:W-:Y:S01]  /*13d0*/  IADD3 R0, R17, 0x60, RZ ;  /* 0x0000006011007810 */ /* 0x000fe20007ffe0ff */
[----:B------:R-:W-:Y:S01]  /*13e0*/  IMAD.MOV.U32 R160, RZ, RZ, 0x6 ;  /* 0x00000006ffa07424 */ /* 0x000fe200078e00ff */
[----:B------:R-:W-:Y:S01]  /*13f0*/  IADD3 R137, R136, -0x1, RZ ;  /* 0xffffffff88897810 */ /* 0x000fe20007ffe0ff */
[----:B------:R-:W4:Y:S01]  /*1400*/  SHFL.IDX PT, R7, R15, 0x3, 0x1c1f ;  /* 0x007c1f000f077f89 */ /* 0x000f2200000e0000 */
[----:B------:R-:W-:Y:S01]  /*1410*/  ISETP.GE.AND P0, PT, R0, UR4, PT ;  /* 0x0000000400007c0c */ /* 0x000fe2000bf06270 */
[----:B------:R-:W-:Y:S01]  /*1420*/  IMAD.SHL.U32 R224, R224, 0x2, RZ ;  /* 0x00000002e0e07824 */ /* 0x000fe200078e00ff */
[----:B------:R-:W-:Y:S01]  /*1430*/  IADD3 R2, -R36, c[0x0][0x1d0], RZ ;  /* 0x0000740024027a10 */ /* 0x000fe20007ffe1ff */
[----:B------:R-:W-:Y:S01]  /*1440*/  IMAD.MOV.U32 R166, RZ, RZ, R32 ;  /* 0x000000ffffa67224 */ /* 0x000fe200078e0020 */
[----:B------:R-:W-:Y:S01]  /*1450*/  SHF.R.S32.HI R29, RZ, 0x1f, R137 ;  /* 0x0000001fff1d7819 */ /* 0x000fe20000011489 */
[----:B------:R-:W-:Y:S01]  /*1460*/  IMAD.MOV.U32 R167, RZ, RZ, R33 ;  /* 0x000000ffffa77224 */ /* 0x000fe200078e0021 */
[----:B------:R-:W-:Y:S01]  /*1470*/  SHF.R.S32.HI R13, RZ, 0x4, R23 ;  /* 0x00000004ff0d7819 */ /* 0x000fe20000011417 */
[----:B------:R-:W-:Y:S01]  /*1480*/  IMAD R2, R137, -0x40, R2 ;  /* 0xffffffc089027824 */ /* 0x000fe200078e0202 */
[----:B------:R-:W-:Y:S01]  /*1490*/  IADD3 R185, R136, -0x2, RZ ;  /* 0xfffffffe88b97810 */ /* 0x000fe20007ffe0ff */
[----:B------:R-:W-:Y:S01]  /*14a0*/  IMAD.MOV.U32 R166, RZ, RZ, R30 ;  /* 0x000000ffffa67224 */ /* 0x000fe200078e001e */
[----:B------:R-:W-:Y:S01]  /*14b0*/  LEA.HI R12, R23, R13, RZ, 0x1 ;  /* 0x0000000d170c7211 */ /* 0x000fe200078f08ff */
[----:B------:R-:W-:-:S03]  /*14c0*/  IMAD.MOV.U32 R138, RZ, RZ, -0x40 ;  /* 0xffffffc0ff8a7424 */ /* 0x000fc600078e00ff */
[----:B------:R-:W-:Y:S01]  /*14d0*/  LOP3.LUT R12, R12, 0xfffffffe, RZ, 0xc0, !PT ;  /* 0xfffffffe0c0c7812 */ /* 0x000fe200078ec0ff */
[----:B------:R-:W-:Y:S01]  /*14e0*/  IMAD R138, R137, R138, c[0x0][0x1d0] ;  /* 0x00007400898a7624 */ /* 0x000fe200078e028a */
[----:B------:R-:W-:Y:S01]  /*14f0*/  STL.64 [R1+0x10], R166 ;  /* 0x000010a601007387 */ /* 0x000fe20000100a00 */
[C---:B-1----:R-:W-:Y:S02]  /*1500*/  @!P0 LEA R8, P2, R4.reuse, R6, 0x1 ;  /* 0x0000000604088211 */ /* 0x042fe400078408ff */
[----:B------:R-:W-:Y:S02]  /*1510*/  IMAD.IADD R12, R13, 0x1, -R12 ;  /* 0x000000010d0c7824 */ /* 0x000fe400078e0a0c */
[----:B----4-:R-:W-:Y:S01]  /*1520*/  @!P0 LEA.HI.X R9, R4, R7, R5, 0x1, P2 ;  /* 0x0000000704098211 */ /* 0x010fe200010f0c05 */
[----:B------:R-:W-:Y:S01]  /*1530*/  IMAD.MOV.U32 R5, RZ, RZ, c[0x0][0x1e0] ;  /* 0x00007800ff057624 */ /* 0x000fe200078e00ff */
[----:B------:R-:W-:Y:S02]  /*1540*/  ISETP.GE.AND P2, PT, R2, 0x1, PT ;  /* 0x000000010200780c */ /* 0x000fe40003f46270 */
[----:B------:R-:W-:Y:S01]  /*1550*/  @!P0 IADD3 R4, R4, 0x40, RZ ;  /* 0x0000004004048810 */ /* 0x000fe20007ffe0ff */
[C---:B------:R-:W-:Y:S01]  /*1560*/  IMAD.SHL.U32 R161, R5.reuse, 0x40, RZ ;  /* 0x0000004005a17824 */ /* 0x040fe200078e00ff */
[C---:B------:R-:W-:Y:S01]  /*1570*/  SHF.L.U64.HI R160, R5.reuse, R160, c[0x0][0x1e4] ;  /* 0x0000790005a07619 */ /* 0x040fe200000102a0 */
[----:B------:R-:W-:Y:S01]  /*1580*/  @!PT LDS RZ, [RZ] ;  /* 0x00000000fffff984 */ /* 0x000fe20000000800 */
[----:B------:R1:W-:Y:S01]  /*1590*/  @!P0 LDGSTS.E.BYPASS.LTC128B.128 [R224+0x7900], [R8.64], !P1 ;  /* 0x0790000008e08fae */ /* 0x0003e2000c901d46 */
[----:B------:R-:W-:-:S03]  /*15a0*/  IMAD.SHL.U32 R164, R5, 0x20, RZ ;  /* 0x0000002005a47824 */ /* 0x000fc600078e00ff */
[----:B------:R-:W-:-:S04]  /*15b0*/  IMAD R0, R160, R137, RZ ;  /* 0x00000089a0007224 */ /* 0x000fc800078e02ff */
[-C--:B------:R-:W-:Y:S02]  /*15c0*/  IMAD R0, R29, R161.reuse, R0 ;  /* 0x000000a11d007224 */ /* 0x080fe400078e0200 */
[----:B-1----:R-:W-:-:S04]  /*15d0*/  IMAD.WIDE.U32 R8, R137, R161, R166 ;  /* 0x000000a189087225 */ /* 0x002fc800078e00a6 */
[----:B------:R-:W-:Y:S01]  /*15e0*/  IMAD.IADD R0, R9, 0x1, R0 ;  /* 0x0000000109007824 */ /* 0x000fe200078e0200 */
[----:B------:R-:W-:Y:S01]  /*15f0*/  @P2 LEA R10, P1, R8, c[0x0][0x1c8], 0x1 ;  /* 0x00007200080a2a11 */ /* 0x000fe200078208ff */
[----:B------:R-:W-:-:S03]  /*1600*/  IMAD.MOV.U32 R9, RZ, RZ, 0x5 ;  /* 0x00000005ff097424 */ /* 0x000fc600078e00ff */
[----:B------:R-:W-:Y:S02]  /*1610*/  @P2 LEA.HI.X R11, R8, c[0x0][0x1cc], R0, 0x1, P1 ;  /* 0x00007300080b2a11 */ /* 0x000fe400008f0c00 */
[----:B------:R-:W-:Y:S02]  /*1620*/  ISETP.GE.AND P1, PT, R2, 0x21, PT ;  /* 0x000000210200780c */ /* 0x000fe40003f26270 */
[----:B------:R-:W-:Y:S02]  /*1630*/  SHF.L.U64.HI R165, R5, R9, c[0x0][0x1e4] ;  /* 0x0000790005a57619 */ /* 0x000fe40000010209 */
[----:B------:R-:W-:-:S05]  /*1640*/  LOP3.LUT R5, R20, 0x7fffffe, RZ, 0xc0, !PT ;  /* 0x07fffffe14057812 */ /* 0x000fca00078ec0ff */
[----:B------:R-:W-:-:S04]  /*1650*/  IMAD.IADD R158, R18, 0x1, -R5 ;  /* 0x00000001129e7824 */ /* 0x000fc800078e0a05 */
[----:B------:R-:W-:Y:S02]  /*1660*/  @P1 IADD3 R2, P4, R164, R8, RZ ;  /* 0x00000008a4021210 */ /* 0x000fe40007f9e0ff */
[----:B------:R-:W-:-:S03]  /*1670*/  @!P0 SHF.R.S32.HI R8, RZ, 0x1f, R14 ;  /* 0x0000001fff088819 */ /* 0x000fc6000001140e */
[----:B------:R-:W-:Y:S01]  /*1680*/  @P1 IMAD.X R0, R165, 0x1, R0, P4 ;  /* 0x00000001a5001824 */ /* 0x000fe200020e0600 */
[----:B------:R-:W-:Y:S02]  /*1690*/  @!P0 LEA.HI R8, R8, R14, RZ, 0x3 ;  /* 0x0000000e08088211 */ /* 0x000fe400078f18ff */
[----:B------:R-:W-:Y:S02]  /*16a0*/  ISETP.NE.AND P4, PT, R162, RZ, PT ;  /* 0x000000ffa200720c */ /* 0x000fe40003f85270 */
[----:B------:R-:W-:Y:S02]  /*16b0*/  @!P0 LOP3.LUT R8, R8, 0xfffffff8, RZ, 0xc0, !PT ;  /* 0xfffffff808088812 */ /* 0x000fe400078ec0ff */
[----:B------:R-:W-:-:S03]  /*16c0*/  SHF.R.S32.HI R14, RZ, 0x1f, R18 ;  /* 0x0000001fff0e7819 */ /* 0x000fc60000011412 */
[----:B------:R-:W-:Y:S01]  /*16d0*/  @!P0 IMAD.WIDE R8, R8, 0x2, R6 ;  /* 0x0000000208088825 */ /* 0x000fe200078e0206 */
[----:B------:R-:W-:-:S04]  /*16e0*/  LEA.HI R5, R14, R18, RZ, 0x3 ;  /* 0x000000120e057211 */ /* 0x000fc800078f18ff */
[----:B------:R1:W-:Y:S02]  /*16f0*/  @!P0 LDGSTS.E.BYPASS.LTC128B.128 [R224+0x9900], [R8.64], !P3 ;  /* 0x0990000008e08fae */ /* 0x0003e4000d901d46 */
[----:B-1----:R-:W-:-:S04]  /*1700*/  @P1 LEA R8, P3, R2, c[0x0][0x1c8], 0x1 ;  /* 0x0000720002081a11 */ /* 0x002fc800078608ff */
[----:B------:R-:W-:Y:S02]  /*1710*/  @P1 LEA.HI.X R9, R2, c[0x0][0x1cc], R0, 0x1, P3 ;  /* 0x0000730002091a11 */ /* 0x000fe400018f0c00 */
[----:B------:R-:W-:Y:S02]  /*1720*/  @!P0 SHF.R.S32.HI R0, RZ, 0x1f, R4 ;  /* 0x0000001fff008819 */ /* 0x000fe40000011404 */
[----:B------:R-:W-:Y:S02]  /*1730*/  ISETP.NE.AND P3, PT, R22, RZ, PT ;  /* 0x000000ff1600720c */ /* 0x000fe40003f65270 */
[----:B------:R-:W-:Y:S02]  /*1740*/  @!P0 LEA.HI R4, R0, R4, RZ, 0x3 ;  /* 0x0000000400048211 */ /* 0x000fe400078f18ff */
[----:B------:R-:W-:Y:S02]  /*1750*/  LOP3.LUT R2, R26, 0xfffffff8, RZ, 0xc0, !PT ;  /* 0xfffffff81a027812 */ /* 0x000fe400078ec0ff */
[----:B------:R-:W-:-:S03]  /*1760*/  @!P0 LOP3.LUT R4, R4, 0xfffffff8, RZ, 0xc0, !PT ;  /* 0xfffffff804048812 */ /* 0x000fc600078ec0ff */
[----:B------:R-:W-:Y:S02]  /*1770*/  IMAD.IADD R2, R172, 0x1, -R2 ;  /* 0x00000001ac027824 */ /* 0x000fe400078e0a02 */
[----:B------:R-:W-:-:S03]  /*1780*/  @!P0 IMAD.WIDE R6, R4, 0x2, R6 ;  /* 0x0000000204068825 */ /* 0x000fc600078e0206 */
[----:B------:R-:W-:Y:S02]  /*1790*/  LEA.HI R0, R2, R2, RZ, 0x1 ;  /* 0x0000000202007211 */ /* 0x000fe400078f08ff */
[----:B------:R1:W-:Y:S02]  /*17a0*/  @!P0 LDGSTS.E.BYPASS.LTC128B.128 [R224+0xb900], [R6.64], !P3 ;  /* 0x0b90000006e08fae */ /* 0x0003e4000d901d46 */
[----:B------:R-:W-:Y:S02]  /*17b0*/  LOP3.LUT R4, R0, 0x3fffffe, RZ, 0xc0, !PT ;  /* 0x03fffffe00047812 */ /* 0x000fe400078ec0ff */
[----:B------:R-:W0:Y:S01]  /*17c0*/  LDGDEPBAR ;  /* 0x00000000000079af */ /* 0x000e220000000000 */
[----:B------:R-:W-:Y:S02]  /*17d0*/  SHF.R.S32.HI R28, RZ, 0x1, R0 ;  /* 0x00000001ff1c7819 */ /* 0x000fe40000011400 */
[----:B------:R-:W-:Y:S01]  /*17e0*/  IMAD.IADD R13, R2, 0x1, -R4 ;  /* 0x00000001020d7824 */ /* 0x000fe200078e0a04 */
[----:B------:R-:W-:Y:S01]  /*17f0*/  BAR.SYNC.DEFER_BLOCKING 0x0 ;  /* 0x0000000000007b1d */ /* 0x000fe20000010000 */
[----:B------:R-:W-:Y:S01]  /*1800*/  IMAD.SHL.U32 R2, R21, 0x40, RZ ;  /* 0x0000004015027824 */ /* 0x000fe200078e00ff */
[C---:B------:R-:W-:Y:S01]  /*1810*/  LOP3.LUT P0, RZ, R28.reuse, 0x2, RZ, 0xc0, !PT ;  /* 0x000000021cff7812 */ /* 0x040fe2000780c0ff */
[----:B------:R-:W-:-:S02]  /*1820*/  IMAD.SHL.U32 R0, R28, 0x40, RZ ;  /* 0x000000401c007824 */ /* 0x000fc400078e00ff */
[----:B------:R-:W-:Y:S01]  /*1830*/  IMAD.SHL.U32 R4, R5, 0x20, RZ ;  /* 0x0000002005047824 */ /* 0x000fe200078e00ff */
[----:B------:R-:W-:Y:S01]  /*1840*/  LOP3.LUT R2, R2, 0xc0, RZ, 0xc0, !PT ;  /* 0x000000c002027812 */ /* 0x000fe200078ec0ff */
[----:B------:R-:W-:Y:S01]  /*1850*/  IMAD.SHL.U32 R5, R12, 0x8, RZ ;  /* 0x000000080c057824 */ /* 0x000fe200078e00ff */
[----:B------:R-:W-:Y:S02]  /*1860*/  LOP3.LUT R0, R0, 0xc0, RZ, 0xc0, !PT ;  /* 0x000000c000007812 */ /* 0x000fe400078ec0ff */
[----:B------:R-:W-:Y:S02]  /*1870*/  LOP3.LUT R157, R4, 0xffffff00, RZ, 0xc0, !PT ;  /* 0xffffff00049d7812 */ /* 0x000fe400078ec0ff */
[----:B------:R-:W-:Y:S01]  /*1880*/  SHF.R.U32.HI R4, RZ, 0x3, R2 ;  /* 0x00000003ff047819 */ /* 0x000fe20000011602 */
[----:B-1----:R-:W-:Y:S01]  /*1890*/  IMAD.SHL.U32 R7, R24, 0x8, RZ ;  /* 0x0000000818077824 */ /* 0x002fe200078e00ff */
[----:B------:R-:W-:Y:S01]  /*18a0*/  LOP3.LUT R6, R2, 0x8, R5, 0xf8, !PT ;  /* 0x0000000802067812 */ /* 0x000fe200078ef805 */
[----:B------:R-:W-:Y:S01]  /*18b0*/  IMAD R2, R19, 0x200, R157 ;  /* 0x0000020013027824 */ /* 0x000fe200078e029d */
[----:B------:R-:W-:Y:S01]  /*18c0*/  @!PT LDS RZ, [RZ] ;  /* 0x00000000fffff984 */ /* 0x000fe20000000800 */
[----:B------:R-:W-:Y:S01]  /*18d0*/  @!PT LDS RZ, [RZ] ;  /* 0x00000000fffff984 */ /* 0x000fe20000000800 */
[----:B------:R-:W-:Y:S01]  /*18e0*/  @!PT LDS RZ, [RZ] ;  /* 0x00000000fffff984 */ /* 0x000fe20000000800 */
[----:B------:R1:W-:Y:S02]  /*18f0*/  @P2 LDGSTS.E.BYPASS.LTC128B.128 [R224+0x3100], [R10.64], !P5 ;  /* 0x031000000ae02fae */ /* 0x0003e4000e901d46 */
[----:B------:R-:W-:Y:S01]  /*1900*/  LOP3.LUT R5, R0, 0x8, R7, 0xf8, !PT ;  /* 0x0000000800057812 */ /* 0x000fe200078ef807 */
[----:B------:R-:W-:Y:S01]  /*1910*/  IMAD R7, R12, 0x8, R13 ;  /* 0x000000080c077824 */ /* 0x000fe200078e020d */
[----:B------:R-:W-:Y:S01]  /*1920*/  SHF.R.U32.HI R0, RZ, 0x3, R0 ;  /* 0x00000003ff007819 */ /* 0x000fe20000011600 */
[----:B------:R1:W-:Y:S01]  /*1930*/  @P2 LDGSTS.E.BYPASS.LTC128B.128 [R224+0x4100], [R10.64+0x40], !P4 ;  /* 0x041000400ae02fae */ /* 0x0003e2000e101d46 */
[----:B------:R-:W-:Y:S01]  /*1940*/  LOP3.LUT R156, R6, R4, RZ, 0x3c, !PT ;  /* 0x00000004069c7212 */ /* 0x000fe200078e3cff */
[----:B------:R-:W-:Y:S01]  /*1950*/  IMAD R2, R158, 0x20, R2 ;  /* 0x000000209e027824 */ /* 0x000fe200078e0202 */
[----:B------:R-:W-:Y:S01]  /*1960*/  LOP3.LUT R0, R5, R0, RZ, 0x3c, !PT ;  /* 0x0000000005007212 */ /* 0x000fe200078e3cff */
[----:B------:R1:W-:Y:S02]  /*1970*/  @P2 LDGSTS.E.BYPASS.LTC128B.128 [R224+0x5100], [R10.64+0x80], !P6 ;  /* 0x051000800ae02fae */ /* 0x0003e4000f101d46 */
[----:B------:R-:W-:-:S02]  /*1980*/  IMAD.IADD R2, R156, 0x1, R2 ;  /* 0x000000019c027824 */ /* 0x000fc400078e0202 */
[----:B------:R1:W-:Y:S01]  /*1990*/  @P1 LDGSTS.E.BYPASS.LTC128B.128 [R224+0x3900], [R8.64], !P5 ;  /* 0x0390000008e01fae */ /* 0x0003e2000e901d46 */
[----:B------:R-:W-:Y:S02]  /*19a0*/  IMAD.U32 R0, R7, 0x20, R0 ;  /* 0x0000002007007824 */ /* 0x000fe400078e0000 */
[----:B------:R-:W-:Y:S01]  /*19b0*/  IMAD.SHL.U32 R210, R2, 0x2, RZ ;  /* 0x0000000202d27824 */ /* 0x000fe200078e00ff */
[----:B------:R1:W-:Y:S01]  /*19c0*/  @P1 LDGSTS.E.BYPASS.LTC128B.128 [R224+0x4900], [R8.64+0x40], !P4 ;  /* 0x0490004008e01fae */ /* 0x0003e2000e101d46 */
[----:B------:R-:W-:Y:S02]  /*19d0*/  IMAD.SHL.U32 R139, R0, 0x2, RZ ;  /* 0x00000002008b7824 */ /* 0x000fe400078e00ff */
[----:B------:R-:W-:Y:S01]  /*19e0*/  IMAD R2, R29, c[0x0][0x208], RZ ;  /* 0x000082001d027a24 */ /* 0x000fe200078e02ff */
[----:B------:R1:W-:Y:S01]  /*19f0*/  @P1 LDGSTS.E.BYPASS.LTC128B.128 [R224+0x5900], [R8.64+0x80], !P6 ;  /* 0x0590008008e01fae */ /* 0x0003e2000f101d46 */
[----:B------:R-:W-:Y:S01]  /*1a00*/  IMAD R211, R3, 0x2, R210 ;  /* 0x0000000203d37824 */ /* 0x000fe200078e02d2 */
[----:B------:R-:W-:Y:S01]  /*1a10*/  IADD3 R0, R139, 0x3100, RZ ;  /* 0x000031008b007810 */ /* 0x000fe20007ffe0ff */
[----:B------:R-:W-:Y:S01]  /*1a20*/  IMAD R2, R137, c[0x0][0x20c], R2 ;  /* 0x0000830089027a24 */ /* 0x000fe200078e0202 */
[----:B------:R-:W0:Y:S01]  /*1a30*/  LDGDEPBAR ;  /* 0x00000000000079af */ /* 0x000e220000000000 */
[----:B------:R-:W-:-:S02]  /*1a40*/  IADD3 R212, R139, 0x3120, RZ ;  /* 0x000031208bd47810 */ /* 0x000fc40007ffe0ff */
[----:B------:R-:W-:Y:S01]  /*1a50*/  @P0 IADD3 R212, R0, -0x20, RZ ;  /* 0xffffffe000d40810 */ /* 0x000fe20007ffe0ff */
[----:B------:R-:W-:-:S04]  /*1a60*/  DEPBAR.LE SB0, 0x1 ;  /* 0x000080400000791a */ /* 0x000fc80000000000 */
[----:B------:R-:W-:-:S04]  /*1a70*/  DEPBAR.LE SB0, 0x0 ;  /* 0x000080000000791a */ /* 0x000fc80000000000 */
[----:B------:R-:W-:Y:S06]  /*1a80*/  BAR.SYNC.DEFER_BLOCKING 0x0 ;  /* 0x0000000000007b1d */ /* 0x000fec0000010000 */
[----:B------:R-:W-:Y:S04]  /*1a90*/  LDSM.16.M88.4 R4, [R210+0x7100] ;  /* 0x00710000d204783b */ /* 0x000fe80000000200 */
[----:B--23--:R-:W2:Y:S04]  /*1aa0*/  LDSM.16.M88.4 R12, [R139+0x3100] ;  /* 0x003100008b0c783b */ /* 0x00cea80000000200 */
[----:B-1----:R-:W1:Y:S04]  /*1ab0*/  LDSM.16.M88.4 R8, [R210+0x6100] ;  /* 0x00610000d208783b */ /* 0x002e680000000200 */
[----:B------:R-:W3:Y:S04]  /*1ac0*/  LDSM.16.M88.4 R20, [R139+0x3500] ;  /* 0x003500008b14783b */ /* 0x000ee80000000200 */
[----:B------:R-:W4:Y:S04]  /*1ad0*/  LDSM.16.M88.4 R16, [R139+0x3900] ;  /* 0x003900008b10783b */ /* 0x000f280000000200 */
[----:B------:R-:W5:Y:S04]  /*1ae0*/  LDSM.16.M88.4 R24, [R139+0x3d00] ;  /* 0x003d00008b18783b */ /* 0x000f680000000200 */
[----:B------:R-:W-:Y:S04]  /*1af0*/  LDSM.16.M88.4 R52, [R212] ;  /* 0x00000000d434783b */ /* 0x000fe80000000200 */
[----:B------:R-:W-:Y:S04]  /*1b00*/  LDSM.16.M88.4 R32, [R212+0x400] ;  /* 0x00040000d420783b */ /* 0x000fe80000000200 */
[----:B------:R-:W-:Y:S01]  /*1b10*/  LDSM.16.M88.4 R28, [R212+0x800] ;  /* 0x00080000d41c783b */ /* 0x000fe20000000200 */
[-C--:B--2---:R-:W-:Y:S08]  /*1b20*/  HMMA.16816.F32 R40, R4, R12.reuse, RZ ;  /* 0x0000000c0428723c */ /* 0x084ff000000018ff */
[----:B-1----:R-:W-:Y:S07]  /*1b30*/  HMMA.16816.F32 R100, R8, R12, RZ ;  /* 0x0000000c0864723c */ /* 0x002fee00000018ff */
[----:B------:R-:W-:Y:S01]  /*1b40*/  IMAD.WIDE.U32 R12, R137, c[0x0][0x208], RZ ;  /* 0x00008200890c7a25 */ /* 0x000fe200078e00ff */
[----:B---3--:R-:W-:Y:S03]  /*1b50*/  HMMA.16816.F32 R44, R4, R20, RZ ;  /* 0x00000014042c723c */ /* 0x008fe600000018ff */
[----:B------:R-:W-:Y:S01]  /*1b60*/  IMAD.IADD R2, R13, 0x1, R2 ;  /* 0x000000010d027824 */ /* 0x000fe200078e0202 */
[----:B------:R-:W-:-:S04]  /*1b70*/  LEA R0, P0, R12, R56, 0x6 ;  /* 0x000000380c007211 */ /* 0x000fc800078030ff */
[----:B----4-:R-:W-:Y:S01]  /*1b80*/  HMMA.16816.F32 R60, R4, R16, RZ ;  /* 0x00000010043c723c */ /* 0x010fe200000018ff */
[----:B------:R-:W-:Y:S02]  /*1b90*/  LEA.HI.X R13, R12, R38, R2, 0x6, P0 ;  /* 0x000000260c0d7211 */ /* 0x000fe400000f3402 */
[----:B------:R-:W-:Y:S02]  /*1ba0*/  SEL R12, RZ, 0x2, P4 ;  /* 0x00000002ff0c7807 */ /* 0x000fe40002000000 */
[----:B------:R-:W-:-:S03]  /*1bb0*/  SEL R2, RZ, 0x4, P6 ;  /* 0x00000004ff027807 */ /* 0x000fc60003000000 */
[----:B-----5:R-:W-:Y:S01]  /*1bc0*/  HMMA.16816.F32 R48, R4, R24, RZ ;  /* 0x000000180430723c */ /* 0x020fe200000018ff */
[----:B------:R-:W-:-:S04]  /*1bd0*/  IADD3 R2, R2, R12, R37 ;  /* 0x0000000c02027210 */ /* 0x000fc80007ffe025 */
[----:B------:R-:W-:-:S03]  /*1be0*/  LOP3.LUT P1, RZ, R2, 0x2, RZ, 0xc0, !PT ;  /* 0x0000000202ff7812 */ /* 0x000fc6000782c0ff */
[C---:B------:R-:W-:Y:S08]  /*1bf0*/  HMMA.16816.F32 R68, R4.reuse, R14, RZ ;  /* 0x0000000e0444723c */ /* 0x040ff000000018ff */
[C---:B------:R-:W-:Y:S08]  /*1c00*/  HMMA.16816.F32 R64, R4.reuse, R22, RZ ;  /* 0x000000160440723c */ /* 0x040ff000000018ff */
[C---:B------:R-:W-:Y:S08]  /*1c10*/  HMMA.16816.F32 R76, R4.reuse, R18, RZ ;  /* 0x00000012044c723c */ /* 0x040ff000000018ff */
[----:B------:R-:W-:Y:S01]  /*1c20*/  HMMA.16816.F32 R104, R4, R26, RZ ;  /* 0x0000001a0468723c */ /* 0x000fe200000018ff */
[----:B------:R-:W1:Y:S07]  /*1c30*/  LDSM.16.M88.4 R4, [R211+0x7100] ;  /* 0x00710000d304783b */ /* 0x000e6e0000000200 */
[C---:B------:R-:W-:Y:S07]  /*1c40*/  HMMA.16816.F32 R72, R8.reuse, R16, RZ ;  /* 0x000000100848723c */ /* 0x040fee00000018ff */
[C---:B------:R-:W-:Y:S01]  /*1c50*/  LEA R16, P0, R0.reuse, c[0x0][0x1f8], 0x1 ;  /* 0x00007e0000107a11 */ /* 0x040fe200078008ff */
[C---:B------:R-:W-:Y:S03]  /*1c60*/  HMMA.16816.F32 R96, R8.reuse, R14, RZ ;  /* 0x0000000e0860723c */ /* 0x040fe600000018ff */
[----:B------:R-:W-:Y:S01]  /*1c70*/  LEA.HI.X R17, R0, c[0x0][0x1fc], R13, 0x1, P0 ;  /* 0x00007f0000117a11 */ /* 0x000fe200000f0c0d */
[----:B------:R-:W-:Y:S01]  /*1c80*/  IMAD.IADD R0, R138, 0x1, -R36 ;  /* 0x000000018a007824 */ /* 0x000fe200078e0a24 */
[----:B------:R-:W-:Y:S03]  /*1c90*/  LDSM.16.M88.4 R12, [R211+0x6100] ;  /* 0x00610000d30c783b */ /* 0x000fe60000000200 */
[----:B------:R-:W-:Y:S01]  /*1ca0*/  HMMA.16816.F32 R80, R8, R20, RZ ;  /* 0x000000140850723c */ /* 0x000fe200000018ff */
[----:B------:R-:W-:-:S02]  /*1cb0*/  ISETP.LT.OR P2, PT, R0, 0x1, P5 ;  /* 0x000000010000780c */ /* 0x000fc40002f41670 */
[C---:B------:R-:W-:Y:S02]  /*1cc0*/  ISETP.LT.OR P4, PT, R0.reuse, 0x1, !P1 ;  /* 0x000000010000780c */ /* 0x040fe40004f81670 */
[C---:B------:R-:W-:Y:S02]  /*1cd0*/  ISETP.LT.OR P3, PT, R0.reuse, 0x21, !P1 ;  /* 0x000000210000780c */ /* 0x040fe40004f61670 */
[----:B------:R-:W-:Y:S01]  /*1ce0*/  ISETP.LT.OR P1, PT, R0, 0x21, P5 ;  /* 0x000000210000780c */ /* 0x000fe20002f21670 */
[C---:B------:R-:W-:Y:S01]  /*1cf0*/  HMMA.16816.F32 R92, R8.reuse, R22, RZ ;  /* 0x00000016085c723c */ /* 0x040fe200000018ff */
[----:B------:R-:W2:Y:S05]  /*1d00*/  LDSM.16.M88.4 R20, [R212+0xc00] ;  /* 0x000c0000d414783b */ /* 0x000eaa0000000200 */
[----:B------:R-:W-:Y:S01]  /*1d10*/  @!PT LDS RZ, [RZ] ;  /* 0x00000000fffff984 */ /* 0x000fe20000000800 */
[----:B------:R-:W-:Y:S01]  /*1d20*/  @!PT LDS RZ, [RZ] ;  /* 0x00000000fffff984 */ /* 0x000fe20000000800 */
[----:B------:R-:W-:Y:S01]  /*1d30*/  @!PT LDS RZ, [RZ] ;  /* 0x00000000fffff984 */ /* 0x000fe20000000800 */
[----:B------:R3:W-:Y:S02]  /*1d40*/  LDGSTS.E.BYPASS.LTC128B.128 [R224+0x100], [R16.64], !P2 ;  /* 0x0010000010e07fae */ /* 0x0007e4000d101d46 */
[C---:B------:R-:W-:Y:S02]  /*1d50*/  HMMA.16816.F32 R84, R8.reuse, R18, RZ ;  /* 0x000000120854723c */ /* 0x040fe400000018ff */
[----:B------:R3:W-:Y:S06]  /*1d60*/  LDGSTS.E.BYPASS.LTC128B.128 [R224+0x1100], [R16.64+0x40], !P4 ;  /* 0x0110004010e07fae */ /* 0x0007ec000e101d46 */
[C---:B------:R-:W-:Y:S08]  /*1d70*/  HMMA.16816.F32 R56, R8.reuse, R24, RZ ;  /* 0x000000180838723c */ /* 0x040ff000000018ff */
[----:B------:R-:W-:Y:S07]  /*1d80*/  HMMA.16816.F32 R88, R8, R26, RZ ;  /* 0x0000001a0858723c */ /* 0x000fee00000018ff */
[----:B------:R-:W-:Y:S01]  /*1d90*/  IMAD.MOV.U32 R9, RZ, RZ, c[0x0][0x208] ;  /* 0x00008200ff097624 */ /* 0x000fe200078e00ff */
[----:B-1----:R-:W-:Y:S01]  /*1da0*/  HMMA.16816.F32 R124, R4, R52, R40 ;  /* 0x00000034047c723c */ /* 0x002fe20000001828 */
[----:B------:R-:W-:-:S03]  /*1db0*/  IMAD.MOV.U32 R10, RZ, RZ, c[0x0][0x20c] ;  /* 0x00008300ff0a7624 */ /* 0x000fc600078e00ff */
[----:B------:R-:W-:-:S04]  /*1dc0*/  LEA R8, P0, R9, R16, 0x6 ;  /* 0x0000001009087211 */ /* 0x000fc800078030ff */
[----:B------:R-:W-:Y:S01]  /*1dd0*/  LEA.HI.X R9, R9, R17, R10, 0x6, P0 ;  /* 0x0000001109097211 */ /* 0x000fe200000f340a */
[----:B--2---:R-:W-:Y:S01]  /*1de0*/  HMMA.16816.F32 R128, R4, R20, R48 ;  /* 0x000000140480723c */ /* 0x004fe20000001830 */
[----:B------:R-:W-:-:S04]  /*1df0*/  LOP3.LUT P0, RZ, R2, 0x4, RZ, 0xc0, !PT ;  /* 0x0000000402ff7812 */ /* 0x000fc8000780c0ff */
[C---:B------:R-:W-:Y:S02]  /*1e00*/  ISETP.LT.OR P2, PT, R0.reuse, 0x1, !P0 ;  /* 0x000000010000780c */ /* 0x040fe40004741670 */
[----:B------:R-:W-:Y:S01]  /*1e10*/  ISETP.LT.OR P0, PT, R0, 0x21, !P0 ;  /* 0x000000210000780c */ /* 0x000fe20004701670 */
[----:B------:R-:W-:Y:S01]  /*1e20*/  HMMA.16816.F32 R148, R4, R32, R44 ;  /* 0x000000200494723c */ /* 0x000fe2000000182c */
[----:B------:R-:W-:-:S05]  /*1e30*/  LOP3.LUT R0, R159, 0xffffffe0, RZ, 0xc0, !PT ;  /* 0xffffffe09f007812 */ /* 0x000fca00078ec0ff */
[----:B------:R-:W-:Y:S02]  /*1e40*/  IMAD.IADD R0, R172, 0x1, -R0 ;  /* 0x00000001ac007824 */ /* 0x000fe400078e0a00 */
[----:B------:R-:W-:Y:S02]  /*1e50*/  HMMA.16816.F32 R108, R4, R30, R76 ;  /* 0x0000001e046c723c */ /* 0x000fe4000000184c */
[----:B------:R3:W-:Y:S01]  /*1e60*/  LDGSTS.E.BYPASS.LTC128B.128 [R224+0x2100], [R16.64+0x80], !P2 ;  /* 0x0210008010e07fae */ /* 0x0007e2000d101d46 */
[----:B------:R-:W-:-:S03]  /*1e70*/  SHF.R.S32.HI R2, RZ, 0x1f, R0 ;  /* 0x0000001fff027819 */ /* 0x000fc60000011400 */
[----:B------:R1:W-:Y:S01]  /*1e80*/  LDGSTS.E.BYPASS.LTC128B.128 [R224+0x900], [R8.64], !P1 ;  /* 0x0090000008e07fae */ /* 0x0003e2000c901d46 */
[----:B------:R-:W-:Y:S01]  /*1e90*/  LEA.HI R2, R2, R0, RZ, 0x2 ;  /* 0x0000000002027211 */ /* 0x000fe200078f10ff */
[----:B------:R-:W-:Y:S02]  /*1ea0*/  HMMA.16816.F32 R144, R4, R28, R60 ;  /* 0x0000001c0490723c */ /* 0x000fe4000000183c */
[----:B------:R1:W-:Y:S01]  /*1eb0*/  LDGSTS.E.BYPASS.LTC128B.128 [R224+0x1900], [R8.64+0x40], !P3 ;  /* 0x0190004008e07fae */ /* 0x0003e2000d901d46 */
[----:B------:R-:W-:-:S03]  /*1ec0*/  LOP3.LUT R2, R2, 0x7ffffffc, RZ, 0xc0, !PT ;  /* 0x7ffffffc02027812 */ /* 0x000fc600078ec0ff */
[----:B------:R1:W-:Y:S01]  /*1ed0*/  LDGSTS.E.BYPASS.LTC128B.128 [R224+0x2900], [R8.64+0x80], !P0 ;  /* 0x0290008008e07fae */ /* 0x0003e2000c101d46 */
[----:B------:R-:W-:Y:S01]  /*1ee0*/  ISETP.GT.AND P0, PT, R137, R184, PT ;  /* 0x000000b88900720c */ /* 0x000fe20003f04270 */
[C---:B------:R-:W-:Y:S01]  /*1ef0*/  HMMA.16816.F32 R140, R4.reuse, R54, R68 ;  /* 0x00000036048c723c */ /* 0x040fe20000001844 */
[----:B------:R-:W-:Y:S01]  /*1f00*/  IMAD.IADD R0, R0, 0x1, -R2 ;  /* 0x0000000100007824 */ /* 0x000fe200078e0a02 */
[----:B------:R-:W-:Y:S03]  /*1f10*/  LDSM.16.M88.4 R40, [R139+0x4900] ;  /* 0x004900008b28783b */ /* 0x000fe60000000200 */
[----:B------:R-:W-:Y:S01]  /*1f20*/  IMAD R0, R0, -0x2, R138 ;  /* 0xfffffffe00007824 */ /* 0x000fe200078e028a */
[----:B------:R-:W-:Y:S02]  /*1f30*/  LDSM.16.M88.4 R48, [R139+0x4100] ;  /* 0x004100008b30783b */ /* 0x000fe40000000200 */
[----:B------:R-:W-:Y:S02]  /*1f40*/  HMMA.16816.F32 R112, R4, R34, R64 ;  /* 0x000000220470723c */ /* 0x000fe40000001840 */
[----:B------:R-:W-:Y:S01]  /*1f50*/  LDSM.16.M88.4 R44, [R139+0x4500] ;  /* 0x004500008b2c783b */ /* 0x000fe20000000200 */
[----:B------:R-:W-:-:S02]  /*1f60*/  ISETP.GT.AND P3, PT, R0, 0x1, PT ;  /* 0x000000010000780c */ /* 0x000fc40003f64270 */
[C---:B------:R-:W-:Y:S01]  /*1f70*/  ISETP.GT.AND P4, PT, R0.reuse, 0x8, PT ;  /* 0x000000080000780c */ /* 0x040fe20003f84270 */
[----:B---3--:R-:W2:Y:S01]  /*1f80*/  LDSM.16.M88.4 R16, [R210+0x9100] ;  /* 0x00910000d210783b */ /* 0x008ea20000000200 */
[----:B------:R-:W-:Y:S01]  /*1f90*/  ISETP.GT.AND P2, PT, R0, 0x9, PT ;  /* 0x000000090000780c */ /* 0x000fe20003f44270 */
[----:B------:R-:W-:Y:S02]  /*1fa0*/  HMMA.16816.F32 R104, R4, R22, R104 ;  /* 0x000000160468723c */ /* 0x000fe40000001868 */
[----:B------:R-:W3:Y:S04]  /*1fb0*/  LDSM.16.M88.4 R36, [R139+0x4d00] ;  /* 0x004d00008b24783b */ /* 0x000ee80000000200 */
[----:B------:R-:W-:Y:S02]  /*1fc0*/  LDSM.16.M88.4 R4, [R211+0x9100] ;  /* 0x00910000d304783b */ /* 0x000fe40000000200 */
[C---:B------:R-:W-:Y:S02]  /*1fd0*/  HMMA.16816.F32 R100, R12.reuse, R52, R100 ;  /* 0x000000340c64723c */ /* 0x040fe40000001864 */
[----:B-1----:R-:W1:Y:S04]  /*1fe0*/  LDSM.16.M88.4 R8, [R210+0x8100] ;  /* 0x00810000d208783b */ /* 0x002e680000000200 */
[----:B------:R-:W4:Y:S02]  /*1ff0*/  LDSM.16.M88.4 R24, [R212+0x1800] ;  /* 0x00180000d418783b */ /* 0x000f240000000200 */
[C---:B------:R-:W-:Y:S02]  /*2000*/  HMMA.16816.F32 R64, R12.reuse, R54, R96 ;  /* 0x000000360c40723c */ /* 0x040fe40000001860 */
[----:B------:R-:W-:Y:S04]  /*2010*/  LDSM.16.M88.4 R52, [R212+0x1c00] ;  /* 0x001c0000d434783b */ /* 0x000fe80000000200 */
[----:B------:R-:W0:Y:S02]  /*2020*/  LDGDEPBAR ;  /* 0x00000000000079af */ /* 0x000e240000000000 */
[C---:B------:R-:W-:Y:S08]  /*2030*/  HMMA.16816.F32 R116, R12.reuse, R32, R80 ;  /* 0x000000200c74723c */ /* 0x040ff00000001850 */
[C---:B------:R-:W-:Y:S08]  /*2040*/  HMMA.16816.F32 R132, R12.reuse, R20, R56 ;  /* 0x000000140c84723c */ /* 0x040ff00000001838 */
[C---:B------:R-:W-:Y:S01]  /*2050*/  HMMA.16816.F32 R60, R12.reuse, R34, R92 ;  /* 0x000000220c3c723c */ /* 0x040fe2000000185c */
[----:B------:R-:W5:Y:S07]  /*2060*/  LDSM.16.M88.4 R32, [R212+0x1000] ;  /* 0x00100000d420783b */ /* 0x000f6e0000000200 */
[C---:B------:R-:W-:Y:S08]  /*2070*/  HMMA.16816.F32 R120, R12.reuse, R28, R72 ;  /* 0x0000001c0c78723c */ /* 0x040ff00000001848 */
[C---:B------:R-:W-:Y:S01]  /*2080*/  HMMA.16816.F32 R56, R12.reuse, R30, R84 ;  /* 0x0000001e0c38723c */ /* 0x040fe20000001854 */
[----:B------:R-:W1:Y:S07]  /*2090*/  LDSM.16.M88.4 R28, [R212+0x1400] ;  /* 0x00140000d41c783b */ /* 0x000e6e0000000200 */
[----:B------:R-:W-:Y:S01]  /*20a0*/  HMMA.16816.F32 R88, R12, R22, R88 ;  /* 0x000000160c58723c */ /* 0x000fe20000001858 */
[----:B------:R-:W1:Y:S07]  /*20b0*/  LDSM.16.M88.4 R20, [R211+0x8100] ;  /* 0x00810000d314783b */ /* 0x000e6e0000000200 */
[C---:B--2---:R-:W-:Y:S08]  /*20c0*/  HMMA.16816.F32 R12, R16.reuse, R42, R108 ;  /* 0x0000002a100c723c */ /* 0x044ff0000000186c */
[C---:B------:R-:W-:Y:S08]  /*20d0*/  HMMA.16816.F32 R84, R16.reuse, R48, R124 ;  /* 0x000000301054723c */ /* 0x040ff0000000187c */
[C---:B------:R-:W-:Y:S08]  /*20e0*/  HMMA.16816.F32 R76, R16.reuse, R44, R148 ;  /* 0x0000002c104c723c */ /* 0x040ff00000001894 */
[C---:B---3--:R-:W-:Y:S08]  /*20f0*/  HMMA.16816.F32 R104, R16.reuse, R38, R104 ;  /* 0x000000261068723c */ /* 0x048ff00000001868 */
[----:B------:R-:W-:Y:S08]  /*2100*/  HMMA.16816.F32 R72, R16, R46, R112 ;  /* 0x0000002e1048723c */ /* 0x000ff00000001870 */
[----:B-1----:R-:W-:Y:S08]  /*2110*/  HMMA.16816.F32 R108, R8, R48, R100 ;  /* 0x00000030086c723c */ /* 0x002ff00000001864 */
[C---:B------:R-:W-:Y:S08]  /*2120*/  HMMA.16816.F32 R68, R16.reuse, R40, R144 ;  /* 0x000000281044723c */ /* 0x040ff00000001890 */
[C---:B------:R-:W-:Y:S08]  /*2130*/  HMMA.16816.F32 R92, R16.reuse, R36, R128 ;  /* 0x00000024105c723c */ /* 0x040ff00000001880 */
[-C--:B------:R-:W-:Y:S01]  /*2140*/  HMMA.16816.F32 R80, R16, R50.reuse, R140 ;  /* 0x000000321050723c */ /* 0x080fe2000000188c */
[----:B------:R-:W-:Y:S07]  /*2150*/  LDSM.16.M88.4 R16, [R210+0xb100] ;  /* 0x00b10000d210783b */ /* 0x000fee0000000200 */
[C---:B------:R-:W-:Y:S01]  /*2160*/  HMMA.16816.F32 R100, R8.reuse, R50, R64 ;  /* 0x000000320864723c */ /* 0x040fe20000001840 */
[----:B------:R-:W-:Y:S07]  /*2170*/  LDSM.16.M88.4 R48, [R139+0x5900] ;  /* 0x005900008b30783b */ /* 0x000fee0000000200 */
[C---:B------:R-:W-:Y:S01]  /*2180*/  HMMA.16816.F32 R96, R8.reuse, R44, R116 ;  /* 0x0000002c0860723c */ /* 0x040fe20000001874 */
[----:B------:R-:W-:Y:S07]  /*2190*/  LDSM.16.M88.4 R116, [R139+0x5d00] ;  /* 0x005d00008b74783b */ /* 0x000fee0000000200 */
[C---:B------:R-:W-:Y:S08]  /*21a0*/  HMMA.16816.F32 R64, R8.reuse, R46, R60 ;  /* 0x0000002e0840723c */ /* 0x040ff0000000183c */
[C---:B------:R-:W-:Y:S08]  /*21b0*/  HMMA.16816.F32 R60, R8.reuse, R40, R120 ;  /* 0x00000028083c723c */ /* 0x040ff00000001878 */
[C---:B------:R-:W-:Y:S01]  /*21c0*/  HMMA.16816.F32 R56, R8.reuse, R42, R56 ;  /* 0x0000002a0838723c */ /* 0x040fe20000001838 */
[----:B------:R-:W-:Y:S07]  /*21d0*/  LDSM.16.M88.4 R40, [R139+0x5500] ;  /* 0x005500008b28783b */ /* 0x000fee0000000200 */
[C---:B------:R-:W-:Y:S08]  /*21e0*/  HMMA.16816.F32 R44, R8.reuse, R36, R132 ;  /* 0x00000024082c723c */ /* 0x040ff00000001884 */
[----:B------:R-:W-:Y:S01]  /*21f0*/  HMMA.16816.F32 R8, R8, R38, R88 ;  /* 0x000000260808723c */ /* 0x000fe20000001858 */
[----:B------:R-:W1:Y:S07]  /*2200*/  LDSM.16.M88.4 R36, [R139+0x5100] ;  /* 0x005100008b24783b */ /* 0x000e6e0000000200 */
[C---:B----4-:R-:W-:Y:S01]  /*2210*/  HMMA.16816.F32 R124, R4.reuse, R26, R12 ;  /* 0x0000001a047c723c */ /* 0x050fe2000000180c */
[----:B------:R-:W2:Y:S07]  /*2220*/  LDSM.16.M88.4 R12, [R210+0xa100] ;  /* 0x00a10000d20c783b */ /* 0x000eae0000000200 */
[C---:B-----5:R-:W-:Y:S08]  /*2230*/  HMMA.16816.F32 R148, R4.reuse, R32, R84 ;  /* 0x000000200494723c */ /* 0x060ff00000001854 */
[C---:B------:R-:W-:Y:S08]  /*2240*/  HMMA.16816.F32 R140, R4.reuse, R28, R76 ;  /* 0x0000001c048c723c */ /* 0x040ff0000000184c */
[C---:B------:R-:W-:Y:S08]  /*2250*/  HMMA.16816.F32 R112, R4.reuse, R54, R104 ;  /* 0x000000360470723c */ /* 0x040ff00000001868 */
[----:B------:R-:W-:Y:S08]  /*2260*/  HMMA.16816.F32 R132, R4, R30, R72 ;  /* 0x0000001e0484723c */ /* 0x000ff00000001848 */
[----:B------:R-:W-:Y:S08]  /*2270*/  HMMA.16816.F32 R104, R20, R32, R108 ;  /* 0x000000201468723c */ /* 0x000ff0000000186c */
[C---:B------:R-:W-:Y:S08]  /*2280*/  HMMA.16816.F32 R144, R4.reuse, R34, R80 ;  /* 0x000000220490723c */ /* 0x040ff00000001850 */
[C---:B------:R-:W-:Y:S08]  /*2290*/  HMMA.16816.F32 R128, R4.reuse, R24, R68 ;  /* 0x000000180480723c */ /* 0x040ff00000001844 */
[----:B------:R-:W-:Y:S01]  /*22a0*/  HMMA.16816.F32 R120, R4, R52, R92 ;  /* 0x000000340478723c */ /* 0x000fe2000000185c */
[----:B------:R-:W-:Y:S04]  /*22b0*/  LDSM.16.M88.4 R4, [R211+0xb100] ;  /* 0x00b10000d304783b */ /* 0x000fe80000000200 */
[----:B------:R-:W-:Y:S03]  /*22c0*/  LDSM.16.M88.4 R92, [R212+0x2c00] ;  /* 0x002c0000d45c783b */ /* 0x000fe60000000200 */
[C---:B------:R-:W-:Y:S08]  /*22d0*/  HMMA.16816.F32 R80, R20.reuse, R24, R60 ;  /* 0x000000181450723c */ /* 0x040ff0000000183c */
[C---:B------:R-:W-:Y:S01]  /*22e0*/  HMMA.16816.F32 R88, R20.reuse, R26, R56 ;  /* 0x0000001a1458723c */ /* 0x040fe20000001838 */
[----:B------:R-:W3:Y:S04]  /*22f0*/  LDSM.16.M88.4 R24, [R212+0x2000] ;  /* 0x00200000d418783b */ /* 0x000ee80000000200 */
[----:B------:R-:W-:Y:S03]  /*2300*/  LDSM.16.M88.4 R56, [R212+0x2800] ;  /* 0x00280000d438783b */ /* 0x000fe60000000200 */
[C---:B------:R-:W-:Y:S08]  /*2310*/  HMMA.16816.F32 R96, R20.reuse, R28, R96 ;  /* 0x0000001c1460723c */ /* 0x040ff00000001860 */
[C---:B------:R-:W-:Y:S01]  /*2320*/  HMMA.16816.F32 R76, R20.reuse, R30, R64 ;  /* 0x0000001e144c723c */ /* 0x040fe20000001840 */
[----:B------:R-:W4:Y:S07]  /*2330*/  LDSM.16.M88.4 R28, [R212+0x2400] ;  /* 0x00240000d41c783b */ /* 0x000f2e0000000200 */
[----:B------:R-:W-:Y:S01]  /*2340*/  HMMA.16816.F32 R152, R20, R54, R8 ;  /* 0x000000361498723c */ /* 0x000fe20000001808 */
[----:B------:R-:W5:Y:S01]  /*2350*/  LDSM.16.M88.4 R8, [R211+0xa100] ;  /* 0x00a10000d308783b */ /* 0x000f620000000200 */
[----:B------:R-:W-:-:S06]  /*2360*/  DEPBAR.LE SB0, 0x0 ;  /* 0x000080000000791a */ /* 0x000fcc0000000000 */
[----:B------:R-:W-:Y:S08]  /*2370*/  HMMA.16816.F32 R100, R20, R34, R100 ;  /* 0x000000221464723c */ /* 0x000ff00000001864 */
[C---:B-1----:R-:W-:Y:S08]  /*2380*/  HMMA.16816.F32 R72, R16.reuse, R36, R148 ;  /* 0x000000241048723c */ /* 0x042ff00000001894 */
[----:B------:R-:W-:Y:S08]  /*2390*/  HMMA.16816.F32 R64, R16, R40, R140 ;  /* 0x000000281040723c */ /* 0x000ff0000000188c */
[----:B------:R-:W-:Y:S08]  /*23a0*/  HMMA.16816.F32 R84, R20, R52, R44 ;  /* 0x000000341454723c */ /* 0x000ff0000000182c */
[----:B------:R-:W-:Y:S08]  /*23b0*/  HMMA.16816.F32 R60, R16, R42, R132 ;  /* 0x0000002a103c723c */ /* 0x000ff00000001884 */
[----:B--2---:R-:W-:Y:S08]  /*23c0*/  HMMA.16816.F32 R32, R12, R36, R104 ;  /* 0x000000240c20723c */ /* 0x004ff00000001868 */
[C---:B------:R-:W-:Y:S08]  /*23d0*/  HMMA.16816.F32 R68, R16.reuse, R38, R144 ;  /* 0x000000261044723c */ /* 0x040ff00000001890 */
[C---:B------:R-:W-:Y:S08]  /*23e0*/  HMMA.16816.F32 R52, R16.reuse, R48, R128 ;  /* 0x000000301034723c */ /* 0x040ff00000001880 */
[C---:B------:R-:W-:Y:S08]  /*23f0*/  HMMA.16816.F32 R108, R16.reuse, R50, R124 ;  /* 0x00000032106c723c */ /* 0x040ff0000000187c */
[C---:B------:R-:W-:Y:S08]  /*2400*/  HMMA.16816.F32 R120, R16.reuse, R116, R120 ;  /* 0x000000741078723c */ /* 0x040ff00000001878 */
[----:B------:R-:W-:Y:S08]  /*2410*/  HMMA.16816.F32 R44, R16, R118, R112 ;  /* 0x00000076102c723c */ /* 0x000ff00000001870 */
[C---:B------:R-:W-:Y:S08]  /*2420*/  HMMA.16816.F32 R20, R12.reuse, R38, R100 ;  /* 0x000000260c14723c */ /* 0x040ff00000001864 */
[----:B------:R-:W-:Y:S08]  /*2430*/  HMMA.16816.F32 R16, R12, R40, R96 ;  /* 0x000000280c10723c */ /* 0x000ff00000001860 */
[----:B---3--:R-:W-:Y:S08]  /*2440*/  HMMA.16816.F32 R72, R4, R24, R72 ;  /* 0x000000180448723c */ /* 0x008ff00000001848 */
[----:B------:R-:W-:Y:S08]  /*2450*/  HMMA.16816.F32 R76, R12, R42, R76 ;  /* 0x0000002a0c4c723c */ /* 0x000ff0000000184c */
[C---:B----4-:R-:W-:Y:S08]  /*2460*/  HMMA.16816.F32 R100, R4.reuse, R28, R64 ;  /* 0x0000001c0464723c */ /* 0x050ff00000001840 */
[----:B------:R-:W-:Y:S08]  /*2470*/  HMMA.16816.F32 R64, R4, R30, R60 ;  /* 0x0000001e0440723c */ /* 0x000ff0000000183c */
[----:B-----5:R-:W-:Y:S08]  /*2480*/  HMMA.16816.F32 R40, R8, R24, R32 ;  /* 0x000000180828723c */ /* 0x020ff00000001820 */
[C---:B------:R-:W-:Y:S08]  /*2490*/  HMMA.16816.F32 R68, R4.reuse, R26, R68 ;  /* 0x0000001a0444723c */ /* 0x040ff00000001844 */
[C---:B------:R-:W-:Y:S08]  /*24a0*/  HMMA.16816.F32 R60, R4.reuse, R56, R52 ;  /* 0x00000038043c723c */ /* 0x040ff00000001834 */
[----:B------:R-:W-:Y:S01]  /*24b0*/  HMMA.16816.F32 R96, R4, R58, R108 ;  /* 0x0000003a0460723c */ /* 0x000fe2000000186c */
[----:B------:R-:W-:-:S07]  /*24c0*/  FSEL R41, R41, -INF , P3 ;  /* 0xff80000029297808 */ /* 0x000fce0001800000 */
[C---:B------:R-:W-:Y:S08]  /*24d0*/  HMMA.16816.F32 R120, R4.reuse, R92, R120 ;  /* 0x0000005c0478723c */ /* 0x040ff00000001878 */
[----:B------:R-:W-:Y:S07]  /*24e0*/  HMMA.16816.F32 R104, R4, R94, R44 ;  /* 0x0000005e0468723c */ /* 0x000fee000000182c */
[----:B------:R-:W-:Y:S01]  /*24f0*/  @P0 SHF.R.S32.HI R7, RZ, 0x1f, R185 ;  /* 0x0000001fff070819 */ /* 0x000fe200000114b9 */
[----:B------:R-:W-:Y:S01]  /*2500*/  HMMA.16816.F32 R80, R12, R48, R80 ;  /* 0x000000300c50723c */ /* 0x000fe20000001850 */
[----:B------:R-:W-:-:S02]  /*2510*/  @P0 IMAD R6, R160, R185, RZ ;  /* 0x000000b9a0060224 */ /* 0x000fc400078e02ff */
[----:B------:R-:W-:-:S04]  /*2520*/  @P0 IMAD.WIDE.U32 R4, R185, R161, R166 ;  /* 0x000000a1b9040225 */ /* 0x000fc800078e00a6 */
[----:B------:R-:W-:Y:S01]  /*2530*/  @P0 IMAD R2, R7, R161, R6 ;  /* 0x000000a107020224 */ /* 0x000fe200078e0206 */
[----:B------:R-:W-:Y:S01]  /*2540*/  HMMA.16816.F32 R88, R12, R50, R88 ;  /* 0x000000320c58723c */ /* 0x000fe20000001858 */
[----:B------:R-:W-:Y:S02]  /*2550*/  FSEL R48, R75, -INF , P3 ;  /* 0xff8000004b307808 */ /* 0x000fe40001800000 */
[----:B------:R-:W-:-:S04]  /*2560*/  @P0 IMAD.IADD R2, R5, 0x1, R2 ;  /* 0x0000000105020824 */ /* 0x000fc800078e0202 */
[----:B------:R-:W-:Y:S01]  /*2570*/  FSEL R50, R70, -INF , P4 ;  /* 0xff80000046327808 */ /* 0x000fe20002000000 */
[----:B------:R-:W-:Y:S01]  /*2580*/  HMMA.16816.F32 R36, R8, R26, R20 ;  /* 0x0000001a0824723c */ /* 0x000fe20000001814 */
[----:B------:R-:W-:-:S07]  /*2590*/  FSEL R51, R71, -INF , P2 ;  /* 0xff80000047337808 */ /* 0x000fce0001000000 */
[----:B------:R-:W-:Y:S07]  /*25a0*/  HMMA.16816.F32 R32, R8, R28, R16 ;  /* 0x0000001c0820723c */ /* 0x000fee0000001810 */
[C---:B------:R-:W-:Y:S01]  /*25b0*/  @P0 LEA R16, P1, R4.reuse, c[0x0][0x1c8], 0x1 ;  /* 0x0000720004100a11 */ /* 0x040fe200078208ff */
[----:B------:R-:W-:Y:S01]  /*25c0*/  HMMA.16816.F32 R84, R12, R116, R84 ;  /* 0x000000740c54723c */ /* 0x000fe20000001854 */
[----:B------:R-:W-:Y:S02]  /*25d0*/  FSEL R19, R73, -INF , P3 ;  /* 0xff80000049137808 */ /* 0x000fe40001800000 */
[----:B------:R-:W-:Y:S01]  /*25e0*/  @P0 LEA.HI.X R17, R4, c[0x0][0x1cc], R2, 0x1, P1 ;  /* 0x0000730004110a11 */ /* 0x000fe200008f0c02 */
[----:B------:R-:W-:Y:S01]  /*25f0*/  BAR.SYNC.DEFER_BLOCKING 0x0 ;  /* 0x0000000000007b1d */ /* 0x000fe20000010000 */
[----:B------:R-:W-:-:S03]  /*2600*/  ISETP.GT.AND P1, PT, R0, RZ, PT ;  /* 0x000000ff0000720c */ /* 0x000fc60003f24270 */
[C---:B------:R-:W-:Y:S01]  /*2610*/  HMMA.16816.F32 R28, R8.reuse, R30, R76 ;  /* 0x0000001e081c723c */ /* 0x040fe2000000184c */
[----:B------:R-:W-:Y:S02]  /*2620*/  FSEL R18, R72, -INF , P1 ;  /* 0xff80000048127808 */ /* 0x000fe40000800000 */
[----:B------:R-:W-:Y:S02]  /*2630*/  FSEL R52, R40, -INF , P1 ;  /* 0xff80000028347808 */ /* 0x000fe40000800000 */
[----:B------:R-:W-:Y:S02]  /*2640*/  FSEL R40, R68, -INF , P4 ;  /* 0xff80000044287808 */ /* 0x000fe40002000000 */
[----:B------:R-:W-:Y:S01]  /*2650*/  FMNMX.FTZ R2, R18, R19, !PT ;  /* 0x0000001312027209 */ /* 0x000fe20007810000 */
[----:B------:R-:W-:Y:S01]  /*2660*/  HMMA.16816.F32 R24, R8, R56, R80 ;  /* 0x000000380818723c */ /* 0x000fe20000001850 */
[----:B------:R-:W-:Y:S02]  /*2670*/  FSEL R49, R74, -INF , P1 ;  /* 0xff8000004a317808 */ /* 0x000fe40000800000 */
[----:B------:R-:W-:-:S02]  /*2680*/  FMNMX.FTZ R2, R40, R2, !PT ;  /* 0x0000000228027209 */ /* 0x000fc40007810000 */
[----:B------:R-:W-:Y:S02]  /*2690*/  FSEL R55, R38, -INF , P4 ;  /* 0xff80000026377808 */ /* 0x000fe40002000000 */
[----:B------:R-:W-:Y:S01]  /*26a0*/  FSEL R57, R42, -INF , P1 ;  /* 0xff8000002a397808 */ /* 0x000fe20000800000 */
[C---:B------:R-:W-:Y:S01]  /*26b0*/  HMMA.16816.F32 R20, R8.reuse, R58, R88 ;  /* 0x0000003a0814723c */ /* 0x040fe20000001858 */
[----:B------:R-:W-:Y:S02]  /*26c0*/  FSEL R42, R69, -INF , P2 ;  /* 0xff800000452a7808 */ /* 0x000fe40001000000 */
[----:B------:R-:W-:Y:S01]  /*26d0*/  ISETP.GT.AND P1, PT, R0, 0x10, PT ;  /* 0x000000100000780c */ /* 0x000fe20003f24270 */
[----:B------:R-:W-:Y:S01]  /*26e0*/  @!PT LDS RZ, [RZ] ;  /* 0x00000000fffff984 */ /* 0x000fe20000000800 */
[----:B------:R-:W-:Y:S01]  /*26f0*/  @!PT LDS RZ, [RZ] ;  /* 0x00000000fffff984 */ /* 0x000fe20000000800 */
[----:B------:R-:W-:Y:S01]  /*2700*/  @!PT LDS RZ, [RZ] ;  /* 0x00000000fffff984 */ /* 0x000fe20000000800 */
[----:B------:R1:W-:Y:S01]  /*2710*/  @P0 LDGSTS.E.BYPASS.LTC128B.128 [R224+0x3100], [R16.64], !P5 ;  /* 0x0310000010e00fae */ /* 0x0003e2000e901d46 */
[----:B------:R-:W-:Y:S02]  /*2720*/  FSEL R53, R36, -INF , P4 ;  /* 0xff80000024357808 */ /* 0x000fe40002000000 */
[----:B------:R-:W-:Y:S01]  /*2730*/  ISETP.GT.AND P4, PT, R0, 0x11, PT ;  /* 0x000000110000780c */ /* 0x000fe20003f84270 */
[----:B------:R-:W-:Y:S01]  /*2740*/  HMMA.16816.F32 R44, R8, R92, R84 ;  /* 0x0000005c082c723c */ /* 0x000fe20000001854 */
[----:B------:R-:W-:-:S02]  /*2750*/  FSEL R59, R100, -INF , P1 ;  /* 0xff800000643b7808 */ /* 0x000fc40000800000 */
[----:B------:R-:W-:Y:S02]  /*2760*/  FMNMX.FTZ R2, R42, R2, !PT ;  /* 0x000000022a027209 */ /* 0x000fe40007810000 */
[----:B------:R-:W-:Y:S02]  /*2770*/  FSEL R56, R43, -INF , P3 ;  /* 0xff8000002b387808 */ /* 0x000fe40001800000 */
[----:B------:R-:W-:Y:S01]  /*2780*/  FSEL R117, R101, -INF , P4 ;  /* 0xff80000065757808 */ /* 0x000fe20002000000 */
[----:B------:R-:W-:Y:S01]  /*2790*/  HMMA.16816.F32 R12, R12, R118, R152 ;  /* 0x000000760c0c723c */ /* 0x000fe20000001898 */
[----:B------:R-:W-:Y:S02]  /*27a0*/  ISETP.GT.AND P3, PT, R0, 0x18, PT ;  /* 0x000000180000780c */ /* 0x000fe40003f64270 */
[----:B------:R-:W-:Y:S02]  /*27b0*/  FMNMX.FTZ R2, R59, R2, !PT ;  /* 0x000000023b027209 */ /* 0x000fe40007810000 */
[----:B------:R-:W-:-:S02]  /*27c0*/  FSEL R124, R102, -INF , P1 ;  /* 0xff800000667c7808 */ /* 0x000fc40000800000 */
[----:B------:R-:W-:Y:S02]  /*27d0*/  FSEL R138, R34, -INF , P1 ;  /* 0xff800000228a7808 */ /* 0x000fe40000800000 */
[----:B------:R-:W-:Y:S02]  /*27e0*/  FSEL R128, R32, -INF , P1 ;  /* 0xff80000020807808 */ /* 0x000fe40000800000 */
[----:B------:R-:W-:Y:S02]  /*27f0*/  ISETP.GT.AND P1, PT, R0, 0x19, PT ;  /* 0x000000190000780c */ /* 0x000fe40003f24270 */
[----:B------:R-:W-:Y:S02]  /*2800*/  FSEL R58, R64, -INF , P3 ;  /* 0xff800000403a7808 */ /* 0x000fe40001800000 */
[----:B------:R-:W-:Y:S02]  /*2810*/  FMNMX.FTZ R2, R117, R2, !PT ;  /* 0x0000000275027209 */ /* 0x000fe40007810000 */
[----:B------:R-:W-:-:S02]  /*2820*/  FSEL R54, R39, -INF , P2 ;  /* 0xff80000027367808 */ /* 0x000fc40001000000 */
[----:B------:R-:W-:Y:S02]  /*2830*/  FSEL R43, R37, -INF , P2 ;  /* 0xff800000252b7808 */ /* 0x000fe40001000000 */
[----:B------:R-:W-:Y:S02]  /*2840*/  FSEL R116, R65, -INF , P1 ;  /* 0xff80000041747808 */ /* 0x000fe40000800000 */
[----:B------:R-:W-:Y:S01]  /*2850*/  ISETP.GT.AND P2, PT, R0, 0x20, PT ;  /* 0x000000200000780c */ /* 0x000fe20003f44270 */
[----:B------:R-:W-:Y:S01]  /*2860*/  HMMA.16816.F32 R12, R8, R94, R12 ;  /* 0x0000005e080c723c */ /* 0x000fe2000000180c */
[----:B------:R-:W-:Y:S02]  /*2870*/  FMNMX.FTZ R2, R58, R2, !PT ;  /* 0x000000023a027209 */ /* 0x000fe40007810000 */
[----:B------:R-:W-:Y:S02]  /*2880*/  FSEL R127, R67, -INF , P1 ;  /* 0xff800000437f7808 */ /* 0x000fe40000800000 */
[----:B------:R-:W-:-:S02]  /*2890*/  FSEL R133, R31, -INF , P1 ;  /* 0xff8000001f857808 */ /* 0x000fc40000800000 */
[----:B------:R-:W-:Y:S02]  /*28a0*/  FSEL R129, R29, -INF , P1 ;  /* 0xff8000001d817808 */ /* 0x000fe40000800000 */
[----:B------:R-:W-:Y:S02]  /*28b0*/  ISETP.GT.AND P1, PT, R0, 0x21, PT ;  /* 0x000000210000780c */ /* 0x000fe40003f24270 */
[----:B------:R-:W-:Y:S02]  /*28c0*/  FSEL R161, R60, -INF , P2 ;  /* 0xff8000003ca17808 */ /* 0x000fe40001000000 */
[----:B------:R-:W-:Y:S02]  /*28d0*/  FMNMX.FTZ R2, R116, R2, !PT ;  /* 0x0000000274027209 */ /* 0x000fe40007810000 */
        /* <DEDUP_REMOVED lines=10> */
[----:B------:R-:W-:Y:S02]  /*2980*/  FMNMX.FTZ R4, R50, R4, !PT ;  /* 0x0000000432047209 */ /* 0x000fe40007810000 */
[----:B------:R-:W-:Y:S02]  /*2990*/  ISETP.GT.AND P1, PT, R0, 0x29, PT ;  /* 0x000000290000780c */ /* 0x000fe40003f24270 */
[----:B------:R-:W-:Y:S02]  /*29a0*/  FSEL R160, R96, -INF , P2 ;  /* 0xff80000060a07808 */ /* 0x000fe40001000000 */
[----:B------:R-:W-:-:S02]  /*29b0*/  FMNMX.FTZ R2, R163, R2, !PT ;  /* 0x00000002a3027209 */ /* 0x000fc40007810000 */
[----:B------:R-:W-:Y:S02]  /*29c0*/  FSEL R125, R103, -INF , P4 ;  /* 0xff800000677d7808 */ /* 0x000fe40002000000 */
[----:B------:R-:W-:Y:S02]  /*29d0*/  FSEL R137, R35, -INF , P4 ;  /* 0xff80000023897808 */ /* 0x000fe40002000000 */
[----:B------:R-:W-:Y:S02]  /*29e0*/  FSEL R131, R33, -INF , P4 ;  /* 0xff80000021837808 */ /* 0x000fe40002000000 */
[----:B------:R-:W-:Y:S02]  /*29f0*/  ISETP.NE.AND P4, PT, R162, RZ, PT ;  /* 0x000000ffa200720c */ /* 0x000fe40003f85270 */
[----:B------:R-:W-:Y:S02]  /*2a00*/  FMNMX.FTZ R4, R51, R4, !PT ;  /* 0x0000000433047209 */ /* 0x000fe40007810000 */
[----:B------:R-:W-:-:S02]  /*2a10*/  FSEL R171, R99, -INF , P1 ;  /* 0xff80000063ab7808 */ /* 0x000fc40000800000 */
[----:B------:R-:W-:Y:S02]  /*2a20*/  FSEL R162, R97, -INF , P1 ;  /* 0xff80000061a27808 */ /* 0x000fe40000800000 */
[----:B------:R-:W-:Y:S02]  /*2a30*/  FSEL R181, R23, -INF , P1 ;  /* 0xff80000017b57808 */ /* 0x000fe40000800000 */
[----:B------:R-:W-:Y:S02]  /*2a40*/  FSEL R174, R21, -INF , P1 ;  /* 0xff80000015ae7808 */ /* 0x000fe40000800000 */
[----:B------:R-:W-:Y:S01]  /*2a50*/  ISETP.GT.AND P1, PT, R0, 0x30, PT ;  /* 0x000000300000780c */ /* 0x000fe20003f24270 */
[----:B------:R1:W-:Y:S01]  /*2a60*/  @P0 LDGSTS.E.BYPASS.LTC128B.128 [R224+0x4100], [R16.64+0x40], !P4 ;  /* 0x0410004010e00fae */ /* 0x0003e2000e101d46 */
[----:B------:R-:W-:Y:S02]  /*2a70*/  FMNMX.FTZ R2, R160, R2, !PT ;  /* 0x00000002a0027209 */ /* 0x000fe40007810000 */
[----:B------:R-:W-:Y:S01]  /*2a80*/  FMNMX.FTZ R4, R124, R4, !PT ;  /* 0x000000047c047209 */ /* 0x000fe20007810000 */
[----:B------:R1:W-:Y:S01]  /*2a90*/  @P0 LDGSTS.E.BYPASS.LTC128B.128 [R224+0x5100], [R16.64+0x80], !P6 ;  /* 0x0510008010e00fae */ /* 0x0003e2000f101d46 */
[----:B------:R-:W-:-:S02]  /*2aa0*/  FSEL R126, R66, -INF , P3 ;  /* 0xff800000427e7808 */ /* 0x000fc40001800000 */
[----:B------:R-:W-:Y:S02]  /*2ab0*/  FSEL R132, R30, -INF , P3 ;  /* 0xff8000001e847808 */ /* 0x000fe40001800000 */
[----:B------:R-:W-:Y:S02]  /*2ac0*/  FSEL R130, R28, -INF , P3 ;  /* 0xff8000001c827808 */ /* 0x000fe40001800000 */
[----:B------:R-:W-:Y:S02]  /*2ad0*/  ISETP.GT.AND P3, PT, R0, 0x31, PT ;  /* 0x000000310000780c */ /* 0x000fe40003f64270 */
[----:B------:R-:W-:Y:S02]  /*2ae0*/  FSEL R220, R120, -INF , P1 ;  /* 0xff80000078dc7808 */ /* 0x000fe40000800000 */
[----:B------:R-:W-:Y:S02]  /*2af0*/  FMNMX.FTZ R2, R162, R2, !PT ;  /* 0x00000002a2027209 */ /* 0x000fe40007810000 */
[----:B------:R-:W-:-:S02]  /*2b00*/  FMNMX.FTZ R4, R125, R4, !PT ;  /* 0x000000047d047209 */ /* 0x000fc40007810000 */
[----:B------:R-:W-:Y:S02]  /*2b10*/  FSEL R170, R98, -INF , P2 ;  /* 0xff80000062aa7808 */ /* 0x000fe40001000000 */
[----:B------:R-:W-:Y:S02]  /*2b20*/  FSEL R180, R22, -INF , P2 ;  /* 0xff80000016b47808 */ /* 0x000fe40001000000 */
[----:B------:R-:W-:Y:S02]  /*2b30*/  FSEL R173, R20, -INF , P2 ;  /* 0xff80000014ad7808 */ /* 0x000fe40001000000 */
[----:B------:R-:W-:Y:S02]  /*2b40*/  ISETP.GT.AND P2, PT, R0, 0x38, PT ;  /* 0x000000380000780c */ /* 0x000fe40003f44270 */
[----:B------:R-:W-:Y:S02]  /*2b50*/  FSEL R150, R46, -INF , P1 ;  /* 0xff8000002e967808 */ /* 0x000fe40000800000 */
[----:B------:R-:W-:-:S02]  /*2b60*/  FSEL R233, R122, -INF , P1 ;  /* 0xff8000007ae97808 */ /* 0x000fc40000800000 */
[----:B------:R-:W-:Y:S02]  /*2b70*/  FSEL R241, R44, -INF , P1 ;  /* 0xff8000002cf17808 */ /* 0x000fe40000800000 */
[----:B------:R-:W-:Y:S02]  /*2b80*/  FSEL R221, R121, -INF , P3 ;  /* 0xff80000079dd7808 */ /* 0x000fe40001800000 */
[----:B------:R-:W-:Y:S02]  /*2b90*/  FMNMX.FTZ R2, R220, R2, !PT ;  /* 0x00000002dc027209 */ /* 0x000fe40007810000 */
[----:B------:R-:W-:Y:S02]  /*2ba0*/  ISETP.GT.AND P1, PT, R0, 0x39, PT ;  /* 0x000000390000780c */ /* 0x000fe40003f24270 */
[----:B------:R-:W-:Y:S02]  /*2bb0*/  FMNMX.FTZ R0, R126, R4, !PT ;  /* 0x000000047e007209 */ /* 0x000fe40007810000 */
[----:B------:R-:W-:-:S02]  /*2bc0*/  FSEL R223, R104, -INF , P2 ;  /* 0xff80000068df7808 */ /* 0x000fc40001000000 */
[----:B------:R-:W-:Y:S02]  /*2bd0*/  FMNMX.FTZ R2, R221, R2, !PT ;  /* 0x00000002dd027209 */ /* 0x000fe40007810000 */
[----:B------:R-:W-:Y:S02]  /*2be0*/  FMNMX.FTZ R0, R127, R0, !PT ;  /* 0x000000007f007209 */ /* 0x000fe40007810000 */
[----:B------:R-:W-:Y:S02]  /*2bf0*/  FSEL R217, R105, -INF , P1 ;  /* 0xff80000069d97808 */ /* 0x000fe40000800000 */
[----:B------:R-:W-:Y:S02]  /*2c00*/  FMNMX.FTZ R2, R223, R2, !PT ;  /* 0x00000002df027209 */ /* 0x000fe40007810000 */
[----:B------:R-:W-:Y:S02]  /*2c10*/  FMNMX.FTZ R4, R52, R41, !PT ;  /* 0x0000002934047209 */ /* 0x000fe40007810000 */
[----:B------:R-:W-:-:S02]  /*2c20*/  FMNMX.FTZ R0, R168, R0, !PT ;  /* 0x00000000a8007209 */ /* 0x000fc40007810000 */
[----:B------:R-:W-:Y:S02]  /*2c30*/  FMNMX.FTZ R5, R217, R2, !PT ;  /* 0x00000002d9057209 */ /* 0x000fe40007810000 */
[----:B------:R-:W-:Y:S02]  /*2c40*/  FMNMX.FTZ R2, R53, R4, !PT ;  /* 0x0000000435027209 */ /* 0x000fe40007810000 */
[----:B------:R-:W-:Y:S01]  /*2c50*/  FMNMX.FTZ R0, R169, R0, !PT ;  /* 0x00000000a9007209 */ /* 0x000fe20007810000 */
[----:B------:R-:W2:Y:S01]  /*2c60*/  SHFL.BFLY PT, R7, R5, 0x2, 0x1f ;  /* 0x0c401f0005077f89 */ /* 0x000ea200000e0000 */
[----:B------:R-:W-:Y:S02]  /*2c70*/  FMNMX.FTZ R2, R43, R2, !PT ;  /* 0x000000022b027209 */ /* 0x000fe40007810000 */
[----:B------:R-:W-:Y:S02]  /*2c80*/  FMNMX.FTZ R0, R170, R0, !PT ;  /* 0x00000000aa007209 */ /* 0x000fe40007810000 */
[----:B------:R-:W-:-:S02]  /*2c90*/  FMNMX.FTZ R2, R128, R2, !PT ;  /* 0x0000000280027209 */ /* 0x000fc40007810000 */
[----:B------:R-:W-:Y:S02]  /*2ca0*/  FMNMX.FTZ R0, R171, R0, !PT ;  /* 0x00000000ab007209 */ /* 0x000fe40007810000 */
[----:B------:R-:W-:Y:S02]  /*2cb0*/  FMNMX.FTZ R2, R131, R2, !PT ;  /* 0x0000000283027209 */ /* 0x000fe40007810000 */
[----:B------:R-:W-:Y:S02]  /*2cc0*/  FSEL R222, R123, -INF , P3 ;  /* 0xff8000007bde7808 */ /* 0x000fe40001800000 */
[----:B------:R-:W-:Y:S02]  /*2cd0*/  FMNMX.FTZ R0, R233, R0, !PT ;  /* 0x00000000e9007209 */ /* 0x000fe40007810000 */
[----:B------:R-:W-:Y:S02]  /*2ce0*/  FMNMX.FTZ R2, R130, R2, !PT ;  /* 0x0000000282027209 */ /* 0x000fe40007810000 */
[----:B------:R-:W-:-:S02]  /*2cf0*/  FSEL R214, R106, -INF , P2 ;  /* 0xff8000006ad67808 */ /* 0x000fc40001000000 */
[----:B------:R-:W-:Y:S02]  /*2d00*/  FMNMX.FTZ R0, R222, R0, !PT ;  /* 0x00000000de007209 */ /* 0x000fe40007810000 */
[----:B------:R-:W-:Y:S02]  /*2d10*/  FMNMX.FTZ R4, R57, R56, !PT ;  /* 0x0000003839047209 */ /* 0x000fe40007810000 */
[----:B------:R-:W-:Y:S02]  /*2d20*/  FMNMX.FTZ R2, R129, R2, !PT ;  /* 0x0000000281027209 */ /* 0x000fe40007810000 */
[----:B------:R-:W-:Y:S02]  /*2d30*/  FSEL R219, R107, -INF , P1 ;  /* 0xff8000006bdb7808 */ /* 0x000fe40000800000 */
[----:B------:R-:W-:Y:S02]  /*2d40*/  FMNMX.FTZ R0, R214, R0, !PT ;  /* 0x00000000d6007209 */ /* 0x000fe40007810000 */
[----:B------:R-:W-:-:S02]  /*2d50*/  FMNMX.FTZ R4, R55, R4, !PT ;  /* 0x0000000437047209 */ /* 0x000fc40007810000 */
[----:B------:R-:W-:Y:S02]  /*2d60*/  FMNMX.FTZ R2, R172, R2, !PT ;  /* 0x00000002ac027209 */ /* 0x000fe40007810000 */
[----:B------:R-:W-:Y:S02]  /*2d70*/  FMNMX.FTZ R6, R219, R0, !PT ;  /* 0x00000000db067209 */ /* 0x000fe40007810000 */
[----:B------:R-:W-:Y:S02]  /*2d80*/  FMNMX.FTZ R0, R175, R2, !PT ;  /* 0x00000002af007209 */ /* 0x000fe40007810000 */
[----:B------:R-:W-:Y:S02]  /*2d90*/  FMNMX.FTZ R2, R54, R4, !PT ;  /* 0x0000000436027209 */ /* 0x000fe40007810000 */
[----:B------:R-:W3:Y:S01]  /*2da0*/  SHFL.BFLY PT, R4, R6, 0x2, 0x1f ;  /* 0x0c401f0006047f89 */ /* 0x000ee200000e0000 */
[----:B--2---:R-:W-:Y:S02]  /*2db0*/  FMNMX.FTZ R5, R5, R7, !PT ;  /* 0x0000000705057209 */ /* 0x004fe40007810000 */
[----:B------:R-:W-:-:S02]  /*2dc0*/  FMNMX.FTZ R0, R173, R0, !PT ;  /* 0x00000000ad007209 */ /* 0x000fc40007810000 */
[----:B------:R-:W-:Y:S01]  /*2dd0*/  FMNMX.FTZ R2, R138, R2, !PT ;  /* 0x000000028a027209 */ /* 0x000fe20007810000 */
[----:B------:R-:W2:Y:S01]  /*2de0*/  SHFL.BFLY PT, R8, R5, 0x1, 0x1f ;  /* 0x0c201f0005087f89 */ /* 0x000ea200000e0000 */
[----:B------:R-:W-:Y:S02]  /*2df0*/  FMNMX.FTZ R0, R174, R0, !PT ;  /* 0x00000000ae007209 */ /* 0x000fe40007810000 */
[----:B------:R-:W-:Y:S02]  /*2e00*/  FMNMX.FTZ R2, R137, R2, !PT ;  /* 0x0000000289027209 */ /* 0x000fe40007810000 */
[----:B------:R-:W-:Y:S02]  /*2e10*/  FSEL R218, R45, -INF , P3 ;  /* 0xff8000002dda7808 */ /* 0x000fe40001800000 */
[----:B------:R-:W-:Y:S02]  /*2e20*/  FMNMX.FTZ R0, R241, R0, !PT ;  /* 0x00000000f1007209 */ /* 0x000fe40007810000 */
[----:B------:R-:W-:-:S02]  /*2e30*/  FMNMX.FTZ R2, R132, R2, !PT ;  /* 0x0000000284027209 */ /* 0x000fc40007810000 */
[----:B------:R-:W-:Y:S02]  /*2e40*/  FSEL R227, R12, -INF , P2 ;  /* 0xff8000000ce37808 */ /* 0x000fe40001000000 */
[----:B------:R-:W-:Y:S02]  /*2e50*/  FMNMX.FTZ R0, R218, R0, !PT ;  /* 0x00000000da007209 */ /* 0x000fe40007810000 */
[----:B------:R-:W-:Y:S02]  /*2e60*/  FMNMX.FTZ R2, R133, R2, !PT ;  /* 0x0000000285027209 */ /* 0x000fe40007810000 */
[----:B------:R-:W-:Y:S02]  /*2e70*/  FSEL R229, R13, -INF , P1 ;  /* 0xff8000000de57808 */ /* 0x000fe40000800000 */
[----:B------:R-:W-:Y:S02]  /*2e80*/  FMNMX.FTZ R0, R227, R0, !PT ;  /* 0x00000000e3007209 */ /* 0x000fe40007810000 */
[----:B------:R-:W-:-:S02]  /*2e90*/  FMNMX.FTZ R2, R182, R2, !PT ;  /* 0x00000002b6027209 */ /* 0x000fc40007810000 */
[----:B------:R-:W-:Y:S02]  /*2ea0*/  FMNMX.FTZ R7, R229, R0, !PT ;  /* 0x00000000e5077209 */ /* 0x000fe40007810000 */
[----:B---3--:R-:W-:Y:S01]  /*2eb0*/  FMNMX.FTZ R9, R6, R4, !PT ;  /* 0x0000000406097209 */ /* 0x008fe20007810000 */
[----:B------:R-:W-:Y:S01]  /*2ec0*/  IMAD R4, R158, 0x20, R157 ;  /* 0x000000209e047824 */ /* 0x000fe200078e029d */
[----:B------:R-:W-:Y:S02]  /*2ed0*/  FMNMX.FTZ R0, R183, R2, !PT ;  /* 0x00000002b7007209 */ /* 0x000fe40007810000 */
[----:B--2---:R-:W-:Y:S01]  /*2ee0*/  FMNMX.FTZ R134, R5, R8, !PT ;  /* 0x0000000805867209 */ /* 0x004fe20007810000 */
[----:B------:R-:W2:Y:S01]  /*2ef0*/  SHFL.BFLY PT, R10, R9, 0x1, 0x1f ;  /* 0x0c201f00090a7f89 */ /* 0x000ea200000e0000 */
[----:B------:R-:W-:Y:S02]  /*2f00*/  FMNMX.FTZ R0, R180, R0, !PT ;  /* 0x00000000b4007209 */ /* 0x000fe40007810000 */
[----:B------:R-:W-:Y:S01]  /*2f10*/  FSEL R231, R47, -INF , P3 ;  /* 0xff8000002fe77808 */ /* 0x000fe20001800000 */
[----:B------:R-:W3:Y:S01]  /*2f20*/  SHFL.BFLY PT, R8, R7, 0x2, 0x1f ;  /* 0x0c401f0007087f89 */ /* 0x000ee200000e0000 */
[----:B------:R-:W-:Y:S01]  /*2f30*/  FMNMX.FTZ R0, R181, R0, !PT ;  /* 0x00000000b5007209 */ /* 0x000fe20007810000 */
[----:B------:R-:W-:Y:S01]  /*2f40*/  FMUL.FTZ R13, R134, c[0x0][0x2d0] ;  /* 0x0000b400860d7a20 */ /* 0x000fe20000410000 */
[----:B------:R-:W-:-:S02]  /*2f50*/  FSEL R230, R14, -INF , P2 ;  /* 0xff8000000ee67808 */ /* 0x000fc40001000000 */
[----:B------:R-:W-:Y:S02]  /*2f60*/  FMNMX.FTZ R2, R150, R0, !PT ;  /* 0x0000000096027209 */ /* 0x000fe40007810000 */
[----:B------:R-:W-:Y:S02]  /*2f70*/  FSEL R232, R15, -INF , P1 ;  /* 0xff8000000fe87808 */ /* 0x000fe40000800000 */
[----:B------:R-:W-:Y:S02]  /*2f80*/  FMNMX.FTZ R2, R231, R2, !PT ;  /* 0x00000002e7027209 */ /* 0x000fe40007810000 */
[----:B------:R-:W-:Y:S02]  /*2f90*/  FSETP.NEU.FTZ.AND P3, PT, R134, -INF , PT ;  /* 0xff8000008600780b */ /* 0x000fe40003f7d000 */
[----:B------:R-:W-:Y:S02]  /*2fa0*/  FMNMX.FTZ R2, R230, R2, !PT ;  /* 0x00000002e6027209 */ /* 0x000fe40007810000 */
[----:B------:R-:W-:-:S02]  /*2fb0*/  FSEL R13, R13, RZ, P3 ;  /* 0x000000ff0d0d7208 */ /* 0x000fc40001800000 */
[----:B------:R-:W-:Y:S02]  /*2fc0*/  FMNMX.FTZ R6, R232, R2, !PT ;  /* 0x00000002e8067209 */ /* 0x000fe40007810000 */
[----:B--2---:R-:W-:Y:S01]  /*2fd0*/  FMNMX.FTZ R2, R9, R10, !PT ;  /* 0x0000000a09027209 */ /* 0x004fe20007810000 */
[--C-:B------:R-:W-:Y:S02]  /*2fe0*/  FFMA.FTZ R0, R18, c[0x0][0x2d0], -R13.reuse ;  /* 0x0000b40012007a23 */ /* 0x100fe4000001080d */
[----:B------:R-:W-:Y:S01]  /*2ff0*/  SHFL.BFLY PT, R9, R6, 0x2, 0x1f ;  /* 0x0c401f0006097f89 */ /* 0x000fe200000e0000 */
[--C-:B------:R-:W-:Y:S01]  /*3000*/  FFMA.FTZ R5, R19, c[0x0][0x2d0], -R13.reuse ;  /* 0x0000b40013057a23 */ /* 0x100fe2000001080d */
[----:B---3--:R-:W-:Y:S01]  /*3010*/  FMNMX.FTZ R8, R7, R8, !PT ;  /* 0x0000000807087209 */ /* 0x008fe20007810000 */
[----:B------:R2:W3:Y:S01]  /*3020*/  MUFU.EX2 R32, R0 ;  /* 0x0000000000207308 */ /* 0x0004e20000000800 */
[----:B------:R-:W-:Y:S02]  /*3030*/  FMUL.FTZ R12, R2, c[0x0][0x2d0] ;  /* 0x0000b400020c7a20 */ /* 0x000fe40000410000 */
[----:B------:R-:W-:Y:S01]  /*3040*/  FFMA.FTZ R7, R40, c[0x0][0x2d0], -R13 ;  /* 0x0000b40028077a23 */ /* 0x000fe2000001080d */
[----:B------:R-:W4:Y:S04]  /*3050*/  SHFL.BFLY PT, R10, R8, 0x1, 0x1f ;  /* 0x0c201f00080a7f89 */ /* 0x000f2800000e0000 */
[----:B------:R5:W-:Y:S01]  /*3060*/  MUFU.EX2 R14, R5 ;  /* 0x00000005000e7308 */ /* 0x000be20000000800 */
[----:B--2---:R-:W-:Y:S01]  /*3070*/  IMAD.IADD R0, R156, 0x1, R4 ;  /* 0x000000019c007824 */ /* 0x004fe200078e0204 */
[----:B------:R-:W-:Y:S01]  /*3080*/  @P0 LEA R4, P1, R164, R16, 0x1 ;  /* 0x00000010a4040211 */ /* 0x000fe200078208ff */
[----:B---3--:R-:W-:-:S05]  /*3090*/  IMAD.MOV.U32 R15, RZ, RZ, R32 ;  /* 0x000000ffff0f7224 */ /* 0x008fca00078e0020 */
[----:B------:R2:W-:Y:S01]  /*30a0*/  MUFU.EX2 R148, R7 ;  /* 0x0000000700947308 */ /* 0x0005e20000000800 */
[----:B------:R-:W-:Y:S01]  /*30b0*/  IMAD.SHL.U32 R208, R0, 0x2, RZ ;  /* 0x0000000200d07824 */ /* 0x000fe200078e00ff */
[----:B-----5:R-:W-:-:S03]  /*30c0*/  @P0 LEA.HI.X R5, R164, R17, R165, 0x1, P1 ;  /* 0x00000011a4050211 */ /* 0x020fc600008f0ca5 */
[----:B------:R-:W-:Y:S01]  /*30d0*/  IMAD R209, R3, 0x2, R208 ;  /* 0x0000000203d17824 */ /* 0x000fe200078e02d0 */
[----:B------:R-:W-:Y:S02]  /*30e0*/  FSETP.NEU.FTZ.AND P1, PT, R2, -INF , PT ;  /* 0xff8000000200780b */ /* 0x000fe40003f3d000 */
[----:B----4-:R-:W-:Y:S01]  /*30f0*/  FMNMX.FTZ R136, R8, R10, !PT ;  /* 0x0000000a08887209 */ /* 0x010fe20007810000 */
[----:B------:R3:W-:Y:S01]  /*3100*/  @P0 LDGSTS.E.BYPASS.LTC128B.128 [R224+0x3900], [R4.64], !P5 ;  /* 0x0390000004e00fae */ /* 0x0007e2000e901d46 */
[----:B------:R-:W-:-:S03]  /*3110*/  FSEL R12, R12, RZ, P1 ;  /* 0x000000ff0c0c7208 */ /* 0x000fc60000800000 */
[----:B------:R3:W-:Y:S02]  /*3120*/  @P0 LDGSTS.E.BYPASS.LTC128B.128 [R224+0x4900], [R4.64+0x40], !P4 ;  /* 0x0490004004e00fae */ /* 0x0007e4000e101d46 */
[--C-:B------:R-:W-:Y:S02]  /*3130*/  FFMA.FTZ R0, R48, c[0x0][0x2d0], -R12.reuse ;  /* 0x0000b40030007a23 */ /* 0x100fe4000001080c */
[----:B------:R3:W-:Y:S01]  /*3140*/  @P0 LDGSTS.E.BYPASS.LTC128B.128 [R224+0x5900], [R4.64+0x80], !P6 ;  /* 0x0590008004e00fae */ /* 0x0007e2000f101d46 */
[----:B------:R-:W-:Y:S01]  /*3150*/  FSETP.NEU.FTZ.AND P0, PT, R136, -INF , PT ;  /* 0xff8000008800780b */ /* 0x000fe20003f1d000 */
[----:B------:R4:W-:Y:S01]  /*3160*/  MUFU.EX2 R176, R0 ;  /* 0x0000000000b07308 */ /* 0x0009e20000000800 */
[----:B------:R-:W-:Y:S01]  /*3170*/  FFMA.FTZ R3, R51, c[0x0][0x2d0], -R12 ;  /* 0x0000b40033037a23 */ /* 0x000fe2000001080c */
[----:B------:R-:W-:Y:S01]  /*3180*/  LDSM.16.MT88.4 R24, [R208+0x100] ;  /* 0x00010000d018783b */ /* 0x000fe20000004200 */
[----:B--2---:R-:W-:-:S03]  /*3190*/  FFMA.FTZ R7, R42, c[0x0][0x2d0], -R13 ;  /* 0x0000b4002a077a23 */ /* 0x004fc6000001080d */
[----:B-1----:R-:W-:Y:S02]  /*31a0*/  LDSM.16.MT88.4 R16, [R209+0x100] ;  /* 0x00010000d110783b */ /* 0x002fe40000004200 */
[----:B------:R-:W-:Y:S02]  /*31b0*/  MUFU.EX2 R186, R3 ;  /* 0x0000000300ba7308 */ /* 0x000fe40000000800 */
[----:B------:R-:W-:Y:S04]  /*31c0*/  LDSM.16.MT88.4 R20, [R208+0x1100] ;  /* 0x00110000d014783b */ /* 0x000fe80000004200 */
[----:B------:R-:W-:Y:S01]  /*31d0*/  LDSM.16.MT88.4 R28, [R209+0x1100] ;  /* 0x00110000d11c783b */ /* 0x000fe20000004200 */
[--C-:B----4-:R-:W-:Y:S01]  /*31e0*/  FFMA.FTZ R0, R50, c[0x0][0x2d0], -R12.reuse ;  /* 0x0000b40032007a23 */ /* 0x110fe2000001080c */
[----:B------:R1:W2:Y:S02]  /*31f0*/  MUFU.EX2 R187, R7 ;  /* 0x0000000700bb7308 */ /* 0x0002a40000000800 */
[----:B------:R-:W-:Y:S04]  /*3200*/  LDSM.16.MT88.4 R32, [R208+0x2100] ;  /* 0x00210000d020783b */ /* 0x000fe80000004200 */
[----:B------:R-:W-:Y:S01]  /*3210*/  LDSM.16.MT88.4 R36, [R209+0x2100] ;  /* 0x00210000d124783b */ /* 0x000fe20000004200 */
[----:B---3--:R-:W-:Y:S01]  /*3220*/  FMNMX.FTZ R4, R6, R9, !PT ;  /* 0x0000000906047209 */ /* 0x008fe20007810000 */
[----:B------:R3:W4:Y:S02]  /*3230*/  MUFU.EX2 R149, R0 ;  /* 0x0000000000957308 */ /* 0x0007240000000800 */
[----:B------:R-:W0:Y:S04]  /*3240*/  LDGDEPBAR ;  /* 0x00000000000079af */ /* 0x000e280000000000 */
[----:B------:R-:W5:Y:S01]  /*3250*/  SHFL.BFLY PT, R5, R4, 0x1, 0x1f ;  /* 0x0c201f0004057f89 */ /* 0x000f6200000e0000 */
[----:B-1----:R-:W-:Y:S01]  /*3260*/  FFMA.FTZ R7, R49, c[0x0][0x2d0], -R12 ;  /* 0x0000b40031077a23 */ /* 0x002fe2000001080c */
[----:B--2---:R-:W-:-:S03]  /*3270*/  F2FP.PACK_AB R6, R187, R148 ;  /* 0x00000094bb06723e */ /* 0x004fc600000000ff */
[----:B------:R4:W1:Y:S01]  /*3280*/  MUFU.EX2 R177, R7 ;  /* 0x0000000700b17308 */ /* 0x0008620000000800 */
[----:B---3--:R-:W-:-:S05]  /*3290*/  FMUL.FTZ R0, R136, c[0x0][0x2d0] ;  /* 0x0000b40088007a20 */ /* 0x008fca0000410000 */
[----:B------:R-:W-:-:S05]  /*32a0*/  FSEL R0, R0, RZ, P0 ;  /* 0x000000ff00007208 */ /* 0x000fca0000000000 */
[--C-:B------:R-:W-:Y:S01]  /*32b0*/  FFMA.FTZ R3, R52, c[0x0][0x2d0], -R0.reuse ;  /* 0x0000b40034037a23 */ /* 0x100fe20000010800 */
[----:B----4-:R-:W-:Y:S01]  /*32c0*/  F2FP.PACK_AB R7, R186, R149 ;  /* 0x00000095ba07723e */ /* 0x010fe200000000ff */
[----:B------:R-:W-:Y:S01]  /*32d0*/  FFMA.FTZ R8, R53, c[0x0][0x2d0], -R0 ;  /* 0x0000b40035087a23 */ /* 0x000fe20000010800 */
[----:B-----5:R-:W-:Y:S01]  /*32e0*/  FMNMX.FTZ R135, R4, R5, !PT ;  /* 0x0000000504877209 */ /* 0x020fe20007810000 */
[----:B------:R2:W-:Y:S01]  /*32f0*/  MUFU.EX2 R250, R3 ;  /* 0x0000000300fa7308 */ /* 0x0005e20000000800 */
[----:B------:R-:W-:Y:S02]  /*3300*/  F2FP.PACK_AB R4, R14, R15 ;  /* 0x0000000f0e04723e */ /* 0x000fe400000000ff */
[----:B------:R-:W-:Y:S02]  /*3310*/  FSETP.NEU.FTZ.AND P0, PT, R135, -INF , PT ;  /* 0xff8000008700780b */ /* 0x000fe40003f1d000 */
[----:B-1----:R-:W-:-:S03]  /*3320*/  F2FP.PACK_AB R5, R176, R177 ;  /* 0x000000b1b005723e */ /* 0x002fc600000000ff */
[----:B------:R1:W-:Y:S04]  /*3330*/  MUFU.EX2 R251, R8 ;  /* 0x0000000800fb7308 */ /* 0x0003e80000000800 */
[----:B------:R-:W-:Y:S01]  /*3340*/  HMMA.16816.F32 R112, R4, R24, RZ ;  /* 0x000000180470723c */ /* 0x000fe200000018ff */
[----:B--2---:R-:W-:-:S04]  /*3350*/  FFMA.FTZ R3, R41, c[0x0][0x2d0], -R0 ;  /* 0x0000b40029037a23 */ /* 0x004fc80000010800 */
[----:B------:R2:W-:Y:S03]  /*3360*/  MUFU.EX2 R242, R3 ;  /* 0x0000000300f27308 */ /* 0x0005e60000000800 */
[C---:B------:R-:W-:Y:S01]  /*3370*/  HMMA.16816.F32 R108, R4.reuse, R16, RZ ;  /* 0x00000010046c723c */ /* 0x040fe200000018ff */
[----:B-1----:R-:W-:Y:S02]  /*3380*/  FFMA.FTZ R8, R43, c[0x0][0x2d0], -R0 ;  /* 0x0000b4002b087a23 */ /* 0x002fe40000010800 */
[----:B------:R-:W-:Y:S02]  /*3390*/  LDSM.16.MT88.4 R40, [R209+0x2500] ;  /* 0x00250000d128783b */ /* 0x000fe40000004200 */
[----:B------:R-:W1:Y:S03]  /*33a0*/  MUFU.EX2 R252, R8 ;  /* 0x0000000800fc7308 */ /* 0x000e660000000800 */
[----:B------:R-:W-:Y:S01]  /*33b0*/  HMMA.16816.F32 R104, R4, R20, RZ ;  /* 0x000000140468723c */ /* 0x000fe200000018ff */
[----:B--2---:R-:W-:-:S07]  /*33c0*/  FMUL.FTZ R3, R135, c[0x0][0x2d0] ;  /* 0x0000b40087037a20 */ /* 0x004fce0000410000 */
[----:B------:R-:W-:Y:S01]  /*33d0*/  HMMA.16816.F32 R100, R4, R28, RZ ;  /* 0x0000001c0464723c */ /* 0x000fe200000018ff */
[----:B------:R-:W-:Y:S02]  /*33e0*/  FSEL R3, R3, RZ, P0 ;  /* 0x000000ff03037208 */ /* 0x000fe40000000000 */
[----:B-1----:R-:W-:-:S05]  /*33f0*/  F2FP.PACK_AB R10, R252, R251 ;  /* 0x000000fbfc0a723e */ /* 0x002fca00000000ff */
[----:B------:R-:W-:Y:S01]  /*3400*/  HMMA.16816.F32 R96, R4, R32, RZ ;  /* 0x000000200460723c */ /* 0x000fe200000018ff */
[----:B------:R-:W-:-:S04]  /*3410*/  FFMA.FTZ R8, R57, c[0x0][0x2d0], -R3 ;  /* 0x0000b40039087a23 */ /* 0x000fc80000010803 */
[----:B------:R1:W-:Y:S03]  /*3420*/  MUFU.EX2 R238, R8 ;  /* 0x0000000800ee7308 */ /* 0x0003e60000000800 */
[C---:B------:R-:W-:Y:S08]  /*3430*/  HMMA.16816.F32 R92, R4.reuse, R36, RZ ;  /* 0x00000024045c723c */ /* 0x040ff000000018ff */
[----:B------:R-:W-:Y:S01]  /*3440*/  HMMA.16816.F32 R88, R4, R26, RZ ;  /* 0x0000001a0458723c */ /* 0x000fe200000018ff */
[----:B-1----:R-:W-:-:S07]  /*3450*/  FFMA.FTZ R8, R56, c[0x0][0x2d0], -R3 ;  /* 0x0000b40038087a23 */ /* 0x002fce0000010803 */
[C---:B------:R-:W-:Y:S01]  /*3460*/  HMMA.16816.F32 R84, R4.reuse, R18, RZ ;  /* 0x000000120454723c */ /* 0x040fe200000018ff */
[----:B------:R1:W2:Y:S07]  /*3470*/  MUFU.EX2 R237, R8 ;  /* 0x0000000800ed7308 */ /* 0x0002ae0000000800 */
[C---:B------:R-:W-:Y:S08]  /*3480*/  HMMA.16816.F32 R80, R4.reuse, R22, RZ ;  /* 0x000000160450723c */ /* 0x040ff000000018ff */
[----:B------:R-:W-:Y:S01]  /*3490*/  HMMA.16816.F32 R76, R4, R30, RZ ;  /* 0x0000001e044c723c */ /* 0x000fe200000018ff */
[----:B-1----:R-:W-:Y:S01]  /*34a0*/  FFMA.FTZ R8, R55, c[0x0][0x2d0], -R3 ;  /* 0x0000b40037087a23 */ /* 0x002fe20000010803 */
[----:B--2---:R-:W-:-:S03]  /*34b0*/  F2FP.PACK_AB R9, R237, R238 ;  /* 0x000000eeed09723e */ /* 0x004fc600000000ff */
[----:B------:R1:W-:Y:S03]  /*34c0*/  MUFU.EX2 R240, R8 ;  /* 0x0000000800f07308 */ /* 0x0003e60000000800 */
[C---:B------:R-:W-:Y:S08]  /*34d0*/  HMMA.16816.F32 R72, R4.reuse, R34, RZ ;  /* 0x000000220448723c */ /* 0x040ff000000018ff */
[----:B------:R-:W-:Y:S01]  /*34e0*/  HMMA.16816.F32 R64, R4, R38, RZ ;  /* 0x000000260440723c */ /* 0x000fe200000018ff */
[----:B-1----:R-:W-:-:S06]  /*34f0*/  FFMA.FTZ R8, R54, c[0x0][0x2d0], -R3 ;  /* 0x0000b40036087a23 */ /* 0x002fcc0000010803 */
[----:B------:R-:W-:Y:S01]  /*3500*/  FFMA.FTZ R4, R59, c[0x0][0x2d0], -R13 ;  /* 0x0000b4003b047a23 */ /* 0x000fe2000001080d */
[----:B------:R1:W2:Y:S08]  /*3510*/  MUFU.EX2 R249, R8 ;  /* 0x0000000800f97308 */ /* 0x0002b00000000800 */
[----:B------:R3:W-:Y:S01]  /*3520*/  MUFU.EX2 R239, R4 ;  /* 0x0000000400ef7308 */ /* 0x0007e20000000800 */
[----:B-1----:R-:W-:-:S02]  /*3530*/  F2FP.PACK_AB R8, R242, R250 ;  /* 0x000000faf208723e */ /* 0x002fc400000000ff */
[----:B--2---:R-:W-:Y:S01]  /*3540*/  F2FP.PACK_AB R11, R249, R240 ;  /* 0x000000f0f90b723e */ /* 0x004fe200000000ff */
[----:B---3--:R-:W-:-:S06]  /*3550*/  FFMA.FTZ R4, R117, c[0x0][0x2d0], -R13 ;  /* 0x0000b40075047a23 */ /* 0x008fcc000001080d */
[C---:B------:R-:W-:Y:S01]  /*3560*/  HMMA.16816.F32 R68, R8.reuse, R24, RZ ;  /* 0x000000180844723c */ /* 0x040fe200000018ff */
[----:B------:R1:W-:Y:S07]  /*3570*/  MUFU.EX2 R247, R4 ;  /* 0x0000000400f77308 */ /* 0x0003ee0000000800 */
[C---:B------:R-:W-:Y:S01]  /*3580*/  HMMA.16816.F32 R140, R8.reuse, R26, RZ ;  /* 0x0000001a088c723c */ /* 0x040fe200000018ff */
[----:B------:R-:W2:Y:S07]  /*3590*/  LDSM.16.MT88.4 R24, [R208+0x500] ;  /* 0x00050000d018783b */ /* 0x000eae0000004200 */
[----:B------:R-:W-:Y:S01]  /*35a0*/  HMMA.16816.F32 R60, R8, R16, RZ ;  /* 0x00000010083c723c */ /* 0x000fe200000018ff */
[----:B-1----:R-:W-:-:S04]  /*35b0*/  FFMA.FTZ R4, R58, c[0x0][0x2d0], -R13 ;  /* 0x0000b4003a047a23 */ /* 0x002fc8000001080d */
[----:B------:R1:W-:Y:S03]  /*35c0*/  MUFU.EX2 R244, R4 ;  /* 0x0000000400f47308 */ /* 0x0003e60000000800 */
[C---:B------:R-:W-:Y:S01]  /*35d0*/  HMMA.16816.F32 R120, R8.reuse, R18, RZ ;  /* 0x000000120878723c */ /* 0x040fe200000018ff */
[----:B------:R-:W-:Y:S07]  /*35e0*/  LDSM.16.MT88.4 R16, [R208+0x1500] ;  /* 0x00150000d010783b */ /* 0x000fee0000004200 */
[----:B------:R-:W-:Y:S01]  /*35f0*/  HMMA.16816.F32 R56, R8, R20, RZ ;  /* 0x000000140838723c */ /* 0x000fe200000018ff */
[----:B-1----:R-:W-:-:S07]  /*3600*/  FFMA.FTZ R4, R116, c[0x0][0x2d0], -R13 ;  /* 0x0000b40074047a23 */ /* 0x002fce000001080d */
[C---:B------:R-:W-:Y:S01]  /*3610*/  HMMA.16816.F32 R52, R8.reuse, R28, RZ ;  /* 0x0000001c0834723c */ /* 0x040fe200000018ff */
[----:B------:R1:W3:Y:S07]  /*3620*/  MUFU.EX2 R243, R4 ;  /* 0x0000000400f37308 */ /* 0x0002ee0000000800 */
[C---:B------:R-:W-:Y:S01]  /*3630*/  HMMA.16816.F32 R116, R8.reuse, R22, RZ ;  /* 0x000000160874723c */ /* 0x040fe200000018ff */
[----:B------:R-:W4:Y:S07]  /*3640*/  LDSM.16.MT88.4 R20, [R209+0x500] ;  /* 0x00050000d114783b */ /* 0x000f2e0000004200 */
[----:B------:R-:W-:Y:S01]  /*3650*/  HMMA.16816.F32 R144, R8, R30, RZ ;  /* 0x0000001e0890723c */ /* 0x000fe200000018ff */
[----:B------:R-:W5:Y:S01]  /*3660*/  LDSM.16.MT88.4 R28, [R209+0x1500] ;  /* 0x00150000d11c783b */ /* 0x000f620000004200 */
[----:B-1----:R-:W-:Y:S01]  /*3670*/  FFMA.FTZ R4, R124, c[0x0][0x2d0], -R12 ;  /* 0x0000b4007c047a23 */ /* 0x002fe2000001080c */
[----:B---3--:R-:W-:-:S03]  /*3680*/  F2FP.PACK_AB R6, R243, R244 ;  /* 0x000000f4f306723e */ /* 0x008fc600000000ff */
[----:B------:R1:W-:Y:S02]  /*3690*/  MUFU.EX2 R234, R4 ;  /* 0x0000000400ea7308 */ /* 0x0003e40000000800 */
[C---:B------:R-:W-:Y:S08]  /*36a0*/  HMMA.16816.F32 R48, R8.reuse, R32, RZ ;  /* 0x000000200830723c */ /* 0x040ff000000018ff */
[----:B------:R-:W-:Y:S01]  /*36b0*/  HMMA.16816.F32 R152, R8, R34, RZ ;  /* 0x000000220898723c */ /* 0x000fe200000018ff */
[----:B------:R-:W3:Y:S01]  /*36c0*/  LDSM.16.MT88.4 R32, [R208+0x2500] ;  /* 0x00250000d020783b */ /* 0x000ee20000004200 */
[----:B-1----:R-:W-:-:S06]  /*36d0*/  FFMA.FTZ R4, R125, c[0x0][0x2d0], -R12 ;  /* 0x0000b4007d047a23 */ /* 0x002fcc000001080c */
[C---:B------:R-:W-:Y:S01]  /*36e0*/  HMMA.16816.F32 R44, R8.reuse, R36, RZ ;  /* 0x00000024082c723c */ /* 0x040fe200000018ff */
[----:B------:R1:W1:Y:S07]  /*36f0*/  MUFU.EX2 R248, R4 ;  /* 0x0000000400f87308 */ /* 0x00026e0000000800 */
[----:B------:R-:W-:Y:S01]  /*3700*/  HMMA.16816.F32 R156, R8, R38, RZ ;  /* 0x00000026089c723c */ /* 0x000fe200000018ff */
[----:B------:R-:W-:Y:S06]  /*3710*/  LDSM.16.MT88.4 R36, [R209+0x2900] ;  /* 0x00290000d124783b */ /* 0x000fec0000004200 */
[----:B------:R-:W-:-:S02]  /*3720*/  FFMA.FTZ R8, R130, c[0x0][0x2d0], -R0 ;  /* 0x0000b40082087a23 */ /* 0x000fc40000010800 */
[----:B------:R-:W-:Y:S02]  /*3730*/  IMAD.MOV.U32 R11, RZ, RZ, R150 ;  /* 0x000000ffff0b7224 */ /* 0x000fe400078e0096 */
[----:B------:R2:W-:Y:S01]  /*3740*/  MUFU.EX2 R226, R8 ;  /* 0x0000000800e27308 */ /* 0x0005e20000000800 */
[----:B-1----:R-:W-:Y:S01]  /*3750*/  FFMA.FTZ R4, R126, c[0x0][0x2d0], -R12 ;  /* 0x0000b4007e047a23 */ /* 0x002fe2000001080c */
[----:B------:R-:W-:Y:S01]  /*3760*/  F2FP.PACK_AB R5, R248, R234 ;  /* 0x000000eaf805723e */ /* 0x000fe200000000ff */
[----:B------:R-:W-:Y:S02]  /*3770*/  IMAD.MOV.U32 R10, RZ, RZ, R149 ;  /* 0x000000ffff0a7224 */ /* 0x000fe400078e0095 */
[----:B------:R-:W-:-:S03]  /*3780*/  IMAD.MOV.U32 R9, RZ, RZ, R148 ;  /* 0x000000ffff097224 */ /* 0x000fc600078e0094 */
[----:B------:R1:W-:Y:S01]  /*3790*/  MUFU.EX2 R236, R4 ;  /* 0x0000000400ec7308 */ /* 0x0003e20000000800 */
[----:B--2---:R-:W-:-:S07]  /*37a0*/  FFMA.FTZ R8, R129, c[0x0][0x2d0], -R0 ;  /* 0x0000b40081087a23 */ /* 0x004fce0000010800 */
[----:B------:R2:W-:Y:S01]  /*37b0*/  MUFU.EX2 R225, R8 ;  /* 0x0000000800e17308 */ /* 0x0005e20000000800 */
[----:B-1----:R-:W-:-:S07]  /*37c0*/  FFMA.FTZ R4, R127, c[0x0][0x2d0], -R12 ;  /* 0x0000b4007f047a23 */ /* 0x002fce000001080c */
[----:B------:R1:W1:Y:S01]  /*37d0*/  MUFU.EX2 R235, R4 ;  /* 0x0000000400eb7308 */ /* 0x0002620000000800 */
[----:B--2---:R-:W-:-:S07]  /*37e0*/  FFMA.FTZ R8, R138, c[0x0][0x2d0], -R3 ;  /* 0x0000b4008a087a23 */ /* 0x004fce0000010803 */
[----:B------:R2:W-:Y:S01]  /*37f0*/  MUFU.EX2 R216, R8 ;  /* 0x0000000800d87308 */ /* 0x0005e20000000800 */
[----:B-1----:R-:W-:Y:S01]  /*3800*/  FFMA.FTZ R4, R128, c[0x0][0x2d0], -R0 ;  /* 0x0000b40080047a23 */ /* 0x002fe20000010800 */
[----:B------:R-:W-:-:S06]  /*3810*/  F2FP.PACK_AB R7, R235, R236 ;  /* 0x000000eceb07723e */ /* 0x000fcc00000000ff */
[----:B------:R1:W-:Y:S01]  /*3820*/  MUFU.EX2 R228, R4 ;  /* 0x0000000400e47308 */ /* 0x0003e20000000800 */
[----:B--2---:R-:W-:-:S07]  /*3830*/  FFMA.FTZ R8, R137, c[0x0][0x2d0], -R3 ;  /* 0x0000b40089087a23 */ /* 0x004fce0000010803 */
[----:B------:R2:W-:Y:S01]  /*3840*/  MUFU.EX2 R246, R8 ;  /* 0x0000000800f67308 */ /* 0x0005e20000000800 */
[----:B-1----:R-:W-:-:S07]  /*3850*/  FFMA.FTZ R4, R131, c[0x0][0x2d0], -R0 ;  /* 0x0000b40083047a23 */ /* 0x002fce0000010800 */
[----:B------:R1:W1:Y:S01]  /*3860*/  MUFU.EX2 R245, R4 ;  /* 0x0000000400f57308 */ /* 0x0002620000000800 */
[----:B--2---:R-:W-:-:S07]  /*3870*/  FFMA.FTZ R8, R132, c[0x0][0x2d0], -R3 ;  /* 0x0000b40084087a23 */ /* 0x004fce0000010803 */
[----:B------:R2:W-:Y:S01]  /*3880*/  MUFU.EX2 R215, R8 ;  /* 0x0000000800d77308 */ /* 0x0005e20000000800 */
[----:B-1----:R-:W-:-:S07]  /*3890*/  F2FP.PACK_AB R4, R247, R239 ;  /* 0x000000eff704723e */ /* 0x002fce00000000ff */
[----:B------:R-:W-:Y:S01]  /*38a0*/  HMMA.16816.F32 R164, R4, R24, R112 ;  /* 0x0000001804a4723c */ /* 0x000fe20000001870 */
[----:B--2---:R-:W-:-:S07]  /*38b0*/  FFMA.FTZ R8, R133, c[0x0][0x2d0], -R3 ;  /* 0x0000b40085087a23 */ /* 0x004fce0000010803 */
[C---:B----4-:R-:W-:Y:S01]  /*38c0*/  HMMA.16816.F32 R128, R4.reuse, R20, R108 ;  /* 0x000000140480723c */ /* 0x050fe2000000186c */
[----:B------:R1:W2:Y:S07]  /*38d0*/  MUFU.EX2 R213, R8 ;  /* 0x0000000800d57308 */ /* 0x0002ae0000000800 */
[C---:B------:R-:W-:Y:S08]  /*38e0*/  HMMA.16816.F32 R124, R4.reuse, R16, R104 ;  /* 0x00000010047c723c */ /* 0x040ff00000001868 */
[----:B-----5:R-:W-:Y:S01]  /*38f0*/  HMMA.16816.F32 R112, R4, R28, R100 ;  /* 0x0000001c0470723c */ /* 0x020fe20000001864 */
[----:B-1----:R-:W-:-:S04]  /*3900*/  FFMA.FTZ R8, R161, c[0x0][0x2d0], -R13 ;  /* 0x0000b400a1087a23 */ /* 0x002fc8000001080d */
[----:B------:R1:W-:Y:S03]  /*3910*/  MUFU.EX2 R207, R8 ;  /* 0x0000000800cf7308 */ /* 0x0003e60000000800 */
[C---:B---3--:R-:W-:Y:S08]  /*3920*/  HMMA.16816.F32 R108, R4.reuse, R32, R96 ;  /* 0x00000020046c723c */ /* 0x048ff00000001860 */
[----:B------:R-:W-:Y:S01]  /*3930*/  HMMA.16816.F32 R104, R4, R40, R92 ;  /* 0x000000280468723c */ /* 0x000fe2000000185c */
[----:B-1----:R-:W-:-:S07]  /*3940*/  FFMA.FTZ R8, R163, c[0x0][0x2d0], -R13 ;  /* 0x0000b400a3087a23 */ /* 0x002fce000001080d */
[C---:B------:R-:W-:Y:S01]  /*3950*/  HMMA.16816.F32 R148, R4.reuse, R26, R88 ;  /* 0x0000001a0494723c */ /* 0x040fe20000001858 */
[----:B------:R1:W3:Y:S07]  /*3960*/  MUFU.EX2 R206, R8 ;  /* 0x0000000800ce7308 */ /* 0x0002ee0000000800 */
[C---:B------:R-:W-:Y:S08]  /*3970*/  HMMA.16816.F32 R84, R4.reuse, R22, R84 ;  /* 0x000000160454723c */ /* 0x040ff00000001854 */
[----:B------:R-:W-:Y:S01]  /*3980*/  HMMA.16816.F32 R100, R4, R18, R80 ;  /* 0x000000120464723c */ /* 0x000fe20000001850 */
[----:B-1----:R-:W-:-:S04]  /*3990*/  FFMA.FTZ R8, R160, c[0x0][0x2d0], -R13 ;  /* 0x0000b400a0087a23 */ /* 0x002fc8000001080d */
[----:B------:R1:W-:Y:S03]  /*39a0*/  MUFU.EX2 R205, R8 ;  /* 0x0000000800cd7308 */ /* 0x0003e60000000800 */
[C---:B------:R-:W-:Y:S08]  /*39b0*/  HMMA.16816.F32 R96, R4.reuse, R30, R76 ;  /* 0x0000001e0460723c */ /* 0x040ff0000000184c */
[----:B------:R-:W-:Y:S01]  /*39c0*/  HMMA.16816.F32 R92, R4, R34, R72 ;  /* 0x00000022045c723c */ /* 0x000fe20000001848 */
[----:B-1----:R-:W-:-:S07]  /*39d0*/  FFMA.FTZ R8, R162, c[0x0][0x2d0], -R13 ;  /* 0x0000b400a2087a23 */ /* 0x002fce000001080d */
[----:B------:R-:W-:Y:S01]  /*39e0*/  HMMA.16816.F32 R88, R4, R42, R64 ;  /* 0x0000002a0458723c */ /* 0x000fe20000001840 */
[----:B------:R1:W4:Y:S06]  /*39f0*/  MUFU.EX2 R204, R8 ;  /* 0x0000000800cc7308 */ /* 0x00032c0000000800 */
[----:B------:R-:W-:Y:S02]  /*3a00*/  F2FP.PACK_AB R4, R245, R228 ;  /* 0x000000e4f504723e */ /* 0x000fe400000000ff */
[----:B------:R-:W-:Y:S02]  /*3a10*/  F2FP.PACK_AB R6, R225, R226 ;  /* 0x000000e2e106723e */ /* 0x000fe400000000ff */
[----:B------:R-:W-:-:S02]  /*3a20*/  F2FP.PACK_AB R5, R246, R216 ;  /* 0x000000d8f605723e */ /* 0x000fc400000000ff */
[----:B--2---:R-:W-:Y:S01]  /*3a30*/  F2FP.PACK_AB R7, R213, R215 ;  /* 0x000000d7d507723e */ /* 0x004fe200000000ff */
[----:B-1----:R-:W-:-:S06]  /*3a40*/  FFMA.FTZ R8, R168, c[0x0][0x2d0], -R12 ;  /* 0x0000b400a8087a23 */ /* 0x002fcc000001080c */
[C---:B------:R-:W-:Y:S01]  /*3a50*/  HMMA.16816.F32 R80, R4.reuse, R24, R68 ;  /* 0x000000180450723c */ /* 0x040fe20000001844 */
[----:B------:R1:W-:Y:S07]  /*3a60*/  MUFU.EX2 R191, R8 ;  /* 0x0000000800bf7308 */ /* 0x0003ee0000000800 */
[C---:B------:R-:W-:Y:S08]  /*3a70*/  HMMA.16816.F32 R68, R4.reuse, R28, R52 ;  /* 0x0000001c0444723c */ /* 0x040ff00000001834 */
[----:B------:R-:W-:Y:S01]  /*3a80*/  HMMA.16816.F32 R52, R4, R22, R120 ;  /* 0x000000160434723c */ /* 0x000fe20000001878 */
[----:B-1----:R-:W-:-:S04]  /*3a90*/  FFMA.FTZ R8, R169, c[0x0][0x2d0], -R12 ;  /* 0x0000b400a9087a23 */ /* 0x002fc8000001080c */
[----:B------:R1:W2:Y:S02]  /*3aa0*/  MUFU.EX2 R190, R8 ;  /* 0x0000000800be7308 */ /* 0x0002a40000000800 */
[----:B------:R-:W-:Y:S01]  /*3ab0*/  IMAD.MOV.U32 R122, RZ, RZ, R176 ;  /* 0x000000ffff7a7224 */ /* 0x000fe200078e00b0 */
[C---:B------:R-:W-:Y:S01]  /*3ac0*/  HMMA.16816.F32 R76, R4.reuse, R20, R60 ;  /* 0x00000014044c723c */ /* 0x040fe2000000183c */
[----:B------:R-:W-:Y:S01]  /*3ad0*/  IMAD.MOV.U32 R123, RZ, RZ, R177 ;  /* 0x000000ffff7b7224 */ /* 0x000fe200078e00b1 */
[----:B------:R-:W-:Y:S06]  /*3ae0*/  LDSM.16.MT88.4 R20, [R208+0x1900] ;  /* 0x00190000d014783b */ /* 0x000fec0000004200 */
[----:B------:R-:W-:Y:S01]  /*3af0*/  HMMA.16816.F32 R72, R4, R16, R56 ;  /* 0x000000100448723c */ /* 0x000fe20000001838 */
[----:B-1----:R-:W-:-:S07]  /*3b00*/  FFMA.FTZ R8, R170, c[0x0][0x2d0], -R12 ;  /* 0x0000b400aa087a23 */ /* 0x002fce000001080c */
[C---:B------:R-:W-:Y:S01]  /*3b10*/  HMMA.16816.F32 R64, R4.reuse, R32, R48 ;  /* 0x000000200440723c */ /* 0x040fe20000001830 */
[----:B------:R1:W-:Y:S07]  /*3b20*/  MUFU.EX2 R188, R8 ;  /* 0x0000000800bc7308 */ /* 0x0003ee0000000800 */
[C---:B------:R-:W-:Y:S08]  /*3b30*/  HMMA.16816.F32 R196, R4.reuse, R40, R44 ;  /* 0x0000002804c4723c */ /* 0x040ff0000000182c */
[C---:B------:R-:W-:Y:S01]  /*3b40*/  HMMA.16816.F32 R60, R4.reuse, R26, R140 ;  /* 0x0000001a043c723c */ /* 0x040fe2000000188c */
[----:B-1----:R-:W-:Y:S01]  /*3b50*/  FFMA.FTZ R8, R171, c[0x0][0x2d0], -R12 ;  /* 0x0000b400ab087a23 */ /* 0x002fe2000001080c */
[----:B------:R-:W1:Y:S03]  /*3b60*/  LDSM.16.MT88.4 R24, [R208+0x900] ;  /* 0x00090000d018783b */ /* 0x000e660000004200 */
[----:B------:R5:W1:Y:S03]  /*3b70*/  MUFU.EX2 R189, R8 ;  /* 0x0000000800bd7308 */ /* 0x000a660000000800 */
[C---:B------:R-:W-:Y:S01]  /*3b80*/  HMMA.16816.F32 R48, R4.reuse, R18, R116 ;  /* 0x000000120430723c */ /* 0x040fe20000001874 */
[----:B------:R-:W1:Y:S07]  /*3b90*/  LDSM.16.MT88.4 R16, [R209+0x900] ;  /* 0x00090000d110783b */ /* 0x000e6e0000004200 */
[----:B------:R-:W-:Y:S01]  /*3ba0*/  HMMA.16816.F32 R44, R4, R30, R144 ;  /* 0x0000001e042c723c */ /* 0x000fe20000001890 */
[----:B------:R-:W1:Y:S01]  /*3bb0*/  LDSM.16.MT88.4 R28, [R209+0x1900] ;  /* 0x00190000d11c783b */ /* 0x000e620000004200 */
[----:B-----5:R-:W-:-:S06]  /*3bc0*/  FFMA.FTZ R8, R172, c[0x0][0x2d0], -R0 ;  /* 0x0000b400ac087a23 */ /* 0x020fcc0000010800 */
[C---:B------:R-:W-:Y:S01]  /*3bd0*/  HMMA.16816.F32 R56, R4.reuse, R34, R152 ;  /* 0x000000220438723c */ /* 0x040fe20000001898 */
[----:B------:R5:W-:Y:S01]  /*3be0*/  MUFU.EX2 R179, R8 ;  /* 0x0000000800b37308 */ /* 0x000be20000000800 */
[----:B------:R-:W1:Y:S04]  /*3bf0*/  LDSM.16.MT88.4 R32, [R208+0x2900] ;  /* 0x00290000d020783b */ /* 0x000e680000004200 */
[----:B------:R-:W-:Y:S02]  /*3c00*/  LDSM.16.MT88.4 R152, [R208+0xd00] ;  /* 0x000d0000d098783b */ /* 0x000fe40000004200 */
[----:B------:R-:W-:Y:S07]  /*3c10*/  HMMA.16816.F32 R40, R4, R42, R156 ;  /* 0x0000002a0428723c */ /* 0x000fee000000189c */
[----:B---3--:R-:W-:Y:S01]  /*3c20*/  F2FP.PACK_AB R4, R206, R207 ;  /* 0x000000cfce04723e */ /* 0x008fe200000000ff */
[----:B-----5:R-:W-:Y:S01]  /*3c30*/  FFMA.FTZ R8, R175, c[0x0][0x2d0], -R0 ;  /* 0x0000b400af087a23 */ /* 0x020fe20000010800 */
[----:B----4-:R-:W-:-:S02]  /*3c40*/  F2FP.PACK_AB R6, R204, R205 ;  /* 0x000000cdcc06723e */ /* 0x010fc400000000ff */
[----:B--2---:R-:W-:Y:S01]  /*3c50*/  F2FP.PACK_AB R5, R190, R191 ;  /* 0x000000bfbe05723e */ /* 0x004fe200000000ff */
[----:B------:R2:W3:Y:S01]  /*3c60*/  MUFU.EX2 R176, R8 ;  /* 0x0000000800b07308 */ /* 0x0004e20000000800 */
[----:B-1----:R-:W-:-:S07]  /*3c70*/  F2FP.PACK_AB R7, R189, R188 ;  /* 0x000000bcbd07723e */ /* 0x002fce00000000ff */
[----:B------:R-:W-:Y:S01]  /*3c80*/  HMMA.16816.F32 R140, R4, R24, R164 ;  /* 0x00000018048c723c */ /* 0x000fe200000018a4 */
[----:B--2---:R-:W-:-:S07]  /*3c90*/  FFMA.FTZ R8, R173, c[0x0][0x2d0], -R0 ;  /* 0x0000b400ad087a23 */ /* 0x004fce0000010800 */
[C---:B------:R-:W-:Y:S01]  /*3ca0*/  HMMA.16816.F32 R168, R4.reuse, R16, R128 ;  /* 0x0000001004a8723c */ /* 0x040fe20000001880 */
[----:B------:R1:W-:Y:S07]  /*3cb0*/  MUFU.EX2 R177, R8 ;  /* 0x0000000800b17308 */ /* 0x0003ee0000000800 */
[C---:B------:R-:W-:Y:S08]  /*3cc0*/  HMMA.16816.F32 R124, R4.reuse, R20, R124 ;  /* 0x00000014047c723c */ /* 0x040ff0000000187c */
[----:B------:R-:W-:Y:S01]  /*3cd0*/  HMMA.16816.F32 R112, R4, R28, R112 ;  /* 0x0000001c0470723c */ /* 0x000fe20000001870 */
[----:B-1----:R-:W-:-:S04]  /*3ce0*/  FFMA.FTZ R8, R174, c[0x0][0x2d0], -R0 ;  /* 0x0000b400ae087a23 */ /* 0x002fc80000010800 */
[----:B------:R1:W2:Y:S03]  /*3cf0*/  MUFU.EX2 R178, R8 ;  /* 0x0000000800b27308 */ /* 0x0002a60000000800 */
[C---:B------:R-:W-:Y:S08]  /*3d00*/  HMMA.16816.F32 R192, R4.reuse, R32, R108 ;  /* 0x0000002004c0723c */ /* 0x040ff0000000186c */
[----:B------:R-:W-:Y:S01]  /*3d10*/  HMMA.16816.F32 R200, R4, R36, R104 ;  /* 0x0000002404c8723c */ /* 0x000fe20000001868 */
[----:B------:R-:W-:Y:S01]  /*3d20*/  LDSM.16.MT88.4 R104, [R209+0x1d00] ;  /* 0x001d0000d168783b */ /* 0x000fe20000004200 */
[----:B-1----:R-:W-:-:S06]  /*3d30*/  FFMA.FTZ R8, R182, c[0x0][0x2d0], -R3 ;  /* 0x0000b400b6087a23 */ /* 0x002fcc0000010803 */
[C---:B------:R-:W-:Y:S01]  /*3d40*/  HMMA.16816.F32 R148, R4.reuse, R26, R148 ;  /* 0x0000001a0494723c */ /* 0x040fe20000001894 */
[----:B------:R1:W-:Y:S07]  /*3d50*/  MUFU.EX2 R138, R8 ;  /* 0x00000008008a7308 */ /* 0x0003ee0000000800 */
[C---:B------:R-:W-:Y:S08]  /*3d60*/  HMMA.16816.F32 R84, R4.reuse, R18, R84 ;  /* 0x000000120454723c */ /* 0x040ff00000001854 */
[----:B------:R-:W-:Y:S01]  /*3d70*/  HMMA.16816.F32 R100, R4, R22, R100 ;  /* 0x000000160464723c */ /* 0x000fe20000001864 */
[----:B-1----:R-:W-:-:S04]  /*3d80*/  FFMA.FTZ R8, R183, c[0x0][0x2d0], -R3 ;  /* 0x0000b400b7087a23 */ /* 0x002fc80000010803 */
[----:B------:R1:W4:Y:S03]  /*3d90*/  MUFU.EX2 R137, R8 ;  /* 0x0000000800897308 */ /* 0x0003260000000800 */
[C---:B------:R-:W-:Y:S01]  /*3da0*/  HMMA.16816.F32 R160, R4.reuse, R30, R96 ;  /* 0x0000001e04a0723c */ /* 0x040fe20000001860 */
[----:B------:R-:W-:Y:S07]  /*3db0*/  LDSM.16.MT88.4 R96, [R208+0x1d00] ;  /* 0x001d0000d060783b */ /* 0x000fee0000004200 */
[----:B------:R-:W-:Y:S01]  /*3dc0*/  HMMA.16816.F32 R116, R4, R34, R92 ;  /* 0x000000220474723c */ /* 0x000fe2000000185c */
[----:B-1----:R-:W-:-:S07]  /*3dd0*/  FFMA.FTZ R8, R180, c[0x0][0x2d0], -R3 ;  /* 0x0000b400b4087a23 */ /* 0x002fce0000010803 */
[----:B------:R-:W-:Y:S01]  /*3de0*/  HMMA.16816.F32 R144, R4, R38, R88 ;  /* 0x000000260490723c */ /* 0x000fe20000001858 */
[----:B------:R-:W-:Y:S01]  /*3df0*/  IMAD.MOV.U32 R95, RZ, RZ, R122 ;  /* 0x000000ffff5f7224 */ /* 0x000fe200078e007a */
[----:B------:R1:W-:Y:S01]  /*3e00*/  MUFU.EX2 R133, R8 ;  /* 0x0000000800857308 */ /* 0x0003e20000000800 */
[----:B------:R-:W-:Y:S02]  /*3e10*/  IMAD.MOV.U32 R94, RZ, RZ, R123 ;  /* 0x000000ffff5e7224 */ /* 0x000fe400078e007b */
[----:B------:R-:W-:Y:S02]  /*3e20*/  IMAD.MOV.U32 R93, RZ, RZ, R9 ;  /* 0x000000ffff5d7224 */ /* 0x000fe400078e0009 */
[----:B---3--:R-:W-:Y:S01]  /*3e30*/  F2FP.PACK_AB R4, R176, R179 ;  /* 0x000000b3b004723e */ /* 0x008fe200000000ff */
[----:B------:R-:W-:Y:S01]  /*3e40*/  IMAD.MOV.U32 R91, RZ, RZ, R187 ;  /* 0x000000ffff5b7224 */ /* 0x000fe200078e00bb */
[----:B--2---:R-:W-:Y:S01]  /*3e50*/  F2FP.PACK_AB R6, R178, R177 ;  /* 0x000000b1b206723e */ /* 0x004fe200000000ff */
[----:B------:R-:W-:Y:S01]  /*3e60*/  IMAD.MOV.U32 R90, RZ, RZ, R186 ;  /* 0x000000ffff5a7224 */ /* 0x000fe200078e00ba */
[----:B----4-:R-:W-:Y:S01]  /*3e70*/  F2FP.PACK_AB R5, R137, R138 ;  /* 0x0000008a8905723e */ /* 0x010fe200000000ff */
[----:B------:R-:W-:Y:S01]  /*3e80*/  IMAD.MOV.U32 R89, RZ, RZ, R185 ;  /* 0x000000ffff597224 */ /* 0x000fe200078e00b9 */
[----:B------:R-:W-:Y:S01]  /*3e90*/  LDSM.16.MT88.4 R120, [R208+0x2d00] ;  /* 0x002d0000d078783b */ /* 0x000fe20000004200 */
[----:B------:R-:W-:-:S02]  /*3ea0*/  IMAD.MOV.U32 R88, RZ, RZ, R184 ;  /* 0x000000ffff587224 */ /* 0x000fc400078e00b8 */
[----:B------:R-:W-:Y:S02]  /*3eb0*/  IMAD.MOV.U32 R92, RZ, RZ, R10 ;  /* 0x000000ffff5c7224 */ /* 0x000fe400078e000a */
[----:B-1----:R-:W-:-:S04]  /*3ec0*/  FFMA.FTZ R8, R181, c[0x0][0x2d0], -R3 ;  /* 0x0000b400b5087a23 */ /* 0x002fc80000010803 */
[----:B------:R-:W1:Y:S02]  /*3ed0*/  MUFU.EX2 R132, R8 ;  /* 0x0000000800847308 */ /* 0x000e640000000800 */
[----:B-1----:R-:W-:Y:S01]  /*3ee0*/  F2FP.PACK_AB R7, R132, R133 ;  /* 0x000000858407723e */ /* 0x002fe200000000ff */
[----:B------:R-:W-:Y:S02]  /*3ef0*/  FFMA.FTZ R8, R220, c[0x0][0x2d0], -R13 ;  /* 0x0000b400dc087a23 */ /* 0x000fe4000001080d */
[----:B------:R-:W-:-:S04]  /*3f00*/  IMAD.MOV.U32 R220, RZ, RZ, R91 ;  /* 0x000000ffffdc7224 */ /* 0x000fc800078e005b */
[C---:B------:R-:W-:Y:S01]  /*3f10*/  HMMA.16816.F32 R108, R4.reuse, R18, R52 ;  /* 0x00000012046c723c */ /* 0x040fe20000001834 */
[----:B------:R1:W-:Y:S06]  /*3f20*/  MUFU.EX2 R52, R8 ;  /* 0x0000000800347308 */ /* 0x0003ec0000000800 */
[----:B------:R-:W-:Y:S01]  /*3f30*/  IMAD.MOV.U32 R53, RZ, RZ, R90 ;  /* 0x000000ffff357224 */ /* 0x000fe200078e005a */
[----:B------:R-:W-:Y:S01]  /*3f40*/  HMMA.16816.F32 R180, R4, R26, R60 ;  /* 0x0000001a04b4723c */ /* 0x000fe2000000183c */
[----:B------:R-:W-:Y:S02]  /*3f50*/  IMAD.MOV.U32 R54, RZ, RZ, R89 ;  /* 0x000000ffff367224 */ /* 0x000fe400078e0059 */
[----:B------:R-:W-:-:S05]  /*3f60*/  IMAD.MOV.U32 R55, RZ, RZ, R88 ;  /* 0x000000ffff377224 */ /* 0x000fca00078e0058 */
[C---:B------:R-:W-:Y:S01]  /*3f70*/  HMMA.16816.F32 R184, R4.reuse, R24, R80 ;  /* 0x0000001804b8723c */ /* 0x040fe20000001850 */
[--C-:B-1----:R-:W-:Y:S01]  /*3f80*/  FFMA.FTZ R8, R221, c[0x0][0x2d0], -R13.reuse ;  /* 0x0000b400dd087a23 */ /* 0x102fe2000001080d */
[----:B------:R-:W1:Y:S01]  /*3f90*/  LDSM.16.MT88.4 R80, [R209+0xd00] ;  /* 0x000d0000d150783b */ /* 0x000e620000004200 */
[----:B------:R-:W-:Y:S02]  /*3fa0*/  IMAD.MOV.U32 R221, RZ, RZ, R92 ;  /* 0x000000ffffdd7224 */ /* 0x000fe400078e005c */
[----:B------:R2:W3:Y:S03]  /*3fb0*/  MUFU.EX2 R27, R8 ;  /* 0x00000008001b7308 */ /* 0x0004e60000000800 */
[C---:B------:R-:W-:Y:S08]  /*3fc0*/  HMMA.16816.F32 R48, R4.reuse, R22, R48 ;  /* 0x000000160430723c */ /* 0x040ff00000001830 */
[----:B------:R-:W-:Y:S01]  /*3fd0*/  HMMA.16816.F32 R60, R4, R20, R72 ;  /* 0x00000014043c723c */ /* 0x000fe20000001848 */
[----:B--2---:R-:W-:Y:S01]  /*3fe0*/  FFMA.FTZ R8, R223, c[0x0][0x2d0], -R13 ;  /* 0x0000b400df087a23 */ /* 0x004fe2000001080d */
[----:B---3--:R-:W-:Y:S01]  /*3ff0*/  F2FP.PACK_AB R128, R27, R52 ;  /* 0x000000341b80723e */ /* 0x008fe200000000ff */
[----:B------:R-:W-:-:S05]  /*4000*/  IMAD.MOV.U32 R223, RZ, RZ, R93 ;  /* 0x000000ffffdf7224 */ /* 0x000fca00078e005d */
[C---:B------:R-:W-:Y:S01]  /*4010*/  HMMA.16816.F32 R172, R4.reuse, R16, R76 ;  /* 0x0000001004ac723c */ /* 0x040fe2000000184c */
[----:B------:R2:W-:Y:S06]  /*4020*/  MUFU.EX2 R26, R8 ;  /* 0x00000008001a7308 */ /* 0x0005ec0000000800 */
[----:B------:R-:W-:Y:S01]  /*4030*/  IMAD.MOV.U32 R79, RZ, RZ, R11 ;  /* 0x000000ffff4f7224 */ /* 0x000fe200078e000b */
[C---:B------:R-:W-:Y:S07]  /*4040*/  HMMA.16816.F32 R156, R4.reuse, R28, R68 ;  /* 0x0000001c049c723c */ /* 0x040fee0000001844 */
[----:B------:R-:W-:Y:S01]  /*4050*/  IMAD.MOV.U32 R29, RZ, RZ, R94 ;  /* 0x000000ffff1d7224 */ /* 0x000fe200078e005e */
[----:B------:R-:W-:Y:S01]  /*4060*/  HMMA.16816.F32 R44, R4, R30, R44 ;  /* 0x0000001e042c723c */ /* 0x000fe2000000182c */
[----:B--2---:R-:W-:-:S02]  /*4070*/  FFMA.FTZ R8, R217, c[0x0][0x2d0], -R13 ;  /* 0x0000b400d9087a23 */ /* 0x004fc4000001080d */
[----:B------:R-:W-:Y:S02]  /*4080*/  IMAD.MOV.U32 R28, RZ, RZ, R95 ;  /* 0x000000ffff1c7224 */ /* 0x000fe400078e005f */
[----:B------:R2:W3:Y:S01]  /*4090*/  MUFU.EX2 R25, R8 ;  /* 0x0000000800197308 */ /* 0x0004e20000000800 */
[----:B------:R-:W-:Y:S02]  /*40a0*/  IMAD.MOV.U32 R217, RZ, RZ, R15 ;  /* 0x000000ffffd97224 */ /* 0x000fe400078e000f */
[----:B------:R-:W-:Y:S01]  /*40b0*/  HMMA.16816.F32 R64, R4, R32, R64 ;  /* 0x000000200440723c */ /* 0x000fe20000001840 */
[----:B------:R-:W-:-:S07]  /*40c0*/  IMAD.MOV.U32 R31, RZ, RZ, R14 ;  /* 0x000000ffff1f7224 */ /* 0x000fce00078e000e */
[----:B------:R-:W-:Y:S01]  /*40d0*/  HMMA.16816.F32 R56, R4, R34, R56 ;  /* 0x000000220438723c */ /* 0x000fe20000001838 */
[----:B--2---:R-:W-:Y:S01]  /*40e0*/  FFMA.FTZ R8, R233, c[0x0][0x2d0], -R12 ;  /* 0x0000b400e9087a23 */ /* 0x004fe2000001080c */
[----:B---3--:R-:W-:-:S06]  /*40f0*/  F2FP.PACK_AB R130, R25, R26 ;  /* 0x0000001a1982723e */ /* 0x008fcc00000000ff */
[C---:B------:R-:W-:Y:S01]  /*4100*/  HMMA.16816.F32 R164, R4.reuse, R36, R196 ;  /* 0x0000002404a4723c */ /* 0x040fe200000018c4 */
[----:B------:R2:W-:Y:S07]  /*4110*/  MUFU.EX2 R24, R8 ;  /* 0x0000000800187308 */ /* 0x0005ee0000000800 */
[----:B------:R-:W-:Y:S07]  /*4120*/  HMMA.16816.F32 R40, R4, R38, R40 ;  /* 0x000000260428723c */ /* 0x000fee0000001828 */
[----:B------:R-:W-:-:S02]  /*4130*/  FFMA.FTZ R4, R227, c[0x0][0x2d0], -R0 ;  /* 0x0000b400e3047a23 */ /* 0x000fc40000010800 */
[----:B--2---:R-:W-:Y:S02]  /*4140*/  FFMA.FTZ R8, R222, c[0x0][0x2d0], -R12 ;  /* 0x0000b400de087a23 */ /* 0x004fe4000001080c */
[----:B------:R2:W-:Y:S01]  /*4150*/  MUFU.EX2 R18, R4 ;  /* 0x0000000400127308 */ /* 0x0005e20000000800 */
[----:B------:R-:W-:-:S07]  /*4160*/  FADD.FTZ R5, R238, R237 ;  /* 0x000000edee057221 */ /* 0x000fce0000010000 */
[----:B------:R3:W4:Y:S01]  /*4170*/  MUFU.EX2 R23, R8 ;  /* 0x0000000800177308 */ /* 0x0007220000000800 */
[----:B--2---:R-:W-:-:S04]  /*4180*/  FADD.FTZ R4, R217, R31 ;  /* 0x0000001fd9047221 */ /* 0x004fc80000010000 */
[----:B------:R-:W-:Y:S02]  /*4190*/  FADD.FTZ R7, R223, R4 ;  /* 0x00000004df077221 */ /* 0x000fe40000010000 */
[----:B---3--:R-:W-:Y:S01]  /*41a0*/  FFMA.FTZ R8, R214, c[0x0][0x2d0], -R12 ;  /* 0x0000b400d6087a23 */ /* 0x008fe2000001080c */
[----:B----4-:R-:W-:-:S03]  /*41b0*/  F2FP.PACK_AB R129, R23, R24 ;  /* 0x000000181781723e */ /* 0x010fc600000000ff */
[----:B------:R2:W-:Y:S02]  /*41c0*/  MUFU.EX2 R21, R8 ;  /* 0x0000000800157308 */ /* 0x0005e40000000800 */
[----:B--2---:R-:W-:Y:S02]  /*41d0*/  FFMA.FTZ R8, R219, c[0x0][0x2d0], -R12 ;  /* 0x0000b400db087a23 */ /* 0x004fe4000001080c */
[----:B------:R-:W-:-:S04]  /*41e0*/  FADD.FTZ R12, R240, R5 ;  /* 0x00000005f00c7221 */ /* 0x000fc80000010000 */
[----:B------:R2:W3:Y:S01]  /*41f0*/  MUFU.EX2 R22, R8 ;  /* 0x0000000800167308 */ /* 0x0004e20000000800 */
[----:B------:R-:W-:-:S04]  /*4200*/  FADD.FTZ R4, R249, R12 ;  /* 0x0000000cf9047221 */ /* 0x000fc80000010000 */
[----:B------:R-:W-:-:S04]  /*4210*/  FADD.FTZ R4, R216, R4 ;  /* 0x00000004d8047221 */ /* 0x000fc80000010000 */
[----:B------:R-:W-:-:S04]  /*4220*/  FADD.FTZ R246, R246, R4 ;  /* 0x00000004f6f67221 */ /* 0x000fc80000010000 */
[----:B------:R-:W-:Y:S02]  /*4230*/  FADD.FTZ R246, R215, R246 ;  /* 0x000000f6d7f67221 */ /* 0x000fe40000010000 */
[----:B--2---:R-:W-:Y:S01]  /*4240*/  FFMA.FTZ R8, R241, c[0x0][0x2d0], -R0 ;  /* 0x0000b400f1087a23 */ /* 0x004fe20000010800 */
[----:B---3--:R-:W-:Y:S01]  /*4250*/  F2FP.PACK_AB R131, R22, R21 ;  /* 0x000000151683723e */ /* 0x008fe200000000ff */
[----:B------:R-:W-:Y:S02]  /*4260*/  FADD.FTZ R246, R213, R246 ;  /* 0x000000f6d5f67221 */ /* 0x000fe40000010000 */
[----:B------:R2:W-:Y:S02]  /*4270*/  MUFU.EX2 R20, R8 ;  /* 0x0000000800147308 */ /* 0x0005e40000000800 */
[----:B------:R-:W-:Y:S02]  /*4280*/  FADD.FTZ R246, R138, R246 ;  /* 0x000000f68af67221 */ /* 0x000fe40000010000 */
[----:B-1----:R-:W-:Y:S02]  /*4290*/  HMMA.16816.F32 R72, R128, R80, R168 ;  /* 0x000000508048723c */ /* 0x002fe400000018a8 */
[----:B------:R-:W-:-:S04]  /*42a0*/  FADD.FTZ R246, R137, R246 ;  /* 0x000000f689f67221 */ /* 0x000fc80000010000 */
[----:B------:R-:W-:Y:S02]  /*42b0*/  FADD.FTZ R246, R133, R246 ;  /* 0x000000f685f67221 */ /* 0x000fe40000010000 */
[C---:B------:R-:W-:Y:S02]  /*42c0*/  HMMA.16816.F32 R92, R128.reuse, R98, R100 ;  /* 0x00000062805c723c */ /* 0x040fe40000001864 */
[----:B------:R-:W-:Y:S02]  /*42d0*/  FADD.FTZ R246, R132, R246 ;  /* 0x000000f684f67221 */ /* 0x000fe40000010000 */
[--C-:B--2---:R-:W-:Y:S02]  /*42e0*/  FFMA.FTZ R8, R218, c[0x0][0x2d0], -R0.reuse ;  /* 0x0000b400da087a23 */ /* 0x104fe40000010800 */
[----:B------:R-:W-:Y:S02]  /*42f0*/  FFMA.FTZ R0, R229, c[0x0][0x2d0], -R0 ;  /* 0x0000b400e5007a23 */ /* 0x000fe40000010800 */
[----:B------:R1:W2:Y:S01]  /*4300*/  MUFU.EX2 R19, R8 ;  /* 0x0000000800137308 */ /* 0x0002a20000000800 */
[C---:B------:R-:W-:Y:S07]  /*4310*/  HMMA.16816.F32 R88, R128.reuse, R96, R124 ;  /* 0x000000608058723c */ /* 0x040fee000000187c */
[----:B------:R3:W4:Y:S01]  /*4320*/  MUFU.EX2 R17, R0 ;  /* 0x0000000000117308 */ /* 0x0007220000000800 */
[----:B------:R-:W-:Y:S01]  /*4330*/  HMMA.16816.F32 R100, R128, R104, R112 ;  /* 0x000000688064723c */ /* 0x000fe20000001870 */
[----:B-1----:R-:W1:Y:S01]  /*4340*/  LDSM.16.MT88.4 R8, [R209+0x2d00] ;  /* 0x002d0000d108783b */ /* 0x002e620000004200 */
[----:B--2---:R-:W-:-:S06]  /*4350*/  F2FP.PACK_AB R168, R19, R20 ;  /* 0x0000001413a8723e */ /* 0x004fcc00000000ff */
[----:B------:R-:W-:Y:S01]  /*4360*/  HMMA.16816.F32 R140, R128, R152, R140 ;  /* 0x00000098808c723c */ /* 0x000fe2000000188c */
[----:B---3--:R-:W-:Y:S01]  /*4370*/  FFMA.FTZ R0, R79, c[0x0][0x2d0], -R3 ;  /* 0x0000b4004f007a23 */ /* 0x008fe20000010803 */
[----:B----4-:R-:W-:-:S06]  /*4380*/  F2FP.PACK_AB R170, R17, R18 ;  /* 0x0000001211aa723e */ /* 0x010fcc00000000ff */
[C---:B------:R-:W-:Y:S01]  /*4390*/  HMMA.16816.F32 R148, R128.reuse, R154, R148 ;  /* 0x0000009a8094723c */ /* 0x040fe20000001894 */
[----:B------:R2:W3:Y:S07]  /*43a0*/  MUFU.EX2 R13, R0 ;  /* 0x00000000000d7308 */ /* 0x0004ee0000000800 */
[C---:B------:R-:W-:Y:S08]  /*43b0*/  HMMA.16816.F32 R76, R128.reuse, R82, R84 ;  /* 0x00000052804c723c */ /* 0x040ff00000001854 */
[----:B------:R-:W-:Y:S01]  /*43c0*/  HMMA.16816.F32 R160, R128, R106, R160 ;  /* 0x0000006a80a0723c */ /* 0x000fe200000018a0 */
[----:B--2---:R-:W-:-:S02]  /*43d0*/  FFMA.FTZ R0, R231, c[0x0][0x2d0], -R3 ;  /* 0x0000b400e7007a23 */ /* 0x004fc40000010803 */
[----:B---3--:R-:W-:Y:S02]  /*43e0*/  FADD.FTZ R246, R13, R246 ;  /* 0x000000f60df67221 */ /* 0x008fe40000010000 */
[----:B------:R2:W3:Y:S03]  /*43f0*/  MUFU.EX2 R14, R0 ;  /* 0x00000000000e7308 */ /* 0x0004e60000000800 */
[C---:B------:R-:W-:Y:S08]  /*4400*/  HMMA.16816.F32 R112, R128.reuse, R120, R192 ;  /* 0x000000788070723c */ /* 0x040ff000000018c0 */
[----:B------:R-:W-:Y:S01]  /*4410*/  HMMA.16816.F32 R116, R128, R122, R116 ;  /* 0x0000007a8074723c */ /* 0x000fe20000001874 */
[--C-:B--2---:R-:W-:Y:S01]  /*4420*/  FFMA.FTZ R0, R230, c[0x0][0x2d0], -R3.reuse ;  /* 0x0000b400e6007a23 */ /* 0x104fe20000010803 */
[----:B---3--:R-:W-:Y:S01]  /*4430*/  F2FP.PACK_AB R169, R14, R13 ;  /* 0x0000000d0ea9723e */ /* 0x008fe200000000ff */
[----:B------:R-:W-:-:S05]  /*4440*/  FFMA.FTZ R3, R232, c[0x0][0x2d0], -R3 ;  /* 0x0000b400e8037a23 */ /* 0x000fca0000010803 */
[----:B-1----:R-:W-:Y:S01]  /*4450*/  HMMA.16816.F32 R124, R128, R8, R200 ;  /* 0x00000008807c723c */ /* 0x002fe200000018c8 */
[----:B------:R1:W2:Y:S01]  /*4460*/  MUFU.EX2 R15, R0 ;  /* 0x00000000000f7308 */ /* 0x0002a20000000800 */
[----:B------:R-:W-:-:S06]  /*4470*/  FADD.FTZ R246, R14, R246 ;  /* 0x000000f60ef67221 */ /* 0x000fcc0000010000 */
[----:B------:R-:W-:Y:S01]  /*4480*/  HMMA.16816.F32 R128, R128, R10, R144 ;  /* 0x0000000a8080723c */ /* 0x000fe20000001890 */
[----:B------:R3:W4:Y:S01]  /*4490*/  MUFU.EX2 R16, R3 ;  /* 0x0000000300107308 */ /* 0x0007220000000800 */
[----:B-1----:R-:W-:Y:S02]  /*44a0*/  FADD.FTZ R0, R250, R242 ;  /* 0x000000f2fa007221 */ /* 0x002fe40000010000 */
[----:B--2---:R-:W-:Y:S02]  /*44b0*/  FADD.FTZ R246, R15, R246 ;  /* 0x000000f60ff67221 */ /* 0x004fe40000010000 */
[----:B------:R-:W-:Y:S02]  /*44c0*/  FADD.FTZ R0, R251, R0 ;  /* 0x00000000fb007221 */ /* 0x000fe40000010000 */
[----:B---3--:R-:W-:Y:S01]  /*44d0*/  FADD.FTZ R3, R29, R28 ;  /* 0x0000001c1d037221 */ /* 0x008fe20000010000 */
[----:B----4-:R-:W-:Y:S01]  /*44e0*/  F2FP.PACK_AB R171, R16, R15 ;  /* 0x0000000f10ab723e */ /* 0x010fe200000000ff */
[----:B------:R-:W-:-:S02]  /*44f0*/  FADD.FTZ R5, R252, R0 ;  /* 0x00000000fc057221 */ /* 0x000fc40000010000 */
[----:B------:R-:W-:Y:S02]  /*4500*/  FADD.FTZ R6, R221, R3 ;  /* 0x00000003dd067221 */ /* 0x000fe40000010000 */
[----:B------:R-:W-:Y:S02]  /*4510*/  FADD.FTZ R3, R220, R7 ;  /* 0x00000007dc037221 */ /* 0x000fe40000010000 */
[----:B------:R-:W-:Y:S01]  /*4520*/  FADD.FTZ R0, R53, R6 ;  /* 0x0000000635007221 */ /* 0x000fe20000010000 */
[----:B------:R-:W-:Y:S01]  /*4530*/  HMMA.16816.F32 R68, R168, R80, R172 ;  /* 0x00000050a844723c */ /* 0x000fe200000018ac */
[----:B------:R-:W-:Y:S02]  /*4540*/  FADD.FTZ R5, R228, R5 ;  /* 0x00000005e4057221 */ /* 0x000fe40000010000 */
[----:B------:R-:W-:Y:S02]  /*4550*/  FADD.FTZ R3, R239, R3 ;  /* 0x00000003ef037221 */ /* 0x000fe40000010000 */
[----:B------:R-:W-:-:S02]  /*4560*/  FADD.FTZ R0, R234, R0 ;  /* 0x00000000ea007221 */ /* 0x000fc40000010000 */
[----:B------:R-:W-:Y:S01]  /*4570*/  FADD.FTZ R245, R245, R5 ;  /* 0x00000005f5f57221 */ /* 0x000fe20000010000 */
[C---:B------:R-:W-:Y:S01]  /*4580*/  HMMA.16816.F32 R80, R168.reuse, R82, R108 ;  /* 0x00000052a850723c */ /* 0x040fe2000000186c */
[----:B------:R-:W-:Y:S02]  /*4590*/  FADD.FTZ R247, R247, R3 ;  /* 0x00000003f7f77221 */ /* 0x000fe40000010000 */
[----:B------:R-:W-:Y:S02]  /*45a0*/  FADD.FTZ R248, R248, R0 ;  /* 0x00000000f8f87221 */ /* 0x000fe40000010000 */
[----:B------:R-:W-:Y:S02]  /*45b0*/  FADD.FTZ R245, R226, R245 ;  /* 0x000000f5e2f57221 */ /* 0x000fe40000010000 */
[----:B------:R-:W-:Y:S01]  /*45c0*/  FADD.FTZ R247, R244, R247 ;  /* 0x000000f7f4f77221 */ /* 0x000fe20000010000 */
[----:B------:R-:W-:Y:S01]  /*45d0*/  HMMA.16816.F32 R144, R168, R152, R184 ;  /* 0x00000098a890723c */ /* 0x000fe200000018b8 */
        /* <DEDUP_REMOVED lines=12> */
[----:B------:R-:W-:Y:S02]  /*46a0*/  IMAD.MOV.U32 R220, RZ, RZ, R54 ;  /* 0x000000ffffdc7224 */ /* 0x000fe400078e0036 */
[----:B------:R-:W-:Y:S01]  /*46b0*/  FADD.FTZ R245, R177, R245 ;  /* 0x000000f5b1f57221 */ /* 0x000fe20000010000 */
[----:B------:R-:W-:Y:S01]  /*46c0*/  HMMA.16816.F32 R108, R168, R120, R64 ;  /* 0x00000078a86c723c */ /* 0x000fe20000001840 */
[----:B------:R-:W-:Y:S01]  /*46d0*/  FADD.FTZ R247, R205, R247 ;  /* 0x000000f7cdf77221 */ /* 0x000fe20000010000 */
[----:B------:R-:W-:Y:S01]  /*46e0*/  ISETP.GE.AND P0, PT, R220, R55, PT ;  /* 0x00000037dc00720c */ /* 0x000fe20003f06270 */
[----:B------:R-:W-:-:S02]  /*46f0*/  FADD.FTZ R248, R188, R248 ;  /* 0x000000f8bcf87221 */ /* 0x000fc40000010000 */
[----:B------:R-:W-:Y:S02]  /*4700*/  FADD.FTZ R245, R178, R245 ;  /* 0x000000f5b2f57221 */ /* 0x000fe40000010000 */
        /* <DEDUP_REMOVED lines=16> */
[----:B------:R-:W-:Y:S01]  /*4810*/  HMMA.16816.F32 R120, R168, R122, R56 ;  /* 0x0000007aa878723c */ /* 0x000fe20000001838 */
[----:B------:R-:W-:Y:S02]  /*4820*/  FADD.FTZ R247, R25, R247 ;  /* 0x000000f719f77221 */ /* 0x000fe40000010000 */
[----:B------:R-:W-:-:S05]  /*4830*/  FADD.FTZ R248, R22, R248 ;  /* 0x000000f816f87221 */ /* 0x000fca0000010000 */
[C---:B------:R-:W-:Y:S08]  /*4840*/  HMMA.16816.F32 R164, R168.reuse, R8, R164 ;  /* 0x00000008a8a4723c */ /* 0x040ff000000018a4 */
[----:B------:R-:W-:Y:S01]  /*4850*/  HMMA.16816.F32 R168, R168, R10, R40 ;  /* 0x0000000aa8a8723c */ /* 0x000fe20000001828 */
[----:B------:R-:W-:Y:S07]  /*4860*/  @!P0 BRA `(.L_x_10) ;  /* 0x000032d000008947 */ /* 0x000fee0003800000 */
[----:B------:R-:W2:Y:S04]  /*4870*/  LDL.64 R30, [R1+0x18] ;  /* 0x00001800011e7983 */ /* 0x000ea80000100a00 */
[----:B------:R-:W3:Y:S04]  /*4880*/  LDL R53, [R1+0x2c] ;  /* 0x00002c0001357983 */ /* 0x000ee80000100800 */
[----:B------:R-:W4:Y:S04]  /*4890*/  LDL.64 R28, [R1+0x20] ;  /* 0x00002000011c7983 */ /* 0x000f280000100a00 */
[----:B------:R-:W5:Y:S01]  /*48a0*/  LDL.64 R54, [R1+0x10] ;  /* 0x0000100001367983 */ /* 0x000f620000100a00 */
[----:B------:R-:W-:Y:S01]  /*48b0*/  IMAD.MOV.U32 R138, RZ, RZ, R2 ;  /* 0x000000ffff8a7224 */ /* 0x000fe200078e0002 */
[C---:B------:R-:W-:Y:S01]  /*48c0*/  IADD3 R223, R212.reuse, 0x400, RZ ;  /* 0x00000400d4df7810 */ /* 0x040fe20007ffe0ff */
[----:B------:R-:W-:Y:S01]  /*48d0*/  IMAD.MOV.U32 R225, RZ, RZ, R220 ;  /* 0x000000ffffe17224 */ /* 0x000fe200078e00dc */
[C---:B------:R-:W-:Y:S01]  /*48e0*/  IADD3 R222, R212.reuse, 0x800, RZ ;  /* 0x00000800d4de7810 */ /* 0x040fe20007ffe0ff */
[----:B------:R-:W-:Y:S01]  /*48f0*/  IMAD.MOV.U32 R3, RZ, RZ, R135 ;  /* 0x000000ffff037224 */ /* 0x000fe200078e0087 */
[C---:B------:R-:W-:Y:S01]  /*4900*/  IADD3 R221, R212.reuse, 0xc00, RZ ;  /* 0x00000c00d4dd7810 */ /* 0x040fe20007ffe0ff */
[----:B------:R-:W-:Y:S01]  /*4910*/  IMAD.MOV.U32 R0, RZ, RZ, R136 ;  /* 0x000000ffff007224 */ /* 0x000fe200078e0088 */
[C---:B------:R-:W-:Y:S01]  /*4920*/  IADD3 R220, R212.reuse, 0x1000, RZ ;  /* 0x00001000d4dc7810 */ /* 0x040fe20007ffe0ff */
[----:B------:R-:W-:Y:S01]  /*4930*/  IMAD.MOV.U32 R137, RZ, RZ, R134 ;  /* 0x000000ffff897224 */ /* 0x000fe200078e0086 */
[----:B------:R-:W-:-:S02]  /*4940*/  IADD3 R219, R212, 0x1400, RZ ;  /* 0x00001400d4db7810 */ /* 0x000fc40007ffe0ff */
[C---:B------:R-:W-:Y:S02]  /*4950*/  IADD3 R218, R212.reuse, 0x1800, RZ ;  /* 0x00001800d4da7810 */ /* 0x040fe40007ffe0ff */
[C---:B------:R-:W-:Y:S02]  /*4960*/  IADD3 R217, R212.reuse, 0x1c00, RZ ;  /* 0x00001c00d4d97810 */ /* 0x040fe40007ffe0ff */
[C---:B------:R-:W-:Y:S02]  /*4970*/  IADD3 R216, R212.reuse, 0x2000, RZ ;  /* 0x00002000d4d87810 */ /* 0x040fe40007ffe0ff */
[C---:B------:R-:W-:Y:S02]  /*4980*/  IADD3 R215, R212.reuse, 0x2400, RZ ;  /* 0x00002400d4d77810 */ /* 0x040fe40007ffe0ff */
[C---:B------:R-:W-:Y:S02]  /*4990*/  IADD3 R214, R212.reuse, 0x2800, RZ ;  /* 0x00002800d4d67810 */ /* 0x040fe40007ffe0ff */
[----:B------:R-:W-:-:S02]  /*49a0*/  IADD3 R213, R212, 0x2c00, RZ ;  /* 0x00002c00d4d57810 */ /* 0x000fc40007ffe0ff */
[C---:B--2---:R-:W-:Y:S02]  /*49b0*/  IADD3 R4, P3, R30.reuse, 0x20, RZ ;  /* 0x000000201e047810 */ /* 0x044fe40007f7e0ff */
[----:B------:R-:W-:-:S03]  /*49c0*/  IADD3 R2, P2, R30, 0x40, RZ ;  /* 0x000000401e027810 */ /* 0x000fc60007f5e0ff */
[----:B------:R3:W-:Y:S04]  /*49d0*/  STL [R1+0xc], R4 ;  /* 0x00000c0401007387 */ /* 0x0007e80000100800 */
[----:B------:R1:W-:Y:S01]  /*49e0*/  STL [R1+0x4], R2 ;  /* 0x0000040201007387 */ /* 0x0003e20000100800 */
[--C-:B---3--:R-:W-:Y:S02]  /*49f0*/  IMAD.X R4, RZ, RZ, R53.reuse, P3 ;  /* 0x000000ffff047224 */ /* 0x108fe400018e0635 */
[----:B-1----:R-:W-:-:S03]  /*4a00*/  IMAD.X R2, RZ, RZ, R53, P2 ;  /* 0x000000ffff027224 */ /* 0x002fc600010e0635 */
[----:B------:R1:W-:Y:S04]  /*4a10*/  STL [R1+0x8], R4 ;  /* 0x0000080401007387 */ /* 0x0003e80000100800 */
[----:B------:R1:W-:Y:S01]  /*4a20*/  STL [R1], R2 ;  /* 0x0000000201007387 */ /* 0x0003e20000100800 */
[C---:B----4-:R-:W-:Y:S02]  /*4a30*/  IADD3 R252, P1, R28.reuse, 0x20, RZ ;  /* 0x000000201cfc7810 */ /* 0x050fe40007f3e0ff */
[----:B------:R-:W-:-:S03]  /*4a40*/  IADD3 R250, P0, R28, 0x40, RZ ;  /* 0x000000401cfa7810 */ /* 0x000fc60007f1e0ff */
[--C-:B-----5:R-:W-:Y:S02]  /*4a50*/  IMAD.X R251, RZ, RZ, R55.reuse, P1 ;  /* 0x000000fffffb7224 */ /* 0x120fe400008e0637 */
[----:B------:R-:W-:Y:S02]  /*4a60*/  IMAD.X R249, RZ, RZ, R55, P0 ;  /* 0x000000fffff97224 */ /* 0x000fe400000e0637 */
.L_x_11:
[----:B------:R-:W2:Y:S01]  /*4a70*/  LDL.64 R196, [R1+0x18] ;  /* 0x0000180001c47983 */ /* 0x000ea20000100a00 */
[----:B------:R-:W-:Y:S04]  /*4a80*/  DEPBAR.LE SB0, 0x0 ;  /* 0x000080000000791a */ /* 0x000fe80000000000 */
[----:B-1----:R-:W-:Y:S01]  /*4a90*/  SHF.R.S32.HI R2, RZ, 0x1f, R225 ;  /* 0x0000001fff027819 */ /* 0x002fe200000114e1 */
[----:B------:R-:W3:Y:S01]  /*4aa0*/  LDL R192, [R1+0x2c] ;  /* 0x00002c0001c07983 */ /* 0x000ee20000100800 */
[C---:B------:R-:W-:Y:S01]  /*4ab0*/  IMAD.WIDE.U32 R54, R225.reuse, c[0x0][0x208], RZ ;  /* 0x00008200e1367a25 */ /* 0x040fe200078e00ff */
[----:B------:R-:W-:Y:S02]  /*4ac0*/  MOV R194, c[0x0][0x208] ;  /* 0x0000820000c27a02 */ /* 0x000fe40000000f00 */
[----:B------:R-:W4:Y:S01]  /*4ad0*/  LDL R189, [R1+0xc] ;  /* 0x00000c0001bd7983 */ /* 0x000f220000100800 */
[----:B------:R-:W-:Y:S01]  /*4ae0*/  IMAD R2, R2, c[0x0][0x208], RZ ;  /* 0x0000820002027a24 */ /* 0x000fe200078e02ff */
[C---:B------:R-:W-:Y:S02]  /*4af0*/  SHF.L.U32 R136, R54.reuse, 0x6, RZ ;  /* 0x0000000636887819 */ /* 0x040fe400000006ff */
[----:B------:R-:W5:Y:S01]  /*4b00*/  LDL R193, [R1+0x4] ;  /* 0x0000040001c17983 */ /* 0x000f620000100800 */
[----:B------:R-:W-:Y:S01]  /*4b10*/  IMAD R2, R225, c[0x0][0x20c], R2 ;  /* 0x00008300e1027a24 */ /* 0x000fe200078e0202 */
[----:B------:R-:W-:Y:S02]  /*4b20*/  MOV R195, c[0x0][0x20c] ;  /* 0x0000830000c37a02 */ /* 0x000fe40000000f00 */
[----:B------:R-:W5:Y:S02]  /*4b30*/  LDL R190, [R1+0x8] ;  /* 0x0000080001be7983 */ /* 0x000f640000100800 */
[----:B------:R-:W-:Y:S02]  /*4b40*/  IADD3 R2, R55, R2, RZ ;  /* 0x0000000237027210 */ /* 0x000fe40007ffe0ff */
[----:B------:R-:W5:Y:S02]  /*4b50*/  LDL R191, [R1] ;  /* 0x0000000001bf7983 */ /* 0x000f640000100800 */
[----:B------:R-:W-:Y:S02]  /*4b60*/  SHF.L.U64.HI R2, R54, 0x6, R2 ;  /* 0x0000000636027819 */ /* 0x000fe40000010202 */
[----:B------:R-:W5:Y:S04]  /*4b70*/  LDL R226, [R1+0x28] ;  /* 0x0000280001e27983 */ /* 0x000f680000100800 */
[----:B------:R-:W-:Y:S08]  /*4b80*/  BAR.SYNC.DEFER_BLOCKING 0x0 ;  /* 0x0000000000007b1d */ /* 0x000ff00000010000 */
[----:B------:R-:W-:Y:S08]  /*4b90*/  LDSM.16.M88.4 R64, [R210+0x6100] ;  /* 0x00610000d240783b */ /* 0x000ff00000000200 */
[----:B------:R-:W1:Y:S08]  /*4ba0*/  LDSM.16.M88.4 R16, [R139+0x3100] ;  /* 0x003100008b10783b */ /* 0x000e700000000200 */
[----:B------:R-:W1:Y:S08]  /*4bb0*/  LDSM.16.M88.4 R60, [R210+0x7100] ;  /* 0x00710000d23c783b */ /* 0x000e700000000200 */
[----:B------:R-:W1:Y:S08]  /*4bc0*/  LDSM.16.M88.4 R32, [R139+0x3500] ;  /* 0x003500008b20783b */ /* 0x000e700000000200 */
[----:B------:R-:W5:Y:S04]  /*4bd0*/  LDL R227, [R1+0x34] ;  /* 0x0000340001e37983 */ /* 0x000f680000100800 */
[----:B------:R-:W1:Y:S08]  /*4be0*/  LDSM.16.M88.4 R48, [R139+0x3900] ;  /* 0x003900008b30783b */ /* 0x000e700000000200 */
[----:B------:R-:W5:Y:S01]  /*4bf0*/  LDL.64 R230, [R1+0x20] ;  /* 0x0000200001e67983 */ /* 0x000f620000100a00 */
[-C--:B-1----:R-:W-:Y:S05]  /*4c00*/  HMMA.16816.F32 R4, R64, R16.reuse, RZ ;  /* 0x000000104004723c */ /* 0x082fea00000018ff */
[----:B------:R-:W1:Y:S03]  /*4c10*/  LDSM.16.M88.4 R132, [R139+0x3d00] ;  /* 0x003d00008b84783b */ /* 0x000e660000000200 */
[C---:B------:R-:W-:Y:S05]  /*4c20*/  HMMA.16816.F32 R8, R60.reuse, R16, RZ ;  /* 0x000000103c08723c */ /* 0x040fea00000018ff */
[----:B------:R-:W5:Y:S03]  /*4c30*/  LDL.64 R228, [R1+0x10] ;  /* 0x0000100001e47983 */ /* 0x000f660000100a00 */
[-C--:B------:R-:W-:Y:S03]  /*4c40*/  HMMA.16816.F32 R12, R60, R18.reuse, RZ ;  /* 0x000000123c0c723c */ /* 0x080fe600000018ff */
[----:B------:R-:W-:Y:S05]  /*4c50*/  LDSM.16.M88.4 R172, [R211+0x6100] ;  /* 0x00610000d3ac783b */ /* 0x000fea0000000200 */
[C---:B------:R-:W-:Y:S03]  /*4c60*/  HMMA.16816.F32 R16, R64.reuse, R18, RZ ;  /* 0x000000124010723c */ /* 0x040fe600000018ff */
[----:B------:R-:W1:Y:S05]  /*4c70*/  LDSM.16.M88.4 R176, [R212] ;  /* 0x00000000d4b0783b */ /* 0x000e6a0000000200 */
[-C--:B------:R-:W-:Y:S03]  /*4c80*/  HMMA.16816.F32 R20, R64, R32.reuse, RZ ;  /* 0x000000204014723c */ /* 0x080fe600000018ff */
[----:B------:R-:W1:Y:S05]  /*4c90*/  LDSM.16.M88.4 R180, [R211+0x7100] ;  /* 0x00710000d3b4783b */ /* 0x000e6a0000000200 */
[C---:B------:R-:W-:Y:S03]  /*4ca0*/  HMMA.16816.F32 R24, R60.reuse, R32, RZ ;  /* 0x000000203c18723c */ /* 0x040fe600000018ff */
[----:B------:R-:W1:Y:S05]  /*4cb0*/  LDSM.16.M88.4 R184, [R223] ;  /* 0x00000000dfb8783b */ /* 0x000e6a0000000200 */
[-C--:B------:R-:W-:Y:S08]  /*4cc0*/  HMMA.16816.F32 R28, R60, R34.reuse, RZ ;  /* 0x000000223c1c723c */ /* 0x080ff000000018ff */
[C---:B------:R-:W-:Y:S08]  /*4cd0*/  HMMA.16816.F32 R32, R64.reuse, R34, RZ ;  /* 0x000000224020723c */ /* 0x040ff000000018ff */
[-C--:B------:R-:W-:Y:S08]  /*4ce0*/  HMMA.16816.F32 R36, R64, R48.reuse, RZ ;  /* 0x000000304024723c */ /* 0x080ff000000018ff */
[C---:B------:R-:W-:Y:S08]  /*4cf0*/  HMMA.16816.F32 R40, R60.reuse, R48, RZ ;  /* 0x000000303c28723c */ /* 0x040ff000000018ff */
[-C--:B------:R-:W-:Y:S08]  /*4d00*/  HMMA.16816.F32 R44, R60, R50.reuse, RZ ;  /* 0x000000323c2c723c */ /* 0x080ff000000018ff */
[C---:B------:R-:W-:Y:S04]  /*4d10*/  HMMA.16816.F32 R48, R64.reuse, R50, RZ ;  /* 0x000000324030723c */ /* 0x040fe800000018ff */
[----:B--2---:R-:W-:Y:S04]  /*4d20*/  IADD3 R52, P1, R136, R196, RZ ;  /* 0x000000c488347210 */ /* 0x004fe80007f3e0ff */
[----:B------:R-:W-:Y:S04]  /*4d30*/  LEA R200, P0, R52, c[0x0][0x1f8], 0x1 ;  /* 0x00007e0034c87a11 */ /* 0x000fe800078008ff */
[----:B---3--:R-:W-:Y:S04]  /*4d40*/  IADD3.X R53, R2, R192, RZ, P1, !PT ;  /* 0x000000c002357210 */ /* 0x008fe80000ffe4ff */
[----:B------:R-:W-:Y:S02]  /*4d50*/  LEA.HI.X R201, R52, c[0x0][0x1fc], R53, 0x1, P0 ;  /* 0x00007f0034c97a11 */ /* 0x000fe400000f0c35 */
[-C--:B-1----:R-:W-:Y:S01]  /*4d60*/  HMMA.16816.F32 R52, R64, R132.reuse, RZ ;  /* 0x000000844034723c */ /* 0x082fe200000018ff */
[C---:B----4-:R-:W-:Y:S02]  /*4d70*/  IADD3 R57, P3, R136.reuse, R189, RZ ;  /* 0x000000bd88397210 */ /* 0x050fe40007f7e0ff */
[----:B-----5:R-:W-:Y:S02]  /*4d80*/  IADD3 R56, P2, R136, R193, RZ ;  /* 0x000000c188387210 */ /* 0x020fe40007f5e0ff */
[C---:B------:R-:W-:Y:S02]  /*4d90*/  LEA R204, P1, R57.reuse, c[0x0][0x1f8], 0x1 ;  /* 0x00007e0039cc7a11 */ /* 0x040fe400078208ff */
[----:B------:R-:W-:Y:S02]  /*4da0*/  LEA R202, P0, R56, c[0x0][0x1f8], 0x1 ;  /* 0x00007e0038ca7a11 */ /* 0x000fe400078008ff */
[C---:B------:R-:W-:Y:S03]  /*4db0*/  IADD3.X R58, R2.reuse, R190, RZ, P3, !PT ;  /* 0x000000be023a7210 */ /* 0x040fe60001ffe4ff */
[----:B------:R-:W-:Y:S02]  /*4dc0*/  IADD3.X R59, R2, R191, RZ, P2, !PT ;  /* 0x000000bf023b7210 */ /* 0x000fe400017fe4ff */
[----:B------:R-:W-:Y:S02]  /*4dd0*/  LEA.HI.X R205, R57, c[0x0][0x1fc], R58, 0x1, P1 ;  /* 0x00007f0039cd7a11 */ /* 0x000fe400008f0c3a */
[----:B------:R-:W-:Y:S02]  /*4de0*/  LEA.HI.X R203, R56, c[0x0][0x1fc], R59, 0x1, P0 ;  /* 0x00007f0038cb7a11 */ /* 0x000fe400000f0c3b */
[C---:B------:R-:W-:Y:S02]  /*4df0*/  HMMA.16816.F32 R56, R60.reuse, R132, RZ ;  /* 0x000000843c38723c */ /* 0x040fe400000018ff */
[----:B------:R-:W-:Y:S04]  /*4e00*/  LEA R136, P3, R194, R136, 0x5 ;  /* 0x00000088c2887211 */ /* 0x000fe800078628ff */
[C---:B------:R-:W-:Y:S02]  /*4e10*/  IADD3 R188, P0, R136.reuse, R196, RZ ;  /* 0x000000c488bc7210 */ /* 0x040fe40007f1e0ff */
[-C--:B------:R-:W-:Y:S01]  /*4e20*/  HMMA.16816.F32 R60, R60, R134.reuse, RZ ;  /* 0x000000863c3c723c */ /* 0x080fe200000018ff */
[----:B------:R-:W-:Y:S03]  /*4e30*/  IADD3 R189, P2, R136, R189, RZ ;  /* 0x000000bd88bd7210 */ /* 0x000fe60007f5e0ff */
[----:B------:R-:W-:Y:S02]  /*4e40*/  LEA R132, P4, R188, c[0x0][0x1f8], 0x1 ;  /* 0x00007e00bc847a11 */ /* 0x000fe400078808ff */
[----:B------:R-:W-:Y:S02]  /*4e50*/  LEA.HI.X R2, R194, R2, R195, 0x5, P3 ;  /* 0x00000002c2027211 */ /* 0x000fe400018f2cc3 */
[----:B------:R-:W-:Y:S04]  /*4e60*/  HMMA.16816.F32 R64, R64, R134, RZ ;  /* 0x000000864040723c */ /* 0x000fe800000018ff */
[C---:B------:R-:W-:Y:S02]  /*4e70*/  LEA R198, P1, R189.reuse, c[0x0][0x1f8], 0x1 ;  /* 0x00007e00bdc67a11 */ /* 0x040fe400078208ff */
[----:B------:R-:W-:Y:S02]  /*4e80*/  IADD3 R136, P3, R136, R193, RZ ;  /* 0x000000c188887210 */ /* 0x000fe40007f7e0ff */
[-C--:B------:R-:W-:Y:S05]  /*4e90*/  HMMA.16816.F32 R4, R172, R176.reuse, R4 ;  /* 0x000000b0ac04723c */ /* 0x080fea0000001804 */
[C---:B------:R-:W-:Y:S02]  /*4ea0*/  IADD3.X R133, R2.reuse, R192, RZ, P0, !PT ;  /* 0x000000c002857210 */ /* 0x040fe400007fe4ff */
[----:B------:R-:W-:Y:S01]  /*4eb0*/  IADD3.X R190, R2, R190, RZ, P2, !PT ;  /* 0x000000be02be7210 */ /* 0x000fe200017fe4ff */
[C---:B------:R-:W-:Y:S01]  /*4ec0*/  HMMA.16816.F32 R8, R180.reuse, R176, R8 ;  /* 0x000000b0b408723c */ /* 0x040fe20000001808 */
[----:B------:R-:W-:Y:S03]  /*4ed0*/  LDSM.16.M88.4 R192, [R221] ;  /* 0x00000000ddc0783b */ /* 0x000fe60000000200 */
[----:B------:R-:W-:Y:S02]  /*4ee0*/  LEA.HI.X R133, R188, c[0x0][0x1fc], R133, 0x1, P4 ;  /* 0x00007f00bc857a11 */ /* 0x000fe400020f0c85 */
[----:B------:R-:W-:Y:S02]  /*4ef0*/  IADD3.X R2, R2, R191, RZ, P3, !PT ;  /* 0x000000bf02027210 */ /* 0x000fe40001ffe4ff */
[-C--:B------:R-:W-:Y:S03]  /*4f00*/  HMMA.16816.F32 R12, R180, R178.reuse, R12 ;  /* 0x000000b2b40c723c */ /* 0x080fe6000000180c */
[----:B------:R-:W-:Y:S02]  /*4f10*/  ISETP.NE.AND P2, PT, R226, RZ, PT ;  /* 0x000000ffe200720c */ /* 0x000fe40003f45270 */
[----:B------:R-:W-:Y:S02]  /*4f20*/  LEA.HI.X R199, R189, c[0x0][0x1fc], R190, 0x1, P1 ;  /* 0x00007f00bdc77a11 */ /* 0x000fe400008f0cbe */
[----:B------:R-:W1:Y:S01]  /*4f30*/  LDSM.16.M88.4 R188, [R222] ;  /* 0x00000000debc783b */ /* 0x000e620000000200 */
[C---:B------:R-:W-:Y:S04]  /*4f40*/  HMMA.16816.F32 R16, R172.reuse, R178, R16 ;  /* 0x000000b2ac10723c */ /* 0x040fe80000001810 */
[C---:B------:R-:W-:Y:S03]  /*4f50*/  LEA R196, P0, R136.reuse, c[0x0][0x1f8], 0x1 ;  /* 0x00007e0088c47a11 */ /* 0x040fe600078008ff */
[----:B------:R-:W-:Y:S01]  /*4f60*/  @!PT LDS RZ, [RZ] ;  /* 0x00000000fffff984 */ /* 0x000fe20000000800 */
[----:B------:R-:W-:Y:S01]  /*4f70*/  @!PT LDS RZ, [RZ] ;  /* 0x00000000fffff984 */ /* 0x000fe20000000800 */
[----:B------:R-:W-:Y:S01]  /*4f80*/  @!PT LDS RZ, [RZ] ;  /* 0x00000000fffff984 */ /* 0x000fe20000000800 */
[----:B------:R2:W-:Y:S01]  /*4f90*/  LDGSTS.E.BYPASS.LTC128B.128 [R224+0x100], [R200.64], !P5 ;  /* 0x00100000c8e07fae */ /* 0x0005e2000e901d46 */
[-C--:B------:R-:W-:Y:S04]  /*4fa0*/  HMMA.16816.F32 R20, R172, R184.reuse, R20 ;  /* 0x000000b8ac14723c */ /* 0x080fe80000001814 */
[----:B------:R-:W-:Y:S02]  /*4fb0*/  LEA.HI.X R197, R136, c[0x0][0x1fc], R2, 0x1, P0 ;  /* 0x00007f0088c57a11 */ /* 0x000fe400000f0c02 */
[C---:B------:R-:W-:Y:S01]  /*4fc0*/  ISETP.GT.AND P0, PT, R225.reuse, R227, PT ;  /* 0x000000e3e100720c */ /* 0x040fe20003f04270 */
[----:B------:R3:W-:Y:S01]  /*4fd0*/  LDGSTS.E.BYPASS.LTC128B.128 [R224+0x1100], [R204.64], !P2 ;  /* 0x01100000cce07fae */ /* 0x0007e2000d101d46 */
[C---:B------:R-:W-:Y:S01]  /*4fe0*/  HMMA.16816.F32 R24, R180.reuse, R184, R24 ;  /* 0x000000b8b418723c */ /* 0x040fe20000001818 */
[----:B------:R-:W-:Y:S03]  /*4ff0*/  MOV R227, c[0x0][0x1e0] ;  /* 0x0000780000e37a02 */ /* 0x000fe60000000f00 */
[----:B------:R-:W-:Y:S02]  /*5000*/  IADD3 R225, R225, -0x1, RZ ;  /* 0xffffffffe1e17810 */ /* 0x000fe40007ffe0ff */
[----:B------:R-:W-:Y:S01]  /*5010*/  SHF.L.U32 R227, R227, 0x5, RZ ;  /* 0x00000005e3e37819 */ /* 0x000fe200000006ff */
[----:B------:R2:W-:Y:S01]  /*5020*/  LDGSTS.E.BYPASS.LTC128B.128 [R224+0x2100], [R202.64], !P6 ;  /* 0x02100000cae07fae */ /* 0x0005e2000f101d46 */
[-C--:B------:R-:W-:Y:S07]  /*5030*/  HMMA.16816.F32 R28, R180, R186.reuse, R28 ;  /* 0x000000bab41c723c */ /* 0x080fee000000181c */
[----:B------:R4:W-:Y:S01]  /*5040*/  LDGSTS.E.BYPASS.LTC128B.128 [R224+0x900], [R132.64], !P5 ;  /* 0x0090000084e07fae */ /* 0x0009e2000e901d46 */
[C---:B------:R-:W-:Y:S07]  /*5050*/  HMMA.16816.F32 R32, R172.reuse, R186, R32 ;  /* 0x000000baac20723c */ /* 0x040fee0000001820 */
[----:B------:R5:W-:Y:S01]  /*5060*/  LDGSTS.E.BYPASS.LTC128B.128 [R224+0x1900], [R198.64], !P2 ;  /* 0x01900000c6e07fae */ /* 0x000be2000d101d46 */
[-C--:B-1----:R-:W-:Y:S07]  /*5070*/  HMMA.16816.F32 R36, R172, R188.reuse, R36 ;  /* 0x000000bcac24723c */ /* 0x082fee0000001824 */
[----:B------:R5:W-:Y:S01]  /*5080*/  LDGSTS.E.BYPASS.LTC128B.128 [R224+0x2900], [R196.64], !P6 ;  /* 0x02900000c4e07fae */ /* 0x000be2000f101d46 */
[C---:B------:R-:W-:Y:S07]  /*5090*/  HMMA.16816.F32 R40, R180.reuse, R188, R40 ;  /* 0x000000bcb428723c */ /* 0x040fee0000001828 */
[----:B--2---:R-:W-:Y:S01]  /*50a0*/  LDSM.16.M88.4 R200, [R210+0x9100] ;  /* 0x00910000d2c8783b */ /* 0x004fe20000000200 */
[-C--:B------:R-:W-:Y:S07]  /*50b0*/  HMMA.16816.F32 R44, R180, R190.reuse, R44 ;  /* 0x000000beb42c723c */ /* 0x080fee000000182c */
[----:B------:R-:W0:Y:S01]  /*50c0*/  LDGDEPBAR ;  /* 0x00000000000079af */ /* 0x000e220000000000 */
[C---:B------:R-:W-:Y:S07]  /*50d0*/  HMMA.16816.F32 R48, R172.reuse, R190, R48 ;  /* 0x000000beac30723c */ /* 0x040fee0000001830 */
[----:B----4-:R-:W-:Y:S01]  /*50e0*/  LDSM.16.M88.4 R132, [R210+0x8100] ;  /* 0x00810000d284783b */ /* 0x010fe20000000200 */
[-C--:B------:R-:W-:Y:S07]  /*50f0*/  HMMA.16816.F32 R52, R172, R192.reuse, R52 ;  /* 0x000000c0ac34723c */ /* 0x080fee0000001834 */
[----:B-----5:R-:W1:Y:S01]  /*5100*/  LDSM.16.M88.4 R196, [R139+0x4100] ;  /* 0x004100008bc4783b */ /* 0x020e620000000200 */
[C---:B------:R-:W-:Y:S07]  /*5110*/  HMMA.16816.F32 R56, R180.reuse, R192, R56 ;  /* 0x000000c0b438723c */ /* 0x040fee0000001838 */
[----:B---3--:R-:W2:Y:S01]  /*5120*/  LDSM.16.M88.4 R204, [R139+0x4500] ;  /* 0x004500008bcc783b */ /* 0x008ea20000000200 */
[-C--:B------:R-:W-:Y:S07]  /*5130*/  HMMA.16816.F32 R60, R180, R194.reuse, R60 ;  /* 0x000000c2b43c723c */ /* 0x080fee000000183c */
[----:B------:R-:W3:Y:S01]  /*5140*/  LDSM.16.M88.4 R176, [R139+0x4900] ;  /* 0x004900008bb0783b */ /* 0x000ee20000000200 */
[----:B------:R-:W-:Y:S07]  /*5150*/  HMMA.16816.F32 R64, R172, R194, R64 ;  /* 0x000000c2ac40723c */ /* 0x000fee0000001840 */
[----:B------:R-:W4:Y:S08]  /*5160*/  LDSM.16.M88.4 R172, [R139+0x4d00] ;  /* 0x004d00008bac783b */ /* 0x000f300000000200 */
[----:B------:R-:W-:Y:S01]  /*5170*/  LDSM.16.M88.4 R180, [R211+0x8100] ;  /* 0x00810000d3b4783b */ /* 0x000fe20000000200 */
[-C--:B-1----:R-:W-:Y:S07]  /*5180*/  HMMA.16816.F32 R4, R132, R196.reuse, R4 ;  /* 0x000000c48404723c */ /* 0x082fee0000001804 */
[----:B------:R-:W1:Y:S01]  /*5190*/  LDSM.16.M88.4 R184, [R220] ;  /* 0x00000000dcb8783b */ /* 0x000e620000000200 */
[C---:B------:R-:W-:Y:S07]  /*51a0*/  HMMA.16816.F32 R8, R200.reuse, R196, R8 ;  /* 0x000000c4c808723c */ /* 0x040fee0000001808 */
[----:B------:R-:W5:Y:S01]  /*51b0*/  LDSM.16.M88.4 R188, [R211+0x9100] ;  /* 0x00910000d3bc783b */ /* 0x000f620000000200 */
[-C--:B------:R-:W-:Y:S07]  /*51c0*/  HMMA.16816.F32 R12, R200, R198.reuse, R12 ;  /* 0x000000c6c80c723c */ /* 0x080fee000000180c */
[----:B------:R-:W1:Y:S01]  /*51d0*/  LDSM.16.M88.4 R192, [R219] ;  /* 0x00000000dbc0783b */ /* 0x000e620000000200 */
[C---:B------:R-:W-:Y:S07]  /*51e0*/  HMMA.16816.F32 R16, R132.reuse, R198, R16 ;  /* 0x000000c68410723c */ /* 0x040fee0000001810 */
[----:B------:R-:W-:Y:S01]  /*51f0*/  LDSM.16.M88.4 R196, [R217] ;  /* 0x00000000d9c4783b */ /* 0x000fe20000000200 */
[-C--:B--2---:R-:W-:Y:S08]  /*5200*/  HMMA.16816.F32 R20, R132, R204.reuse, R20 ;  /* 0x000000cc8414723c */ /* 0x084ff00000001814 */
[C---:B------:R-:W-:Y:S08]  /*5210*/  HMMA.16816.F32 R24, R200.reuse, R204, R24 ;  /* 0x000000ccc818723c */ /* 0x040ff00000001818 */
[-C--:B------:R-:W-:Y:S08]  /*5220*/  HMMA.16816.F32 R28, R200, R206.reuse, R28 ;  /* 0x000000cec81c723c */ /* 0x080ff0000000181c */
[C---:B------:R-:W-:Y:S01]  /*5230*/  HMMA.16816.F32 R32, R132.reuse, R206, R32 ;  /* 0x000000ce8420723c */ /* 0x040fe20000001820 */
[----:B------:R-:W-:Y:S07]  /*5240*/  LDSM.16.M88.4 R204, [R139+0x5500] ;  /* 0x005500008bcc783b */ /* 0x000fee0000000200 */
[-C--:B---3--:R-:W-:Y:S08]  /*5250*/  HMMA.16816.F32 R36, R132, R176.reuse, R36 ;  /* 0x000000b08424723c */ /* 0x088ff00000001824 */
[C---:B------:R-:W-:Y:S08]  /*5260*/  HMMA.16816.F32 R40, R200.reuse, R176, R40 ;  /* 0x000000b0c828723c */ /* 0x040ff00000001828 */
[-C--:B------:R-:W-:Y:S08]  /*5270*/  HMMA.16816.F32 R44, R200, R178.reuse, R44 ;  /* 0x000000b2c82c723c */ /* 0x080ff0000000182c */
[C---:B------:R-:W-:Y:S01]  /*5280*/  HMMA.16816.F32 R48, R132.reuse, R178, R48 ;  /* 0x000000b28430723c */ /* 0x040fe20000001830 */
[----:B------:R-:W2:Y:S07]  /*5290*/  LDSM.16.M88.4 R176, [R218] ;  /* 0x00000000dab0783b */ /* 0x000eae0000000200 */
[-C--:B----4-:R-:W-:Y:S08]  /*52a0*/  HMMA.16816.F32 R52, R132, R172.reuse, R52 ;  /* 0x000000ac8434723c */ /* 0x090ff00000001834 */
[C---:B------:R-:W-:Y:S08]  /*52b0*/  HMMA.16816.F32 R56, R200.reuse, R172, R56 ;  /* 0x000000acc838723c */ /* 0x040ff00000001838 */
[-C--:B------:R-:W-:Y:S01]  /*52c0*/  HMMA.16816.F32 R60, R200, R174.reuse, R60 ;  /* 0x000000aec83c723c */ /* 0x080fe2000000183c */
[----:B------:R-:W-:Y:S07]  /*52d0*/  LDSM.16.M88.4 R200, [R210+0xb100] ;  /* 0x00b10000d2c8783b */ /* 0x000fee0000000200 */
[----:B------:R-:W-:Y:S01]  /*52e0*/  HMMA.16816.F32 R64, R132, R174, R64 ;  /* 0x000000ae8440723c */ /* 0x000fe20000001840 */
[----:B------:R-:W-:Y:S07]  /*52f0*/  LDSM.16.M88.4 R132, [R210+0xa100] ;  /* 0x00a10000d284783b */ /* 0x000fee0000000200 */
[-C--:B-1----:R-:W-:Y:S01]  /*5300*/  HMMA.16816.F32 R4, R180, R184.reuse, R4 ;  /* 0x000000b8b404723c */ /* 0x082fe20000001804 */
[----:B------:R-:W1:Y:S07]  /*5310*/  LDSM.16.M88.4 R172, [R139+0x5100] ;  /* 0x005100008bac783b */ /* 0x000e6e0000000200 */
[C---:B-----5:R-:W-:Y:S08]  /*5320*/  HMMA.16816.F32 R8, R188.reuse, R184, R8 ;  /* 0x000000b8bc08723c */ /* 0x060ff00000001808 */
[-C--:B------:R-:W-:Y:S08]  /*5330*/  HMMA.16816.F32 R12, R188, R186.reuse, R12 ;  /* 0x000000babc0c723c */ /* 0x080ff0000000180c */
[C---:B------:R-:W-:Y:S01]  /*5340*/  HMMA.16816.F32 R16, R180.reuse, R186, R16 ;  /* 0x000000bab410723c */ /* 0x040fe20000001810 */
[----:B------:R-:W-:Y:S07]  /*5350*/  LDSM.16.M88.4 R184, [R216] ;  /* 0x00000000d8b8783b */ /* 0x000fee0000000200 */
[-C--:B------:R-:W-:Y:S08]  /*5360*/  HMMA.16816.F32 R20, R180, R192.reuse, R20 ;  /* 0x000000c0b414723c */ /* 0x080ff00000001814 */
[C---:B------:R-:W-:Y:S08]  /*5370*/  HMMA.16816.F32 R24, R188.reuse, R192, R24 ;  /* 0x000000c0bc18723c */ /* 0x040ff00000001818 */
[-C--:B------:R-:W-:Y:S08]  /*5380*/  HMMA.16816.F32 R28, R188, R194.reuse, R28 ;  /* 0x000000c2bc1c723c */ /* 0x080ff0000000181c */
[C---:B------:R-:W-:Y:S01]  /*5390*/  HMMA.16816.F32 R32, R180.reuse, R194, R32 ;  /* 0x000000c2b420723c */ /* 0x040fe20000001820 */
[----:B------:R-:W-:Y:S07]  /*53a0*/  LDSM.16.M88.4 R192, [R215] ;  /* 0x00000000d7c0783b */ /* 0x000fee0000000200 */
[-C--:B--2---:R-:W-:Y:S08]  /*53b0*/  HMMA.16816.F32 R36, R180, R176.reuse, R36 ;  /* 0x000000b0b424723c */ /* 0x084ff00000001824 */
[C---:B------:R-:W-:Y:S08]  /*53c0*/  HMMA.16816.F32 R40, R188.reuse, R176, R40 ;  /* 0x000000b0bc28723c */ /* 0x040ff00000001828 */
[-C--:B------:R-:W-:Y:S08]  /*53d0*/  HMMA.16816.F32 R44, R188, R178.reuse, R44 ;  /* 0x000000b2bc2c723c */ /* 0x080ff0000000182c */
[C---:B------:R-:W-:Y:S01]  /*53e0*/  HMMA.16816.F32 R48, R180.reuse, R178, R48 ;  /* 0x000000b2b430723c */ /* 0x040fe20000001830 */
[----:B------:R-:W2:Y:S07]  /*53f0*/  LDSM.16.M88.4 R176, [R139+0x5900] ;  /* 0x005900008bb0783b */ /* 0x000eae0000000200 */
[-C--:B------:R-:W-:Y:S08]  /*5400*/  HMMA.16816.F32 R52, R180, R196.reuse, R52 ;  /* 0x000000c4b434723c */ /* 0x080ff00000001834 */
[C---:B------:R-:W-:Y:S08]  /*5410*/  HMMA.16816.F32 R56, R188.reuse, R196, R56 ;  /* 0x000000c4bc38723c */ /* 0x040ff00000001838 */
[-C--:B------:R-:W-:Y:S01]  /*5420*/  HMMA.16816.F32 R60, R188, R198.reuse, R60 ;  /* 0x000000c6bc3c723c */ /* 0x080fe2000000183c */
[----:B------:R-:W-:Y:S07]  /*5430*/  LDSM.16.M88.4 R188, [R211+0xb100] ;  /* 0x00b10000d3bc783b */ /* 0x000fee0000000200 */
[----:B------:R-:W-:Y:S01]  /*5440*/  HMMA.16816.F32 R64, R180, R198, R64 ;  /* 0x000000c6b440723c */ /* 0x000fe20000001840 */
[----:B------:R-:W-:Y:S07]  /*5450*/  LDSM.16.M88.4 R180, [R211+0xa100] ;  /* 0x00a10000d3b4783b */ /* 0x000fee0000000200 */
[-C--:B-1----:R-:W-:Y:S01]  /*5460*/  HMMA.16816.F32 R4, R132, R172.reuse, R4 ;  /* 0x000000ac8404723c */ /* 0x082fe20000001804 */
[----:B------:R-:W-:Y:S07]  /*5470*/  LDSM.16.M88.4 R196, [R213] ;  /* 0x00000000d5c4783b */ /* 0x000fee0000000200 */
[C---:B------:R-:W-:Y:S08]  /*5480*/  HMMA.16816.F32 R8, R200.reuse, R172, R8 ;  /* 0x000000acc808723c */ /* 0x040ff00000001808 */
[-C--:B------:R-:W-:Y:S08]  /*5490*/  HMMA.16816.F32 R12, R200, R174.reuse, R12 ;  /* 0x000000aec80c723c */ /* 0x080ff0000000180c */
[C---:B------:R-:W-:Y:S01]  /*54a0*/  HMMA.16816.F32 R16, R132.reuse, R174, R16 ;  /* 0x000000ae8410723c */ /* 0x040fe20000001810 */
[----:B------:R-:W1:Y:S07]  /*54b0*/  LDSM.16.M88.4 R172, [R139+0x5d00] ;  /* 0x005d00008bac783b */ /* 0x000e6e0000000200 */
[-C--:B------:R-:W-:Y:S08]  /*54c0*/  HMMA.16816.F32 R20, R132, R204.reuse, R20 ;  /* 0x000000cc8414723c */ /* 0x080ff00000001814 */
[C---:B------:R-:W-:Y:S08]  /*54d0*/  HMMA.16816.F32 R24, R200.reuse, R204, R24 ;  /* 0x000000ccc818723c */ /* 0x040ff00000001818 */
[-C--:B------:R-:W-:Y:S08]  /*54e0*/  HMMA.16816.F32 R28, R200, R206.reuse, R28 ;  /* 0x000000cec81c723c */ /* 0x080ff0000000181c */
[C---:B------:R-:W-:Y:S08]  /*54f0*/  HMMA.16816.F32 R32, R132.reuse, R206, R32 ;  /* 0x000000ce8420723c */ /* 0x040ff00000001820 */
[-C--:B--2---:R-:W-:Y:S08]  /*5500*/  HMMA.16816.F32 R36, R132, R176.reuse, R36 ;  /* 0x000000b08424723c */ /* 0x084ff00000001824 */
[C---:B------:R-:W-:Y:S08]  /*5510*/  HMMA.16816.F32 R40, R200.reuse, R176, R40 ;  /* 0x000000b0c828723c */ /* 0x040ff00000001828 */
[-C--:B------:R-:W-:Y:S08]  /*5520*/  HMMA.16816.F32 R44, R200, R178.reuse, R44 ;  /* 0x000000b2c82c723c */ /* 0x080ff0000000182c */
[C---:B------:R-:W-:Y:S01]  /*5530*/  HMMA.16816.F32 R48, R132.reuse, R178, R48 ;  /* 0x000000b28430723c */ /* 0x040fe20000001830 */
[----:B------:R-:W2:Y:S01]  /*5540*/  LDSM.16.M88.4 R176, [R214] ;  /* 0x00000000d6b0783b */ /* 0x000ea20000000200 */
[----:B------:R-:W-:Y:S06]  /*5550*/  DEPBAR.LE SB0, 0x0 ;  /* 0x000080000000791a */ /* 0x000fec0000000000 */
[-C--:B-1----:R-:W-:Y:S01]  /*5560*/  HMMA.16816.F32 R52, R132, R172.reuse, R52 ;  /* 0x000000ac8434723c */ /* 0x082fe20000001834 */
[----:B------:R-:W-:Y:S07]  /*5570*/  BAR.SYNC.DEFER_BLOCKING 0x0 ;  /* 0x0000000000007b1d */ /* 0x000fee0000010000 */
[C---:B------:R-:W-:Y:S08]  /*5580*/  HMMA.16816.F32 R56, R200.reuse, R172, R56 ;  /* 0x000000acc838723c */ /* 0x040ff00000001838 */
[-C--:B------:R-:W-:Y:S08]  /*5590*/  HMMA.16816.F32 R60, R200, R174.reuse, R60 ;  /* 0x000000aec83c723c */ /* 0x080ff0000000183c */
[----:B------:R-:W-:Y:S07]  /*55a0*/  HMMA.16816.F32 R64, R132, R174, R64 ;  /* 0x000000ae8440723c */ /* 0x000fee0000001840 */
[----:B------:R-:W-:Y:S01]  /*55b0*/  MOV R175, 0x5 ;  /* 0x0000000500af7802 */ /* 0x000fe20000000f00 */
[-C--:B------:R-:W-:Y:S01]  /*55c0*/  HMMA.16816.F32 R4, R180, R184.reuse, R4 ;  /* 0x000000b8b404723c */ /* 0x080fe20000001804 */
[----:B------:R-:W-:Y:S04]  /*55d0*/  MOV R174, c[0x0][0x1e0] ;  /* 0x0000780000ae7a02 */ /* 0x000fe80000000f00 */
[----:B------:R-:W-:Y:S03]  /*55e0*/  SHF.L.U64.HI R174, R174, R175, c[0x0][0x1e4] ;  /* 0x00007900aeae7619 */ /* 0x000fe600000102af */
[C---:B------:R-:W-:Y:S08]  /*55f0*/  HMMA.16816.F32 R8, R188.reuse, R184, R8 ;  /* 0x000000b8bc08723c */ /* 0x040ff00000001808 */
[-C--:B------:R-:W-:Y:S08]  /*5600*/  HMMA.16816.F32 R12, R188, R186.reuse, R12 ;  /* 0x000000babc0c723c */ /* 0x080ff0000000180c */
[C---:B------:R-:W-:Y:S04]  /*5610*/  HMMA.16816.F32 R16, R180.reuse, R186, R16 ;  /* 0x000000bab410723c */ /* 0x040fe80000001810 */
[----:B------:R-:W-:Y:S02]  /*5620*/  FMNMX.FTZ R2, R4, R0, !PT ;  /* 0x0000000004027209 */ /* 0x000fe40007810000 */
[----:B------:R-:W-:Y:S02]  /*5630*/  FMNMX.FTZ R132, R6, R3, !PT ;  /* 0x0000000306847209 */ /* 0x000fe40007810000 */
[-C--:B------:R-:W-:Y:S04]  /*5640*/  HMMA.16816.F32 R20, R180, R192.reuse, R20 ;  /* 0x000000c0b414723c */ /* 0x080fe80000001814 */
[----:B------:R-:W-:Y:S02]  /*5650*/  FMNMX.FTZ R133, R8, R137, !PT ;  /* 0x0000008908857209 */ /* 0x000fe40007810000 */
[----:B------:R-:W-:Y:S02]  /*5660*/  FMNMX.FTZ R2, R5, R2, !PT ;  /* 0x0000000205027209 */ /* 0x000fe40007810000 */
        /* <DEDUP_REMOVED lines=9> */
[-C--:B--2---:R-:W-:Y:S04]  /*5700*/  HMMA.16816.F32 R36, R180, R176.reuse, R36 ;  /* 0x000000b0b424723c */ /* 0x084fe80000001824 */
        /* <DEDUP_REMOVED lines=20> */
[----:B------:R-:W-:Y:S04]  /*5850*/  HMMA.16816.F32 R64, R180, R198, R64 ;  /* 0x000000c6b440723c */ /* 0x000fe80000001840 */
[----:B------:R-:W-:Y:S02]  /*5860*/  FMNMX.FTZ R2, R38, R2, !PT ;  /* 0x0000000226027209 */ /* 0x000fe40007810000 */
[----:B------:R-:W-:Y:S02]  /*5870*/  FMNMX.FTZ R136, R49, R136, !PT ;  /* 0x0000008831887209 */ /* 0x000fe40007810000 */
[----:B------:R-:W-:Y:S04]  /*5880*/  FMNMX.FTZ R2, R39, R2, !PT ;  /* 0x0000000227027209 */ /* 0x000fe80007810000 */
[----:B------:R-:W-:Y:S02]  /*5890*/  FMNMX.FTZ R136, R52, R136, !PT ;  /* 0x0000008834887209 */ /* 0x000fe40007810000 */
        /* <DEDUP_REMOVED lines=9> */
[----:B------:R-:W-:Y:S01]  /*5930*/  FMNMX.FTZ R2, R66, R2, !PT ;  /* 0x0000000242027209 */ /* 0x000fe20007810000 */
[----:B------:R-:W1:Y:S01]  /*5940*/  SHFL.BFLY PT, R135, R136, 0x2, 0x1f ;  /* 0x0c401f0088877f89 */ /* 0x000e6200000e0000 */
[----:B------:R-:W-:Y:S02]  /*5950*/  FMNMX.FTZ R132, R28, R132, !PT ;  /* 0x000000841c847209 */ /* 0x000fe40007810000 */
[----:B------:R-:W-:Y:S02]  /*5960*/  FMNMX.FTZ R2, R67, R2, !PT ;  /* 0x0000000243027209 */ /* 0x000fe40007810000 */
[----:B------:R-:W-:Y:S02]  /*5970*/  FMNMX.FTZ R132, R29, R132, !PT ;  /* 0x000000841d847209 */ /* 0x000fe40007810000 */
[----:B------:R-:W-:Y:S01]  /*5980*/  FMNMX.FTZ R133, R11, R133, !PT ;  /* 0x000000850b857209 */ /* 0x000fe20007810000 */
[----:B------:R-:W2:Y:S01]  /*5990*/  SHFL.BFLY PT, R134, R2, 0x2, 0x1f ;  /* 0x0c401f0002867f89 */ /* 0x000ea200000e0000 */
        /* <DEDUP_REMOVED lines=8> */
[----:B-1----:R-:W-:Y:S02]  /*5a20*/  FMNMX.FTZ R136, R136, R135, !PT ;  /* 0x0000008788887209 */ /* 0x002fe40007810000 */
[----:B------:R-:W-:Y:S02]  /*5a30*/  FMNMX.FTZ R132, R56, R132, !PT ;  /* 0x0000008438847209 */ /* 0x000fe40007810000 */
[----:B------:R-:W-:Y:S01]  /*5a40*/  FMNMX.FTZ R133, R30, R133, !PT ;  /* 0x000000851e857209 */ /* 0x000fe20007810000 */
[----:B------:R-:W1:Y:S01]  /*5a50*/  SHFL.BFLY PT, R173, R136, 0x1, 0x1f ;  /* 0x0c201f0088ad7f89 */ /* 0x000e6200000e0000 */
[----:B------:R-:W-:Y:S02]  /*5a60*/  FMNMX.FTZ R132, R57, R132, !PT ;  /* 0x0000008439847209 */ /* 0x000fe40007810000 */
[----:B--2---:R-:W-:Y:S02]  /*5a70*/  FMNMX.FTZ R2, R2, R134, !PT ;  /* 0x0000008602027209 */ /* 0x004fe40007810000 */
[----:B------:R-:W-:Y:S02]  /*5a80*/  FMNMX.FTZ R132, R60, R132, !PT ;  /* 0x000000843c847209 */ /* 0x000fe40007810000 */
[----:B------:R-:W-:Y:S01]  /*5a90*/  FMNMX.FTZ R133, R31, R133, !PT ;  /* 0x000000851f857209 */ /* 0x000fe20007810000 */
[----:B------:R-:W2:Y:S01]  /*5aa0*/  SHFL.BFLY PT, R135, R2, 0x1, 0x1f ;  /* 0x0c201f0002877f89 */ /* 0x000ea200000e0000 */
[----:B------:R-:W-:Y:S02]  /*5ab0*/  FMNMX.FTZ R132, R61, R132, !PT ;  /* 0x000000843d847209 */ /* 0x000fe40007810000 */
[----:B------:R-:W-:Y:S04]  /*5ac0*/  FMNMX.FTZ R133, R42, R133, !PT ;  /* 0x000000852a857209 */ /* 0x000fe80007810000 */
[----:B------:R-:W-:Y:S01]  /*5ad0*/  FMNMX.FTZ R133, R43, R133, !PT ;  /* 0x000000852b857209 */ /* 0x000fe20007810000 */
[----:B------:R-:W3:Y:S03]  /*5ae0*/  SHFL.BFLY PT, R172, R132, 0x2, 0x1f ;  /* 0x0c401f0084ac7f89 */ /* 0x000ee600000e0000 */
[----:B------:R-:W-:Y:S02]  /*5af0*/  FMNMX.FTZ R133, R46, R133, !PT ;  /* 0x000000852e857209 */ /* 0x000fe40007810000 */
[----:B-1----:R-:W-:Y:S05]  /*5b00*/  FMNMX.FTZ R136, R136, R173, !PT ;  /* 0x000000ad88887209 */ /* 0x002fea0007810000 */
[C---:B------:R-:W-:Y:S02]  /*5b10*/  FADD.FTZ R0, -R136.reuse, R0 ;  /* 0x0000000088007221 */ /* 0x040fe40000010100 */
[----:B------:R-:W-:Y:S01]  /*5b20*/  FMUL.FTZ R180, R136, c[0x0][0x2d0] ;  /* 0x0000b40088b47a20 */ /* 0x000fe20000410000 */
[----:B--2---:R-:W-:Y:S01]  /*5b30*/  FMNMX.FTZ R135, R2, R135, !PT ;  /* 0x0000008702877209 */ /* 0x004fe20007810000 */
[----:B------:R-:W-:Y:S01]  /*5b40*/  FMUL.FTZ R0, R0, c[0x0][0x2d0] ;  /* 0x0000b40000007a20 */ /* 0x000fe20000410000 */
[----:B------:R-:W-:Y:S01]  /*5b50*/  FMNMX.FTZ R2, R47, R133, !PT ;  /* 0x000000852f027209 */ /* 0x000fe20007810000 */
[--C-:B------:R-:W-:Y:S02]  /*5b60*/  FFMA.FTZ R4, R4, c[0x0][0x2d0], -R180.reuse ;  /* 0x0000b40004047a23 */ /* 0x100fe400000108b4 */
[----:B------:R1:W2:Y:S01]  /*5b70*/  MUFU.EX2 R133, R0 ;  /* 0x0000000000857308 */ /* 0x0002a20000000800 */
[----:B------:R-:W-:Y:S01]  /*5b80*/  FMNMX.FTZ R2, R58, R2, !PT ;  /* 0x000000023a027209 */ /* 0x000fe20007810000 */
[----:B------:R-:W-:Y:S01]  /*5b90*/  FMUL.FTZ R181, R135, c[0x0][0x2d0] ;  /* 0x0000b40087b57a20 */ /* 0x000fe20000410000 */
[----:B---3--:R-:W-:Y:S01]  /*5ba0*/  FMNMX.FTZ R132, R132, R172, !PT ;  /* 0x000000ac84847209 */ /* 0x008fe20007810000 */
[--C-:B------:R-:W-:Y:S01]  /*5bb0*/  FFMA.FTZ R5, R5, c[0x0][0x2d0], -R180.reuse ;  /* 0x0000b40005057a23 */ /* 0x100fe200000108b4 */
[----:B------:R-:W-:Y:S01]  /*5bc0*/  FMNMX.FTZ R2, R59, R2, !PT ;  /* 0x000000023b027209 */ /* 0x000fe20007810000 */
[--C-:B------:R-:W-:Y:S02]  /*5bd0*/  FFMA.FTZ R19, R19, c[0x0][0x2d0], -R181.reuse ;  /* 0x0000b40013137a23 */ /* 0x100fe400000108b5 */
[----:B------:R-:W3:Y:S01]  /*5be0*/  SHFL.BFLY PT, R134, R132, 0x1, 0x1f ;  /* 0x0c201f0084867f89 */ /* 0x000ee200000e0000 */
[--C-:B------:R-:W-:Y:S01]  /*5bf0*/  FFMA.FTZ R6, R6, c[0x0][0x2d0], -R181.reuse ;  /* 0x0000b40006067a23 */ /* 0x100fe200000108b5 */
[----:B------:R4:W-:Y:S01]  /*5c00*/  MUFU.EX2 R241, R4 ;  /* 0x0000000400f17308 */ /* 0x0009e20000000800 */
[--C-:B------:R-:W-:Y:S02]  /*5c10*/  FFMA.FTZ R7, R7, c[0x0][0x2d0], -R181.reuse ;  /* 0x0000b40007077a23 */ /* 0x100fe400000108b5 */
[--C-:B------:R-:W-:Y:S02]  /*5c20*/  FFMA.FTZ R17, R17, c[0x0][0x2d0], -R180.reuse ;  /* 0x0000b40011117a23 */ /* 0x100fe400000108b4 */
[--C-:B------:R-:W-:Y:S02]  /*5c30*/  FFMA.FTZ R16, R16, c[0x0][0x2d0], -R180.reuse ;  /* 0x0000b40010107a23 */ /* 0x100fe400000108b4 */
[--C-:B------:R-:W-:Y:S02]  /*5c40*/  FFMA.FTZ R18, R18, c[0x0][0x2d0], -R181.reuse ;  /* 0x0000b40012127a23 */ /* 0x100fe400000108b5 */
[--C-:B------:R-:W-:Y:S01]  /*5c50*/  FFMA.FTZ R36, R36, c[0x0][0x2d0], -R180.reuse ;  /* 0x0000b40024247a23 */ /* 0x100fe200000108b4 */
[----:B------:R5:W-:Y:S01]  /*5c60*/  MUFU.EX2 R238, R19 ;  /* 0x0000001300ee7308 */ /* 0x000be20000000800 */
[--C-:B------:R-:W-:Y:S02]  /*5c70*/  FFMA.FTZ R37, R37, c[0x0][0x2d0], -R180.reuse ;  /* 0x0000b40025257a23 */ /* 0x100fe400000108b4 */
[----:B------:R-:W-:Y:S02]  /*5c80*/  FFMA.FTZ R38, R38, c[0x0][0x2d0], -R181 ;  /* 0x0000b40026267a23 */ /* 0x000fe400000108b5 */
[----:B-1----:R-:W-:Y:S02]  /*5c90*/  FADD.FTZ R0, -R135, R3 ;  /* 0x0000000387007221 */ /* 0x002fe40000010100 */
[----:B------:R-:W-:Y:S02]  /*5ca0*/  FFMA.FTZ R39, R39, c[0x0][0x2d0], -R181 ;  /* 0x0000b40027277a23 */ /* 0x000fe400000108b5 */
[----:B------:R-:W-:Y:S01]  /*5cb0*/  FMUL.FTZ R3, R0, c[0x0][0x2d0] ;  /* 0x0000b40000037a20 */ /* 0x000fe20000410000 */
[----:B------:R-:W-:Y:S01]  /*5cc0*/  FMNMX.FTZ R0, R62, R2, !PT ;  /* 0x000000023e007209 */ /* 0x000fe20007810000 */
[----:B------:R-:W-:Y:S01]  /*5cd0*/  MUFU.EX2 R237, R6 ;  /* 0x0000000600ed7308 */ /* 0x000fe20000000800 */
[----:B---3--:R-:W-:Y:S01]  /*5ce0*/  FMNMX.FTZ R134, R132, R134, !PT ;  /* 0x0000008684867209 */ /* 0x008fe20007810000 */
[--C-:B------:R-:W-:Y:S01]  /*5cf0*/  FFMA.FTZ R48, R48, c[0x0][0x2d0], -R180.reuse ;  /* 0x0000b40030307a23 */ /* 0x100fe200000108b4 */
[----:B------:R-:W-:Y:S01]  /*5d00*/  FMNMX.FTZ R0, R63, R0, !PT ;  /* 0x000000003f007209 */ /* 0x000fe20007810000 */
[----:B------:R-:W-:Y:S01]  /*5d10*/  FFMA.FTZ R49, R49, c[0x0][0x2d0], -R180 ;  /* 0x0000b40031317a23 */ /* 0x000fe200000108b4 */
[----:B----4-:R-:W-:Y:S01]  /*5d20*/  @P0 SHF.R.S32.HI R4, RZ, 0x1f, R225 ;  /* 0x0000001fff040819 */ /* 0x010fe200000114e1 */
[C---:B------:R-:W-:Y:S02]  /*5d30*/  FADD.FTZ R2, -R134.reuse, R137 ;  /* 0x0000008986027221 */ /* 0x040fe40000010100 */
[----:B------:R-:W-:Y:S02]  /*5d40*/  FMUL.FTZ R182, R134, c[0x0][0x2d0] ;  /* 0x0000b40086b67a20 */ /* 0x000fe40000410000 */
[----:B------:R1:W3:Y:S01]  /*5d50*/  MUFU.EX2 R132, R3 ;  /* 0x0000000300847308 */ /* 0x0002e20000000800 */
[----:B------:R-:W-:Y:S02]  /*5d60*/  @P0 IMAD R4, R4, c[0x0][0x1e0], RZ ;  /* 0x0000780004040a24 */ /* 0x000fe400078e02ff */
[----:B-----5:R-:W-:Y:S02]  /*5d70*/  FFMA.FTZ R19, R8, c[0x0][0x2d0], -R182 ;  /* 0x0000b40008137a23 */ /* 0x020fe400000108b6 */
[----:B------:R-:W-:Y:S02]  /*5d80*/  @P0 IMAD R4, R225, c[0x0][0x1e4], R4 ;  /* 0x00007900e1040a24 */ /* 0x000fe400078e0204 */
[--C-:B------:R-:W-:Y:S02]  /*5d90*/  FFMA.FTZ R12, R12, c[0x0][0x2d0], -R182.reuse ;  /* 0x0000b4000c0c7a23 */ /* 0x100fe400000108b6 */
[--C-:B------:R-:W-:Y:S01]  /*5da0*/  FFMA.FTZ R13, R13, c[0x0][0x2d0], -R182.reuse ;  /* 0x0000b4000d0d7a23 */ /* 0x100fe200000108b6 */
[----:B------:R4:W-:Y:S01]  /*5db0*/  MUFU.EX2 R239, R7 ;  /* 0x0000000700ef7308 */ /* 0x0009e20000000800 */
[--C-:B------:R-:W-:Y:S02]  /*5dc0*/  FFMA.FTZ R50, R50, c[0x0][0x2d0], -R181.reuse ;  /* 0x0000b40032327a23 */ /* 0x100fe400000108b5 */
[--C-:B------:R-:W-:Y:S02]  /*5dd0*/  FFMA.FTZ R51, R51, c[0x0][0x2d0], -R181.reuse ;  /* 0x0000b40033337a23 */ /* 0x100fe400000108b5 */
[--C-:B------:R-:W-:Y:S02]  /*5de0*/  FFMA.FTZ R44, R44, c[0x0][0x2d0], -R182.reuse ;  /* 0x0000b4002c2c7a23 */ /* 0x100fe400000108b6 */
[----:B------:R-:W-:Y:S02]  /*5df0*/  FFMA.FTZ R45, R45, c[0x0][0x2d0], -R182 ;  /* 0x0000b4002d2d7a23 */ /* 0x000fe400000108b6 */
[--C-:B------:R-:W-:Y:S01]  /*5e00*/  FFMA.FTZ R52, R52, c[0x0][0x2d0], -R180.reuse ;  /* 0x0000b40034347a23 */ /* 0x100fe200000108b4 */
[----:B------:R5:W-:Y:S01]  /*5e10*/  MUFU.EX2 R242, R5 ;  /* 0x0000000500f27308 */ /* 0x000be20000000800 */
[----:B------:R-:W-:Y:S02]  /*5e20*/  FFMA.FTZ R53, R53, c[0x0][0x2d0], -R180 ;  /* 0x0000b40035357a23 */ /* 0x000fe400000108b4 */
[--C-:B------:R-:W-:Y:S02]  /*5e30*/  FFMA.FTZ R54, R54, c[0x0][0x2d0], -R181.reuse ;  /* 0x0000b40036367a23 */ /* 0x100fe400000108b5 */
[----:B-1----:R-:W-:Y:S02]  /*5e40*/  FMUL.FTZ R3, R2, c[0x0][0x2d0] ;  /* 0x0000b40002037a20 */ /* 0x002fe40000410000 */
[----:B------:R-:W1:Y:S01]  /*5e50*/  SHFL.BFLY PT, R2, R0, 0x2, 0x1f ;  /* 0x0c401f0000027f89 */ /* 0x000e6200000e0000 */
[--C-:B------:R-:W-:Y:S02]  /*5e60*/  FFMA.FTZ R55, R55, c[0x0][0x2d0], -R181.reuse ;  /* 0x0000b40037377a23 */ /* 0x100fe400000108b5 */
[----:B------:R-:W-:Y:S01]  /*5e70*/  MUFU.EX2 R244, R16 ;  /* 0x0000001000f47308 */ /* 0x000fe20000000800 */
[--C-:B------:R-:W-:Y:S02]  /*5e80*/  FFMA.FTZ R56, R56, c[0x0][0x2d0], -R182.reuse ;  /* 0x0000b40038387a23 */ /* 0x100fe400000108b6 */
[----:B------:R-:W-:Y:S02]  /*5e90*/  FFMA.FTZ R57, R57, c[0x0][0x2d0], -R182 ;  /* 0x0000b40039397a23 */ /* 0x000fe400000108b6 */
[----:B----4-:R-:W-:Y:S04]  /*5ea0*/  @P0 IMAD.WIDE.U32 R6, R225, c[0x0][0x1e0], RZ ;  /* 0x00007800e1060a25 */ /* 0x010fe800078e00ff */
[----:B------:R-:W-:Y:S01]  /*5eb0*/  FFMA.FTZ R32, R32, c[0x0][0x2d0], -R180 ;  /* 0x0000b40020207a23 */ /* 0x000fe200000108b4 */
[----:B------:R4:W-:Y:S01]  /*5ec0*/  MUFU.EX2 R240, R18 ;  /* 0x0000001200f07308 */ /* 0x0009e20000000800 */
[----:B------:R-:W-:Y:S01]  /*5ed0*/  @P0 IADD3 R4, R7, R4, RZ ;  /* 0x0000000407040210 */ /* 0x000fe20007ffe0ff */
[C---:B--2---:R-:W-:Y:S01]  /*5ee0*/  FMUL.FTZ R84, R133.reuse, R84 ;  /* 0x0000005485547220 */ /* 0x044fe20000410000 */
[C---:B-----5:R-:W-:Y:S01]  /*5ef0*/  @P0 SHF.L.U32 R5, R6.reuse, 0x6, RZ ;  /* 0x0000000606050819 */ /* 0x060fe200000006ff */
[----:B------:R-:W-:Y:S01]  /*5f00*/  FMUL.FTZ R85, R133, R85 ;  /* 0x0000005585557220 */ /* 0x000fe20000410000 */
[----:B------:R-:W-:Y:S01]  /*5f10*/  @P0 SHF.L.U64.HI R4, R6, 0x6, R4 ;  /* 0x0000000606040819 */ /* 0x000fe20000010204 */
[C---:B---3--:R-:W-:Y:S01]  /*5f20*/  FMUL.FTZ R86, R132.reuse, R86 ;  /* 0x0000005684567220 */ /* 0x048fe20000410000 */
[----:B------:R-:W-:Y:S01]  /*5f30*/  @P0 IADD3 R7, P2, R5, R230, RZ ;  /* 0x000000e605070210 */ /* 0x000fe20007f5e0ff */
[----:B------:R-:W-:Y:S02]  /*5f40*/  FMUL.FTZ R87, R132, R87 ;  /* 0x0000005784577220 */ /* 0x000fe40000410000 */
[----:B------:R2:W-:Y:S01]  /*5f50*/  MUFU.EX2 R243, R17 ;  /* 0x0000001100f37308 */ /* 0x0005e20000000800 */
[----:B-1----:R-:W-:Y:S01]  /*5f60*/  FMNMX.FTZ R0, R0, R2, !PT ;  /* 0x0000000200007209 */ /* 0x002fe20007810000 */
[--C-:B------:R-:W-:Y:S01]  /*5f70*/  FFMA.FTZ R20, R20, c[0x0][0x2d0], -R180.reuse ;  /* 0x0000b40014147a23 */ /* 0x100fe200000108b4 */
[----:B------:R-:W-:Y:S01]  /*5f80*/  @P0 LEA R172, P1, R7, c[0x0][0x1c8], 0x1 ;  /* 0x0000720007ac0a11 */ /* 0x000fe200078208ff */
[----:B------:R-:W-:Y:S01]  /*5f90*/  FFMA.FTZ R21, R21, c[0x0][0x2d0], -R180 ;  /* 0x0000b40015157a23 */ /* 0x000fe200000108b4 */
[----:B------:R-:W-:Y:S01]  /*5fa0*/  @P0 IADD3.X R6, R4, R229, RZ, P2, !PT ;  /* 0x000000e504060210 */ /* 0x000fe200017fe4ff */
[----:B------:R-:W1:Y:S01]  /*5fb0*/  SHFL.BFLY PT, R2, R0, 0x1, 0x1f ;  /* 0x0c201f0000027f89 */ /* 0x000e6200000e0000 */
[----:B------:R-:W-:Y:S02]  /*5fc0*/  FFMA.FTZ R22, R22, c[0x0][0x2d0], -R181 ;  /* 0x0000b40016167a23 */ /* 0x000fe400000108b5 */
[----:B------:R-:W-:Y:S01]  /*5fd0*/  @P0 LEA.HI.X R173, R7, c[0x0][0x1cc], R6, 0x1, P1 ;  /* 0x0000730007ad0a11 */ /* 0x000fe200008f0c06 */
[----:B------:R3:W-:Y:S01]  /*5fe0*/  MUFU.EX2 R236, R19 ;  /* 0x0000001300ec7308 */ /* 0x0007e20000000800 */
[----:B------:R-:W-:Y:S01]  /*5ff0*/  @P0 IADD3 R6, P2, R5, R252, RZ ;  /* 0x000000fc05060210 */ /* 0x000fe20007f5e0ff */
[----:B------:R-:W-:Y:S01]  /*6000*/  FFMA.FTZ R33, R33, c[0x0][0x2d0], -R180 ;  /* 0x0000b40021217a23 */ /* 0x000fe200000108b4 */
[----:B------:R-:W-:Y:S01]  /*6010*/  @P0 IADD3 R7, P1, R5, R250, RZ ;  /* 0x000000fa05070210 */ /* 0x000fe20007f3e0ff */
[----:B------:R5:W-:Y:S01]  /*6020*/  @P0 LDGSTS.E.BYPASS.LTC128B.128 [R224+0x3100], [R172.64], !P5 ;  /* 0x03100000ace00fae */ /* 0x000be2000e901d46 */
[----:B------:R-:W-:Y:S01]  /*6030*/  @P0 IADD3 R5, P3, R227, R5, RZ ;  /* 0x00000005e3050210 */ /* 0x000fe20007f7e0ff */
[C---:B------:R-:W-:Y:S01]  /*6040*/  FMUL.FTZ R96, R133.reuse, R96 ;  /* 0x0000006085607220 */ /* 0x040fe20000410000 */
[----:B------:R-:W-:Y:S01]  /*6050*/  @P0 IADD3.X R8, R4, R249, RZ, P1, !PT ;  /* 0x000000f904080210 */ /* 0x000fe20000ffe4ff */
[----:B------:R-:W-:Y:S01]  /*6060*/  FMUL.FTZ R97, R133, R97 ;  /* 0x0000006185617220 */ /* 0x000fe20000410000 */
[----:B----4-:R-:W-:Y:S01]  /*6070*/  @P0 LEA R18, P1, R7, c[0x0][0x1c8], 0x1 ;  /* 0x0000720007120a11 */ /* 0x010fe200078208ff */
[----:B------:R-:W4:Y:S01]  /*6080*/  MUFU.EX2 R3, R3 ;  /* 0x0000000300037308 */ /* 0x000f220000000800 */
[C---:B------:R-:W-:Y:S02]  /*6090*/  FMUL.FTZ R98, R132.reuse, R98 ;  /* 0x0000006284627220 */ /* 0x040fe40000410000 */
[----:B------:R-:W-:Y:S01]  /*60a0*/  FMUL.FTZ R99, R132, R99 ;  /* 0x0000006384637220 */ /* 0x000fe20000410000 */
[----:B--2---:R-:W-:Y:S01]  /*60b0*/  @P0 IADD3.X R17, R4, R251, RZ, P2, !PT ;  /* 0x000000fb04110210 */ /* 0x004fe200017fe4ff */
[C---:B------:R-:W-:Y:S01]  /*60c0*/  FMUL.FTZ R104, R133.reuse, R104 ;  /* 0x0000006885687220 */ /* 0x040fe20000410000 */
[----:B------:R-:W-:Y:S01]  /*60d0*/  @P0 LEA R16, P2, R6, c[0x0][0x1c8], 0x1 ;  /* 0x0000720006100a11 */ /* 0x000fe200078408ff */
[----:B------:R-:W-:Y:S01]  /*60e0*/  FMUL.FTZ R105, R133, R105 ;  /* 0x0000006985697220 */ /* 0x000fe20000410000 */
[----:B------:R-:W-:Y:S01]  /*60f0*/  @P0 IADD3.X R4, R174, R4, RZ, P3, !PT ;  /* 0x00000004ae040210 */ /* 0x000fe20001ffe4ff */
[----:B------:R-:W-:Y:S01]  /*6100*/  FMUL.FTZ R106, R132, R106 ;  /* 0x0000006a846a7220 */ /* 0x000fe20000410000 */
[----:B-1----:R-:W-:Y:S01]  /*6110*/  FMNMX.FTZ R2, R0, R2, !PT ;  /* 0x0000000200027209 */ /* 0x002fe20007810000 */
[----:B------:R1:W-:Y:S01]  /*6120*/  MUFU.EX2 R234, R12 ;  /* 0x0000000c00ea7308 */ /* 0x0003e20000000800 */
[----:B------:R-:W-:Y:S01]  /*6130*/  @P0 LEA.HI.X R17, R6, c[0x0][0x1cc], R17, 0x1, P2 ;  /* 0x0000730006110a11 */ /* 0x000fe200010f0c11 */
[----:B------:R-:W-:Y:S01]  /*6140*/  FFMA.FTZ R6, R9, c[0x0][0x2d0], -R182 ;  /* 0x0000b40009067a23 */ /* 0x000fe200000108b6 */
[----:B---3--:R-:W-:Y:S01]  /*6150*/  @P0 LEA.HI.X R19, R7, c[0x0][0x1cc], R8, 0x1, P1 ;  /* 0x0000730007130a11 */ /* 0x008fe200008f0c08 */
[----:B------:R-:W-:Y:S01]  /*6160*/  FADD.FTZ R0, -R2, R138 ;  /* 0x0000008a02007221 */ /* 0x000fe20000010100 */
[C---:B------:R-:W-:Y:S01]  /*6170*/  @P0 IADD3 R137, P2, R5.reuse, R230, RZ ;  /* 0x000000e605890210 */ /* 0x040fe20007f5e0ff */
[----:B------:R-:W-:Y:S01]  /*6180*/  FMUL.FTZ R107, R132, R107 ;  /* 0x0000006b846b7220 */ /* 0x000fe20000410000 */
[C---:B------:R-:W-:Y:S01]  /*6190*/  @P0 IADD3 R7, P1, R5.reuse, R252, RZ ;  /* 0x000000fc05070210 */ /* 0x040fe20007f3e0ff */
[----:B------:R-:W-:Y:S01]  /*61a0*/  FMUL.FTZ R0, R0, c[0x0][0x2d0] ;  /* 0x0000b40000007a20 */ /* 0x000fe20000410000 */
[----:B------:R-:W-:Y:S01]  /*61b0*/  @P0 IADD3 R5, P3, R5, R250, RZ ;  /* 0x000000fa05050210 */ /* 0x000fe20007f7e0ff */
[----:B------:R2:W-:Y:S01]  /*61c0*/  MUFU.EX2 R235, R6 ;  /* 0x0000000600eb7308 */ /* 0x0005e20000000800 */
[----:B------:R-:W-:Y:S01]  /*61d0*/  @P0 LEA R8, P4, R137, c[0x0][0x1c8], 0x1 ;  /* 0x0000720089080a11 */ /* 0x000fe200078808ff */
[----:B------:R-:W-:Y:S01]  /*61e0*/  FMUL.FTZ R108, R133, R108 ;  /* 0x0000006c856c7220 */ /* 0x000fe20000410000 */
[----:B------:R-:W-:Y:S01]  /*61f0*/  @P0 IADD3.X R138, R4, R249, RZ, P3, !PT ;  /* 0x000000f9048a0210 */ /* 0x000fe20001ffe4ff */
[C---:B----4-:R-:W-:Y:S01]  /*6200*/  FMUL.FTZ R88, R3.reuse, R88 ;  /* 0x0000005803587220 */ /* 0x050fe20000410000 */
[----:B------:R-:W-:Y:S01]  /*6210*/  ISETP.NE.AND P3, PT, R226, RZ, PT ;  /* 0x000000ffe200720c */ /* 0x000fe20003f65270 */
[C---:B------:R-:W-:Y:S01]  /*6220*/  FMUL.FTZ R89, R3.reuse, R89 ;  /* 0x0000005903597220 */ /* 0x040fe20000410000 */
[C---:B------:R-:W-:Y:S01]  /*6230*/  @P0 IADD3.X R9, R4.reuse, R229, RZ, P2, !PT ;  /* 0x000000e504090210 */ /* 0x040fe200017fe4ff */
[----:B------:R-:W-:Y:S01]  /*6240*/  FMUL.FTZ R92, R3, R92 ;  /* 0x0000005c035c7220 */ /* 0x000fe20000410000 */
[----:B------:R-:W-:Y:S01]  /*6250*/  @P0 IADD3.X R174, R4, R251, RZ, P1, !PT ;  /* 0x000000fb04ae0210 */ /* 0x000fe20000ffe4ff */
[----:B------:R-:W3:Y:S01]  /*6260*/  MUFU.EX2 R0, R0 ;  /* 0x0000000000007308 */ /* 0x000ee20000000800 */
[----:B------:R-:W-:Y:S01]  /*6270*/  @P0 LEA.HI.X R9, R137, c[0x0][0x1cc], R9, 0x1, P4 ;  /* 0x0000730089090a11 */ /* 0x000fe200020f0c09 */
[----:B------:R-:W-:Y:S01]  /*6280*/  FMUL.FTZ R137, R2, c[0x0][0x2d0] ;  /* 0x0000b40002897a20 */ /* 0x000fe20000410000 */
[----:B------:R-:W-:Y:S01]  /*6290*/  @P0 LEA R4, P1, R5, c[0x0][0x1c8], 0x1 ;  /* 0x0000720005040a11 */ /* 0x000fe200078208ff */
[----:B-1----:R-:W-:Y:S02]  /*62a0*/  FMUL.FTZ R12, R3, R148 ;  /* 0x00000094030c7220 */ /* 0x002fe40000410000 */
[--C-:B------:R-:W-:Y:S01]  /*62b0*/  FFMA.FTZ R14, R14, c[0x0][0x2d0], -R137.reuse ;  /* 0x0000b4000e0e7a23 */ /* 0x100fe20000010889 */
[----:B------:R-:W-:Y:S01]  /*62c0*/  @P0 LEA.HI.X R5, R5, c[0x0][0x1cc], R138, 0x1, P1 ;  /* 0x0000730005050a11 */ /* 0x000fe200008f0c8a */
[----:B------:R1:W-:Y:S01]  /*62d0*/  @P0 LDGSTS.E.BYPASS.LTC128B.128 [R224+0x4100], [R16.64], !P3 ;  /* 0x0410000010e00fae */ /* 0x0003e2000d901d46 */
[--C-:B------:R-:W-:Y:S01]  /*62e0*/  FFMA.FTZ R15, R15, c[0x0][0x2d0], -R137.reuse ;  /* 0x0000b4000f0f7a23 */ /* 0x100fe20000010889 */
[----:B------:R4:W1:Y:S01]  /*62f0*/  MUFU.EX2 R233, R13 ;  /* 0x0000000d00e97308 */ /* 0x0008620000000800 */
[--C-:B------:R-:W-:Y:S02]  /*6300*/  FFMA.FTZ R10, R10, c[0x0][0x2d0], -R137.reuse ;  /* 0x0000b4000a0a7a23 */ /* 0x100fe40000010889 */
[--C-:B------:R-:W-:Y:S01]  /*6310*/  FFMA.FTZ R11, R11, c[0x0][0x2d0], -R137.reuse ;  /* 0x0000b4000b0b7a23 */ /* 0x100fe20000010889 */
[----:B--2---:R-:W-:Y:S01]  /*6320*/  @P0 LEA R6, P2, R7, c[0x0][0x1c8], 0x1 ;  /* 0x0000720007060a11 */ /* 0x004fe200078408ff */
[--C-:B------:R-:W-:Y:S01]  /*6330*/  FFMA.FTZ R46, R46, c[0x0][0x2d0], -R137.reuse ;  /* 0x0000b4002e2e7a23 */ /* 0x100fe20000010889 */
[----:B------:R2:W-:Y:S01]  /*6340*/  @P0 LDGSTS.E.BYPASS.LTC128B.128 [R224+0x5100], [R18.64], !P6 ;  /* 0x0510000012e00fae */ /* 0x0005e2000f101d46 */
[--C-:B------:R-:W-:Y:S01]  /*6350*/  FFMA.FTZ R47, R47, c[0x0][0x2d0], -R137.reuse ;  /* 0x0000b4002f2f7a23 */ /* 0x100fe20000010889 */
[----:B------:R-:W-:Y:S01]  /*6360*/  @P0 LEA.HI.X R7, R7, c[0x0][0x1cc], R174, 0x1, P2 ;  /* 0x0000730007070a11 */ /* 0x000fe200010f0cae */
[--C-:B------:R-:W-:Y:S01]  /*6370*/  FFMA.FTZ R58, R58, c[0x0][0x2d0], -R137.reuse ;  /* 0x0000b4003a3a7a23 */ /* 0x100fe20000010889 */
[----:B------:R2:W-:Y:S01]  /*6380*/  MUFU.EX2 R185, R14 ;  /* 0x0000000e00b97308 */ /* 0x0005e20000000800 */
[----:B------:R-:W-:Y:S02]  /*6390*/  FFMA.FTZ R59, R59, c[0x0][0x2d0], -R137 ;  /* 0x0000b4003b3b7a23 */ /* 0x000fe40000010889 */
[C---:B------:R-:W-:Y:S01]  /*63a0*/  FMUL.FTZ R93, R3.reuse, R93 ;  /* 0x0000005d035d7220 */ /* 0x040fe20000410000 */
[----:B------:R5:W-:Y:S01]  /*63b0*/  @P0 LDGSTS.E.BYPASS.LTC128B.128 [R224+0x3900], [R8.64], !P5 ;  /* 0x0390000008e00fae */ /* 0x000be2000e901d46 */
[C---:B---3--:R-:W-:Y:S02]  /*63c0*/  FMUL.FTZ R90, R0.reuse, R90 ;  /* 0x0000005a005a7220 */ /* 0x048fe40000410000 */
[C---:B------:R-:W-:Y:S02]  /*63d0*/  FMUL.FTZ R91, R0.reuse, R91 ;  /* 0x0000005b005b7220 */ /* 0x040fe40000410000 */
[C---:B------:R-:W-:Y:S01]  /*63e0*/  FMUL.FTZ R94, R0.reuse, R94 ;  /* 0x0000005e005e7220 */ /* 0x040fe20000410000 */
[----:B------:R3:W-:Y:S01]  /*63f0*/  MUFU.EX2 R186, R15 ;  /* 0x0000000f00ba7308 */ /* 0x0007e20000000800 */
[C---:B------:R-:W-:Y:S01]  /*6400*/  FMUL.FTZ R95, R0.reuse, R95 ;  /* 0x0000005f005f7220 */ /* 0x040fe20000410000 */
[----:B------:R3:W-:Y:S01]  /*6410*/  @P0 LDGSTS.E.BYPASS.LTC128B.128 [R224+0x4900], [R6.64], !P3 ;  /* 0x0490000006e00fae */ /* 0x0007e2000d901d46 */
[C---:B------:R-:W-:Y:S02]  /*6420*/  FMUL.FTZ R100, R3.reuse, R100 ;  /* 0x0000006403647220 */ /* 0x040fe40000410000 */
[----:B----4-:R-:W-:Y:S02]  /*6430*/  FMUL.FTZ R13, R3, R149 ;  /* 0x00000095030d7220 */ /* 0x010fe40000410000 */
[C---:B-1----:R-:W-:Y:S02]  /*6440*/  FMUL.FTZ R16, R133.reuse, R152 ;  /* 0x0000009885107220 */ /* 0x042fe40000410000 */
[----:B------:R-:W-:Y:S01]  /*6450*/  FMUL.FTZ R17, R133, R153 ;  /* 0x0000009985117220 */ /* 0x000fe20000410000 */
[----:B------:R1:W-:Y:S01]  /*6460*/  @P0 LDGSTS.E.BYPASS.LTC128B.128 [R224+0x5900], [R4.64], !P6 ;  /* 0x0590000004e00fae */ /* 0x0003e2000f101d46 */
[----:B------:R4:W-:Y:S01]  /*6470*/  MUFU.EX2 R184, R10 ;  /* 0x0000000a00b87308 */ /* 0x0009e20000000800 */
[C---:B------:R-:W-:Y:S02]  /*6480*/  FMUL.FTZ R101, R3.reuse, R101 ;  /* 0x0000006503657220 */ /* 0x040fe40000410000 */
[----:B--2---:R-:W-:Y:S02]  /*6490*/  FMUL.FTZ R14, R0, R150 ;  /* 0x00000096000e7220 */ /* 0x004fe40000410000 */
[C---:B------:R-:W-:Y:S02]  /*64a0*/  FMUL.FTZ R18, R132.reuse, R154 ;  /* 0x0000009a84127220 */ /* 0x040fe40000410000 */
[----:B-----5:R-:W2:Y:S01]  /*64b0*/  LDSM.16.MT88.4 R172, [R208+0x100] ;  /* 0x00010000d0ac783b */ /* 0x020ea20000004200 */
[----:B------:R-:W-:Y:S02]  /*64c0*/  FMUL.FTZ R19, R132, R155 ;  /* 0x0000009b84137220 */ /* 0x000fe40000410000 */
[----:B------:R-:W5:Y:S01]  /*64d0*/  MUFU.EX2 R183, R11 ;  /* 0x0000000b00b77308 */ /* 0x000f620000000800 */
[----:B------:R-:W-:Y:S01]  /*64e0*/  FMUL.FTZ R8, R3, R140 ;  /* 0x0000008c03087220 */ /* 0x000fe20000410000 */
[----:B------:R-:W-:Y:S01]  /*64f0*/  F2FP.PACK_AB R140, R235, R236 ;  /* 0x000000eceb8c723e */ /* 0x000fe200000000ff */
[----:B------:R-:W-:Y:S02]  /*6500*/  FMUL.FTZ R9, R3, R141 ;  /* 0x0000008d03097220 */ /* 0x000fe40000410000 */
[----:B------:R-:W2:Y:S01]  /*6510*/  LDSM.16.MT88.4 R176, [R209+0x100] ;  /* 0x00010000d1b0783b */ /* 0x000ea20000004200 */
[----:B---3--:R-:W-:Y:S02]  /*6520*/  FMUL.FTZ R15, R0, R151 ;  /* 0x00000097000f7220 */ /* 0x008fe40000410000 */
[C---:B------:R-:W-:Y:S01]  /*6530*/  FMUL.FTZ R6, R132.reuse, R146 ;  /* 0x0000009284067220 */ /* 0x040fe20000410000 */
[----:B------:R-:W-:Y:S01]  /*6540*/  F2FP.PACK_AB R146, R243, R244 ;  /* 0x000000f4f392723e */ /* 0x000fe200000000ff */
[----:B------:R-:W-:Y:S01]  /*6550*/  FMUL.FTZ R7, R132, R147 ;  /* 0x0000009384077220 */ /* 0x000fe20000410000 */
[----:B------:R-:W-:Y:S01]  /*6560*/  F2FP.PACK_AB R147, R238, R240 ;  /* 0x000000f0ee93723e */ /* 0x000fe200000000ff */
[----:B------:R-:W-:Y:S01]  /*6570*/  MUFU.EX2 R202, R36 ;  /* 0x0000002400ca7308 */ /* 0x000fe20000000800 */
[----:B------:R-:W3:Y:S01]  /*6580*/  LDSM.16.MT88.4 R148, [R208+0x1100] ;  /* 0x00110000d094783b */ /* 0x000ee20000004200 */
[----:B----4-:R-:W-:Y:S01]  /*6590*/  FMUL.FTZ R10, R0, R142 ;  /* 0x0000008e000a7220 */ /* 0x010fe20000410000 */
[----:B------:R-:W-:Y:S01]  /*65a0*/  F2FP.PACK_AB R142, R233, R234 ;  /* 0x000000eae98e723e */ /* 0x000fe200000000ff */
[C---:B-1----:R-:W-:Y:S01]  /*65b0*/  FMUL.FTZ R4, R133.reuse, R144 ;  /* 0x0000009085047220 */ /* 0x042fe20000410000 */
[----:B------:R-:W-:Y:S01]  /*65c0*/  F2FP.PACK_AB R144, R242, R241 ;  /* 0x000000f1f290723e */ /* 0x000fe200000000ff */
[----:B------:R-:W-:Y:S01]  /*65d0*/  FMUL.FTZ R5, R133, R145 ;  /* 0x0000009185057220 */ /* 0x000fe20000410000 */
[----:B------:R-:W-:Y:S01]  /*65e0*/  F2FP.PACK_AB R145, R239, R237 ;  /* 0x000000edef91723e */ /* 0x000fe200000000ff */
[C---:B------:R-:W-:Y:S01]  /*65f0*/  FMUL.FTZ R102, R0.reuse, R102 ;  /* 0x0000006600667220 */ /* 0x040fe20000410000 */
[----:B------:R-:W1:Y:S01]  /*6600*/  LDSM.16.MT88.4 R152, [R209+0x1100] ;  /* 0x00110000d198783b */ /* 0x000e620000004200 */
[----:B------:R-:W-:Y:S01]  /*6610*/  MUFU.EX2 R201, R37 ;  /* 0x0000002500c97308 */ /* 0x000fe20000000800 */
[C---:B------:R-:W-:Y:S01]  /*6620*/  FMUL.FTZ R103, R0.reuse, R103 ;  /* 0x0000006700677220 */ /* 0x040fe20000410000 */
[----:B-----5:R-:W-:Y:S01]  /*6630*/  F2FP.PACK_AB R141, R183, R184 ;  /* 0x000000b8b78d723e */ /* 0x020fe200000000ff */
[--C-:B------:R-:W-:Y:S02]  /*6640*/  FFMA.FTZ R138, R35, c[0x0][0x2d0], -R181.reuse ;  /* 0x0000b400238a7a23 */ /* 0x100fe400000108b5 */
[----:B------:R-:W-:Y:S02]  /*6650*/  FMUL.FTZ R35, R0, R163 ;  /* 0x000000a300237220 */ /* 0x000fe40000410000 */
[----:B------:R-:W0:Y:S01]  /*6660*/  LDGDEPBAR ;  /* 0x00000000000079af */ /* 0x000e220000000000 */
[----:B------:R-:W-:Y:S02]  /*6670*/  FMUL.FTZ R109, R133, R109 ;  /* 0x0000006d856d7220 */ /* 0x000fe40000410000 */
[----:B------:R-:W-:Y:S01]  /*6680*/  MUFU.EX2 R198, R38 ;  /* 0x0000002600c67308 */ /* 0x000fe20000000800 */
[C---:B------:R-:W-:Y:S02]  /*6690*/  FMUL.FTZ R110, R132.reuse, R110 ;  /* 0x0000006e846e7220 */ /* 0x040fe40000410000 */
[----:B------:R-:W-:Y:S01]  /*66a0*/  FMUL.FTZ R111, R132, R111 ;  /* 0x0000006f846f7220 */ /* 0x000fe20000410000 */
[-C--:B--2---:R-:W-:Y:S05]  /*66b0*/  HMMA.16816.F32 R4, R144, R172.reuse, R4 ;  /* 0x000000ac9004723c */ /* 0x084fea0000001804 */
[----:B------:R-:W-:Y:S01]  /*66c0*/  FMUL.FTZ R11, R0, R143 ;  /* 0x0000008f000b7220 */ /* 0x000fe20000410000 */
[----:B------:R-:W-:Y:S01]  /*66d0*/  F2FP.PACK_AB R143, R186, R185 ;  /* 0x000000b9ba8f723e */ /* 0x000fe200000000ff */
[----:B------:R2:W-:Y:S01]  /*66e0*/  MUFU.EX2 R196, R39 ;  /* 0x0000002700c47308 */ /* 0x0005e20000000800 */
[C---:B------:R-:W-:Y:S04]  /*66f0*/  FMUL.FTZ R112, R3.reuse, R112 ;  /* 0x0000007003707220 */ /* 0x040fe80000410000 */
[C---:B------:R-:W-:Y:S01]  /*6700*/  FMUL.FTZ R113, R3.reuse, R113 ;  /* 0x0000007103717220 */ /* 0x040fe20000410000 */
[C---:B------:R-:W-:Y:S04]  /*6710*/  HMMA.16816.F32 R8, R140.reuse, R172, R8 ;  /* 0x000000ac8c08723c */ /* 0x040fe80000001808 */
[----:B------:R-:W-:Y:S01]  /*6720*/  MUFU.EX2 R200, R48 ;  /* 0x0000003000c87308 */ /* 0x000fe20000000800 */
[C---:B------:R-:W-:Y:S02]  /*6730*/  FMUL.FTZ R114, R0.reuse, R114 ;  /* 0x0000007200727220 */ /* 0x040fe40000410000 */
[----:B------:R-:W-:Y:S01]  /*6740*/  FMUL.FTZ R115, R0, R115 ;  /* 0x0000007300737220 */ /* 0x000fe20000410000 */
[-C--:B------:R-:W-:Y:S04]  /*6750*/  HMMA.16816.F32 R12, R140, R174.reuse, R12 ;  /* 0x000000ae8c0c723c */ /* 0x080fe8000000180c */
[C---:B------:R-:W-:Y:S02]  /*6760*/  FMUL.FTZ R116, R3.reuse, R116 ;  /* 0x0000007403747220 */ /* 0x040fe40000410000 */
[----:B------:R-:W-:Y:S01]  /*6770*/  MUFU.EX2 R199, R49 ;  /* 0x0000003100c77308 */ /* 0x000fe20000000800 */
[----:B------:R-:W-:Y:S01]  /*6780*/  FMUL.FTZ R117, R3, R117 ;  /* 0x0000007503757220 */ /* 0x000fe20000410000 */
[C---:B------:R-:W-:Y:S01]  /*6790*/  HMMA.16816.F32 R16, R144.reuse, R174, R16 ;  /* 0x000000ae9010723c */ /* 0x040fe20000001810 */
[----:B--2---:R-:W-:Y:S03]  /*67a0*/  LDSM.16.MT88.4 R36, [R209+0x2500] ;  /* 0x00250000d124783b */ /* 0x004fe60000004200 */
[C---:B------:R-:W-:Y:S02]  /*67b0*/  FMUL.FTZ R68, R133.reuse, R68 ;  /* 0x0000004485447220 */ /* 0x040fe40000410000 */
[C---:B------:R-:W-:Y:S02]  /*67c0*/  FMUL.FTZ R69, R133.reuse, R69 ;  /* 0x0000004585457220 */ /* 0x040fe40000410000 */
[C---:B------:R-:W-:Y:S01]  /*67d0*/  FMUL.FTZ R70, R132.reuse, R70 ;  /* 0x0000004684467220 */ /* 0x040fe20000410000 */
[----:B------:R-:W-:Y:S03]  /*67e0*/  MUFU.EX2 R195, R50 ;  /* 0x0000003200c37308 */ /* 0x000fe60000000800 */
[----:B------:R-:W-:Y:S02]  /*67f0*/  FMUL.FTZ R71, R132, R71 ;  /* 0x0000004784477220 */ /* 0x000fe40000410000 */
[C---:B------:R-:W-:Y:S02]  /*6800*/  FMUL.FTZ R118, R0.reuse, R118 ;  /* 0x0000007600767220 */ /* 0x040fe40000410000 */
[C---:B------:R-:W-:Y:S02]  /*6810*/  FMUL.FTZ R119, R0.reuse, R119 ;  /* 0x0000007700777220 */ /* 0x040fe40000410000 */
[----:B------:R-:W-:Y:S01]  /*6820*/  FMUL.FTZ R120, R133, R120 ;  /* 0x0000007885787220 */ /* 0x000fe20000410000 */
[-C--:B------:R-:W-:Y:S01]  /*6830*/  HMMA.16816.F32 R68, R144, R176.reuse, R68 ;  /* 0x000000b09044723c */ /* 0x080fe20000001844 */
[----:B------:R2:W-:Y:S02]  /*6840*/  MUFU.EX2 R230, R32 ;  /* 0x0000002000e67308 */ /* 0x0005e40000000800 */
[C---:B------:R-:W-:Y:S02]  /*6850*/  FMUL.FTZ R72, R3.reuse, R72 ;  /* 0x0000004803487220 */ /* 0x040fe40000410000 */
[----:B------:R-:W-:Y:S02]  /*6860*/  FMUL.FTZ R73, R3, R73 ;  /* 0x0000004903497220 */ /* 0x000fe40000410000 */
[C---:B------:R-:W-:Y:S02]  /*6870*/  FMUL.FTZ R74, R0.reuse, R74 ;  /* 0x0000004a004a7220 */ /* 0x040fe40000410000 */
[----:B------:R-:W-:Y:S02]  /*6880*/  FMUL.FTZ R75, R0, R75 ;  /* 0x0000004b004b7220 */ /* 0x000fe40000410000 */
[----:B------:R4:W-:Y:S01]  /*6890*/  MUFU.EX2 R197, R51 ;  /* 0x0000003300c57308 */ /* 0x0009e20000000800 */
[----:B------:R-:W-:Y:S02]  /*68a0*/  FMUL.FTZ R121, R133, R121 ;  /* 0x0000007985797220 */ /* 0x000fe40000410000 */
[----:B------:R-:W-:Y:S02]  /*68b0*/  FMUL.FTZ R122, R132, R122 ;  /* 0x0000007a847a7220 */ /* 0x000fe40000410000 */
[C---:B------:R-:W-:Y:S04]  /*68c0*/  HMMA.16816.F32 R72, R140.reuse, R176, R72 ;  /* 0x000000b08c48723c */ /* 0x040fe80000001848 */
[C---:B------:R-:W-:Y:S01]  /*68d0*/  FMUL.FTZ R76, R3.reuse, R76 ;  /* 0x0000004c034c7220 */ /* 0x040fe20000410000 */
[----:B------:R5:W-:Y:S01]  /*68e0*/  MUFU.EX2 R232, R20 ;  /* 0x0000001400e87308 */ /* 0x000be20000000800 */
[----:B------:R-:W-:Y:S02]  /*68f0*/  FMUL.FTZ R77, R3, R77 ;  /* 0x0000004d034d7220 */ /* 0x000fe40000410000 */
[C---:B------:R-:W-:Y:S04]  /*6900*/  FMUL.FTZ R78, R0.reuse, R78 ;  /* 0x0000004e004e7220 */ /* 0x040fe80000410000 */
[----:B------:R-:W-:Y:S02]  /*6910*/  FMUL.FTZ R79, R0, R79 ;  /* 0x0000004f004f7220 */ /* 0x000fe40000410000 */
[--C-:B--2---:R-:W-:Y:S01]  /*6920*/  FFMA.FTZ R32, R23, c[0x0][0x2d0], -R181.reuse ;  /* 0x0000b40017207a23 */ /* 0x104fe200000108b5 */
[----:B------:R-:W-:Y:S01]  /*6930*/  MUFU.EX2 R191, R44 ;  /* 0x0000002c00bf7308 */ /* 0x000fe20000000800 */
[C---:B------:R-:W-:Y:S02]  /*6940*/  FMUL.FTZ R23, R132.reuse, R159 ;  /* 0x0000009f84177220 */ /* 0x040fe40000410000 */
[C---:B------:R-:W-:Y:S01]  /*6950*/  FMUL.FTZ R123, R132.reuse, R123 ;  /* 0x0000007b847b7220 */ /* 0x040fe20000410000 */
[-C--:B------:R-:W-:Y:S01]  /*6960*/  HMMA.16816.F32 R76, R140, R178.reuse, R76 ;  /* 0x000000b28c4c723c */ /* 0x080fe2000000184c */
[----:B----4-:R-:W-:Y:S02]  /*6970*/  LDSM.16.MT88.4 R48, [R208+0x900] ;  /* 0x00090000d030783b */ /* 0x010fe40000004200 */
[C---:B------:R-:W-:Y:S02]  /*6980*/  FMUL.FTZ R80, R133.reuse, R80 ;  /* 0x0000005085507220 */ /* 0x040fe40000410000 */
[C---:B------:R-:W-:Y:S01]  /*6990*/  FMUL.FTZ R81, R133.reuse, R81 ;  /* 0x0000005185517220 */ /* 0x040fe20000410000 */
[----:B------:R2:W4:Y:S01]  /*69a0*/  MUFU.EX2 R231, R21 ;  /* 0x0000001500e77308 */ /* 0x0005220000000800 */
[C---:B------:R-:W-:Y:S02]  /*69b0*/  FMUL.FTZ R82, R132.reuse, R82 ;  /* 0x0000005284527220 */ /* 0x040fe40000410000 */
[----:B------:R-:W-:Y:S03]  /*69c0*/  FMUL.FTZ R83, R132, R83 ;  /* 0x0000005384537220 */ /* 0x000fe60000410000 */
[----:B-----5:R-:W-:Y:S02]  /*69d0*/  FMUL.FTZ R20, R133, R156 ;  /* 0x0000009c85147220 */ /* 0x020fe40000410000 */
[C---:B------:R-:W-:Y:S02]  /*69e0*/  FMUL.FTZ R124, R3.reuse, R124 ;  /* 0x0000007c037c7220 */ /* 0x040fe40000410000 */
[C---:B------:R-:W-:Y:S01]  /*69f0*/  HMMA.16816.F32 R80, R144.reuse, R178, R80 ;  /* 0x000000b29050723c */ /* 0x040fe20000001850 */
[----:B------:R-:W-:Y:S03]  /*6a00*/  MUFU.EX2 R192, R45 ;  /* 0x0000002d00c07308 */ /* 0x000fe60000000800 */
[----:B------:R-:W-:Y:S02]  /*6a10*/  FMUL.FTZ R125, R3, R125 ;  /* 0x0000007d037d7220 */ /* 0x000fe40000410000 */
[C---:B------:R-:W-:Y:S02]  /*6a20*/  FMUL.FTZ R126, R0.reuse, R126 ;  /* 0x0000007e007e7220 */ /* 0x040fe40000410000 */
[-C--:B---3--:R-:W-:Y:S03]  /*6a30*/  HMMA.16816.F32 R84, R144, R148.reuse, R84 ;  /* 0x000000949054723c */ /* 0x088fe60000001854 */
[----:B------:R3:W-:Y:S01]  /*6a40*/  MUFU.EX2 R228, R22 ;  /* 0x0000001600e47308 */ /* 0x0007e20000000800 */
[----:B------:R-:W-:Y:S02]  /*6a50*/  FMUL.FTZ R127, R0, R127 ;  /* 0x0000007f007f7220 */ /* 0x000fe40000410000 */
[----:B--2---:R-:W-:Y:S02]  /*6a60*/  FMUL.FTZ R21, R133, R157 ;  /* 0x0000009d85157220 */ /* 0x004fe40000410000 */
[C---:B------:R-:W-:Y:S04]  /*6a70*/  HMMA.16816.F32 R88, R140.reuse, R148, R88 ;  /* 0x000000948c58723c */ /* 0x040fe80000001858 */
[----:B------:R-:W-:Y:S01]  /*6a80*/  FFMA.FTZ R34, R34, c[0x0][0x2d0], -R181 ;  /* 0x0000b40022227a23 */ /* 0x000fe200000108b5 */
[----:B------:R-:W-:Y:S01]  /*6a90*/  MUFU.EX2 R172, R46 ;  /* 0x0000002e00ac7308 */ /* 0x000fe20000000800 */
[C---:B------:R-:W-:Y:S02]  /*6aa0*/  FMUL.FTZ R128, R3.reuse, R128 ;  /* 0x0000008003807220 */ /* 0x040fe40000410000 */
[-C--:B------:R-:W-:Y:S04]  /*6ab0*/  HMMA.16816.F32 R92, R140, R150.reuse, R92 ;  /* 0x000000968c5c723c */ /* 0x080fe8000000185c */
[----:B------:R-:W-:Y:S02]  /*6ac0*/  FMUL.FTZ R129, R3, R129 ;  /* 0x0000008103817220 */ /* 0x000fe40000410000 */
[----:B------:R-:W-:Y:S01]  /*6ad0*/  FMUL.FTZ R130, R0, R130 ;  /* 0x0000008200827220 */ /* 0x000fe20000410000 */
[----:B------:R2:W5:Y:S01]  /*6ae0*/  MUFU.EX2 R229, R33 ;  /* 0x0000002100e57308 */ /* 0x0005620000000800 */
[C---:B------:R-:W-:Y:S01]  /*6af0*/  HMMA.16816.F32 R96, R144.reuse, R150, R96 ;  /* 0x000000969060723c */ /* 0x040fe20000001860 */
[----:B------:R-:W4:Y:S03]  /*6b00*/  LDSM.16.MT88.4 R148, [R208+0x2100] ;  /* 0x00210000d094783b */ /* 0x000f260000004200 */
[----:B---3--:R-:W-:Y:S02]  /*6b10*/  FMUL.FTZ R22, R132, R158 ;  /* 0x0000009e84167220 */ /* 0x008fe40000410000 */
[----:B------:R-:W-:Y:S02]  /*6b20*/  FMUL.FTZ R131, R0, R131 ;  /* 0x0000008300837220 */ /* 0x000fe40000410000 */
[--C-:B------:R-:W-:Y:S01]  /*6b30*/  FFMA.FTZ R40, R40, c[0x0][0x2d0], -R182.reuse ;  /* 0x0000b40028287a23 */ /* 0x100fe200000108b6 */
[----:B------:R3:W3:Y:S01]  /*6b40*/  MUFU.EX2 R227, R32 ;  /* 0x0000002000e37308 */ /* 0x0006e20000000800 */
[----:B------:R-:W-:Y:S01]  /*6b50*/  LDSM.16.MT88.4 R156, [R209+0x500] ;  /* 0x00050000d19c783b */ /* 0x000fe20000004200 */
[-C--:B-1----:R-:W-:Y:S03]  /*6b60*/  HMMA.16816.F32 R20, R144, R152.reuse, R20 ;  /* 0x000000989014723c */ /* 0x082fe60000001814 */
[--C-:B------:R-:W-:Y:S02]  /*6b70*/  FFMA.FTZ R41, R41, c[0x0][0x2d0], -R182.reuse ;  /* 0x0000b40029297a23 */ /* 0x100fe400000108b6 */
[--C-:B------:R-:W-:Y:S02]  /*6b80*/  FFMA.FTZ R42, R42, c[0x0][0x2d0], -R137.reuse ;  /* 0x0000b4002a2a7a23 */ /* 0x100fe40000010889 */
[--C-:B------:R-:W-:Y:S01]  /*6b90*/  FFMA.FTZ R43, R43, c[0x0][0x2d0], -R137.reuse ;  /* 0x0000b4002b2b7a23 */ /* 0x100fe20000010889 */
[C---:B------:R-:W-:Y:S01]  /*6ba0*/  HMMA.16816.F32 R100, R140.reuse, R152, R100 ;  /* 0x000000988c64723c */ /* 0x040fe20000001864 */
[----:B------:R1:W-:Y:S03]  /*6bb0*/  MUFU.EX2 R226, R34 ;  /* 0x0000002200e27308 */ /* 0x0003e60000000800 */
[----:B--2---:R-:W-:Y:S02]  /*6bc0*/  FMUL.FTZ R33, R3, R161 ;  /* 0x000000a103217220 */ /* 0x004fe40000410000 */
[--C-:B------:R-:W-:Y:S02]  /*6bd0*/  FFMA.FTZ R28, R28, c[0x0][0x2d0], -R182.reuse ;  /* 0x0000b4001c1c7a23 */ /* 0x100fe400000108b6 */
[--C-:B------:R-:W-:Y:S03]  /*6be0*/  FFMA.FTZ R24, R24, c[0x0][0x2d0], -R182.reuse ;  /* 0x0000b40018187a23 */ /* 0x100fe600000108b6 */
[----:B------:R2:W-:Y:S01]  /*6bf0*/  MUFU.EX2 R204, R28 ;  /* 0x0000001c00cc7308 */ /* 0x0005e20000000800 */
[----:B------:R-:W-:Y:S02]  /*6c00*/  FFMA.FTZ R25, R25, c[0x0][0x2d0], -R182 ;  /* 0x0000b40019197a23 */ /* 0x000fe400000108b6 */
[----:B---3--:R-:W-:Y:S02]  /*6c10*/  FMUL.FTZ R32, R3, R160 ;  /* 0x000000a003207220 */ /* 0x008fe40000410000 */
[----:B------:R-:W-:Y:S02]  /*6c20*/  FFMA.FTZ R26, R26, c[0x0][0x2d0], -R137 ;  /* 0x0000b4001a1a7a23 */ /* 0x000fe40000010889 */
[--C-:B------:R-:W-:Y:S02]  /*6c30*/  FFMA.FTZ R64, R64, c[0x0][0x2d0], -R180.reuse ;  /* 0x0000b40040407a23 */ /* 0x100fe400000108b4 */
[----:B------:R-:W-:Y:S01]  /*6c40*/  FFMA.FTZ R65, R65, c[0x0][0x2d0], -R180 ;  /* 0x0000b40041417a23 */ /* 0x000fe200000108b4 */
[----:B------:R3:W-:Y:S01]  /*6c50*/  MUFU.EX2 R206, R24 ;  /* 0x0000001800ce7308 */ /* 0x0007e20000000800 */
[--C-:B------:R-:W-:Y:S02]  /*6c60*/  FFMA.FTZ R66, R66, c[0x0][0x2d0], -R181.reuse ;  /* 0x0000b40042427a23 */ /* 0x100fe400000108b5 */
[----:B------:R-:W-:Y:S02]  /*6c70*/  FFMA.FTZ R67, R67, c[0x0][0x2d0], -R181 ;  /* 0x0000b40043437a23 */ /* 0x000fe400000108b5 */
[----:B-1----:R-:W-:Y:S02]  /*6c80*/  FMUL.FTZ R34, R0, R162 ;  /* 0x000000a200227220 */ /* 0x002fe40000410000 */
[--C-:B------:R-:W-:Y:S02]  /*6c90*/  FFMA.FTZ R60, R60, c[0x0][0x2d0], -R182.reuse ;  /* 0x0000b4003c3c7a23 */ /* 0x100fe400000108b6 */
[--C-:B------:R-:W-:Y:S01]  /*6ca0*/  FFMA.FTZ R61, R61, c[0x0][0x2d0], -R182.reuse ;  /* 0x0000b4003d3d7a23 */ /* 0x100fe200000108b6 */
[----:B------:R-:W-:Y:S01]  /*6cb0*/  MUFU.EX2 R189, R52 ;  /* 0x0000003400bd7308 */ /* 0x000fe20000000800 */
[----:B------:R-:W-:Y:S01]  /*6cc0*/  FFMA.FTZ R29, R29, c[0x0][0x2d0], -R182 ;  /* 0x0000b4001d1d7a23 */ /* 0x000fe200000108b6 */
[-C--:B------:R-:W-:Y:S03]  /*6cd0*/  HMMA.16816.F32 R32, R140, R154.reuse, R32 ;  /* 0x0000009a8c20723c */ /* 0x080fe60000001820 */
[--C-:B--2---:R-:W-:Y:S02]  /*6ce0*/  FFMA.FTZ R28, R27, c[0x0][0x2d0], -R137.reuse ;  /* 0x0000b4001b1c7a23 */ /* 0x104fe40000010889 */
[----:B------:R-:W-:Y:S02]  /*6cf0*/  FMUL.FTZ R27, R132, R167 ;  /* 0x000000a7841b7220 */ /* 0x000fe40000410000 */
[--C-:B------:R-:W-:Y:S01]  /*6d00*/  FFMA.FTZ R30, R30, c[0x0][0x2d0], -R137.reuse ;  /* 0x0000b4001e1e7a23 */ /* 0x100fe20000010889 */
[C---:B------:R-:W-:Y:S01]  /*6d10*/  HMMA.16816.F32 R104, R144.reuse, R154, R104 ;  /* 0x0000009a9068723c */ /* 0x040fe20000001868 */
[----:B------:R-:W1:Y:S01]  /*6d20*/  LDSM.16.MT88.4 R152, [R209+0x2100] ;  /* 0x00210000d198783b */ /* 0x000e620000004200 */
[----:B------:R2:W-:Y:S02]  /*6d30*/  MUFU.EX2 R205, R25 ;  /* 0x0000001900cd7308 */ /* 0x0005e40000000800 */
[----:B---3--:R-:W-:Y:S02]  /*6d40*/  FMUL.FTZ R24, R133, R164 ;  /* 0x000000a485187220 */ /* 0x008fe40000410000 */
[--C-:B------:R-:W-:Y:S02]  /*6d50*/  FFMA.FTZ R31, R31, c[0x0][0x2d0], -R137.reuse ;  /* 0x0000b4001f1f7a23 */ /* 0x100fe40000010889 */
[-C--:B----4-:R-:W-:Y:S04]  /*6d60*/  HMMA.16816.F32 R108, R144, R148.reuse, R108 ;  /* 0x00000094906c723c */ /* 0x090fe8000000186c */
[----:B------:R3:W-:Y:S01]  /*6d70*/  MUFU.EX2 R176, R26 ;  /* 0x0000001a00b07308 */ /* 0x0007e20000000800 */
[--C-:B------:R-:W-:Y:S02]  /*6d80*/  FFMA.FTZ R62, R62, c[0x0][0x2d0], -R137.reuse ;  /* 0x0000b4003e3e7a23 */ /* 0x100fe40000010889 */
[----:B------:R-:W-:Y:S01]  /*6d90*/  FFMA.FTZ R137, R63, c[0x0][0x2d0], -R137 ;  /* 0x0000b4003f897a23 */ /* 0x000fe20000010889 */
[C---:B------:R-:W-:Y:S04]  /*6da0*/  HMMA.16816.F32 R112, R140.reuse, R148, R112 ;  /* 0x000000948c70723c */ /* 0x040fe80000001870 */
[----:B------:R-:W-:Y:S02]  /*6db0*/  FFMA.FTZ R3, R3, R247, R236 ;  /* 0x000000f703037223 */ /* 0x000fe400000100ec */
[----:B------:R-:W4:Y:S01]  /*6dc0*/  MUFU.EX2 R190, R53 ;  /* 0x0000003500be7308 */ /* 0x000f220000000800 */
[----:B------:R-:W-:Y:S01]  /*6dd0*/  FFMA.FTZ R0, R0, R248, R184 ;  /* 0x000000f800007223 */ /* 0x000fe200000100b8 */
[-C--:B------:R-:W-:Y:S04]  /*6de0*/  HMMA.16816.F32 R116, R140, R150.reuse, R116 ;  /* 0x000000968c74723c */ /* 0x080fe80000001874 */
[----:B--2---:R-:W-:Y:S02]  /*6df0*/  FMUL.FTZ R25, R133, R165 ;  /* 0x000000a585197220 */ /* 0x004fe40000410000 */
[----:B------:R-:W-:Y:S02]  /*6e00*/  FADD.FTZ R3, R235, R3 ;  /* 0x00000003eb037221 */ /* 0x000fe40000010000 */
[C---:B------:R-:W-:Y:S01]  /*6e10*/  HMMA.16816.F32 R120, R144.reuse, R150, R120 ;  /* 0x000000969078723c */ /* 0x040fe20000001878 */
[----:B------:R-:W2:Y:S01]  /*6e20*/  LDSM.16.MT88.4 R148, [R208+0x500] ;  /* 0x00050000d094783b */ /* 0x000ea20000004200 */
[----:B------:R4:W-:Y:S02]  /*6e30*/  MUFU.EX2 R203, R29 ;  /* 0x0000001d00cb7308 */ /* 0x0009e40000000800 */
[----:B---3--:R-:W-:Y:S02]  /*6e40*/  FMUL.FTZ R26, R132, R166 ;  /* 0x000000a6841a7220 */ /* 0x008fe40000410000 */
[----:B------:R-:W-:Y:S05]  /*6e50*/  FADD.FTZ R0, R183, R0 ;  /* 0x00000000b7007221 */ /* 0x000fea0000010000 */
[-C--:B-1----:R-:W-:Y:S01]  /*6e60*/  HMMA.16816.F32 R24, R144, R152.reuse, R24 ;  /* 0x000000989018723c */ /* 0x082fe20000001818 */
[----:B------:R1:W-:Y:S07]  /*6e70*/  MUFU.EX2 R165, R28 ;  /* 0x0000001c00a57308 */ /* 0x0003ee0000000800 */
[C---:B------:R-:W-:Y:S03]  /*6e80*/  HMMA.16816.F32 R124, R140.reuse, R152, R124 ;  /* 0x000000988c7c723c */ /* 0x040fe6000000187c */
[----:B------:R3:W-:Y:S01]  /*6e90*/  MUFU.EX2 R164, R30 ;  /* 0x0000001e00a47308 */ /* 0x0007e20000000800 */
[----:B----4-:R-:W-:Y:S04]  /*6ea0*/  FMUL.FTZ R29, R133, R169 ;  /* 0x000000a9851d7220 */ /* 0x010fe80000410000 */
[-C--:B------:R-:W-:Y:S05]  /*6eb0*/  HMMA.16816.F32 R128, R140, R154.reuse, R128 ;  /* 0x0000009a8c80723c */ /* 0x080fea0000001880 */
[----:B------:R4:W-:Y:S02]  /*6ec0*/  MUFU.EX2 R175, R31 ;  /* 0x0000001f00af7308 */ /* 0x0009e40000000800 */
[----:B------:R-:W-:Y:S01]  /*6ed0*/  F2FP.PACK_AB R140, R231, R232 ;  /* 0x000000e8e78c723e */ /* 0x000fe200000000ff */
[----:B-1----:R-:W-:Y:S01]  /*6ee0*/  FMUL.FTZ R28, R133, R168 ;  /* 0x000000a8851c7220 */ /* 0x002fe20000410000 */
[----:B-----5:R-:W-:Y:S03]  /*6ef0*/  F2FP.PACK_AB R142, R229, R230 ;  /* 0x000000e6e58e723e */ /* 0x020fe600000000ff */
[----:B------:R-:W-:Y:S01]  /*6f00*/  FFMA.FTZ R133, R133, R245, R241 ;  /* 0x000000f585857223 */ /* 0x000fe200000100f1 */
[----:B------:R-:W-:Y:S02]  /*6f10*/  F2FP.PACK_AB R141, R227, R228 ;  /* 0x000000e4e38d723e */ /* 0x000fe400000000ff */
[----:B------:R-:W1:Y:S01]  /*6f20*/  MUFU.EX2 R207, R138 ;  /* 0x0000008a00cf7308 */ /* 0x000e620000000800 */
[----:B------:R-:W-:Y:S01]  /*6f30*/  F2FP.PACK_AB R168, R190, R189 ;  /* 0x000000bdbea8723e */ /* 0x000fe200000000ff */
[C---:B---3--:R-:W-:Y:S08]  /*6f40*/  FMUL.FTZ R30, R132.reuse, R170 ;  /* 0x000000aa841e7220 */ /* 0x048ff00000410000 */
[----:B------:R3:W-:Y:S01]  /*6f50*/  MUFU.EX2 R138, R47 ;  /* 0x0000002f008a7308 */ /* 0x0007e20000000800 */
[C---:B----4-:R-:W-:Y:S02]  /*6f60*/  FMUL.FTZ R31, R132.reuse, R171 ;  /* 0x000000ab841f7220 */ /* 0x050fe40000410000 */
[----:B------:R-:W-:Y:S07]  /*6f70*/  FFMA.FTZ R132, R132, R246, R237 ;  /* 0x000000f684847223 */ /* 0x000fee00000100ed */
[----:B------:R-:W-:Y:S01]  /*6f80*/  MUFU.EX2 R180, R54 ;  /* 0x0000003600b47308 */ /* 0x000fe20000000800 */
[----:B------:R-:W-:Y:S01]  /*6f90*/  HMMA.16816.F32 R28, R144, R154, R28 ;  /* 0x0000009a901c723c */ /* 0x000fe2000000181c */
[----:B------:R-:W4:Y:S03]  /*6fa0*/  LDSM.16.MT88.4 R152, [R208+0x1500] ;  /* 0x00150000d098783b */ /* 0x000f260000004200 */
[----:B-1----:R-:W-:Y:S03]  /*6fb0*/  F2FP.PACK_AB R143, R207, R226 ;  /* 0x000000e2cf8f723e */ /* 0x002fe600000000ff */
[----:B------:R-:W-:Y:S02]  /*6fc0*/  F2FP.PACK_AB R144, R205, R206 ;  /* 0x000000cecd90723e */ /* 0x000fe400000000ff */
[----:B------:R1:W5:Y:S02]  /*6fd0*/  MUFU.EX2 R179, R55 ;  /* 0x0000003700b37308 */ /* 0x0003640000000800 */
[-C--:B--2---:R-:W-:Y:S01]  /*6fe0*/  HMMA.16816.F32 R4, R140, R148.reuse, R4 ;  /* 0x000000948c04723c */ /* 0x084fe20000001804 */
[----:B---3--:R-:W-:Y:S04]  /*6ff0*/  LDSM.16.MT88.4 R44, [R209+0x900] ;  /* 0x00090000d12c783b */ /* 0x008fe80000004200 */
[----:B------:R-:W-:Y:S02]  /*7000*/  F2FP.PACK_AB R146, R203, R204 ;  /* 0x000000cccb92723e */ /* 0x000fe400000000ff */
[----:B------:R-:W-:Y:S01]  /*7010*/  F2FP.PACK_AB R145, R165, R176 ;  /* 0x000000b0a591723e */ /* 0x000fe200000000ff */
[----:B------:R-:W-:Y:S01]  /*7020*/  MUFU.EX2 R193, R40 ;  /* 0x0000002800c17308 */ /* 0x000fe20000000800 */
[----:B------:R-:W-:Y:S07]  /*7030*/  F2FP.PACK_AB R147, R175, R164 ;  /* 0x000000a4af93723e */ /* 0x000fee00000000ff */
[C---:B------:R-:W-:Y:S02]  /*7040*/  HMMA.16816.F32 R8, R144.reuse, R148, R8 ;  /* 0x000000949008723c */ /* 0x040fe40000001808 */
[----:B------:R-:W2:Y:S01]  /*7050*/  MUFU.EX2 R194, R41 ;  /* 0x0000002900c27308 */ /* 0x000ea20000000800 */
[----:B-1----:R-:W-:Y:S01]  /*7060*/  LDSM.16.MT88.4 R52, [R209+0x2900] ;  /* 0x00290000d134783b */ /* 0x002fe20000004200 */
[----:B-----5:R-:W-:Y:S04]  /*7070*/  F2FP.PACK_AB R169, R179, R180 ;  /* 0x000000b4b3a9723e */ /* 0x020fe800000000ff */
[-C--:B------:R-:W-:Y:S04]  /*7080*/  HMMA.16816.F32 R12, R144, R150.reuse, R12 ;  /* 0x00000096900c723c */ /* 0x080fe8000000180c */
[----:B------:R1:W-:Y:S04]  /*7090*/  MUFU.EX2 R173, R42 ;  /* 0x0000002a00ad7308 */ /* 0x0003e80000000800 */
[C---:B------:R-:W-:Y:S01]  /*70a0*/  HMMA.16816.F32 R16, R140.reuse, R150, R16 ;  /* 0x000000968c10723c */ /* 0x040fe20000001810 */
[----:B------:R-:W3:Y:S05]  /*70b0*/  LDSM.16.MT88.4 R148, [R209+0x1500] ;  /* 0x00150000d194783b */ /* 0x000eea0000004200 */
[----:B------:R-:W5:Y:S02]  /*70c0*/  MUFU.EX2 R174, R43 ;  /* 0x0000002b00ae7308 */ /* 0x000f640000000800 */
[-C--:B------:R-:W-:Y:S04]  /*70d0*/  HMMA.16816.F32 R68, R140, R156.reuse, R68 ;  /* 0x0000009c8c44723c */ /* 0x080fe80000001844 */
[----:B--2---:R-:W-:Y:S04]  /*70e0*/  F2FP.PACK_AB R40, R194, R193 ;  /* 0x000000c1c228723e */ /* 0x004fe800000000ff */
[C---:B------:R-:W-:Y:S01]  /*70f0*/  HMMA.16816.F32 R72, R144.reuse, R156, R72 ;  /* 0x0000009c9048723c */ /* 0x040fe20000001848 */
[----:B------:R-:W-:Y:S03]  /*7100*/  MUFU.EX2 R178, R66 ;  /* 0x0000004200b27308 */ /* 0x000fe60000000800 */
[----:B-1----:R-:W-:Y:S04]  /*7110*/  F2FP.PACK_AB R42, R192, R191 ;  /* 0x000000bfc02a723e */ /* 0x002fe800000000ff */
[-C--:B------:R-:W-:Y:S03]  /*7120*/  HMMA.16816.F32 R76, R144, R158.reuse, R76 ;  /* 0x0000009e904c723c */ /* 0x080fe6000000184c */
[----:B------:R-:W-:Y:S01]  /*7130*/  MUFU.EX2 R66, R57 ;  /* 0x0000003900427308 */ /* 0x000fe20000000800 */
[----:B-----5:R-:W-:Y:S04]  /*7140*/  F2FP.PACK_AB R41, R174, R173 ;  /* 0x000000adae29723e */ /* 0x020fe800000000ff */
[C---:B------:R-:W-:Y:S01]  /*7150*/  HMMA.16816.F32 R80, R140.reuse, R158, R80 ;  /* 0x0000009e8c50723c */ /* 0x040fe20000001850 */
[----:B------:R-:W1:Y:S03]  /*7160*/  LDSM.16.MT88.4 R156, [R208+0x2500] ;  /* 0x00250000d09c783b */ /* 0x000e660000004200 */
[----:B------:R-:W-:Y:S01]  /*7170*/  F2FP.PACK_AB R43, R138, R172 ;  /* 0x000000ac8a2b723e */ /* 0x000fe200000000ff */
[----:B------:R-:W2:Y:S03]  /*7180*/  MUFU.EX2 R177, R67 ;  /* 0x0000004300b17308 */ /* 0x000ea60000000800 */
[-C--:B----4-:R-:W-:Y:S07]  /*7190*/  HMMA.16816.F32 R84, R140, R152.reuse, R84 ;  /* 0x000000988c54723c */ /* 0x090fee0000001854 */
[----:B------:R-:W-:Y:S01]  /*71a0*/  MUFU.EX2 R67, R56 ;  /* 0x0000003800437308 */ /* 0x000fe20000000800 */
[C---:B------:R-:W-:Y:S08]  /*71b0*/  HMMA.16816.F32 R88, R144.reuse, R152, R88 ;  /* 0x000000989058723c */ /* 0x040ff00000001858 */
[-C--:B------:R-:W-:Y:S01]  /*71c0*/  HMMA.16816.F32 R92, R144, R154.reuse, R92 ;  /* 0x0000009a905c723c */ /* 0x080fe2000000185c */
[----:B------:R-:W-:Y:S03]  /*71d0*/  MUFU.EX2 R188, R64 ;  /* 0x0000004000bc7308 */ /* 0x000fe60000000800 */
[----:B--2---:R-:W-:Y:S04]  /*71e0*/  F2FP.PACK_AB R171, R177, R178 ;  /* 0x000000b2b1ab723e */ /* 0x004fe800000000ff */
[C---:B------:R-:W-:Y:S01]  /*71f0*/  HMMA.16816.F32 R96, R140.reuse, R154, R96 ;  /* 0x0000009a8c60723c */ /* 0x040fe20000001860 */
[----:B------:R-:W-:Y:S02]  /*7200*/  LDSM.16.MT88.4 R152, [R208+0xd00] ;  /* 0x000d0000d098783b */ /* 0x000fe40000004200 */
[----:B------:R-:W-:Y:S05]  /*7210*/  MUFU.EX2 R64, R61 ;  /* 0x0000003d00407308 */ /* 0x000fea0000000800 */
[-C--:B---3--:R-:W-:Y:S05]  /*7220*/  HMMA.16816.F32 R20, R140, R148.reuse, R20 ;  /* 0x000000948c14723c */ /* 0x088fea0000001814 */
[----:B------:R-:W-:Y:S03]  /*7230*/  MUFU.EX2 R61, R58 ;  /* 0x0000003a003d7308 */ /* 0x000fe60000000800 */
[C---:B------:R-:W-:Y:S07]  /*7240*/  HMMA.16816.F32 R100, R144.reuse, R148, R100 ;  /* 0x000000949064723c */ /* 0x040fee0000001864 */
[----:B------:R-:W2:Y:S01]  /*7250*/  MUFU.EX2 R187, R65 ;  /* 0x0000004100bb7308 */ /* 0x000ea20000000800 */
[-C--:B------:R-:W-:Y:S08]  /*7260*/  HMMA.16816.F32 R32, R144, R150.reuse, R32 ;  /* 0x000000969020723c */ /* 0x080ff00000001820 */
[C---:B------:R-:W-:Y:S01]  /*7270*/  HMMA.16816.F32 R104, R140.reuse, R150, R104 ;  /* 0x000000968c68723c */ /* 0x040fe20000001868 */
[----:B------:R-:W3:Y:S07]  /*7280*/  MUFU.EX2 R65, R60 ;  /* 0x0000003c00417308 */ /* 0x000eee0000000800 */
[-C--:B-1----:R-:W-:Y:S03]  /*7290*/  HMMA.16816.F32 R108, R140, R156.reuse, R108 ;  /* 0x0000009c8c6c723c */ /* 0x082fe6000000186c */
[----:B------:R1:W4:Y:S01]  /*72a0*/  MUFU.EX2 R60, R59 ;  /* 0x0000003b003c7308 */ /* 0x0003220000000800 */
[----:B--2---:R-:W-:Y:S04]  /*72b0*/  F2FP.PACK_AB R170, R187, R188 ;  /* 0x000000bcbbaa723e */ /* 0x004fe800000000ff */
[C---:B------:R-:W-:Y:S05]  /*72c0*/  HMMA.16816.F32 R112, R144.reuse, R156, R112 ;  /* 0x0000009c9070723c */ /* 0x040fea0000001870 */
[----:B------:R-:W-:Y:S03]  /*72d0*/  MUFU.EX2 R62, R62 ;  /* 0x0000003e003e7308 */ /* 0x000fe60000000800 */
[-C--:B------:R-:W-:Y:S07]  /*72e0*/  HMMA.16816.F32 R116, R144, R158.reuse, R116 ;  /* 0x0000009e9074723c */ /* 0x080fee0000001874 */
[----:B------:R-:W2:Y:S01]  /*72f0*/  MUFU.EX2 R137, R137 ;  /* 0x0000008900897308 */ /* 0x000ea20000000800 */
[C---:B------:R-:W-:Y:S01]  /*7300*/  HMMA.16816.F32 R120, R140.reuse, R158, R120 ;  /* 0x0000009e8c78723c */ /* 0x040fe20000001878 */
[----:B-1----:R-:W-:Y:S07]  /*7310*/  LDSM.16.MT88.4 R56, [R209+0x1d00] ;  /* 0x001d0000d138783b */ /* 0x002fee0000004200 */
[-C--:B------:R-:W-:Y:S08]  /*7320*/  HMMA.16816.F32 R24, R140, R36.reuse, R24 ;  /* 0x000000248c18723c */ /* 0x080ff00000001818 */
[C---:B------:R-:W-:Y:S07]  /*7330*/  HMMA.16816.F32 R124, R144.reuse, R36, R124 ;  /* 0x00000024907c723c */ /* 0x040fee000000187c */
[----:B------:R-:W-:Y:S01]  /*7340*/  F2FP.PACK_AB R36, R201, R202 ;  /* 0x000000cac924723e */ /* 0x000fe200000000ff */
[-C--:B------:R-:W-:Y:S04]  /*7350*/  HMMA.16816.F32 R128, R144, R38.reuse, R128 ;  /* 0x000000269080723c */ /* 0x080fe80000001880 */
[----:B------:R-:W-:Y:S04]  /*7360*/  F2FP.PACK_AB R37, R196, R198 ;  /* 0x000000c6c425723e */ /* 0x000fe800000000ff */
[----:B------:R-:W-:Y:S01]  /*7370*/  HMMA.16816.F32 R28, R140, R38, R28 ;  /* 0x000000268c1c723c */ /* 0x000fe2000000181c */
[----:B------:R-:W1:Y:S06]  /*7380*/  LDSM.16.MT88.4 R140, [R208+0x1900] ;  /* 0x00190000d08c783b */ /* 0x000e6c0000004200 */
[----:B------:R-:W-:Y:S02]  /*7390*/  F2FP.PACK_AB R38, R199, R200 ;  /* 0x000000c8c726723e */ /* 0x000fe400000000ff */
[----:B------:R-:W-:Y:S07]  /*73a0*/  F2FP.PACK_AB R39, R197, R195 ;  /* 0x000000c3c527723e */ /* 0x000fee00000000ff */
[-C--:B------:R-:W-:Y:S08]  /*73b0*/  HMMA.16816.F32 R4, R36, R48.reuse, R4 ;  /* 0x000000302404723c */ /* 0x080ff00000001804 */
[C---:B------:R-:W-:Y:S08]  /*73c0*/  HMMA.16816.F32 R8, R40.reuse, R48, R8 ;  /* 0x000000302808723c */ /* 0x040ff00000001808 */
[-C--:B------:R-:W-:Y:S08]  /*73d0*/  HMMA.16816.F32 R12, R40, R50.reuse, R12 ;  /* 0x00000032280c723c */ /* 0x080ff0000000180c */
[C---:B------:R-:W-:Y:S01]  /*73e0*/  HMMA.16816.F32 R16, R36.reuse, R50, R16 ;  /* 0x000000322410723c */ /* 0x040fe20000001810 */
[----:B------:R-:W5:Y:S07]  /*73f0*/  LDSM.16.MT88.4 R48, [R209+0x1900] ;  /* 0x00190000d130783b */ /* 0x000f6e0000004200 */
[-C--:B------:R-:W-:Y:S08]  /*7400*/  HMMA.16816.F32 R68, R36, R44.reuse, R68 ;  /* 0x0000002c2444723c */ /* 0x080ff00000001844 */
[C---:B------:R-:W-:Y:S08]  /*7410*/  HMMA.16816.F32 R72, R40.reuse, R44, R72 ;  /* 0x0000002c2848723c */ /* 0x040ff00000001848 */
[-C--:B------:R-:W-:Y:S08]  /*7420*/  HMMA.16816.F32 R76, R40, R46.reuse, R76 ;  /* 0x0000002e284c723c */ /* 0x080ff0000000184c */
[C---:B------:R-:W-:Y:S01]  /*7430*/  HMMA.16816.F32 R80, R36.reuse, R46, R80 ;  /* 0x0000002e2450723c */ /* 0x040fe20000001850 */
[----:B------:R-:W2:Y:S07]  /*7440*/  LDSM.16.MT88.4 R44, [R208+0x2900] ;  /* 0x00290000d02c783b */ /* 0x000eae0000004200 */
[-C--:B-1----:R-:W-:Y:S08]  /*7450*/  HMMA.16816.F32 R84, R36, R140.reuse, R84 ;  /* 0x0000008c2454723c */ /* 0x082ff00000001854 */
[C---:B------:R-:W-:Y:S08]  /*7460*/  HMMA.16816.F32 R88, R40.reuse, R140, R88 ;  /* 0x0000008c2858723c */ /* 0x040ff00000001858 */
[-C--:B------:R-:W-:Y:S08]  /*7470*/  HMMA.16816.F32 R92, R40, R142.reuse, R92 ;  /* 0x0000008e285c723c */ /* 0x080ff0000000185c */
[C---:B------:R-:W-:Y:S08]  /*7480*/  HMMA.16816.F32 R96, R36.reuse, R142, R96 ;  /* 0x0000008e2460723c */ /* 0x040ff00000001860 */
[-C--:B-----5:R-:W-:Y:S08]  /*7490*/  HMMA.16816.F32 R20, R36, R48.reuse, R20 ;  /* 0x000000302414723c */ /* 0x0a0ff00000001814 */
[C---:B------:R-:W-:Y:S08]  /*74a0*/  HMMA.16816.F32 R100, R40.reuse, R48, R100 ;  /* 0x000000302864723c */ /* 0x040ff00000001864 */
[-C--:B------:R-:W-:Y:S08]  /*74b0*/  HMMA.16816.F32 R32, R40, R50.reuse, R32 ;  /* 0x000000322820723c */ /* 0x080ff00000001820 */
[C---:B------:R-:W-:Y:S01]  /*74c0*/  HMMA.16816.F32 R104, R36.reuse, R50, R104 ;  /* 0x000000322468723c */ /* 0x040fe20000001868 */
[----:B------:R-:W-:Y:S07]  /*74d0*/  LDSM.16.MT88.4 R48, [R208+0x1d00] ;  /* 0x001d0000d030783b */ /* 0x000fee0000004200 */
[-C--:B--2---:R-:W-:Y:S08]  /*74e0*/  HMMA.16816.F32 R108, R36, R44.reuse, R108 ;  /* 0x0000002c246c723c */ /* 0x084ff0000000186c */
[C---:B------:R-:W-:Y:S08]  /*74f0*/  HMMA.16816.F32 R112, R40.reuse, R44, R112 ;  /* 0x0000002c2870723c */ /* 0x040ff00000001870 */
[-C--:B------:R-:W-:Y:S08]  /*7500*/  HMMA.16816.F32 R116, R40, R46.reuse, R116 ;  /* 0x0000002e2874723c */ /* 0x080ff00000001874 */
[C---:B------:R-:W-:Y:S01]  /*7510*/  HMMA.16816.F32 R120, R36.reuse, R46, R120 ;  /* 0x0000002e2478723c */ /* 0x040fe20000001878 */
[----:B------:R-:W1:Y:S07]  /*7520*/  LDSM.16.MT88.4 R44, [R209+0xd00] ;  /* 0x000d0000d12c783b */ /* 0x000e6e0000004200 */
[-C--:B------:R-:W-:Y:S08]  /*7530*/  HMMA.16816.F32 R24, R36, R52.reuse, R24 ;  /* 0x000000342418723c */ /* 0x080ff00000001818 */
[C---:B------:R-:W-:Y:S08]  /*7540*/  HMMA.16816.F32 R124, R40.reuse, R52, R124 ;  /* 0x00000034287c723c */ /* 0x040ff0000000187c */
[-C--:B------:R-:W-:Y:S01]  /*7550*/  HMMA.16816.F32 R128, R40, R54.reuse, R128 ;  /* 0x000000362880723c */ /* 0x080fe20000001880 */
[----:B------:R-:W2:Y:S07]  /*7560*/  LDSM.16.MT88.4 R40, [R208+0x2d00] ;  /* 0x002d0000d028783b */ /* 0x000eae0000004200 */
[----:B------:R-:W-:Y:S07]  /*7570*/  HMMA.16816.F32 R28, R36, R54, R28 ;  /* 0x00000036241c723c */ /* 0x000fee000000181c */
[----:B------:R-:W-:Y:S01]  /*7580*/  F2FP.PACK_AB R36, R66, R67 ;  /* 0x000000434224723e */ /* 0x000fe200000000ff */
[-C--:B------:R-:W-:Y:S01]  /*7590*/  HMMA.16816.F32 R144, R168, R152.reuse, R4 ;  /* 0x00000098a890723c */ /* 0x080fe20000001804 */
[----:B------:R-:W5:Y:S04]  /*75a0*/  LDSM.16.MT88.4 R4, [R209+0x2d00] ;  /* 0x002d0000d104783b */ /* 0x000f680000004200 */
[----:B---3--:R-:W-:Y:S02]  /*75b0*/  F2FP.PACK_AB R38, R64, R65 ;  /* 0x000000414026723e */ /* 0x008fe400000000ff */
[----:B----4-:R-:W-:Y:S02]  /*75c0*/  F2FP.PACK_AB R37, R60, R61 ;  /* 0x0000003d3c25723e */ /* 0x010fe400000000ff */
[----:B------:R-:W-:Y:S07]  /*75d0*/  F2FP.PACK_AB R39, R137, R62 ;  /* 0x0000003e8927723e */ /* 0x000fee00000000ff */
[C---:B------:R-:W-:Y:S07]  /*75e0*/  HMMA.16816.F32 R140, R36.reuse, R152, R8 ;  /* 0x00000098248c723c */ /* 0x040fee0000001808 */
[----:B------:R-:W-:Y:S01]  /*75f0*/  FADD.FTZ R9, R242, R133 ;  /* 0x00000085f2097221 */ /* 0x000fe20000010000 */
[-C--:B------:R-:W-:Y:S04]  /*7600*/  HMMA.16816.F32 R148, R36, R154.reuse, R12 ;  /* 0x0000009a2494723c */ /* 0x080fe8000000180c */
[----:B------:R-:W-:Y:S02]  /*7610*/  FADD.FTZ R9, R244, R9 ;  /* 0x00000009f4097221 */ /* 0x000fe40000010000 */
[----:B------:R-:W-:Y:S02]  /*7620*/  FADD.FTZ R8, R234, R3 ;  /* 0x00000003ea087221 */ /* 0x000fe40000010000 */
[C---:B------:R-:W-:Y:S04]  /*7630*/  HMMA.16816.F32 R152, R168.reuse, R154, R16 ;  /* 0x0000009aa898723c */ /* 0x040fe80000001810 */
[----:B------:R-:W-:Y:S02]  /*7640*/  FADD.FTZ R12, R239, R132 ;  /* 0x00000084ef0c7221 */ /* 0x000fe40000010000 */
[----:B------:R-:W-:Y:S02]  /*7650*/  FADD.FTZ R3, R185, R0 ;  /* 0x00000000b9037221 */ /* 0x000fe40000010000 */
[-C--:B-1----:R-:W-:Y:S04]  /*7660*/  HMMA.16816.F32 R68, R168, R44.reuse, R68 ;  /* 0x0000002ca844723c */ /* 0x082fe80000001844 */
[----:B------:R-:W-:Y:S02]  /*7670*/  FADD.FTZ R12, R240, R12 ;  /* 0x0000000cf00c7221 */ /* 0x000fe40000010000 */
[----:B------:R-:W-:Y:S02]  /*7680*/  FADD.FTZ R0, R243, R9 ;  /* 0x00000009f3007221 */ /* 0x000fe40000010000 */
[C---:B------:R-:W-:Y:S04]  /*7690*/  HMMA.16816.F32 R72, R36.reuse, R44, R72 ;  /* 0x0000002c2448723c */ /* 0x040fe80000001848 */
[----:B------:R-:W-:Y:S02]  /*76a0*/  FADD.FTZ R10, R186, R3 ;  /* 0x00000003ba0a7221 */ /* 0x000fe40000010000 */
[----:B------:R-:W-:Y:S02]  /*76b0*/  FADD.FTZ R12, R238, R12 ;  /* 0x0000000cee0c7221 */ /* 0x000fe40000010000 */
[-C--:B------:R-:W-:Y:S04]  /*76c0*/  HMMA.16816.F32 R76, R36, R46.reuse, R76 ;  /* 0x0000002e244c723c */ /* 0x080fe8000000184c */
        /* <DEDUP_REMOVED lines=29> */
[-C--:B--2---:R-:W-:Y:S04]  /*78a0*/  HMMA.16816.F32 R108, R168, R40.reuse, R108 ;  /* 0x00000028a86c723c */ /* 0x084fe8000000186c */
[----:B------:R-:W-:Y:S02]  /*78b0*/  FADD.FTZ R10, R173, R8 ;  /* 0x00000008ad0a7221 */ /* 0x000fe40000010000 */
[----:B------:R-:W-:Y:S02]  /*78c0*/  FADD.FTZ R9, R201, R3 ;  /* 0x00000003c9097221 */ /* 0x000fe40000010000 */
[C---:B------:R-:W-:Y:S04]  /*78d0*/  HMMA.16816.F32 R112, R36.reuse, R40, R112 ;  /* 0x000000282470723c */ /* 0x040fe80000001870 */
[----:B------:R-:W-:Y:S02]  /*78e0*/  FADD.FTZ R8, R196, R0 ;  /* 0x00000000c4087221 */ /* 0x000fe40000010000 */
[----:B------:R-:W-:Y:S02]  /*78f0*/  FADD.FTZ R3, R174, R10 ;  /* 0x0000000aae037221 */ /* 0x000fe40000010000 */
[----:B------:R-:W-:Y:S01]  /*7900*/  FADD.FTZ R0, R200, R9 ;  /* 0x00000009c8007221 */ /* 0x000fe20000010000 */
[-C--:B------:R-:W-:Y:S03]  /*7910*/  HMMA.16816.F32 R116, R36, R42.reuse, R116 ;  /* 0x0000002a2474723c */ /* 0x080fe60000001874 */
[----:B------:R-:W-:Y:S02]  /*7920*/  FADD.FTZ R10, R195, R8 ;  /* 0x00000008c30a7221 */ /* 0x000fe40000010000 */
[----:B------:R-:W-:Y:S03]  /*7930*/  FADD.FTZ R9, R199, R0 ;  /* 0x00000000c7097221 */ /* 0x000fe60000010000 */
[C---:B------:R-:W-:Y:S04]  /*7940*/  HMMA.16816.F32 R120, R168.reuse, R42, R120 ;  /* 0x0000002aa878723c */ /* 0x040fe80000001878 */
[----:B------:R-:W-:Y:S04]  /*7950*/  FADD.FTZ R9, R189, R9 ;  /* 0x00000009bd097221 */ /* 0x000fe80000010000 */
[-C--:B-----5:R-:W-:Y:S08]  /*7960*/  HMMA.16816.F32 R164, R168, R4.reuse, R24 ;  /* 0x00000004a8a4723c */ /* 0x0a0ff00000001818 */
[C---:B------:R-:W-:Y:S07]  /*7970*/  HMMA.16816.F32 R124, R36.reuse, R4, R124 ;  /* 0x00000004247c723c */ /* 0x040fee000000187c */
[----:B------:R-:W-:Y:S01]  /*7980*/  FADD.FTZ R4, R194, R11 ;  /* 0x0000000bc2047221 */ /* 0x000fe20000010000 */
[-C--:B------:R-:W-:Y:S04]  /*7990*/  HMMA.16816.F32 R128, R36, R6.reuse, R128 ;  /* 0x000000062480723c */ /* 0x080fe80000001880 */
[----:B------:R-:W-:Y:S02]  /*79a0*/  FADD.FTZ R8, R191, R4 ;  /* 0x00000004bf087221 */ /* 0x000fe40000010000 */
[----:B------:R-:W-:Y:S02]  /*79b0*/  FADD.FTZ R5, R172, R3 ;  /* 0x00000003ac057221 */ /* 0x000fe40000010000 */
[----:B------:R-:W-:Y:S01]  /*79c0*/  FADD.FTZ R4, R197, R10 ;  /* 0x0000000ac5047221 */ /* 0x000fe20000010000 */
[----:B------:R-:W-:Y:S04]  /*79d0*/  HMMA.16816.F32 R168, R168, R6, R28 ;  /* 0x00000006a8a8723c */ /* 0x000fe8000000181c */
[----:B------:R-:W-:Y:S02]  /*79e0*/  FADD.FTZ R3, R192, R8 ;  /* 0x00000008c0037221 */ /* 0x000fe40000010000 */
[----:B------:R-:W-:Y:S01]  /*79f0*/  FADD.FTZ R0, R138, R5 ;  /* 0x000000058a007221 */ /* 0x000fe20000010000 */
[----:B------:R-:W-:Y:S01]  /*7a00*/  MOV R138, R2 ;  /* 0x00000002008a7202 */ /* 0x000fe20000000f00 */
[----:B------:R-:W-:Y:S04]  /*7a10*/  FADD.FTZ R8, R180, R4 ;  /* 0x00000004b4087221 */ /* 0x000fe80000010000 */
[----:B------:R-:W-:Y:S02]  /*7a20*/  FADD.FTZ R5, R67, R3 ;  /* 0x0000000343057221 */ /* 0x000fe40000010000 */
        /* <DEDUP_REMOVED lines=11> */
[----:B------:R-:W-:Y:S01]  /*7ae0*/  FADD.FTZ R247, R64, R3 ;  /* 0x0000000340f77221 */ /* 0x000fe20000010000 */
[----:B------:R-:W-:Y:S01]  /*7af0*/  MOV R3, R135 ;  /* 0x0000008700037202 */ /* 0x000fe20000000f00 */
[----:B------:R-:W-:Y:S01]  /*7b00*/  FADD.FTZ R248, R137, R0 ;  /* 0x0000000089f87221 */ /* 0x000fe20000010000 */
[----:B------:R-:W-:Y:S02]  /*7b10*/  MOV R0, R136 ;  /* 0x0000008800007202 */ /* 0x000fe40000000f00 */
[----:B------:R-:W-:Y:S01]  /*7b20*/  MOV R137, R134 ;  /* 0x0000008600897202 */ /* 0x000fe20000000f00 */
[----:B------:R-:W-:-:S05]  /*7b30*/  @P0 BRA `(.L_x_11) ;  /* 0xffffcf3000000947 */ /* 0x000fca000383ffff */
.L_x_10:
[----:B------:R-:W1:Y:S01]  /*7b40*/  SHFL.BFLY PT, R11, R245, 0x2, 0x1f ;  /* 0x0c401f00f50b7f89 */ /* 0x000e6200000e0000 */
[----:B------:R-:W-:-:S02]  /*7b50*/  MOV R18, 0xff800000 ;  /* 0xff80000000127802 */ /* 0x000fc40000000f00 */
[----:B------:R-:W-:Y:S01]  /*7b60*/  MOV R19, 0xff800000 ;  /* 0xff80000000137802 */ /* 0x000fe20000000f00 */
[----:B------:R-:W2:Y:S01]  /*7b70*/  SHFL.BFLY PT, R7, R247, 0x2, 0x1f ;  /* 0x0c401f00f7077f89 */ /* 0x000ea200000e0000 */
[----:B------:R-:W-:Y:S02]  /*7b80*/  MOV R20, 0xff800000 ;  /* 0xff80000000147802 */ /* 0x000fe40000000f00 */
[----:B------:R-:W-:Y:S01]  /*7b90*/  MOV R21, 0xff800000 ;  /* 0xff80000000157802 */ /* 0x000fe20000000f00 */
[----:B------:R-:W3:Y:S01]  /*7ba0*/  SHFL.BFLY PT, R9, R246, 0x2, 0x1f ;  /* 0x0c401f00f6097f89 */ /* 0x000ee200000e0000 */
[----:B------:R-:W-:-:S03]  /*7bb0*/  PLOP3.LUT P4, PT, PT, PT, PT, 0x8, 0x0 ;  /* 0x000000000000781c */ /* 0x000fc60003f8e170 */
[----:B------:R-:W4:Y:S01]  /*7bc0*/  SHFL.BFLY PT, R6, R248, 0x2, 0x1f ;  /* 0x0c401f00f8067f89 */ /* 0x000f2200000e0000 */
[----:B-1----:R-:W-:Y:S02]  /*7bd0*/  FADD.FTZ R11, R11, R245 ;  /* 0x000000f50b0b7221 */ /* 0x002fe40000010000 */
[----:B--2---:R-:W-:-:S03]  /*7be0*/  FADD.FTZ R7, R7, R247 ;  /* 0x000000f707077221 */ /* 0x004fc60000010000 */
[----:B------:R-:W1:Y:S01]  /*7bf0*/  SHFL.BFLY PT, R0, R11, 0x1, 0x1f ;  /* 0x0c201f000b007f89 */ /* 0x000e6200000e0000 */
[----:B---3--:R-:W-:-:S03]  /*7c00*/  FADD.FTZ R9, R9, R246 ;  /* 0x000000f609097221 */ /* 0x008fc60000010000 */
[----:B------:R-:W2:Y:S01]  /*7c10*/  SHFL.BFLY PT, R3, R7, 0x1, 0x1f ;  /* 0x0c201f0007037f89 */ /* 0x000ea200000e0000 */
[----:B----4-:R-:W-:-:S03]  /*7c20*/  FADD.FTZ R6, R6, R248 ;  /* 0x000000f806067221 */ /* 0x010fc60000010000 */
[----:B------:R-:W3:Y:S04]  /*7c30*/  SHFL.BFLY PT, R4, R9, 0x1, 0x1f ;  /* 0x0c201f0009047f89 */ /* 0x000ee800000e0000 */
[----:B------:R-:W4:Y:S01]  /*7c40*/  SHFL.BFLY PT, R5, R6, 0x1, 0x1f ;  /* 0x0c201f0006057f89 */ /* 0x000f2200000e0000 */
[----:B-1----:R-:W-:Y:S01]  /*7c50*/  FADD.FTZ R11, R11, R0 ;  /* 0x000000000b0b7221 */ /* 0x002fe20000010000 */
[----:B------:R-:W-:Y:S01]  /*7c60*/  MOV R0, RZ ;  /* 0x000000ff00007202 */ /* 0x000fe20000000f00 */
[----:B--2---:R-:W-:-:S03]  /*7c70*/  FADD.FTZ R7, R7, R3 ;  /* 0x0000000307077221 */ /* 0x004fc60000010000 */
[----:B------:R-:W-:Y:S02]  /*7c80*/  FSETP.NE.FTZ.AND P3, PT, R11, RZ, PT ;  /* 0x000000ff0b00720b */ /* 0x000fe40003f75000 */
[----:B------:R-:W-:Y:S01]  /*7c90*/  MOV R3, RZ ;  /* 0x000000ff00037202 */ /* 0x000fe20000000f00 */
[----:B---3--:R-:W-:Y:S01]  /*7ca0*/  FADD.FTZ R9, R9, R4 ;  /* 0x0000000409097221 */ /* 0x008fe20000010000 */
[----:B------:R-:W-:Y:S02]  /*7cb0*/  FSETP.NE.FTZ.AND P1, PT, R7, RZ, PT ;  /* 0x000000ff0700720b */ /* 0x000fe40003f35000 */
[----:B------:R-:W-:Y:S01]  /*7cc0*/  MOV R4, RZ ;  /* 0x000000ff00047202 */ /* 0x000fe20000000f00 */
[----:B----4-:R-:W-:Y:S01]  /*7cd0*/  FADD.FTZ R6, R5, R6 ;  /* 0x0000000605067221 */ /* 0x010fe20000010000 */
[----:B------:R-:W-:-:S04]  /*7ce0*/  FSETP.NE.FTZ.AND P2, PT, R9, RZ, PT ;  /* 0x000000ff0900720b */ /* 0x000fc80003f55000 */
[----:B------:R-:W-:Y:S01]  /*7cf0*/  FSETP.NE.FTZ.AND P0, PT, R6, RZ, PT ;  /* 0x000000ff0600720b */ /* 0x000fe20003f15000 */
[----:B------:R-:W1:Y:S08]  /*7d00*/  @P3 MUFU.RCP R0, R11 ;  /* 0x0000000b00003308 */ /* 0x000e700000001000 */
[----:B------:R-:W2:Y:S04]  /*7d10*/  @P1 MUFU.RCP R3, R7 ;  /* 0x0000000700031308 */ /* 0x000ea80000001000 */
[----:B------:R-:W-:Y:S01]  /*7d20*/  @P0 MOV R8, 0x3f317218 ;  /* 0x3f31721800080802 */ /* 0x000fe20000000f00 */
[----:B-1----:R-:W-:-:S03]  /*7d30*/  FMUL.FTZ R144, R0, R144 ;  /* 0x0000009000907220 */ /* 0x002fc60000410000 */
[----:B------:R-:W1:Y:S01]  /*7d40*/  @P2 MUFU.RCP R4, R9 ;  /* 0x0000000900042308 */ /* 0x000e620000001000 */
[C---:B------:R-:W-:Y:S02]  /*7d50*/  FMUL.FTZ R145, R0.reuse, R145 ;  /* 0x0000009100917220 */ /* 0x040fe40000410000 */
[C---:B------:R-:W-:Y:S02]  /*7d60*/  FMUL.FTZ R152, R0.reuse, R152 ;  /* 0x0000009800987220 */ /* 0x040fe40000410000 */
[C---:B------:R-:W-:Y:S02]  /*7d70*/  FMUL.FTZ R153, R0.reuse, R153 ;  /* 0x0000009900997220 */ /* 0x040fe40000410000 */
[C---:B------:R-:W-:Y:S01]  /*7d80*/  FMUL.FTZ R68, R0.reuse, R68 ;  /* 0x0000004400447220 */ /* 0x040fe20000410000 */
[----:B------:R-:W-:Y:S01]  /*7d90*/  @P3 MUFU.LG2 R11, R11 ;  /* 0x0000000b000b3308 */ /* 0x000fe20000000c00 */
[C---:B------:R-:W-:Y:S02]  /*7da0*/  FMUL.FTZ R69, R0.reuse, R69 ;  /* 0x0000004500457220 */ /* 0x040fe40000410000 */
[----:B------:R-:W-:-:S02]  /*7db0*/  FMUL.FTZ R80, R0, R80 ;  /* 0x0000005000507220 */ /* 0x000fc40000410000 */
[C---:B------:R-:W-:Y:S02]  /*7dc0*/  FMUL.FTZ R81, R0.reuse, R81 ;  /* 0x0000005100517220 */ /* 0x040fe40000410000 */
[C---:B------:R-:W-:Y:S01]  /*7dd0*/  FMUL.FTZ R84, R0.reuse, R84 ;  /* 0x0000005400547220 */ /* 0x040fe20000410000 */
[----:B------:R-:W-:Y:S01]  /*7de0*/  @P2 MUFU.LG2 R9, R9 ;  /* 0x0000000900092308 */ /* 0x000fe20000000c00 */
[C---:B------:R-:W-:Y:S02]  /*7df0*/  FMUL.FTZ R85, R0.reuse, R85 ;  /* 0x0000005500557220 */ /* 0x040fe40000410000 */
[C---:B------:R-:W-:Y:S02]  /*7e00*/  FMUL.FTZ R96, R0.reuse, R96 ;  /* 0x0000006000607220 */ /* 0x040fe40000410000 */
[C---:B------:R-:W-:Y:S02]  /*7e10*/  FMUL.FTZ R97, R0.reuse, R97 ;  /* 0x0000006100617220 */ /* 0x040fe40000410000 */
[C---:B------:R-:W-:Y:S01]  /*7e20*/  FMUL.FTZ R156, R0.reuse, R156 ;  /* 0x0000009c009c7220 */ /* 0x040fe20000410000 */
[----:B------:R-:W-:Y:S01]  /*7e30*/  @P1 MUFU.LG2 R7, R7 ;  /* 0x0000000700071308 */ /* 0x000fe20000000c00 */
[----:B------:R-:W-:-:S02]  /*7e40*/  FMUL.FTZ R157, R0, R157 ;  /* 0x0000009d009d7220 */ /* 0x000fc40000410000 */
[C---:B------:R-:W-:Y:S02]  /*7e50*/  FMUL.FTZ R104, R0.reuse, R104 ;  /* 0x0000006800687220 */ /* 0x040fe40000410000 */
[C---:B------:R-:W-:Y:S02]  /*7e60*/  FMUL.FTZ R105, R0.reuse, R105 ;  /* 0x0000006900697220 */ /* 0x040fe40000410000 */
[C---:B------:R-:W-:Y:S02]  /*7e70*/  FMUL.FTZ R108, R0.reuse, R108 ;  /* 0x0000006c006c7220 */ /* 0x040fe40000410000 */
[C---:B------:R-:W-:Y:S02]  /*7e80*/  FMUL.FTZ R109, R0.reuse, R109 ;  /* 0x0000006d006d7220 */ /* 0x040fe40000410000 */
[C---:B------:R-:W-:Y:S02]  /*7e90*/  FMUL.FTZ R120, R0.reuse, R120 ;  /* 0x0000007800787220 */ /* 0x040fe40000410000 */
[----:B------:R-:W-:-:S02]  /*7ea0*/  FMUL.FTZ R121, R0, R121 ;  /* 0x0000007900797220 */ /* 0x000fc40000410000 */
[C---:B------:R-:W-:Y:S02]  /*7eb0*/  FMUL.FTZ R164, R0.reuse, R164 ;  /* 0x000000a400a47220 */ /* 0x040fe40000410000 */
[C---:B------:R-:W-:Y:S02]  /*7ec0*/  FMUL.FTZ R165, R0.reuse, R165 ;  /* 0x000000a500a57220 */ /* 0x040fe40000410000 */
[C---:B------:R-:W-:Y:S02]  /*7ed0*/  FMUL.FTZ R168, R0.reuse, R168 ;  /* 0x000000a800a87220 */ /* 0x040fe40000410000 */
[----:B------:R-:W-:Y:S01]  /*7ee0*/  FMUL.FTZ R169, R0, R169 ;  /* 0x000000a900a97220 */ /* 0x000fe20000410000 */
[----:B------:R-:W-:Y:S01]  /*7ef0*/  MOV R0, RZ ;  /* 0x000000ff00007202 */ /* 0x000fe20000000f00 */
[C---:B--2---:R-:W-:Y:S02]  /*7f00*/  FMUL.FTZ R140, R3.reuse, R140 ;  /* 0x0000008c038c7220 */ /* 0x044fe40000410000 */
[----:B------:R-:W-:-:S02]  /*7f10*/  FMUL.FTZ R141, R3, R141 ;  /* 0x0000008d038d7220 */ /* 0x000fc40000410000 */
[C---:B------:R-:W-:Y:S01]  /*7f20*/  FMUL.FTZ R148, R3.reuse, R148 ;  /* 0x0000009403947220 */ /* 0x040fe20000410000 */
[----:B------:R-:W2:Y:S01]  /*7f30*/  @P0 MUFU.RCP R0, R6 ;  /* 0x0000000600000308 */ /* 0x000ea20000001000 */
[C---:B------:R-:W-:Y:S02]  /*7f40*/  FMUL.FTZ R149, R3.reuse, R149 ;  /* 0x0000009503957220 */ /* 0x040fe40000410000 */
[C---:B------:R-:W-:Y:S02]  /*7f50*/  FMUL.FTZ R72, R3.reuse, R72 ;  /* 0x0000004803487220 */ /* 0x040fe40000410000 */
[C---:B------:R-:W-:Y:S02]  /*7f60*/  FMUL.FTZ R73, R3.reuse, R73 ;  /* 0x0000004903497220 */ /* 0x040fe40000410000 */
[C---:B------:R-:W-:Y:S01]  /*7f70*/  FMUL.FTZ R76, R3.reuse, R76 ;  /* 0x0000004c034c7220 */ /* 0x040fe20000410000 */
[----:B------:R-:W3:Y:S01]  /*7f80*/  @P0 MUFU.LG2 R6, R6 ;  /* 0x0000000600060308 */ /* 0x000ee20000000c00 */
        /* <DEDUP_REMOVED lines=17> */
[----:B------:R-:W-:Y:S01]  /*80a0*/  @P2 MOV R3, 0x3f317218 ;  /* 0x3f31721800032802 */ /* 0x000fe20000000f00 */
[C---:B-1----:R-:W-:Y:S02]  /*80b0*/  FMUL.FTZ R146, R4.reuse, R146 ;  /* 0x0000009204927220 */ /* 0x042fe40000410000 */
        /* <DEDUP_REMOVED lines=24> */
[C---:B--2---:R-:W-:Y:S02]  /*8240*/  FMUL.FTZ R142, R0.reuse, R142 ;  /* 0x0000008e008e7220 */ /* 0x044fe40000410000 */
        /* <DEDUP_REMOVED lines=24> */
[----:B------:R-:W-:Y:S02]  /*83d0*/  @P2 FMUL.FTZ R5, R3, c[0x0][0x2d0] ;  /* 0x0000b40003052a20 */ /* 0x000fe40000410000 */
[----:B------:R-:W-:-:S02]  /*83e0*/  @P3 FMUL.FTZ R10, R4, c[0x0][0x2d0] ;  /* 0x0000b400040a3a20 */ /* 0x000fc40000410000 */
[----:B------:R-:W-:Y:S02]  /*83f0*/  @P1 FMUL.FTZ R3, R0, c[0x0][0x2d0] ;  /* 0x0000b40000031a20 */ /* 0x000fe40000410000 */
[----:B------:R-:W-:Y:S02]  /*8400*/  @P3 FMUL.FTZ R11, R11, 0.69314718246459960938 ;  /* 0x3f3172180b0b3820 */ /* 0x000fe40000410000 */
[----:B------:R-:W-:Y:S02]  /*8410*/  @P2 FMUL.FTZ R9, R9, 0.69314718246459960938 ;  /* 0x3f31721809092820 */ /* 0x000fe40000410000 */
[----:B------:R-:W-:Y:S02]  /*8420*/  @P1 FMUL.FTZ R7, R7, 0.69314718246459960938 ;  /* 0x3f31721807071820 */ /* 0x000fe40000410000 */
[----:B---3--:R-:W-:Y:S02]  /*8430*/  @P0 FMUL.FTZ R4, R6, 0.69314718246459960938 ;  /* 0x3f31721806040820 */ /* 0x008fe40000410000 */
[----:B------:R-:W-:-:S02]  /*8440*/  @P0 FMUL.FTZ R0, R8, c[0x0][0x2d0] ;  /* 0x0000b40008000a20 */ /* 0x000fc40000410000 */
[----:B------:R-:W-:Y:S02]  /*8450*/  @P3 FFMA.FTZ R18, R10, R136, R11 ;  /* 0x000000880a123223 */ /* 0x000fe4000001000b */
[----:B------:R-:W-:Y:S02]  /*8460*/  @P2 FFMA.FTZ R19, R5, R135, R9 ;  /* 0x0000008705132223 */ /* 0x000fe40000010009 */
[----:B------:R-:W-:Y:S02]  /*8470*/  @P1 FFMA.FTZ R20, R3, R134, R7 ;  /* 0x0000008603141223 */ /* 0x000fe40000010007 */
[----:B------:R-:W-:Y:S02]  /*8480*/  @P0 FFMA.FTZ R21, R0, R2, R4 ;  /* 0x0000000200150223 */ /* 0x000fe40000010004 */
.L_x_3:
[----:B-1----:R-:W-:Y:S05]  /*8490*/  @P4 BRA `(.L_x_12) ;  /* 0x00001a4000004947 */ /* 0x002fea0003800000 */
[----:B------:R-:W2:Y:S01]  /*84a0*/  LDL.LU R14, [R1+0x30] ;  /* 0x00003000010e7983 */ /* 0x000ea20000300800 */
[----:B------:R-:W-:Y:S01]  /*84b0*/  MOV R24, c[0x0][0x4e8] ;  /* 0x00013a0000187a02 */ /* 0x000fe20000000f00 */
[----:B------:R-:W-:Y:S02]  /*84c0*/  BSSY B0, `(.L_x_13) ;  /* 0x00000c2000007945 */ /* 0x000fe40003800000 */
[----:B------:R-:W1:Y:S01]  /*84d0*/  S2R R16, SR_TID.X ;  /* 0x0000000000107919 */ /* 0x000e620000002100 */
[C---:B------:R-:W-:Y:S01]  /*84e0*/  ISETP.NE.AND P0, PT, R24.reuse, 0x1, PT ;  /* 0x000000011800780c */ /* 0x040fe20003f05270 */
[----:B------:R-:W-:-:S02]  /*84f0*/  IMAD R24, R24, c[0x0][0x388], RZ ;  /* 0x0000e20018187a24 */ /* 0x000fc400078e02ff */
[----:B------:R-:W3:Y:S04]  /*8500*/  S2R R12, SR_CTAID.Y ;  /* 0x00000000000c7919 */ /* 0x000ee80000002600 */
[----:B------:R-:W4:Y:S04]  /*8510*/  S2R R13, SR_CTAID.Z ;  /* 0x00000000000d7919 */ /* 0x000f280000002700 */
[----:B------:R-:W5:Y:S01]  /*8520*/  S2R R15, SR_CTAID.X ;  /* 0x00000000000f7919 */ /* 0x000f620000002500 */
[----:B-1----:R-:W-:-:S04]  /*8530*/  SHF.R.S32.HI R11, RZ, 0x1f, R16 ;  /* 0x0000001fff0b7819 */ /* 0x002fc80000011410 */
[CC--:B------:R-:W-:Y:S02]  /*8540*/  LEA.HI R4, R11.reuse, R16.reuse, RZ, 0x2 ;  /* 0x000000100b047211 */ /* 0x0c0fe400078f10ff */
[----:B------:R-:W-:Y:S02]  /*8550*/  LEA.HI R11, R11, R16, RZ, 0x5 ;  /* 0x000000100b0b7211 */ /* 0x000fe400078f28ff */
[----:B------:R-:W-:Y:S02]  /*8560*/  LOP3.LUT R4, R4, 0xfffffffc, RZ, 0xc0, !PT ;  /* 0xfffffffc04047812 */ /* 0x000fe400078ec0ff */
[--C-:B------:R-:W-:Y:S02]  /*8570*/  SHF.R.S32.HI R6, RZ, 0x5, R11.reuse ;  /* 0x00000005ff067819 */ /* 0x100fe4000001140b */
[----:B------:R-:W-:Y:S02]  /*8580*/  SHF.R.S32.HI R5, RZ, 0x1f, R11 ;  /* 0x0000001fff057819 */ /* 0x000fe4000001140b */
[----:B------:R-:W-:Y:S01]  /*8590*/  LOP3.LUT R11, R11, 0xffffffe0, RZ, 0xc0, !PT ;  /* 0xffffffe00b0b7812 */ /* 0x000fe200078ec0ff */
[----:B------:R-:W-:Y:S01]  /*85a0*/  BAR.SYNC.DEFER_BLOCKING 0x1, 0x80 ;  /* 0x0042000000007b1d */ /* 0x000fe20000010000 */
[----:B--2---:R-:W-:Y:S01]  /*85b0*/  SHF.R.S32.HI R10, RZ, 0x1f, R14 ;  /* 0x0000001fff0a7819 */ /* 0x004fe2000001140e */
[----:B------:R-:W-:-:S04]  /*85c0*/  IMAD.WIDE.U32 R2, R14, c[0x0][0x4d0], RZ ;  /* 0x000134000e027a25 */ /* 0x000fc800078e00ff */
[----:B------:R-:W-:Y:S02]  /*85d0*/  IMAD R0, R10, c[0x0][0x4d0], RZ ;  /* 0x000134000a007a24 */ /* 0x000fe400078e02ff */
[----:B------:R-:W-:Y:S02]  /*85e0*/  IMAD.MOV R9, RZ, RZ, -R14 ;  /* 0x000000ffff097224 */ /* 0x000fe400078e0a0e */
[----:B------:R-:W-:Y:S02]  /*85f0*/  IMAD R8, R14, c[0x0][0x4d4], R0 ;  /* 0x000135000e087a24 */ /* 0x000fe400078e0200 */
[----:B------:R-:W-:Y:S01]  /*8600*/  IMAD.IADD R0, R16, 0x1, -R4 ;  /* 0x0000000110007824 */ /* 0x000fe200078e0a04 */
[----:B------:R-:W-:Y:S01]  /*8610*/  LEA.HI R4, R5, R6, RZ, 0x2 ;  /* 0x0000000605047211 */ /* 0x000fe200078f10ff */
[----:B------:R-:W-:Y:S01]  /*8620*/  IMAD.IADD R5, R3, 0x1, R8 ;  /* 0x0000000103057824 */ /* 0x000fe200078e0208 */
[----:B------:R-:W-:Y:S01]  /*8630*/  IADD3 R16, -R11, R16, RZ ;  /* 0x000000100b107210 */ /* 0x000fe20007ffe1ff */
[----:B---3--:R-:W-:Y:S01]  /*8640*/  IMAD R12, R9, c[0x0][0x550], R12 ;  /* 0x00015400090c7a24 */ /* 0x008fe200078e020c */
[----:B------:R-:W-:-:S02]  /*8650*/  LEA.HI R7, R0, R0, RZ, 0x1 ;  /* 0x0000000000077211 */ /* 0x000fc400078f08ff */
[----:B------:R-:W-:Y:S01]  /*8660*/  LOP3.LUT R8, R4, 0xffffffc, RZ, 0xc0, !PT ;  /* 0x0ffffffc04087812 */ /* 0x000fe200078ec0ff */
[----:B------:R-:W-:Y:S01]  /*8670*/  IMAD.MOV.U32 R4, RZ, RZ, R2 ;  /* 0x000000ffff047224 */ /* 0x000fe200078e0002 */
[C---:B------:R-:W-:Y:S01]  /*8680*/  LOP3.LUT R3, R7.reuse, 0x1ffffffe, RZ, 0xc0, !PT ;  /* 0x1ffffffe07037812 */ /* 0x040fe200078ec0ff */
[----:B------:R-:W-:Y:S01]  /*8690*/  IMAD.SHL.U32 R2, R7, 0x20, RZ ;  /* 0x0000002007027824 */ /* 0x000fe200078e00ff */
[----:B------:R-:W-:Y:S01]  /*86a0*/  SHF.R.S32.HI R7, RZ, 0x1f, R16 ;  /* 0x0000001fff077819 */ /* 0x000fe20000011410 */
[----:B------:R-:W-:Y:S01]  /*86b0*/  IMAD.IADD R9, R6, 0x1, -R8 ;  /* 0x0000000106097824 */ /* 0x000fe200078e0a08 */
[----:B------:R-:W-:Y:S01]  /*86c0*/  IADD3 R8, R0, -R3, RZ ;  /* 0x8000000300087210 */ /* 0x000fe20007ffe0ff */
[----:B------:R-:W-:Y:S01]  /*86d0*/  IMAD R0, R10, c[0x0][0x438], RZ ;  /* 0x00010e000a007a24 */ /* 0x000fe200078e02ff */
[----:B------:R-:W-:Y:S01]  /*86e0*/  LEA.HI R17, R7, R16, RZ, 0x2 ;  /* 0x0000001007117211 */ /* 0x000fe200078f10ff */
[----:B----4-:R-:W-:Y:S01]  /*86f0*/  IMAD.WIDE.U32 R4, R13, c[0x0][0x4d8], R4 ;  /* 0x000136000d047a25 */ /* 0x010fe200078e0004 */
[----:B------:R-:W-:-:S02]  /*8700*/  SHF.R.S32.HI R10, RZ, 0x1f, R13 ;  /* 0x0000001fff0a7819 */ /* 0x000fc4000001140d */
[----:B------:R-:W-:Y:S01]  /*8710*/  SHF.R.S32.HI R7, RZ, 0x2, R17 ;  /* 0x00000002ff077819 */ /* 0x000fe20000011411 */
[----:B------:R-:W-:Y:S01]  /*8720*/  IMAD R6, R14, c[0x0][0x43c], R0 ;  /* 0x00010f000e067a24 */ /* 0x000fe200078e0200 */
[----:B------:R-:W-:Y:S01]  /*8730*/  LOP3.LUT R0, R2, 0xffffffc0, RZ, 0xc0, !PT ;  /* 0xffffffc002007812 */ /* 0x000fe200078ec0ff */
[----:B------:R-:W-:-:S04]  /*8740*/  IMAD.WIDE.U32 R2, R14, c[0x0][0x438], RZ ;  /* 0x00010e000e027a25 */ /* 0x000fc800078e00ff */
[----:B------:R-:W-:Y:S02]  /*8750*/  IMAD R8, R8, 0x8, R0 ;  /* 0x0000000808087824 */ /* 0x000fe400078e0200 */
[----:B------:R-:W-:Y:S02]  /*8760*/  IMAD R14, R9, 0x10, R7 ;  /* 0x00000010090e7824 */ /* 0x000fe400078e0207 */
[----:B------:R-:W-:Y:S02]  /*8770*/  IMAD R11, R10, c[0x0][0x4d8], RZ ;  /* 0x000136000a0b7a24 */ /* 0x000fe400078e02ff */
[----:B------:R-:W-:Y:S02]  /*8780*/  IMAD.IADD R8, R14, 0x1, R8 ;  /* 0x000000010e087824 */ /* 0x000fe400078e0208 */
[----:B------:R-:W-:Y:S02]  /*8790*/  IMAD.IADD R3, R3, 0x1, R6 ;  /* 0x0000000103037824 */ /* 0x000fe400078e0206 */
[----:B------:R-:W-:-:S02]  /*87a0*/  IMAD R6, R10, c[0x0][0x440], RZ ;  /* 0x000110000a067a24 */ /* 0x000fc400078e02ff */
[----:B-----5:R-:W-:Y:S02]  /*87b0*/  IMAD R8, R15, 0x80, R8 ;  /* 0x000000800f087824 */ /* 0x020fe400078e0208 */
[C---:B------:R-:W-:Y:S02]  /*87c0*/  IMAD R0, R13.reuse, c[0x0][0x4dc], R11 ;  /* 0x000137000d007a24 */ /* 0x040fe400078e020b */
[C---:B------:R-:W-:Y:S02]  /*87d0*/  IMAD R6, R13.reuse, c[0x0][0x444], R6 ;  /* 0x000111000d067a24 */ /* 0x040fe400078e0206 */
[----:B------:R-:W-:Y:S01]  /*87e0*/  IMAD.WIDE.U32 R2, R13, c[0x0][0x440], R2 ;  /* 0x000110000d027a25 */ /* 0x000fe200078e0002 */
[----:B------:R-:W-:Y:S02]  /*87f0*/  IADD3 R5, R5, R0, RZ ;  /* 0x0000000005057210 */ /* 0x000fe40007ffe0ff */
[----:B------:R-:W-:Y:S01]  /*8800*/  SHF.R.S32.HI R0, RZ, 0x1f, R12 ;  /* 0x0000001fff007819 */ /* 0x000fe2000001140c */
[----:B------:R-:W-:Y:S01]  /*8810*/  @P0 IMAD.HI.U32 R11, R8, c[0x0][0x4ec], RZ ;  /* 0x00013b00080b0a27 */ /* 0x000fe200078e00ff */
[----:B------:R-:W-:-:S03]  /*8820*/  IADD3 R3, R3, R6, RZ ;  /* 0x0000000603037210 */ /* 0x000fc60007ffe0ff */
[----:B------:R-:W-:-:S04]  /*8830*/  @P0 IMAD.HI.U32 R10, R8, c[0x0][0x4ec], RZ ;  /* 0x00013b00080a0a27 */ /* 0x000fc800078e00ff */
[--C-:B------:R-:W-:Y:S01]  /*8840*/  IMAD.MOV.U32 R6, RZ, RZ, R8.reuse ;  /* 0x000000ffff067224 */ /* 0x100fe200078e0008 */
[----:B------:R-:W-:Y:S01]  /*8850*/  @P0 SHF.R.U32.HI R6, RZ, c[0x0][0x4f0], R11 ;  /* 0x00013c00ff060a19 */ /* 0x000fe2000001160b */
[----:B------:R-:W-:Y:S01]  /*8860*/  IMAD.MOV.U32 R7, RZ, RZ, R8 ;  /* 0x000000ffff077224 */ /* 0x000fe200078e0008 */
[----:B------:R-:W-:Y:S01]  /*8870*/  @P0 SHF.R.U32.HI R7, RZ, c[0x0][0x4f0], R10 ;  /* 0x00013c00ff070a19 */ /* 0x000fe2000001160a */
[----:B------:R-:W-:Y:S01]  /*8880*/  IMAD R9, R0, c[0x0][0x448], RZ ;  /* 0x0001120000097a24 */ /* 0x000fe200078e02ff */
[----:B------:R-:W-:Y:S01]  /*8890*/  IADD3 R10, -R6, RZ, RZ ;  /* 0x000000ff060a7210 */ /* 0x000fe20007ffe1ff */
[----:B------:R-:W-:Y:S02]  /*88a0*/  IMAD R0, R0, c[0x0][0x4e0], RZ ;  /* 0x0001380000007a24 */ /* 0x000fe400078e02ff */
[C---:B------:R-:W-:Y:S01]  /*88b0*/  IMAD R11, R12.reuse, c[0x0][0x44c], R9 ;  /* 0x000113000c0b7a24 */ /* 0x040fe200078e0209 */
[----:B------:R-:W-:Y:S01]  /*88c0*/  SHF.R.S32.HI R9, RZ, 0x1f, R7 ;  /* 0x0000001fff097819 */ /* 0x000fe20000011407 */
[----:B------:R-:W-:-:S02]  /*88d0*/  IMAD R13, R12, c[0x0][0x4e4], R0 ;  /* 0x000139000c0d7a24 */ /* 0x000fc400078e0200 */
[----:B------:R-:W-:-:S04]  /*88e0*/  IMAD.WIDE.U32 R4, R12, c[0x0][0x4e0], R4 ;  /* 0x000138000c047a25 */ /* 0x000fc800078e0004 */
[----:B------:R-:W-:Y:S01]  /*88f0*/  IMAD R0, R10, c[0x0][0x4e8], R8 ;  /* 0x00013a000a007a24 */ /* 0x000fe200078e0208 */
[----:B------:R-:W-:Y:S01]  /*8900*/  SHF.R.S32.HI R10, RZ, 0x1f, R6 ;  /* 0x0000001fff0a7819 */ /* 0x000fe20000011406 */
[----:B------:R-:W-:Y:S01]  /*8910*/  IMAD R9, R9, c[0x0][0x430], RZ ;  /* 0x00010c0009097a24 */ /* 0x000fe200078e02ff */
[----:B------:R-:W-:Y:S01]  /*8920*/  IADD3 R4, P0, R6, R4, RZ ;  /* 0x0000000406047210 */ /* 0x000fe20007f1e0ff */
[----:B------:R-:W-:Y:S01]  /*8930*/  IMAD.WIDE.U32 R2, R12, c[0x0][0x448], R2 ;  /* 0x000112000c027a25 */ /* 0x000fe200078e0002 */
[----:B------:R-:W-:Y:S02]  /*8940*/  SHF.R.S32.HI R6, RZ, 0x1f, R0 ;  /* 0x0000001fff067819 */ /* 0x000fe40000011400 */
[----:B------:R-:W-:Y:S01]  /*8950*/  IADD3.X R5, R10, R5, R13, P0, !PT ;  /* 0x000000050a057210 */ /* 0x000fe200007fe40d */
[----:B------:R-:W-:Y:S02]  /*8960*/  IMAD R10, R7, c[0x0][0x434], R9 ;  /* 0x00010d00070a7a24 */ /* 0x000fe400078e0209 */
[----:B------:R-:W-:-:S02]  /*8970*/  IMAD R9, R6, c[0x0][0x4c8], RZ ;  /* 0x0001320006097a24 */ /* 0x000fc400078e02ff */
[----:B------:R-:W-:Y:S02]  /*8980*/  IMAD.MOV R6, RZ, RZ, -R7 ;  /* 0x000000ffff067224 */ /* 0x000fe400078e0a07 */
[----:B------:R-:W-:-:S04]  /*8990*/  IMAD.WIDE.U32 R4, R0, c[0x0][0x4c8], R4 ;  /* 0x0001320000047a25 */ /* 0x000fc800078e0004 */
[----:B------:R-:W-:Y:S02]  /*89a0*/  IMAD R0, R0, c[0x0][0x4cc], R9 ;  /* 0x0001330000007a24 */ /* 0x000fe400078e0209 */
[----:B------:R-:W-:Y:S02]  /*89b0*/  IMAD.IADD R3, R3, 0x1, R11 ;  /* 0x0000000103037824 */ /* 0x000fe400078e020b */
[----:B------:R-:W-:Y:S01]  /*89c0*/  IMAD R13, R6, c[0x0][0x4e8], R8 ;  /* 0x00013a00060d7a24 */ /* 0x000fe200078e0208 */
[C---:B------:R-:W-:Y:S01]  /*89d0*/  LEA R6, P0, R4.reuse, c[0x0][0x4a8], 0x2 ;  /* 0x00012a0004067a11 */ /* 0x040fe200078010ff */
[----:B------:R-:W-:Y:S02]  /*89e0*/  IMAD.IADD R0, R5, 0x1, R0 ;  /* 0x0000000105007824 */ /* 0x000fe400078e0200 */
[----:B------:R-:W-:Y:S01]  /*89f0*/  IMAD.WIDE.U32 R2, R7, c[0x0][0x430], R2 ;  /* 0x00010c0007027a25 */ /* 0x000fe200078e0002 */
[----:B------:R-:W-:Y:S01]  /*8a00*/  SHF.R.S32.HI R7, RZ, 0x1f, R13 ;  /* 0x0000001fff077819 */ /* 0x000fe2000001140d */
[----:B------:R-:W-:Y:S01]  /*8a10*/  SHFL.IDX PT, R8, R6, 0x2, 0x1c1f ;  /* 0x005c1f0006087f89 */ /* 0x000fe200000e0000 */
[----:B------:R-:W-:Y:S01]  /*8a20*/  LEA.HI.X R0, R4, c[0x0][0x4ac], R0, 0x2, P0 ;  /* 0x00012b0004007a11 */ /* 0x000fe200000f1400 */
[----:B------:R-:W-:Y:S01]  /*8a30*/  IMAD R12, R15, 0x80, R14 ;  /* 0x000000800f0c7824 */ /* 0x000fe200078e020e */
[----:B------:R-:W-:Y:S01]  /*8a40*/  IADD3 R3, R3, R10, RZ ;  /* 0x0000000a03037210 */ /* 0x000fe20007ffe0ff */
[----:B------:R-:W-:Y:S01]  /*8a50*/  IMAD R7, R7, c[0x0][0x428], RZ ;  /* 0x00010a0007077a24 */ /* 0x000fe200078e02ff */
[----:B------:R-:W-:Y:S01]  /*8a60*/  SHFL.IDX PT, R4, R6, RZ, 0x1c1f ;  /* 0x001c1fff06047589 */ /* 0x000fe200000e0000 */
[----:B------:R-:W-:-:S02]  /*8a70*/  LOP3.LUT P0, RZ, R16, 0x3, RZ, 0xc0, !PT ;  /* 0x0000000310ff7812 */ /* 0x000fc4000780c0ff */
[C---:B------:R-:W-:Y:S01]  /*8a80*/  IMAD R15, R13.reuse, c[0x0][0x42c], R7 ;  /* 0x00010b000d0f7a24 */ /* 0x040fe200078e0207 */
[----:B------:R-:W1:Y:S01]  /*8a90*/  SHFL.IDX PT, R5, R0, RZ, 0x1c1f ;  /* 0x001c1fff00057589 */ /* 0x000e6200000e0000 */
[----:B------:R-:W-:Y:S01]  /*8aa0*/  IMAD.WIDE.U32 R2, R13, c[0x0][0x428], R2 ;  /* 0x00010a000d027a25 */ /* 0x000fe200078e0002 */
[C---:B------:R-:W-:Y:S02]  /*8ab0*/  IADD3 R14, R12.reuse, 0x40, RZ ;  /* 0x000000400c0e7810 */ /* 0x040fe40007ffe0ff */
[----:B------:R-:W-:Y:S01]  /*8ac0*/  SHFL.IDX PT, R10, R6, 0x1, 0x1c1f ;  /* 0x003c1f00060a7f89 */ /* 0x000fe200000e0000 */
[C---:B------:R-:W-:Y:S02]  /*8ad0*/  IADD3 R13, R12.reuse, 0x48, RZ ;  /* 0x000000480c0d7810 */ /* 0x040fe40007ffe0ff */
[-C--:B------:R-:W-:Y:S01]  /*8ae0*/  ISETP.GE.OR P4, PT, R12, R24.reuse, P0 ;  /* 0x000000180c00720c */ /* 0x080fe20000786670 */
[----:B------:R-:W2:Y:S01]  /*8af0*/  SHFL.IDX PT, R11, R0, 0x1, 0x1c1f ;  /* 0x003c1f00000b7f89 */ /* 0x000ea200000e0000 */
[----:B------:R-:W-:-:S02]  /*8b00*/  ISETP.GE.OR P2, PT, R14, R24, P0 ;  /* 0x000000180e00720c */ /* 0x000fc40000746670 */
[----:B------:R-:W-:Y:S01]  /*8b10*/  IADD3 R3, R3, R15, RZ ;  /* 0x0000000f03037210 */ /* 0x000fe20007ffe0ff */
[----:B------:R-:W3:Y:S01]  /*8b20*/  SHFL.IDX PT, R9, R0, 0x2, 0x1c1f ;  /* 0x005c1f0000097f89 */ /* 0x000ee200000e0000 */
[----:B------:R-:W-:Y:S02]  /*8b30*/  LEA R23, P1, R2, c[0x0][0x400], 0x2 ;  /* 0x0001000002177a11 */ /* 0x000fe400078210ff */
[-C--:B------:R-:W-:Y:S01]  /*8b40*/  ISETP.GE.AND P6, PT, R14, R24.reuse, PT ;  /* 0x000000180e00720c */ /* 0x080fe20003fc6270 */
[----:B------:R-:W-:Y:S01]  /*8b50*/  SHFL.IDX PT, R6, R6, 0x3, 0x1c1f ;  /* 0x007c1f0006067f89 */ /* 0x000fe200000e0000 */
[----:B------:R-:W-:Y:S02]  /*8b60*/  LEA.HI.X R22, R2, c[0x0][0x404], R3, 0x2, P1 ;  /* 0x0001010002167a11 */ /* 0x000fe400008f1403 */
[----:B------:R-:W-:Y:S01]  /*8b70*/  ISETP.GE.AND P1, PT, R13, R24, PT ;  /* 0x000000180d00720c */ /* 0x000fe20003f26270 */
[----:B------:R4:W5:Y:S04]  /*8b80*/  SHFL.IDX PT, R7, R0, 0x3, 0x1c1f ;  /* 0x007c1f0000077f89 */ /* 0x00096800000e0000 */
[----:B-1----:R1:W-:Y:S04]  /*8b90*/  @!P4 ST.E [R4.64], R18 ;  /* 0x000000120400c985 */ /* 0x0023e8000c101906 */
[----:B------:R1:W1:Y:S04]  /*8ba0*/  SHFL.IDX PT, R2, R23, RZ, 0x1c1f ;  /* 0x001c1fff17027589 */ /* 0x00026800000e0000 */
[----:B------:R1:W1:Y:S01]  /*8bb0*/  SHFL.IDX PT, R3, R22, RZ, 0x1c1f ;  /* 0x001c1fff16037589 */ /* 0x00026200000e0000 */
[----:B----4-:R-:W-:-:S04]  /*8bc0*/  IADD3 R0, R12, 0x8, RZ ;  /* 0x000000080c007810 */ /* 0x010fc80007ffe0ff */
[CC--:B------:R-:W-:Y:S02]  /*8bd0*/  ISETP.GE.OR P3, PT, R0.reuse, R24.reuse, P0 ;  /* 0x000000180000720c */ /* 0x0c0fe40000766670 */
[-C--:B------:R-:W-:Y:S02]  /*8be0*/  ISETP.GE.OR P0, PT, R13, R24.reuse, P0 ;  /* 0x000000180d00720c */ /* 0x080fe40000706670 */
[----:B------:R-:W-:Y:S02]  /*8bf0*/  ISETP.GE.AND P5, PT, R0, R24, PT ;  /* 0x000000180000720c */ /* 0x000fe40003fa6270 */
[----:B------:R-:W-:-:S05]  /*8c00*/  LOP3.LUT R0, R17, 0x7ffffffc, RZ, 0xc0, !PT ;  /* 0x7ffffffc11007812 */ /* 0x000fca00078ec0ff */
[----:B------:R-:W-:Y:S01]  /*8c10*/  IMAD.IADD R0, R16, 0x1, -R0 ;  /* 0x0000000110007824 */ /* 0x000fe200078e0a00 */
[----:B------:R-:W-:Y:S01]  /*8c20*/  P2R R16, PR, RZ, 0x2 ;  /* 0x00000002ff107803 */ /* 0x000fe20000000000 */
[----:B--2---:R2:W-:Y:S03]  /*8c30*/  @!P3 ST.E [R10.64], R19 ;  /* 0x000000130a00b985 */ /* 0x0045e6000c101906 */
[----:B------:R-:W-:Y:S01]  /*8c40*/  SHF.L.U32 R0, R0, 0x1, RZ ;  /* 0x0000000100007819 */ /* 0x000fe200000006ff */
[----:B---3--:R2:W-:Y:S04]  /*8c50*/  @!P2 ST.E [R8.64], R20 ;  /* 0x000000140800a985 */ /* 0x0085e8000c101906 */
[----:B-----5:R2:W-:Y:S01]  /*8c60*/  @!P0 ST.E [R6.64], R21 ;  /* 0x0000001506008985 */ /* 0x0205e2000c101906 */
[----:B------:R-:W-:-:S13]  /*8c70*/  ISETP.GE.AND P0, PT, R12, R24, PT ;  /* 0x000000180c00720c */ /* 0x000fda0003f06270 */
[----:B------:R-:W-:Y:S05]  /*8c80*/  @P0 BRA `(.L_x_14) ;  /* 0x0000045000000947 */ /* 0x000fea0003800000 */
[C---:B-12---:R-:W-:Y:S02]  /*8c90*/  IADD3 R6, R0.reuse, 0x8, RZ ;  /* 0x0000000800067810 */ /* 0x046fe40007ffe0ff */
[----:B------:R-:W-:Y:S02]  /*8ca0*/  IADD3 R5, R0, 0x10, RZ ;  /* 0x0000001000057810 */ /* 0x000fe40007ffe0ff */
[----:B------:R-:W-:Y:S02]  /*8cb0*/  ISETP.GE.AND P1, PT, R6, c[0x0][0x3c8], PT ;  /* 0x0000f20006007a0c */ /* 0x000fe40003f26270 */
[----:B------:R-:W-:Y:S02]  /*8cc0*/  ISETP.GE.AND P0, PT, R5, c[0x0][0x3c8], PT ;  /* 0x0000f20005007a0c */ /* 0x000fe40003f06270 */
[C---:B------:R-:W-:Y:S02]  /*8cd0*/  IADD3 R4, R0.reuse, 0x18, RZ ;  /* 0x0000001800047810 */ /* 0x040fe40007ffe0ff */
[----:B------:R-:W-:-:S02]  /*8ce0*/  ISETP.GE.AND P2, PT, R0, c[0x0][0x3c8], PT ;  /* 0x0000f20000007a0c */ /* 0x000fc40003f46270 */
[----:B------:R-:W-:-:S05]  /*8cf0*/  ISETP.GE.AND P4, PT, R4, c[0x0][0x3c8], PT ;  /* 0x0000f20004007a0c */ /* 0x000fca0003f86270 */
[----:B------:R-:W-:Y:S02]  /*8d00*/  @!P1 LEA.HI R6, R6, R6, RZ, 0x1 ;  /* 0x0000000606069211 */ /* 0x000fe400078f08ff */
[----:B------:R-:W-:Y:S02]  /*8d10*/  @!P0 LEA.HI R5, R5, R5, RZ, 0x1 ;  /* 0x0000000505058211 */ /* 0x000fe400078f08ff */
[----:B------:R-:W-:Y:S02]  /*8d20*/  @!P1 LOP3.LUT R6, R6, 0xfffffffe, RZ, 0xc0, !PT ;  /* 0xfffffffe06069812 */ /* 0x000fe400078ec0ff */
[----:B------:R-:W-:Y:S01]  /*8d30*/  @!P0 LOP3.LUT R5, R5, 0xfffffffe, RZ, 0xc0, !PT ;  /* 0xfffffffe05058812 */ /* 0x000fe200078ec0ff */
[----:B------:R-:W-:Y:S01]  /*8d40*/  @!P2 IMAD.WIDE R8, R0, 0x4, R2 ;  /* 0x000000040008a825 */ /* 0x000fe200078e0202 */
[----:B------:R-:W-:-:S03]  /*8d50*/  @!P4 LEA.HI R10, R4, R4, RZ, 0x1 ;  /* 0x00000004040ac211 */ /* 0x000fc600078f08ff */
[--C-:B------:R-:W-:Y:S01]  /*8d60*/  @!P1 IMAD.WIDE R6, R6, 0x4, R2.reuse ;  /* 0x0000000406069825 */ /* 0x100fe200078e0202 */
[----:B------:R1:W-:Y:S03]  /*8d70*/  @!P2 ST.E.64 [R8.64], R144 ;  /* 0x000000900800a985 */ /* 0x0003e6000c101b06 */
[----:B------:R-:W-:Y:S01]  /*8d80*/  @!P0 IMAD.WIDE R4, R5, 0x4, R2 ;  /* 0x0000000405048825 */ /* 0x000fe200078e0202 */
[----:B------:R2:W-:Y:S04]  /*8d90*/  @!P1 ST.E.64 [R6.64], R152 ;  /* 0x0000009806009985 */ /* 0x0005e8000c101b06 */
[----:B------:R3:W-:Y:S01]  /*8da0*/  @!P0 ST.E.64 [R4.64], R68 ;  /* 0x0000004404008985 */ /* 0x0007e2000c101b06 */
[----:B-1----:R-:W-:-:S02]  /*8db0*/  @!P4 LOP3.LUT R8, R10, 0xfffffffe, RZ, 0xc0, !PT ;  /* 0xfffffffe0a08c812 */ /* 0x002fc400078ec0ff */
[----:B------:R-:W-:-:S03]  /*8dc0*/  IADD3 R9, R0, 0x20, RZ ;  /* 0x0000002000097810 */ /* 0x000fc60007ffe0ff */
[----:B--2---:R-:W-:Y:S01]  /*8dd0*/  @!P4 IMAD.WIDE R6, R8, 0x4, R2 ;  /* 0x000000040806c825 */ /* 0x004fe200078e0202 */
[----:B------:R-:W-:Y:S02]  /*8de0*/  ISETP.GE.AND P3, PT, R9, c[0x0][0x3c8], PT ;  /* 0x0000f20009007a0c */ /* 0x000fe40003f66270 */
[C---:B---3--:R-:W-:Y:S02]  /*8df0*/  IADD3 R5, R0.reuse, 0x28, RZ ;  /* 0x0000002800057810 */ /* 0x048fe40007ffe0ff */
[C---:B------:R-:W-:Y:S01]  /*8e00*/  IADD3 R4, R0.reuse, 0x30, RZ ;  /* 0x0000003000047810 */ /* 0x040fe20007ffe0ff */
[----:B------:R1:W-:Y:S01]  /*8e10*/  @!P4 ST.E.64 [R6.64], R80 ;  /* 0x000000500600c985 */ /* 0x0003e2000c101b06 */
[----:B------:R-:W-:Y:S02]  /*8e20*/  IADD3 R8, R0, 0x38, RZ ;  /* 0x0000003800087810 */ /* 0x000fe40007ffe0ff */
[----:B------:R-:W-:Y:S02]  /*8e30*/  ISETP.GE.AND P2, PT, R5, c[0x0][0x3c8], PT ;  /* 0x0000f20005007a0c */ /* 0x000fe40003f46270 */
[----:B------:R-:W-:-:S02]  /*8e40*/  ISETP.GE.AND P1, PT, R4, c[0x0][0x3c8], PT ;  /* 0x0000f20004007a0c */ /* 0x000fc40003f26270 */
[----:B------:R-:W-:Y:S02]  /*8e50*/  ISETP.GE.AND P0, PT, R8, c[0x0][0x3c8], PT ;  /* 0x0000f20008007a0c */ /* 0x000fe40003f06270 */
[----:B------:R-:W-:-:S09]  /*8e60*/  @!P3 LEA.HI R9, R9, R9, RZ, 0x1 ;  /* 0x000000090909b211 */ /* 0x000fd200078f08ff */
[----:B------:R-:W-:Y:S02]  /*8e70*/  @!P1 LEA.HI R4, R4, R4, RZ, 0x1 ;  /* 0x0000000404049211 */ /* 0x000fe400078f08ff */
[----:B------:R-:W-:-:S04]  /*8e80*/  @!P0 LEA.HI R8, R8, R8, RZ, 0x1 ;  /* 0x0000000808088211 */ /* 0x000fc800078f08ff */
[----:B------:R-:W-:Y:S02]  /*8e90*/  @!P0 LOP3.LUT R10, R8, 0xfffffffe, RZ, 0xc0, !PT ;  /* 0xfffffffe080a8812 */ /* 0x000fe400078ec0ff */
[----:B-1----:R-:W-:Y:S02]  /*8ea0*/  @!P2 LEA.HI R6, R5, R5, RZ, 0x1 ;  /* 0x000000050506a211 */ /* 0x002fe400078f08ff */
[----:B------:R-:W-:Y:S02]  /*8eb0*/  @!P3 LOP3.LUT R5, R9, 0xfffffffe, RZ, 0xc0, !PT ;  /* 0xfffffffe0905b812 */ /* 0x000fe400078ec0ff */
[----:B------:R-:W-:Y:S02]  /*8ec0*/  @!P2 LOP3.LUT R9, R6, 0xfffffffe, RZ, 0xc0, !PT ;  /* 0xfffffffe0609a812 */ /* 0x000fe400078ec0ff */
[----:B------:R-:W-:Y:S01]  /*8ed0*/  @!P1 LOP3.LUT R6, R4, 0xfffffffe, RZ, 0xc0, !PT ;  /* 0xfffffffe04069812 */ /* 0x000fe200078ec0ff */
[----:B------:R-:W-:-:S04]  /*8ee0*/  @!P3 IMAD.WIDE R4, R5, 0x4, R2 ;  /* 0x000000040504b825 */ /* 0x000fc800078e0202 */
[--C-:B------:R-:W-:Y:S01]  /*8ef0*/  @!P2 IMAD.WIDE R8, R9, 0x4, R2.reuse ;  /* 0x000000040908a825 */ /* 0x100fe200078e0202 */
[----:B------:R1:W-:Y:S03]  /*8f00*/  @!P3 ST.E.64 [R4.64], R84 ;  /* 0x000000540400b985 */ /* 0x0003e6000c101b06 */
[--C-:B------:R-:W-:Y:S01]  /*8f10*/  @!P1 IMAD.WIDE R6, R6, 0x4, R2.reuse ;  /* 0x0000000406069825 */ /* 0x100fe200078e0202 */
[----:B------:R2:W-:Y:S04]  /*8f20*/  @!P2 ST.E.64 [R8.64], R96 ;  /* 0x000000600800a985 */ /* 0x0005e8000c101b06 */
[----:B------:R3:W-:Y:S01]  /*8f30*/  @!P1 ST.E.64 [R6.64], R156 ;  /* 0x0000009c06009985 */ /* 0x0007e2000c101b06 */
[----:B-1----:R-:W-:Y:S01]  /*8f40*/  @!P0 IMAD.WIDE R4, R10, 0x4, R2 ;  /* 0x000000040a048825 */ /* 0x002fe200078e0202 */
[----:B--2---:R-:W-:-:S04]  /*8f50*/  IADD3 R8, R0, 0x40, RZ ;  /* 0x0000004000087810 */ /* 0x004fc80007ffe0ff */
[----:B------:R1:W-:Y:S01]  /*8f60*/  @!P0 ST.E.64 [R4.64], R104 ;  /* 0x0000006804008985 */ /* 0x0003e2000c101b06 */
[----:B---3--:R-:W-:Y:S02]  /*8f70*/  IADD3 R6, R0, 0x48, RZ ;  /* 0x0000004800067810 */ /* 0x008fe40007ffe0ff */
[----:B------:R-:W-:Y:S02]  /*8f80*/  ISETP.GE.AND P3, PT, R8, c[0x0][0x3c8], PT ;  /* 0x0000f20008007a0c */ /* 0x000fe40003f66270 */
[----:B------:R-:W-:-:S11]  /*8f90*/  ISETP.GE.AND P2, PT, R6, c[0x0][0x3c8], PT ;  /* 0x0000f20006007a0c */ /* 0x000fd60003f46270 */
[----:B------:R-:W-:Y:S02]  /*8fa0*/  @!P3 LEA.HI R8, R8, R8, RZ, 0x1 ;  /* 0x000000080808b211 */ /* 0x000fe400078f08ff */
[----:B------:R-:W-:-:S04]  /*8fb0*/  @!P2 LEA.HI R7, R6, R6, RZ, 0x1 ;  /* 0x000000060607a211 */ /* 0x000fc800078f08ff */
[----:B------:R-:W-:Y:S02]  /*8fc0*/  @!P2 LOP3.LUT R7, R7, 0xfffffffe, RZ, 0xc0, !PT ;  /* 0xfffffffe0707a812 */ /* 0x000fe400078ec0ff */
[C---:B-1----:R-:W-:Y:S02]  /*8fd0*/  IADD3 R5, R0.reuse, 0x50, RZ ;  /* 0x0000005000057810 */ /* 0x042fe40007ffe0ff */
[----:B------:R-:W-:Y:S02]  /*8fe0*/  IADD3 R4, R0, 0x58, RZ ;  /* 0x0000005800047810 */ /* 0x000fe40007ffe0ff */
[----:B------:R-:W-:Y:S02]  /*8ff0*/  ISETP.GE.AND P1, PT, R5, c[0x0][0x3c8], PT ;  /* 0x0000f20005007a0c */ /* 0x000fe40003f26270 */
[----:B------:R-:W-:-:S11]  /*9000*/  ISETP.GE.AND P0, PT, R4, c[0x0][0x3c8], PT ;  /* 0x0000f20004007a0c */ /* 0x000fd60003f06270 */
[----:B------:R-:W-:Y:S02]  /*9010*/  @!P1 LEA.HI R6, R5, R5, RZ, 0x1 ;  /* 0x0000000505069211 */ /* 0x000fe400078f08ff */
[----:B------:R-:W-:Y:S02]  /*9020*/  @!P0 LEA.HI R4, R4, R4, RZ, 0x1 ;  /* 0x0000000404048211 */ /* 0x000fe400078f08ff */
[----:B------:R-:W-:Y:S02]  /*9030*/  @!P3 LOP3.LUT R5, R8, 0xfffffffe, RZ, 0xc0, !PT ;  /* 0xfffffffe0805b812 */ /* 0x000fe400078ec0ff */
[----:B------:R-:W-:Y:S01]  /*9040*/  @!P1 LOP3.LUT R10, R6, 0xfffffffe, RZ, 0xc0, !PT ;  /* 0xfffffffe060a9812 */ /* 0x000fe200078ec0ff */
[----:B------:R-:W-:Y:S01]  /*9050*/  @!P2 IMAD.WIDE R6, R7, 0x4, R2 ;  /* 0x000000040706a825 */ /* 0x000fe200078e0202 */
[----:B------:R-:W-:-:S03]  /*9060*/  @!P0 LOP3.LUT R11, R4, 0xfffffffe, RZ, 0xc0, !PT ;  /* 0xfffffffe040b8812 */ /* 0x000fc600078ec0ff */
[----:B------:R-:W-:-:S04]  /*9070*/  @!P3 IMAD.WIDE R8, R5, 0x4, R2 ;  /* 0x000000040508b825 */ /* 0x000fc800078e0202 */
[--C-:B------:R-:W-:Y:S01]  /*9080*/  @!P1 IMAD.WIDE R4, R10, 0x4, R2.reuse ;  /* 0x000000040a049825 */ /* 0x100fe200078e0202 */
[----:B------:R1:W-:Y:S03]  /*9090*/  @!P3 ST.E.64 [R8.64], R108 ;  /* 0x0000006c0800b985 */ /* 0x0003e6000c101b06 */
[----:B------:R-:W-:Y:S01]  /*90a0*/  @!P0 IMAD.WIDE R2, R11, 0x4, R2 ;  /* 0x000000040b028825 */ /* 0x000fe200078e0202 */
[----:B------:R1:W-:Y:S04]  /*90b0*/  @!P2 ST.E.64 [R6.64], R120 ;  /* 0x000000780600a985 */ /* 0x0003e8000c101b06 */
[----:B------:R1:W-:Y:S04]  /*90c0*/  @!P1 ST.E.64 [R4.64], R164 ;  /* 0x000000a404009985 */ /* 0x0003e8000c101b06 */
[----:B------:R1:W-:Y:S02]  /*90d0*/  @!P0 ST.E.64 [R2.64], R168 ;  /* 0x000000a802008985 */ /* 0x0003e4000c101b06 */
.L_x_14:
[----:B-1----:R-:W-:Y:S05]  /*90e0*/  BSYNC B0 ;  /* 0x0000000000007941 */ /* 0x002fea0003800000 */
.L_x_13:
[----:B------:R1:W3:Y:S01]  /*90f0*/  SHFL.IDX PT, R3, R22, 0x1, 0x1c1f ;  /* 0x003c1f0016037f89 */ /* 0x0002e200000e0000 */
[----:B------:R-:W-:Y:S03]  /*9100*/  BSSY B0, `(.L_x_15) ;  /* 0x0000048000007945 */ /* 0x000fe60003800000 */
[----:B------:R1:W4:Y:S01]  /*9110*/  SHFL.IDX PT, R2, R23, 0x1, 0x1c1f ;  /* 0x003c1f0017027f89 */ /* 0x00032200000e0000 */
[----:B------:R-:W-:Y:S05]  /*9120*/  @P5 BRA `(.L_x_16) ;  /* 0x0000045000005947 */ /* 0x000fea0003800000 */
[C---:B------:R-:W-:Y:S02]  /*9130*/  IADD3 R4, R0.reuse, 0x8, RZ ;  /* 0x0000000800047810 */ /* 0x040fe40007ffe0ff */
[----:B------:R-:W-:-:S02]  /*9140*/  ISETP.GE.AND P1, PT, R0, c[0x0][0x3c8], PT ;  /* 0x0000f20000007a0c */ /* 0x000fc40003f26270 */
[----:B------:R-:W-:Y:S02]  /*9150*/  ISETP.GE.AND P0, PT, R4, c[0x0][0x3c8], PT ;  /* 0x0000f20004007a0c */ /* 0x000fe40003f06270 */
[C---:B--2---:R-:W-:Y:S02]  /*9160*/  IADD3 R8, R0.reuse, 0x10, RZ ;  /* 0x0000001000087810 */ /* 0x044fe40007ffe0ff */
[C---:B------:R-:W-:Y:S02]  /*9170*/  IADD3 R9, R0.reuse, 0x18, RZ ;  /* 0x0000001800097810 */ /* 0x040fe40007ffe0ff */
[C---:B------:R-:W-:Y:S02]  /*9180*/  IADD3 R10, R0.reuse, 0x20, RZ ;  /* 0x00000020000a7810 */ /* 0x040fe40007ffe0ff */
[----:B------:R-:W-:Y:S02]  /*9190*/  IADD3 R11, R0, 0x28, RZ ;  /* 0x00000028000b7810 */ /* 0x000fe40007ffe0ff */
[----:B------:R-:W-:Y:S01]  /*91a0*/  ISETP.GE.AND P4, PT, R8, c[0x0][0x3c8], PT ;  /* 0x0000f20008007a0c */ /* 0x000fe20003f86270 */
[C---:B---34-:R-:W-:Y:S01]  /*91b0*/  @!P1 IMAD.WIDE R6, R0.reuse, 0x4, R2 ;  /* 0x0000000400069825 */ /* 0x058fe200078e0202 */
[----:B------:R-:W-:-:S02]  /*91c0*/  IADD3 R12, R0, 0x30, RZ ;  /* 0x00000030000c7810 */ /* 0x000fc40007ffe0ff */
[----:B------:R-:W-:Y:S02]  /*91d0*/  @!P0 LEA.HI R4, R4, R4, RZ, 0x1 ;  /* 0x0000000404048211 */ /* 0x000fe400078f08ff */
[----:B------:R-:W-:Y:S01]  /*91e0*/  ISETP.GE.AND P3, PT, R9, c[0x0][0x3c8], PT ;  /* 0x0000f20009007a0c */ /* 0x000fe20003f66270 */
[----:B------:R2:W-:Y:S01]  /*91f0*/  @!P1 ST.E.64 [R6.64], R146 ;  /* 0x0000009206009985 */ /* 0x0005e2000c101b06 */
[----:B------:R-:W-:Y:S02]  /*9200*/  @!P0 LOP3.LUT R4, R4, 0xfffffffe, RZ, 0xc0, !PT ;  /* 0xfffffffe04048812 */ /* 0x000fe400078ec0ff */
[----:B------:R-:W-:Y:S02]  /*9210*/  ISETP.GE.AND P2, PT, R10, c[0x0][0x3c8], PT ;  /* 0x0000f2000a007a0c */ /* 0x000fe40003f46270 */
[----:B------:R-:W-:Y:S01]  /*9220*/  ISETP.GE.AND P1, PT, R11, c[0x0][0x3c8], PT ;  /* 0x0000f2000b007a0c */ /* 0x000fe20003f26270 */
[----:B------:R-:W-:-:S05]  /*9230*/  @!P0 IMAD.WIDE R4, R4, 0x4, R2 ;  /* 0x0000000404048825 */ /* 0x000fca00078e0202 */
[----:B------:R3:W-:Y:S01]  /*9240*/  @!P0 ST.E.64 [R4.64], R154 ;  /* 0x0000009a04008985 */ /* 0x0007e2000c101b06 */
[----:B------:R-:W-:-:S13]  /*9250*/  ISETP.GE.AND P0, PT, R12, c[0x0][0x3c8], PT ;  /* 0x0000f2000c007a0c */ /* 0x000fda0003f06270 */
[----:B------:R-:W-:Y:S02]  /*9260*/  @!P0 LEA.HI R12, R12, R12, RZ, 0x1 ;  /* 0x0000000c0c0c8211 */ /* 0x000fe400078f08ff */
[----:B--2---:R-:W-:Y:S02]  /*9270*/  @!P3 LEA.HI R6, R9, R9, RZ, 0x1 ;  /* 0x000000090906b211 */ /* 0x004fe400078f08ff */
[----:B------:R-:W-:Y:S02]  /*9280*/  @!P1 LEA.HI R7, R11, R11, RZ, 0x1 ;  /* 0x0000000b0b079211 */ /* 0x000fe400078f08ff */
[----:B------:R-:W-:Y:S02]  /*9290*/  @!P3 LOP3.LUT R6, R6, 0xfffffffe, RZ, 0xc0, !PT ;  /* 0xfffffffe0606b812 */ /* 0x000fe400078ec0ff */
[----:B------:R-:W-:Y:S02]  /*92a0*/  @!P1 LOP3.LUT R7, R7, 0xfffffffe, RZ, 0xc0, !PT ;  /* 0xfffffffe07079812 */ /* 0x000fe400078ec0ff */
[----:B------:R-:W-:-:S02]  /*92b0*/  @!P0 LOP3.LUT R12, R12, 0xfffffffe, RZ, 0xc0, !PT ;  /* 0xfffffffe0c0c8812 */ /* 0x000fc400078ec0ff */
[----:B---3--:R-:W-:Y:S01]  /*92c0*/  @!P4 LEA.HI R4, R8, R8, RZ, 0x1 ;  /* 0x000000080804c211 */ /* 0x008fe200078f08ff */
[--C-:B------:R-:W-:Y:S01]  /*92d0*/  @!P3 IMAD.WIDE R8, R6, 0x4, R2.reuse ;  /* 0x000000040608b825 */ /* 0x100fe200078e0202 */
[----:B------:R-:W-:Y:S02]  /*92e0*/  @!P2 LEA.HI R5, R10, R10, RZ, 0x1 ;  /* 0x0000000a0a05a211 */ /* 0x000fe400078f08ff */
[----:B------:R-:W-:Y:S01]  /*92f0*/  @!P4 LOP3.LUT R4, R4, 0xfffffffe, RZ, 0xc0, !PT ;  /* 0xfffffffe0404c812 */ /* 0x000fe200078ec0ff */
[----:B------:R-:W-:Y:S01]  /*9300*/  @!P1 IMAD.WIDE R6, R7, 0x4, R2 ;  /* 0x0000000407069825 */ /* 0x000fe200078e0202 */
[----:B------:R-:W-:-:S03]  /*9310*/  @!P2 LOP3.LUT R10, R5, 0xfffffffe, RZ, 0xc0, !PT ;  /* 0xfffffffe050aa812 */ /* 0x000fc600078ec0ff */
[----:B------:R-:W-:-:S04]  /*9320*/  @!P4 IMAD.WIDE R4, R4, 0x4, R2 ;  /* 0x000000040404c825 */ /* 0x000fc800078e0202 */
[--C-:B------:R-:W-:Y:S01]  /*9330*/  @!P2 IMAD.WIDE R10, R10, 0x4, R2.reuse ;  /* 0x000000040a0aa825 */ /* 0x100fe200078e0202 */
[----:B------:R2:W-:Y:S04]  /*9340*/  @!P4 ST.E.64 [R4.64], R70 ;  /* 0x000000460400c985 */ /* 0x0005e8000c101b06 */
[----:B------:R3:W-:Y:S04]  /*9350*/  @!P3 ST.E.64 [R8.64], R82 ;  /* 0x000000520800b985 */ /* 0x0007e8000c101b06 */
[----:B------:R-:W-:Y:S04]  /*9360*/  @!P2 ST.E.64 [R10.64], R86 ;  /* 0x000000560a00a985 */ /* 0x000fe8000c101b06 */
[----:B------:R4:W-:Y:S01]  /*9370*/  @!P1 ST.E.64 [R6.64], R98 ;  /* 0x0000006206009985 */ /* 0x0009e2000c101b06 */
[----:B--2---:R-:W-:Y:S01]  /*9380*/  @!P0 IMAD.WIDE R4, R12, 0x4, R2 ;  /* 0x000000040c048825 */ /* 0x004fe200078e0202 */
[----:B---3--:R-:W-:-:S04]  /*9390*/  IADD3 R8, R0, 0x38, RZ ;  /* 0x0000003800087810 */ /* 0x008fc80007ffe0ff */
[----:B------:R2:W-:Y:S01]  /*93a0*/  @!P0 ST.E.64 [R4.64], R158 ;  /* 0x0000009e04008985 */ /* 0x0005e2000c101b06 */
[----:B------:R-:W-:Y:S02]  /*93b0*/  ISETP.GE.AND P4, PT, R8, c[0x0][0x3c8], PT ;  /* 0x0000f20008007a0c */ /* 0x000fe40003f86270 */
[C---:B----4-:R-:W-:Y:S02]  /*93c0*/  IADD3 R7, R0.reuse, 0x40, RZ ;  /* 0x0000004000077810 */ /* 0x050fe40007ffe0ff */
[----:B------:R-:W-:Y:S02]  /*93d0*/  IADD3 R6, R0, 0x48, RZ ;  /* 0x0000004800067810 */ /* 0x000fe40007ffe0ff */
[----:B------:R-:W-:Y:S02]  /*93e0*/  ISETP.GE.AND P3, PT, R7, c[0x0][0x3c8], PT ;  /* 0x0000f20007007a0c */ /* 0x000fe40003f66270 */
[----:B------:R-:W-:-:S05]  /*93f0*/  ISETP.GE.AND P2, PT, R6, c[0x0][0x3c8], PT ;  /* 0x0000f20006007a0c */ /* 0x000fca0003f46270 */
[----:B------:R-:W-:-:S06]  /*9400*/  @!P4 LEA.HI R9, R8, R8, RZ, 0x1 ;  /* 0x000000080809c211 */ /* 0x000fcc00078f08ff */
[----:B------:R-:W-:Y:S02]  /*9410*/  @!P3 LEA.HI R8, R7, R7, RZ, 0x1 ;  /* 0x000000070708b211 */ /* 0x000fe400078f08ff */
[----:B------:R-:W-:Y:S02]  /*9420*/  @!P2 LEA.HI R7, R6, R6, RZ, 0x1 ;  /* 0x000000060607a211 */ /* 0x000fe400078f08ff */
[----:B------:R-:W-:Y:S02]  /*9430*/  @!P3 LOP3.LUT R8, R8, 0xfffffffe, RZ, 0xc0, !PT ;  /* 0xfffffffe0808b812 */ /* 0x000fe400078ec0ff */
[C---:B--2---:R-:W-:Y:S02]  /*9440*/  IADD3 R5, R0.reuse, 0x50, RZ ;  /* 0x0000005000057810 */ /* 0x044fe40007ffe0ff */
[----:B------:R-:W-:Y:S02]  /*9450*/  IADD3 R4, R0, 0x58, RZ ;  /* 0x0000005800047810 */ /* 0x000fe40007ffe0ff */
[----:B------:R-:W-:-:S02]  /*9460*/  ISETP.GE.AND P1, PT, R5, c[0x0][0x3c8], PT ;  /* 0x0000f20005007a0c */ /* 0x000fc40003f26270 */
[----:B------:R-:W-:Y:S02]  /*9470*/  ISETP.GE.AND P0, PT, R4, c[0x0][0x3c8], PT ;  /* 0x0000f20004007a0c */ /* 0x000fe40003f06270 */
[----:B------:R-:W-:-:S09]  /*9480*/  @!P2 LOP3.LUT R7, R7, 0xfffffffe, RZ, 0xc0, !PT ;  /* 0xfffffffe0707a812 */ /* 0x000fd200078ec0ff */
[----:B------:R-:W-:Y:S02]  /*9490*/  @!P1 LEA.HI R6, R5, R5, RZ, 0x1 ;  /* 0x0000000505069211 */ /* 0x000fe400078f08ff */
[----:B------:R-:W-:Y:S02]  /*94a0*/  @!P0 LEA.HI R4, R4, R4, RZ, 0x1 ;  /* 0x0000000404048211 */ /* 0x000fe400078f08ff */
[----:B------:R-:W-:Y:S01]  /*94b0*/  @!P4 LOP3.LUT R5, R9, 0xfffffffe, RZ, 0xc0, !PT ;  /* 0xfffffffe0905c812 */ /* 0x000fe200078ec0ff */
[--C-:B------:R-:W-:Y:S01]  /*94c0*/  @!P3 IMAD.WIDE R8, R8, 0x4, R2.reuse ;  /* 0x000000040808b825 */ /* 0x100fe200078e0202 */
[----:B------:R-:W-:Y:S02]  /*94d0*/  @!P1 LOP3.LUT R12, R6, 0xfffffffe, RZ, 0xc0, !PT ;  /* 0xfffffffe060c9812 */ /* 0x000fe400078ec0ff */
[----:B------:R-:W-:Y:S01]  /*94e0*/  @!P0 LOP3.LUT R13, R4, 0xfffffffe, RZ, 0xc0, !PT ;  /* 0xfffffffe040d8812 */ /* 0x000fe200078ec0ff */
[----:B------:R-:W-:-:S04]  /*94f0*/  @!P4 IMAD.WIDE R10, R5, 0x4, R2 ;  /* 0x00000004050ac825 */ /* 0x000fc800078e0202 */
[--C-:B------:R-:W-:Y:S01]  /*9500*/  @!P2 IMAD.WIDE R6, R7, 0x4, R2.reuse ;  /* 0x000000040706a825 */ /* 0x100fe200078e0202 */
[----:B------:R2:W-:Y:S03]  /*9510*/  @!P4 ST.E.64 [R10.64], R106 ;  /* 0x0000006a0a00c985 */ /* 0x0005e6000c101b06 */
[--C-:B------:R-:W-:Y:S01]  /*9520*/  @!P1 IMAD.WIDE R4, R12, 0x4, R2.reuse ;  /* 0x000000040c049825 */ /* 0x100fe200078e0202 */
[----:B------:R2:W-:Y:S03]  /*9530*/  @!P3 ST.E.64 [R8.64], R110 ;  /* 0x0000006e0800b985 */ /* 0x0005e6000c101b06 */
[----:B------:R-:W-:Y:S01]  /*9540*/  @!P0 IMAD.WIDE R2, R13, 0x4, R2 ;  /* 0x000000040d028825 */ /* 0x000fe200078e0202 */
[----:B------:R2:W-:Y:S04]  /*9550*/  @!P2 ST.E.64 [R6.64], R122 ;  /* 0x0000007a0600a985 */ /* 0x0005e8000c101b06 */
[----:B------:R2:W-:Y:S04]  /*9560*/  @!P1 ST.E.64 [R4.64], R166 ;  /* 0x000000a604009985 */ /* 0x0005e8000c101b06 */
[----:B------:R2:W-:Y:S02]  /*9570*/  @!P0 ST.E.64 [R2.64], R170 ;  /* 0x000000aa02008985 */ /* 0x0005e4000c101b06 */
.L_x_16:
[----:B------:R-:W-:Y:S05]  /*9580*/  BSYNC B0 ;  /* 0x0000000000007941 */ /* 0x000fea0003800000 */
.L_x_15:
[----:B--23--:R2:W3:Y:S01]  /*9590*/  SHFL.IDX PT, R3, R22, 0x2, 0x1c1f ;  /* 0x005c1f0016037f89 */ /* 0x00c4e200000e0000 */
[----:B------:R-:W-:Y:S03]  /*95a0*/  BSSY B0, `(.L_x_17) ;  /* 0x0000048000007945 */ /* 0x000fe60003800000 */
[----:B----4-:R2:W4:Y:S01]  /*95b0*/  SHFL.IDX PT, R2, R23, 0x2, 0x1c1f ;  /* 0x005c1f0017027f89 */ /* 0x01052200000e0000 */
[----:B------:R-:W-:Y:S05]  /*95c0*/  @P6 BRA `(.L_x_18) ;  /* 0x0000045000006947 */ /* 0x000fea0003800000 */
[C---:B------:R-:W-:Y:S02]  /*95d0*/  IADD3 R6, R0.reuse, 0x8, RZ ;  /* 0x0000000800067810 */ /* 0x040fe40007ffe0ff */
[----:B------:R-:W-:-:S02]  /*95e0*/  IADD3 R5, R0, 0x10, RZ ;  /* 0x0000001000057810 */ /* 0x000fc40007ffe0ff */
[C---:B------:R-:W-:Y:S02]  /*95f0*/  IADD3 R4, R0.reuse, 0x18, RZ ;  /* 0x0000001800047810 */ /* 0x040fe40007ffe0ff */
[C---:B------:R-:W-:Y:S02]  /*9600*/  ISETP.GE.AND P5, PT, R0.reuse, c[0x0][0x3c8], PT ;  /* 0x0000f20000007a0c */ /* 0x040fe40003fa6270 */
[----:B------:R-:W-:Y:S02]  /*9610*/  IADD3 R7, R0, 0x20, RZ ;  /* 0x0000002000077810 */ /* 0x000fe40007ffe0ff */
[----:B------:R-:W-:Y:S02]  /*9620*/  ISETP.GE.AND P4, PT, R6, c[0x0][0x3c8], PT ;  /* 0x0000f20006007a0c */ /* 0x000fe40003f86270 */
[----:B------:R-:W-:Y:S02]  /*9630*/  IADD3 R10, R0, 0x28, RZ ;  /* 0x00000028000a7810 */ /* 0x000fe40007ffe0ff */
[----:B------:R-:W-:-:S02]  /*9640*/  ISETP.GE.AND P3, PT, R5, c[0x0][0x3c8], PT ;  /* 0x0000f20005007a0c */ /* 0x000fc40003f66270 */
[----:B------:R-:W-:Y:S02]  /*9650*/  ISETP.GE.AND P2, PT, R4, c[0x0][0x3c8], PT ;  /* 0x0000f20004007a0c */ /* 0x000fe40003f46270 */
[----:B------:R-:W-:Y:S01]  /*9660*/  ISETP.GE.AND P1, PT, R7, c[0x0][0x3c8], PT ;  /* 0x0000f20007007a0c */ /* 0x000fe20003f26270 */
[----:B---34-:R-:W-:Y:S01]  /*9670*/  @!P5 IMAD.WIDE R8, R0, 0x4, R2 ;  /* 0x000000040008d825 */ /* 0x018fe200078e0202 */
[----:B------:R-:W-:-:S03]  /*9680*/  ISETP.GE.AND P0, PT, R10, c[0x0][0x3c8], PT ;  /* 0x0000f2000a007a0c */ /* 0x000fc60003f06270 */
[----:B------:R-:W-:Y:S01]  /*9690*/  @!P4 LEA.HI R6, R6, R6, RZ, 0x1 ;  /* 0x000000060606c211 */ /* 0x000fe200078f08ff */
[----:B------:R3:W-:Y:S03]  /*96a0*/  @!P5 ST.E.64 [R8.64], R140 ;  /* 0x0000008c0800d985 */ /* 0x0007e6000c101b06 */
[----:B------:R-:W-:Y:S02]  /*96b0*/  @!P3 LEA.HI R5, R5, R5, RZ, 0x1 ;  /* 0x000000050505b211 */ /* 0x000fe400078f08ff */
[----:B------:R-:W-:Y:S02]  /*96c0*/  @!P2 LEA.HI R4, R4, R4, RZ, 0x1 ;  /* 0x000000040404a211 */ /* 0x000fe400078f08ff */
[----:B------:R-:W-:Y:S02]  /*96d0*/  @!P4 LOP3.LUT R6, R6, 0xfffffffe, RZ, 0xc0, !PT ;  /* 0xfffffffe0606c812 */ /* 0x000fe400078ec0ff */
[----:B------:R-:W-:-:S02]  /*96e0*/  @!P1 LEA.HI R7, R7, R7, RZ, 0x1 ;  /* 0x0000000707079211 */ /* 0x000fc400078f08ff */
[----:B------:R-:W-:Y:S02]  /*96f0*/  @!P0 LEA.HI R10, R10, R10, RZ, 0x1 ;  /* 0x0000000a0a0a8211 */ /* 0x000fe400078f08ff */
[----:B------:R-:W-:Y:S02]  /*9700*/  @!P2 LOP3.LUT R11, R4, 0xfffffffe, RZ, 0xc0, !PT ;  /* 0xfffffffe040ba812 */ /* 0x000fe400078ec0ff */
[----:B------:R-:W-:Y:S02]  /*9710*/  @!P1 LOP3.LUT R7, R7, 0xfffffffe, RZ, 0xc0, !PT ;  /* 0xfffffffe07079812 */ /* 0x000fe400078ec0ff */
[----:B------:R-:W-:Y:S01]  /*9720*/  @!P0 LOP3.LUT R12, R10, 0xfffffffe, RZ, 0xc0, !PT ;  /* 0xfffffffe0a0c8812 */ /* 0x000fe200078ec0ff */
[----:B------:R-:W-:Y:S01]  /*9730*/  @!P2 IMAD.WIDE R10, R11, 0x4, R2 ;  /* 0x000000040b0aa825 */ /* 0x000fe200078e0202 */
[----:B---3--:R-:W-:-:S03]  /*9740*/  @!P3 LOP3.LUT R8, R5, 0xfffffffe, RZ, 0xc0, !PT ;  /* 0xfffffffe0508b812 */ /* 0x008fc600078ec0ff */
[----:B------:R-:W-:-:S04]  /*9750*/  @!P4 IMAD.WIDE R4, R6, 0x4, R2 ;  /* 0x000000040604c825 */ /* 0x000fc800078e0202 */
[--C-:B------:R-:W-:Y:S01]  /*9760*/  @!P3 IMAD.WIDE R8, R8, 0x4, R2.reuse ;  /* 0x000000040808b825 */ /* 0x100fe200078e0202 */
[----:B------:R3:W-:Y:S03]  /*9770*/  @!P4 ST.E.64 [R4.64], R148 ;  /* 0x000000940400c985 */ /* 0x0007e6000c101b06 */
[--C-:B------:R-:W-:Y:S01]  /*9780*/  @!P1 IMAD.WIDE R6, R7, 0x4, R2.reuse ;  /* 0x0000000407069825 */ /* 0x100fe200078e0202 */
[----:B------:R4:W-:Y:S04]  /*9790*/  @!P3 ST.E.64 [R8.64], R72 ;  /* 0x000000480800b985 */ /* 0x0009e8000c101b06 */
[----:B------:R-:W-:Y:S04]  /*97a0*/  @!P2 ST.E.64 [R10.64], R76 ;  /* 0x0000004c0a00a985 */ /* 0x000fe8000c101b06 */
[----:B------:R5:W-:Y:S01]  /*97b0*/  @!P1 ST.E.64 [R6.64], R88 ;  /* 0x0000005806009985 */ /* 0x000be2000c101b06 */
[----:B---3--:R-:W-:Y:S01]  /*97c0*/  @!P0 IMAD.WIDE R4, R12, 0x4, R2 ;  /* 0x000000040c048825 */ /* 0x008fe200078e0202 */
[----:B----4-:R-:W-:-:S04]  /*97d0*/  IADD3 R9, R0, 0x30, RZ ;  /* 0x0000003000097810 */ /* 0x010fc80007ffe0ff */
[----:B------:R3:W-:Y:S01]  /*97e0*/  @!P0 ST.E.64 [R4.64], R92 ;  /* 0x0000005c04008985 */ /* 0x0007e2000c101b06 */
[----:B------:R-:W-:Y:S02]  /*97f0*/  IADD3 R8, R0, 0x38, RZ ;  /* 0x0000003800087810 */ /* 0x000fe40007ffe0ff */
[----:B------:R-:W-:Y:S02]  /*9800*/  ISETP.GE.AND P5, PT, R9, c[0x0][0x3c8], PT ;  /* 0x0000f20009007a0c */ /* 0x000fe40003fa6270 */
[----:B------:R-:W-:Y:S02]  /*9810*/  ISETP.GE.AND P4, PT, R8, c[0x0][0x3c8], PT ;  /* 0x0000f20008007a0c */ /* 0x000fe40003f86270 */
[C---:B-----5:R-:W-:Y:S02]  /*9820*/  IADD3 R7, R0.reuse, 0x40, RZ ;  /* 0x0000004000077810 */ /* 0x060fe40007ffe0ff */
[----:B------:R-:W-:Y:S02]  /*9830*/  IADD3 R6, R0, 0x48, RZ ;  /* 0x0000004800067810 */ /* 0x000fe40007ffe0ff */
[----:B------:R-:W-:-:S02]  /*9840*/  ISETP.GE.AND P3, PT, R7, c[0x0][0x3c8], PT ;  /* 0x0000f20007007a0c */ /* 0x000fc40003f66270 */
[----:B------:R-:W-:-:S03]  /*9850*/  ISETP.GE.AND P2, PT, R6, c[0x0][0x3c8], PT ;  /* 0x0000f20006007a0c */ /* 0x000fc60003f46270 */
[----:B------:R-:W-:Y:S02]  /*9860*/  @!P5 LEA.HI R9, R9, R9, RZ, 0x1 ;  /* 0x000000090909d211 */ /* 0x000fe400078f08ff */
[----:B------:R-:W-:-:S04]  /*9870*/  @!P4 LEA.HI R10, R8, R8, RZ, 0x1 ;  /* 0x00000008080ac211 */ /* 0x000fc800078f08ff */
[----:B------:R-:W-:Y:S02]  /*9880*/  @!P4 LOP3.LUT R10, R10, 0xfffffffe, RZ, 0xc0, !PT ;  /* 0xfffffffe0a0ac812 */ /* 0x000fe400078ec0ff */
[----:B------:R-:W-:Y:S02]  /*9890*/  @!P3 LEA.HI R8, R7, R7, RZ, 0x1 ;  /* 0x000000070708b211 */ /* 0x000fe400078f08ff */
[----:B------:R-:W-:Y:S01]  /*98a0*/  @!P2 LEA.HI R7, R6, R6, RZ, 0x1 ;  /* 0x000000060607a211 */ /* 0x000fe200078f08ff */
[----:B------:R-:W-:Y:S01]  /*98b0*/  @!P4 IMAD.WIDE R10, R10, 0x4, R2 ;  /* 0x000000040a0ac825 */ /* 0x000fe200078e0202 */
[----:B------:R-:W-:Y:S02]  /*98c0*/  @!P3 LOP3.LUT R8, R8, 0xfffffffe, RZ, 0xc0, !PT ;  /* 0xfffffffe0808b812 */ /* 0x000fe400078ec0ff */
[C---:B---3--:R-:W-:Y:S02]  /*98d0*/  IADD3 R5, R0.reuse, 0x50, RZ ;  /* 0x0000005000057810 */ /* 0x048fe40007ffe0ff */
[----:B------:R-:W-:-:S02]  /*98e0*/  IADD3 R4, R0, 0x58, RZ ;  /* 0x0000005800047810 */ /* 0x000fc40007ffe0ff */
[----:B------:R-:W-:Y:S02]  /*98f0*/  ISETP.GE.AND P1, PT, R5, c[0x0][0x3c8], PT ;  /* 0x0000f20005007a0c */ /* 0x000fe40003f26270 */
[----:B------:R-:W-:Y:S02]  /*9900*/  ISETP.GE.AND P0, PT, R4, c[0x0][0x3c8], PT ;  /* 0x0000f20004007a0c */ /* 0x000fe40003f06270 */
[----:B------:R-:W-:-:S09]  /*9910*/  @!P2 LOP3.LUT R7, R7, 0xfffffffe, RZ, 0xc0, !PT ;  /* 0xfffffffe0707a812 */ /* 0x000fd200078ec0ff */
[----:B------:R-:W-:Y:S02]  /*9920*/  @!P1 LEA.HI R6, R5, R5, RZ, 0x1 ;  /* 0x0000000505069211 */ /* 0x000fe400078f08ff */
[----:B------:R-:W-:Y:S01]  /*9930*/  @!P5 LOP3.LUT R5, R9, 0xfffffffe, RZ, 0xc0, !PT ;  /* 0xfffffffe0905d812 */ /* 0x000fe200078ec0ff */
[--C-:B------:R-:W-:Y:S01]  /*9940*/  @!P3 IMAD.WIDE R8, R8, 0x4, R2.reuse ;  /* 0x000000040808b825 */ /* 0x100fe200078e0202 */
[----:B------:R-:W-:Y:S02]  /*9950*/  @!P0 LEA.HI R4, R4, R4, RZ, 0x1 ;  /* 0x0000000404048211 */ /* 0x000fe400078f08ff */
[----:B------:R-:W-:Y:S01]  /*9960*/  @!P1 LOP3.LUT R14, R6, 0xfffffffe, RZ, 0xc0, !PT ;  /* 0xfffffffe060e9812 */ /* 0x000fe200078ec0ff */
[----:B------:R-:W-:Y:S01]  /*9970*/  @!P5 IMAD.WIDE R12, R5, 0x4, R2 ;  /* 0x00000004050cd825 */ /* 0x000fe200078e0202 */
[----:B------:R-:W-:-:S03]  /*9980*/  @!P0 LOP3.LUT R15, R4, 0xfffffffe, RZ, 0xc0, !PT ;  /* 0xfffffffe040f8812 */ /* 0x000fc600078ec0ff */
[--C-:B------:R-:W-:Y:S01]  /*9990*/  @!P2 IMAD.WIDE R6, R7, 0x4, R2.reuse ;  /* 0x000000040706a825 */ /* 0x100fe200078e0202 */
[----:B------:R3:W-:Y:S03]  /*99a0*/  @!P5 ST.E.64 [R12.64], R100 ;  /* 0x000000640c00d985 */ /* 0x0007e6000c101b06 */
[--C-:B------:R-:W-:Y:S01]  /*99b0*/  @!P1 IMAD.WIDE R4, R14, 0x4, R2.reuse ;  /* 0x000000040e049825 */ /* 0x100fe200078e0202 */
[----:B------:R3:W-:Y:S03]  /*99c0*/  @!P4 ST.E.64 [R10.64], R160 ;  /* 0x000000a00a00c985 */ /* 0x0007e6000c101b06 */
[----:B------:R-:W-:Y:S01]  /*99d0*/  @!P0 IMAD.WIDE R2, R15, 0x4, R2 ;  /* 0x000000040f028825 */ /* 0x000fe200078e0202 */
[----:B------:R3:W-:Y:S04]  /*99e0*/  @!P3 ST.E.64 [R8.64], R112 ;  /* 0x000000700800b985 */ /* 0x0007e8000c101b06 */
[----:B------:R3:W-:Y:S04]  /*99f0*/  @!P2 ST.E.64 [R6.64], R116 ;  /* 0x000000740600a985 */ /* 0x0007e8000c101b06 */
[----:B------:R3:W-:Y:S04]  /*9a00*/  @!P1 ST.E.64 [R4.64], R124 ;  /* 0x0000007c04009985 */ /* 0x0007e8000c101b06 */
[----:B------:R3:W-:Y:S02]  /*9a10*/  @!P0 ST.E.64 [R2.64], R128 ;  /* 0x0000008002008985 */ /* 0x0007e4000c101b06 */
.L_x_18:
[----:B------:R-:W-:Y:S05]  /*9a20*/  BSYNC B0 ;  /* 0x0000000000007941 */ /* 0x000fea0003800000 */
.L_x_17:
[----:B------:R-:W-:Y:S01]  /*9a30*/  ISETP.NE.AND P0, PT, R16, RZ, PT ;  /* 0x000000ff1000720c */ /* 0x000fe20003f05270 */
[----:B---3--:R3:W1:Y:S04]  /*9a40*/  SHFL.IDX PT, R3, R22, 0x3, 0x1c1f ;  /* 0x007c1f0016037f89 */ /* 0x00866800000e0000 */
[----:B----4-:R3:W4:Y:S08]  /*9a50*/  SHFL.IDX PT, R2, R23, 0x3, 0x1c1f ;  /* 0x007c1f0017027f89 */ /* 0x01073000000e0000 */
[----:B------:R-:W-:Y:S05]  /*9a60*/  @P0 EXIT ;  /* 0x000000000000094d */ /* 0x000fea0003800000 */
[C---:B------:R-:W-:Y:S02]  /*9a70*/  IADD3 R6, R0.reuse, 0x8, RZ ;  /* 0x0000000800067810 */ /* 0x040fe40007ffe0ff */
[----:B------:R-:W-:-:S02]  /*9a80*/  IADD3 R5, R0, 0x10, RZ ;  /* 0x0000001000057810 */ /* 0x000fc40007ffe0ff */
[----:B------:R-:W-:Y:S02]  /*9a90*/  IADD3 R4, R0, 0x18, RZ ;  /* 0x0000001800047810 */ /* 0x000fe40007ffe0ff */
[----:B------:R-:W-:Y:S02]  /*9aa0*/  ISETP.GE.AND P2, PT, R6, c[0x0][0x3c8], PT ;  /* 0x0000f20006007a0c */ /* 0x000fe40003f46270 */
[----:B------:R-:W-:Y:S02]  /*9ab0*/  ISETP.GE.AND P1, PT, R5, c[0x0][0x3c8], PT ;  /* 0x0000f20005007a0c */ /* 0x000fe40003f26270 */
[----:B------:R-:W-:Y:S02]  /*9ac0*/  ISETP.GE.AND P0, PT, R4, c[0x0][0x3c8], PT ;  /* 0x0000f20004007a0c */ /* 0x000fe40003f06270 */
[C---:B------:R-:W-:Y:S02]  /*9ad0*/  ISETP.GE.AND P3, PT, R0.reuse, c[0x0][0x3c8], PT ;  /* 0x0000f20000007a0c */ /* 0x040fe40003f66270 */
[----:B------:R-:W-:-:S02]  /*9ae0*/  IADD3 R13, R0, 0x20, RZ ;  /* 0x00000020000d7810 */ /* 0x000fc40007ffe0ff */
[----:B------:R-:W-:Y:S02]  /*9af0*/  IADD3 R14, R0, 0x28, RZ ;  /* 0x00000028000e7810 */ /* 0x000fe40007ffe0ff */
[----:B------:R-:W-:Y:S02]  /*9b00*/  ISETP.GE.AND P6, PT, R13, c[0x0][0x3c8], PT ;  /* 0x0000f2000d007a0c */ /* 0x000fe40003fc6270 */
[----:B------:R-:W-:Y:S02]  /*9b10*/  @!P2 LEA.HI R8, R6, R6, RZ, 0x1 ;  /* 0x000000060608a211 */ /* 0x000fe400078f08ff */
[----:B------:R-:W-:Y:S02]  /*9b20*/  @!P1 LEA.HI R5, R5, R5, RZ, 0x1 ;  /* 0x0000000505059211 */ /* 0x000fe400078f08ff */
[----:B------:R-:W-:Y:S01]  /*9b30*/  @!P0 LEA.HI R4, R4, R4, RZ, 0x1 ;  /* 0x0000000404048211 */ /* 0x000fe200078f08ff */
[----:B-1--4-:R-:W-:Y:S01]  /*9b40*/  @!P3 IMAD.WIDE R10, R0, 0x4, R2 ;  /* 0x00000004000ab825 */ /* 0x012fe200078e0202 */
[----:B------:R-:W-:-:S02]  /*9b50*/  @!P2 LOP3.LUT R8, R8, 0xfffffffe, RZ, 0xc0, !PT ;  /* 0xfffffffe0808a812 */ /* 0x000fc400078ec0ff */
[----:B------:R-:W-:Y:S02]  /*9b60*/  @!P1 LOP3.LUT R5, R5, 0xfffffffe, RZ, 0xc0, !PT ;  /* 0xfffffffe05059812 */ /* 0x000fe400078ec0ff */
[----:B------:R-:W-:Y:S01]  /*9b70*/  ISETP.GE.AND P5, PT, R14, c[0x0][0x3c8], PT ;  /* 0x0000f2000e007a0c */ /* 0x000fe20003fa6270 */
[--C-:B------:R-:W-:Y:S01]  /*9b80*/  @!P2 IMAD.WIDE R8, R8, 0x4, R2.reuse ;  /* 0x000000040808a825 */ /* 0x100fe200078e0202 */
[----:B------:R-:W-:Y:S01]  /*9b90*/  @!P0 LOP3.LUT R4, R4, 0xfffffffe, RZ, 0xc0, !PT ;  /* 0xfffffffe04048812 */ /* 0x000fe200078ec0ff */
[----:B------:R1:W-:Y:S01]  /*9ba0*/  @!P3 ST.E.64 [R10.64], R142 ;  /* 0x0000008e0a00b985 */ /* 0x0003e2000c101b06 */
[----:B------:R-:W-:Y:S01]  /*9bb0*/  IADD3 R12, R0, 0x50, RZ ;  /* 0x00000050000c7810 */ /* 0x000fe20007ffe0ff */
[--C-:B------:R-:W-:Y:S02]  /*9bc0*/  @!P1 IMAD.WIDE R6, R5, 0x4, R2.reuse ;  /* 0x0000000405069825 */ /* 0x100fe400078e0202 */
[----:B------:R4:W-:Y:S02]  /*9bd0*/  @!P2 ST.E.64 [R8.64], R150 ;  /* 0x000000960800a985 */ /* 0x0009e4000c101b06 */
[----:B------:R-:W-:-:S02]  /*9be0*/  @!P0 IMAD.WIDE R4, R4, 0x4, R2 ;  /* 0x0000000404048825 */ /* 0x000fc400078e0202 */
[----:B------:R-:W-:Y:S04]  /*9bf0*/  @!P1 ST.E.64 [R6.64], R74 ;  /* 0x0000004a06009985 */ /* 0x000fe8000c101b06 */
[----:B------:R5:W-:Y:S01]  /*9c00*/  @!P0 ST.E.64 [R4.64], R78 ;  /* 0x0000004e04008985 */ /* 0x000be2000c101b06 */
[----:B------:R-:W-:Y:S02]  /*9c10*/  ISETP.GE.AND P0, PT, R12, c[0x0][0x3c8], PT ;  /* 0x0000f2000c007a0c */ /* 0x000fe40003f06270 */
[C---:B-1----:R-:W-:Y:S02]  /*9c20*/  IADD3 R10, R0.reuse, 0x40, RZ ;  /* 0x00000040000a7810 */ /* 0x042fe40007ffe0ff */
[C---:B------:R-:W-:Y:S02]  /*9c30*/  IADD3 R11, R0.reuse, 0x48, RZ ;  /* 0x00000048000b7810 */ /* 0x040fe40007ffe0ff */
[----:B----4-:R-:W-:-:S02]  /*9c40*/  IADD3 R8, R0, 0x30, RZ ;  /* 0x0000003000087810 */ /* 0x010fc40007ffe0ff */
[----:B------:R-:W-:Y:S02]  /*9c50*/  IADD3 R9, R0, 0x38, RZ ;  /* 0x0000003800097810 */ /* 0x000fe40007ffe0ff */
[----:B------:R-:W-:Y:S02]  /*9c60*/  ISETP.GE.AND P4, PT, R8, c[0x0][0x3c8], PT ;  /* 0x0000f20008007a0c */ /* 0x000fe40003f86270 */
[----:B------:R-:W-:Y:S02]  /*9c70*/  ISETP.GE.AND P3, PT, R9, c[0x0][0x3c8], PT ;  /* 0x0000f20009007a0c */ /* 0x000fe40003f66270 */
[----:B-----5:R-:W-:Y:S02]  /*9c80*/  @!P6 LEA.HI R4, R13, R13, RZ, 0x1 ;  /* 0x0000000d0d04e211 */ /* 0x020fe400078f08ff */
[----:B------:R-:W-:Y:S02]  /*9c90*/  @!P5 LEA.HI R5, R14, R14, RZ, 0x1 ;  /* 0x0000000e0e05d211 */ /* 0x000fe400078f08ff */
[----:B------:R-:W-:-:S02]  /*9ca0*/  @!P6 LOP3.LUT R4, R4, 0xfffffffe, RZ, 0xc0, !PT ;  /* 0xfffffffe0404e812 */ /* 0x000fc400078ec0ff */
[----:B------:R-:W-:Y:S02]  /*9cb0*/  ISETP.GE.AND P2, PT, R10, c[0x0][0x3c8], PT ;  /* 0x0000f2000a007a0c */ /* 0x000fe40003f46270 */
[----:B------:R-:W-:Y:S01]  /*9cc0*/  @!P5 LOP3.LUT R5, R5, 0xfffffffe, RZ, 0xc0, !PT ;  /* 0xfffffffe0505d812 */ /* 0x000fe200078ec0ff */
[--C-:B------:R-:W-:Y:S01]  /*9cd0*/  @!P6 IMAD.WIDE R6, R4, 0x4, R2.reuse ;  /* 0x000000040406e825 */ /* 0x100fe200078e0202 */
[----:B------:R-:W-:Y:S02]  /*9ce0*/  ISETP.GE.AND P1, PT, R11, c[0x0][0x3c8], PT ;  /* 0x0000f2000b007a0c */ /* 0x000fe40003f26270 */
[----:B------:R-:W-:Y:S01]  /*9cf0*/  IADD3 R0, R0, 0x58, RZ ;  /* 0x0000005800007810 */ /* 0x000fe20007ffe0ff */
[----:B------:R-:W-:Y:S01]  /*9d00*/  @!P5 IMAD.WIDE R4, R5, 0x4, R2 ;  /* 0x000000040504d825 */ /* 0x000fe200078e0202 */
[----:B------:R1:W-:Y:S04]  /*9d10*/  @!P6 ST.E.64 [R6.64], R90 ;  /* 0x0000005a0600e985 */ /* 0x0003e8000c101b06 */
[----:B------:R4:W-:Y:S01]  /*9d20*/  @!P5 ST.E.64 [R4.64], R94 ;  /* 0x0000005e0400d985 */ /* 0x0009e2000c101b06 */
[----:B-1----:R-:W-:-:S04]  /*9d30*/  @!P2 LEA.HI R7, R10, R10, RZ, 0x1 ;  /* 0x0000000a0a07a211 */ /* 0x002fc800078f08ff */
[----:B------:R-:W-:Y:S02]  /*9d40*/  @!P1 LEA.HI R6, R11, R11, RZ, 0x1 ;  /* 0x0000000b0b069211 */ /* 0x000fe400078f08ff */
[----:B----4-:R-:W-:Y:S02]  /*9d50*/  @!P4 LEA.HI R4, R8, R8, RZ, 0x1 ;  /* 0x000000080804c211 */ /* 0x010fe400078f08ff */
[----:B------:R-:W-:Y:S02]  /*9d60*/  @!P3 LEA.HI R8, R9, R9, RZ, 0x1 ;  /* 0x000000090908b211 */ /* 0x000fe400078f08ff */
[----:B------:R-:W-:Y:S02]  /*9d70*/  @!P0 LEA.HI R5, R12, R12, RZ, 0x1 ;  /* 0x0000000c0c058211 */ /* 0x000fe400078f08ff */
[----:B------:R-:W-:Y:S02]  /*9d80*/  @!P4 LOP3.LUT R4, R4, 0xfffffffe, RZ, 0xc0, !PT ;  /* 0xfffffffe0404c812 */ /* 0x000fe400078ec0ff */
[----:B------:R-:W-:-:S02]  /*9d90*/  @!P3 LOP3.LUT R8, R8, 0xfffffffe, RZ, 0xc0, !PT ;  /* 0xfffffffe0808b812 */ /* 0x000fc400078ec0ff */
[----:B------:R-:W-:Y:S01]  /*9da0*/  @!P2 LOP3.LUT R7, R7, 0xfffffffe, RZ, 0xc0, !PT ;  /* 0xfffffffe0707a812 */ /* 0x000fe200078ec0ff */
[--C-:B------:R-:W-:Y:S01]  /*9db0*/  @!P4 IMAD.WIDE R12, R4, 0x4, R2.reuse ;  /* 0x00000004040cc825 */ /* 0x100fe200078e0202 */
[----:B------:R-:W-:Y:S02]  /*9dc0*/  @!P1 LOP3.LUT R6, R6, 0xfffffffe, RZ, 0xc0, !PT ;  /* 0xfffffffe06069812 */ /* 0x000fe400078ec0ff */
[----:B------:R-:W-:Y:S01]  /*9dd0*/  @!P0 LOP3.LUT R5, R5, 0xfffffffe, RZ, 0xc0, !PT ;  /* 0xfffffffe05058812 */ /* 0x000fe200078ec0ff */
[--C-:B------:R-:W-:Y:S01]  /*9de0*/  @!P3 IMAD.WIDE R10, R8, 0x4, R2.reuse ;  /* 0x00000004080ab825 */ /* 0x100fe200078e0202 */
[----:B------:R1:W-:Y:S03]  /*9df0*/  @!P4 ST.E.64 [R12.64], R102 ;  /* 0x000000660c00c985 */ /* 0x0003e6000c101b06 */
[--C-:B------:R-:W-:Y:S01]  /*9e00*/  @!P2 IMAD.WIDE R8, R7, 0x4, R2.reuse ;  /* 0x000000040708a825 */ /* 0x100fe200078e0202 */
[----:B------:R1:W-:Y:S03]  /*9e10*/  @!P3 ST.E.64 [R10.64], R162 ;  /* 0x000000a20a00b985 */ /* 0x0003e6000c101b06 */
[--C-:B------:R-:W-:Y:S01]  /*9e20*/  @!P1 IMAD.WIDE R6, R6, 0x4, R2.reuse ;  /* 0x0000000406069825 */ /* 0x100fe200078e0202 */
[----:B------:R1:W-:Y:S03]  /*9e30*/  @!P2 ST.E.64 [R8.64], R114 ;  /* 0x000000720800a985 */ /* 0x0003e6000c101b06 */
[----:B------:R-:W-:Y:S01]  /*9e40*/  @!P0 IMAD.WIDE R4, R5, 0x4, R2 ;  /* 0x0000000405048825 */ /* 0x000fe200078e0202 */
[----:B------:R1:W-:Y:S04]  /*9e50*/  @!P1 ST.E.64 [R6.64], R118 ;  /* 0x0000007606009985 */ /* 0x0003e8000c101b06 */
[----:B------:R1:W-:Y:S01]  /*9e60*/  @!P0 ST.E.64 [R4.64], R126 ;  /* 0x0000007e04008985 */ /* 0x0003e2000c101b06 */
[----:B------:R-:W-:-:S13]  /*9e70*/  ISETP.GE.AND P0, PT, R0, c[0x0][0x3c8], PT ;  /* 0x0000f20000007a0c */ /* 0x000fda0003f06270 */
[----:B------:R-:W-:Y:S05]  /*9e80*/  @P0 EXIT ;  /* 0x000000000000094d */ /* 0x000fea0003800000 */
[----:B------:R-:W-:-:S04]  /*9e90*/  LEA.HI R0, R0, R0, RZ, 0x1 ;  /* 0x0000000000007211 */ /* 0x000fc800078f08ff */
[----:B------:R-:W-:-:S05]  /*9ea0*/  LOP3.LUT R0, R0, 0xfffffffe, RZ, 0xc0, !PT ;  /* 0xfffffffe00007812 */ /* 0x000fca00078ec0ff */
[----:B------:R-:W-:-:S05]  /*9eb0*/  IMAD.WIDE R2, R0, 0x4, R2 ;  /* 0x0000000400027825 */ /* 0x000fca00078e0202 */
[----:B------:R-:W-:Y:S01]  /*9ec0*/  ST.E.64 [R2.64], R130 ;  /* 0x0000008202007985 */ /* 0x000fe2000c101b06 */
[----:B------:R-:W-:Y:S05]  /*9ed0*/  EXIT ;  /* 0x000000000000794d */ /* 0x000fea0003800000 */
.L_x_12:
[----:B------:R-:W1:Y:S02]  /*9ee0*/  S2R R0, SR_TID.X ;  /* 0x0000000000007919 */ /* 0x000e640000002100 */
[----:B-1----:R-:W-:-:S13]  /*9ef0*/  ISETP.GT.AND P0, PT, R0, 0x7f, PT ;  /* 0x0000007f0000780c */ /* 0x002fda0003f04270 */
[----:B------:R-:W-:Y:S05]  /*9f00*/  @P0 EXIT ;  /* 0x000000000000094d */ /* 0x000fea0003800000 */
[----:B------:R-:W1:Y:S01]  /*9f10*/  S2R R8, SR_CTAID.X ;  /* 0x0000000000087919 */ /* 0x000e620000002500 */
[----:B------:R-:W-:-:S05]  /*9f20*/  MOV R3, c[0x0][0x4e8] ;  /* 0x00013a0000037a02 */ /* 0x000fca0000000f00 */
[----:B------:R-:W-:Y:S01]  /*9f30*/  IMAD R2, R3, c[0x0][0x388], RZ ;  /* 0x0000e20003027a24 */ /* 0x000fe200078e02ff */
[----:B-1----:R-:W-:-:S04]  /*9f40*/  LEA R8, R8, R0, 0x7 ;  /* 0x0000000008087211 */ /* 0x002fc800078e38ff */
[----:B------:R-:W-:-:S13]  /*9f50*/  ISETP.GE.AND P0, PT, R8, R2, PT ;  /* 0x000000020800720c */ /* 0x000fda0003f06270 */
[----:B------:R-:W-:Y:S05]  /*9f60*/  @P0 EXIT ;  /* 0x000000000000094d */ /* 0x000fea0003800000 */
[----:B------:R-:W2:Y:S01]  /*9f70*/  LDL.LU R4, [R1+0x30] ;  /* 0x0000300001047983 */ /* 0x000ea20000300800 */
[----:B------:R-:W-:-:S03]  /*9f80*/  ISETP.NE.AND P0, PT, R3, 0x1, PT ;  /* 0x000000010300780c */ /* 0x000fc60003f05270 */
[----:B------:R-:W1:Y:S04]  /*9f90*/  S2R R9, SR_CTAID.Z ;  /* 0x0000000000097919 */ /* 0x000e680000002700 */
[----:B------:R-:W3:Y:S06]  /*9fa0*/  S2R R10, SR_CTAID.Y ;  /* 0x00000000000a7919 */ /* 0x000eec0000002600 */
[----:B------:R-:W-:Y:S01]  /*9fb0*/  @P0 IMAD.HI.U32 R6, R8, c[0x0][0x4ec], RZ ;  /* 0x00013b0008060a27 */ /* 0x000fe200078e00ff */
[----:B-1----:R-:W-:-:S02]  /*9fc0*/  SHF.R.S32.HI R7, RZ, 0x1f, R9 ;  /* 0x0000001fff077819 */ /* 0x002fc40000011409 */
[----:B--2---:R-:W-:Y:S01]  /*9fd0*/  SHF.R.S32.HI R0, RZ, 0x1f, R4 ;  /* 0x0000001fff007819 */ /* 0x004fe20000011404 */
[C---:B------:R-:W-:Y:S01]  /*9fe0*/  IMAD.WIDE.U32 R2, R4.reuse, c[0x0][0x4d0], RZ ;  /* 0x0001340004027a25 */ /* 0x040fe200078e00ff */
[----:B------:R-:W-:-:S03]  /*9ff0*/  IADD3 R5, -R4, RZ, RZ ;  /* 0x000000ff04057210 */ /* 0x000fc60007ffe1ff */
[----:B------:R-:W-:-:S04]  /*a000*/  IMAD R0, R0, c[0x0][0x4d0], RZ ;  /* 0x0001340000007a24 */ /* 0x000fc800078e02ff */
[----:B------:R-:W-:Y:S01]  /*a010*/  IMAD R0, R4, c[0x0][0x4d4], R0 ;  /* 0x0001350004007a24 */ /* 0x000fe200078e0200 */
[----:B------:R-:W-:Y:S02]  /*a020*/  MOV R4, R8 ;  /* 0x0000000800047202 */ /* 0x000fe40000000f00 */
[----:B------:R-:W-:Y:S02]  /*a030*/  @P0 SHF.R.U32.HI R4, RZ, c[0x0][0x4f0], R6 ;  /* 0x00013c00ff040a19 */ /* 0x000fe40000011606 */
[----:B------:R-:W-:Y:S01]  /*a040*/  IADD3 R3, R3, R0, RZ ;  /* 0x0000000003037210 */ /* 0x000fe20007ffe0ff */
[----:B------:R-:W-:Y:S02]  /*a050*/  IMAD R0, R7, c[0x0][0x4d8], RZ ;  /* 0x0001360007007a24 */ /* 0x000fe400078e02ff */
[----:B---3--:R-:W-:Y:S01]  /*a060*/  IMAD R7, R5, c[0x0][0x550], R10 ;  /* 0x0001540005077a24 */ /* 0x008fe200078e020a */
[----:B------:R-:W-:Y:S01]  /*a070*/  IADD3 R5, -R4, RZ, RZ ;  /* 0x000000ff04057210 */ /* 0x000fe20007ffe1ff */
[----:B------:R-:W-:-:S02]  /*a080*/  IMAD R0, R9, c[0x0][0x4dc], R0 ;  /* 0x0001370009007a24 */ /* 0x000fc400078e0200 */
[----:B------:R-:W-:Y:S01]  /*a090*/  IMAD.WIDE.U32 R2, R9, c[0x0][0x4d8], R2 ;  /* 0x0001360009027a25 */ /* 0x000fe200078e0002 */
[----:B------:R-:W-:-:S03]  /*a0a0*/  SHF.R.S32.HI R6, RZ, 0x1f, R7 ;  /* 0x0000001fff067819 */ /* 0x000fc60000011407 */
[----:B------:R-:W-:Y:S01]  /*a0b0*/  IMAD R5, R5, c[0x0][0x4e8], R8 ;  /* 0x00013a0005057a24 */ /* 0x000fe200078e0208 */
[----:B------:R-:W-:Y:S01]  /*a0c0*/  IADD3 R3, R0, R3, RZ ;  /* 0x0000000300037210 */ /* 0x000fe20007ffe0ff */
[----:B------:R-:W-:-:S03]  /*a0d0*/  IMAD R6, R6, c[0x0][0x4e0], RZ ;  /* 0x0001380006067a24 */ /* 0x000fc600078e02ff */
[----:B------:R-:W-:Y:S01]  /*a0e0*/  SHF.R.S32.HI R0, RZ, 0x1f, R5 ;  /* 0x0000001fff007819 */ /* 0x000fe20000011405 */
[----:B------:R-:W-:-:S04]  /*a0f0*/  IMAD.WIDE.U32 R2, R7, c[0x0][0x4e0], R2 ;  /* 0x0001380007027a25 */ /* 0x000fc800078e0002 */
[----:B------:R-:W-:Y:S01]  /*a100*/  IMAD R7, R7, c[0x0][0x4e4], R6 ;  /* 0x0001390007077a24 */ /* 0x000fe200078e0206 */
[----:B------:R-:W-:Y:S01]  /*a110*/  SHF.R.S32.HI R6, RZ, 0x1f, R4 ;  /* 0x0000001fff067819 */ /* 0x000fe20000011404 */
[----:B------:R-:W-:Y:S01]  /*a120*/  IMAD R0, R0, c[0x0][0x4c8], RZ ;  /* 0x0001320000007a24 */ /* 0x000fe200078e02ff */
[----:B------:R-:W-:-:S03]  /*a130*/  IADD3 R2, P0, R4, R2, RZ ;  /* 0x0000000204027210 */ /* 0x000fc60007f1e0ff */
[----:B------:R-:W-:Y:S01]  /*a140*/  IMAD R0, R5, c[0x0][0x4cc], R0 ;  /* 0x0001330005007a24 */ /* 0x000fe200078e0200 */
[----:B------:R-:W-:-:S05]  /*a150*/  IADD3.X R3, R6, R3, R7, P0, !PT ;  /* 0x0000000306037210 */ /* 0x000fca00007fe407 */
[----:B------:R-:W-:-:S05]  /*a160*/  IMAD.WIDE.U32 R2, R5, c[0x0][0x4c8], R2 ;  /* 0x0001320005027a25 */ /* 0x000fca00078e0002 */
[----:B------:R-:W-:Y:S02]  /*a170*/  IADD3 R0, R3, R0, RZ ;  /* 0x0000000003007210 */ /* 0x000fe40007ffe0ff */
[----:B------:R-:W-:-:S04]  /*a180*/  LEA R4, P0, R2, c[0x0][0x4a8], 0x2 ;  /* 0x00012a0002047a11 */ /* 0x000fc800078010ff */
[----:B------:R-:W-:Y:S02]  /*a190*/  LEA.HI.X R5, R2, c[0x0][0x4ac], R0, 0x2, P0 ;  /* 0x00012b0002057a11 */ /* 0x000fe400000f1400 */
[----:B------:R-:W-:-:S05]  /*a1a0*/  MOV R0, 0xff800000 ;  /* 0xff80000000007802 */ /* 0x000fca0000000f00 */
[----:B------:R-:W-:Y:S01]  /*a1b0*/  STG.E [R4.64], R0 ;  /* 0x0000000004007986 */ /* 0x000fe2000c101906 */
[----:B------:R-:W-:Y:S05]  /*a1c0*/  EXIT ;  /* 0x000000000000794d */ /* 0x000fea0003800000 */
.L_x_19:
[----:B------:R-:W-:-:S00]  /*a1d0*/  BRA `(.L_x_19) ;  /* 0xfffffff000007947 */ /* 0x000fc0000383ffff */
[----:B------:R-:W-:-:S00]  /*a1e0*/  NOP ;  /* 0x0000000000007918 */ /* 0x000fc00000000000 */
        /* <DEDUP_REMOVED lines=9> */
.L_x_1424:


//--------------------- .text._ZN7cutlass13device_kernelIN5flash19enable_sm80_to_sm89INS1_16FlashAttnFwdSm80INS1_25CollectiveMainloopFwdSm80ILi4ELi1ELb0EN4cute5tupleIJNS5_1CILi128EEENS7_ILi48EEENS7_ILi96EEEEEELi96ENS_6half_tEfNS_4arch4Sm80ELb0ELb0ELb0ELb1ELb0ELb0ELb1ELb1EEENS1_21CollectiveEpilogueFwdINS6_IJS8_SA_S9_EEENS6_IJNS7_ILi1EEESI_SI_EEESC_SE_Li128ELb1ELb1ELb1ELb0EEENS1_36VarlenDynamicPersistentTileSchedulerILi128ELi48ELi128ELi128ELb1ELb1ELb0ELb0ELb1ELb1EEEEEEEEEvNT_6ParamsE --------------------------
	.section	.text._ZN7cutlass13device_kernelIN5flash19enable_sm80_to_sm89INS1_16FlashAttnFwdSm80INS1_25CollectiveMainloopFwdSm80ILi4ELi1ELb0EN4cute5tupleIJNS5_1CILi128EEENS7_ILi48EEENS7_ILi96EEEEEELi96ENS_6half_tEfNS_4arch4Sm80ELb0ELb0ELb0ELb1ELb0ELb0ELb1ELb1EEENS1_21CollectiveEpilogueFwdINS6_IJS8_SA_S9_EEENS6_IJNS7_ILi1EEESI_SI_EEESC_SE_Li128ELb1ELb1ELb1ELb0EEENS1_36VarlenDynamicPersistentTileSchedulerILi128ELi48ELi128ELi128ELb1ELb1ELb0ELb0ELb1ELb1EEEEEEEEEvNT_6ParamsE,"ax",@progbits
	.sectioninfo	@"SHI_REGISTERS=255"
	.align	128
.text._ZN7cutlass13device_kernelIN5flash19enable_sm80_to_sm89INS1_16FlashAttnFwdSm80INS1_25CollectiveMainloopFwdSm80ILi4ELi1ELb0EN4cute5tupleIJNS5_1CILi128EEENS7_ILi48EEENS7_ILi96EEEEEELi96ENS_6half_tEfNS_4arch4Sm80ELb0ELb0ELb0ELb1ELb0ELb0ELb1ELb1EEENS1_21CollectiveEpilogueFwdINS6_IJS8_SA_S9_EEENS6_IJNS7_ILi1EEESI_SI_EEESC_SE_Li128ELb1ELb1ELb1ELb0EEENS1_36VarlenDynamicPersistentTileSchedulerILi128ELi48ELi128ELi128ELb1ELb1ELb0ELb0ELb1ELb1EEEEEEEEEvNT_6ParamsE:
        .type           _ZN7cutlass13device_kernelIN5flash19enable_sm80_to_sm89INS1_16FlashAttnFwdSm80INS1_25CollectiveMainloopFwdSm80ILi4ELi1ELb0EN4cute5tupleIJNS5_1CILi128EEENS7_ILi48EEENS7_ILi96EEEEEELi96ENS_6half_tEfNS_4arch4Sm80ELb0ELb0ELb0ELb1ELb0ELb0ELb1ELb1EEENS1_21CollectiveEpilogueFwdINS6_IJS8_SA_S9_EEENS6_IJNS7_ILi1EEESI_SI_EEESC_SE_Li128ELb1ELb1ELb1ELb0EEENS1_36VarlenDynamicPersistentTileSchedulerILi128ELi48ELi128ELi128ELb1ELb1ELb0ELb0ELb1ELb1EEEEEEEEEvNT_6ParamsE,@function
        .size           _ZN7cutlass13device_kernelIN5flash19enable_sm80_to_sm89INS1_16FlashAttnFwdSm80INS1_25CollectiveMainloopFwdSm80ILi4ELi1ELb0EN4cute5tupleIJNS5_1CILi128EEENS7_ILi48EEENS7_ILi96EEEEEELi96ENS_6half_tEfNS_4arch4Sm80ELb0ELb0ELb0ELb1ELb0ELb0ELb1ELb1EEENS1_21CollectiveEpilogueFwdINS6_IJS8_SA_S9_EEENS6_IJNS7_ILi1EEESI_SI_EEESC_SE_Li128ELb1ELb1ELb1ELb0EEENS1_36VarlenDynamicPersistentTileSchedulerILi128ELi48ELi128ELi128ELb1ELb1ELb0ELb0ELb1ELb1EEEEEEEEEvNT_6ParamsE,(.L_x_1425 - _ZN7cutlass13device_kernelIN5flash19enable_sm80_to_sm89INS1_16FlashAttnFwdSm80INS1_25CollectiveMainloopFwdSm80ILi4ELi1ELb0EN4cute5tupleIJNS5_1CILi128EEENS7_ILi48EEENS7_ILi96EEEEEELi96ENS_6half_tEfNS_4arch4Sm80ELb0ELb0ELb0ELb1ELb0ELb0ELb1ELb1EEENS1_21CollectiveEpilogueFwdINS6_IJS8_SA_S9_EEENS6_IJNS7_ILi1EEESI_SI_EEESC_SE_Li128ELb1ELb1ELb1ELb0EEENS1_36VarlenDynamicPersistentTileSchedulerILi128ELi48ELi128ELi128ELb1ELb1ELb0ELb0ELb1ELb1EEEEEEEEEvNT_6ParamsE)
        .other          _ZN7cutlass13device_kernelIN5flash19enable_sm80_to_sm89INS1_16FlashAttnFwdSm80INS1_25CollectiveMainloopFwdSm80ILi4ELi1ELb0EN4cute5tupleIJNS5_1CILi128EEENS7_ILi48EEENS7_ILi96EEEEEELi96ENS_6half_tEfNS_4arch4Sm80ELb0ELb0ELb0ELb1ELb0ELb0ELb1ELb1EEENS1_21CollectiveEpilogueFwdINS6_IJS8_SA_S9_EEENS6_IJNS7_ILi1EEESI_SI_EEESC_SE_Li128ELb1ELb1ELb1ELb0EEENS1_36VarlenDynamicPersistentTileSchedulerILi128ELi48ELi128ELi128ELb1ELb1ELb0ELb0ELb1ELb1EEEEEEEEEvNT_6ParamsE,@"STO_CUDA_ENTRY STV_DEFAULT"
_ZN7cutlass13device_kernelIN5flash19enable_sm80_to_sm89INS1_16FlashAttnFwdSm80INS1_25CollectiveMainloopFwdSm80ILi4ELi1ELb0EN4cute5tupleIJNS5_1CILi128EEENS7_ILi48EEENS7_ILi96EEEEEELi96ENS_6half_tEfNS_4arch4Sm80ELb0ELb0ELb0ELb1ELb0ELb0ELb1ELb1EEENS1_21CollectiveEpilogueFwdINS6_IJS8_SA_S9_EEENS6_IJNS7_ILi1EEESI_SI_EEESC_SE_Li128ELb1ELb1ELb1ELb0EEENS1_36VarlenDynamicPersistentTileSchedulerILi128ELi48ELi128ELi128ELb1ELb1ELb0ELb0ELb1ELb1EEEEEEEEEvNT_6ParamsE:
[----:B------:R-:W-:-:S03]  /*0000*/  MOV R1, c[0x0][0x28] ;  /* 0x00000a0000017a02 */ /* 0x000fc60000000f00 */
[----:B------:R-:W1:Y:S01]  /*0010*/  S2R R2, SR_TID.X ;  /* 0x0000000000027919 */ /* 0x000e620000002100 */
[----:B------:R-:W-:Y:S01]  /*0020*/  IADD3 R1, R1, -0x80, RZ ;  /* 0xffffff8001017810 */ /* 0x000fe20007ffe0ff */
[----:B------:R-:W-:Y:S01]  /*0030*/  ULDC.64 UR6, c[0x0][0x118] ;  /* 0x0000460000067ab9 */ /* 0x000fe20000000a00 */
[----:B-1----:R-:W-:-:S05]  /*0040*/  SHF.R.U32.HI R0, RZ, 0x5, R2 ;  /* 0x00000005ff007819 */ /* 0x002fca0000011602 */
[----:B------:R-:W1:Y:S02]  /*0050*/  SHFL.IDX PT, R3, R0, RZ, 0x1f ;  /* 0x00001fff00037589 */ /* 0x000e6400000e0000 */
[----:B-1----:R-:W-:Y:S02]  /*0060*/  ISETP.NE.AND P0, PT, R3, RZ, PT ;  /* 0x000000ff0300720c */ /* 0x002fe40003f05270 */
[----:B------:R1:W-:Y:S11]  /*0070*/  STL [R1+0x74], R3 ;  /* 0x0000740301007387 */ /* 0x0003f60000100800 */
[----:B------:R-:W-:Y:S06]  /*0080*/  @P0 BAR.SYNC.DEFER_BLOCKING 0x5, 0x80 ;  /* 0x0142000000000b1d */ /* 0x000fec0000010000 */
[----:B------:R-:W2:Y:S04]  /*0090*/  @P0 LDS.128 R232, [0xc080] ;  /* 0x00c08000ffe80984 */ /* 0x000ea80000000c00 */
[----:B------:R-:W-:Y:S06]  /*00a0*/  @P0 BAR.ARV 0x4, 0x80 ;  /* 0x0102000000000b1d */ /* 0x000fec0000002000 */
[----:B------:R-:W-:Y:S05]  /*00b0*/  @P0 BRA `(.L_x_20) ;  /* 0x00000a7000000947 */ /* 0x000fea0003800000 */
[----:B-1----:R-:W-:Y:S01]  /*00c0*/  LOP3.LUT R13, R2, 0x1f, RZ, 0xc0, !PT ;  /* 0x0000001f020d7812 */ /* 0x002fe200078ec0ff */
[----:B------:R-:W-:Y:S01]  /*00d0*/  CS2R R8, SRZ ;  /* 0x0000000000087805 */ /* 0x000fe2000001ff00 */
[----:B------:R-:W-:-:S02]  /*00e0*/  IMAD.MOV.U32 R7, RZ, RZ, RZ ;  /* 0x000000ffff077224 */ /* 0x000fc400078e00ff */
[----:B------:R-:W-:-:S04]  /*00f0*/  ISETP.NE.AND P6, PT, R13, 0x1f, PT ;  /* 0x0000001f0d00780c */ /* 0x000fc80003fc5270 */
[----:B------:R-:W-:-:S13]  /*0100*/  ISETP.GE.OR P0, PT, R13, c[0x0][0x53c], !P6 ;  /* 0x00014f000d007a0c */ /* 0x000fda0007706670 */
[----:B------:R-:W-:Y:S02]  /*0110*/  @!P0 IMAD.MOV.U32 R4, RZ, RZ, 0x4 ;  /* 0x00000004ff048424 */ /* 0x000fe400078e00ff */
[----:B------:R-:W-:Y:S02]  /*0120*/  @!P0 IMAD.MOV.U32 R2, RZ, RZ, 0x4 ;  /* 0x00000004ff028424 */ /* 0x000fe400078e00ff */
[----:B------:R-:W-:-:S04]  /*0130*/  @!P0 IMAD.WIDE.U32 R4, R13, R4, c[0x0][0x580] ;  /* 0x000160000d048625 */ /* 0x000fc800078e0004 */
[C---:B------:R-:W-:Y:S01]  /*0140*/  @!P0 IMAD.WIDE.U32 R2, R13.reuse, R2, c[0x0][0x578] ;  /* 0x00015e000d028625 */ /* 0x040fe200078e0002 */
[----:B------:R-:W3:Y:S04]  /*0150*/  @!P0 LDG.E R8, [R4.64] ;  /* 0x0000000604088981 */ /* 0x000ee8000c1e1900 */
[----:B------:R-:W3:Y:S01]  /*0160*/  @!P0 LDG.E R7, [R2.64] ;  /* 0x0000000602078981 */ /* 0x000ee2000c1e1900 */
[C---:B------:R-:W-:Y:S01]  /*0170*/  ISETP.NE.AND P5, PT, R13.reuse, RZ, PT ;  /* 0x000000ff0d00720c */ /* 0x040fe20003fa5270 */
[----:B------:R-:W1:Y:S01]  /*0180*/  S2UR UR4, SR_CTAID.X ;  /* 0x00000000000479c3 */ /* 0x000e620000002500 */
[C---:B------:R-:W-:Y:S02]  /*0190*/  ISETP.GE.U32.AND P4, PT, R13.reuse, 0x2, PT ;  /* 0x000000020d00780c */ /* 0x040fe40003f86070 */
[----:B------:R-:W-:-:S02]  /*01a0*/  ISETP.GE.U32.AND P3, PT, R13, 0x4, PT ;  /* 0x000000040d00780c */ /* 0x000fc40003f66070 */
[C---:B------:R-:W-:Y:S02]  /*01b0*/  ISETP.GE.U32.AND P2, PT, R13.reuse, 0x8, PT ;  /* 0x000000080d00780c */ /* 0x040fe40003f46070 */
[----:B------:R-:W-:Y:S01]  /*01c0*/  ISETP.GE.U32.AND P1, PT, R13, 0x10, PT ;  /* 0x000000100d00780c */ /* 0x000fe20003f26070 */
[----:B---3--:R-:W-:-:S05]  /*01d0*/  IMAD R4, R8, R7, RZ ;  /* 0x0000000708047224 */ /* 0x008fca00078e02ff */
[----:B------:R-:W3:Y:S02]  /*01e0*/  SHFL.UP PT, R0, R4, 0x1, RZ ;  /* 0x0420000004007989 */ /* 0x000ee400000e00ff */
[----:B---3--:R-:W-:-:S05]  /*01f0*/  SEL R0, R0, RZ, P5 ;  /* 0x000000ff00007207 */ /* 0x008fca0002800000 */
[----:B------:R-:W-:-:S05]  /*0200*/  IMAD.IADD R4, R4, 0x1, R0 ;  /* 0x0000000104047824 */ /* 0x000fca00078e0200 */
        /* <DEDUP_REMOVED lines=12> */
[----:B------:R-:W3:Y:S02]  /*02d0*/  SHFL.IDX PT, R6, R4, 0x1f, 0x1f ;  /* 0x03e01f0004067f89 */ /* 0x000ee400000e0000 */
[----:B---3--:R-:W-:-:S04]  /*02e0*/  IMAD R6, R6, c[0x0][0x538], RZ ;  /* 0x00014e0006067a24 */ /* 0x008fc800078e02ff */
[----:B------:R-:W-:Y:S01]  /*02f0*/  IMAD.MOV.U32 R0, RZ, RZ, R6 ;  /* 0x000000ffff007224 */ /* 0x000fe200078e0006 */
[----:B-1----:R-:W-:-:S13]  /*0300*/  ISETP.GT.AND P0, PT, R6, UR4, PT ;  /* 0x0000000406007c0c */ /* 0x002fda000bf04270 */
[----:B------:R-:W-:Y:S05]  /*0310*/  @P0 BRA `(.L_x_21) ;  /* 0x0000027000000947 */ /* 0x000fea0003800000 */
[----:B------:R-:W-:Y:S02]  /*0320*/  MOV R6, R0 ;  /* 0x0000000000067202 */ /* 0x000fe40000000f00 */
[----:B------:R-:W-:-:S04]  /*0330*/  MOV R9, RZ ;  /* 0x000000ff00097202 */ /* 0x000fc80000000f00 */
.L_x_25:
[----:B------:R-:W-:-:S04]  /*0340*/  IADD3 R0, R9, 0x1f, RZ ;  /* 0x0000001f09007810 */ /* 0x000fc80007ffe0ff */
[----:B------:R-:W-:-:S13]  /*0350*/  ISETP.GE.AND P0, PT, R0, c[0x0][0x53c], PT ;  /* 0x00014f0000007a0c */ /* 0x000fda0003f06270 */
[----:B------:R-:W-:Y:S05]  /*0360*/  @P0 BRA `(.L_x_22) ;  /* 0x0000074000000947 */ /* 0x000fea0003800000 */
[----:B------:R-:W-:Y:S01]  /*0370*/  MOV R9, R0 ;  /* 0x0000000000097202 */ /* 0x000fe20000000f00 */
[----:B------:R-:W-:Y:S01]  /*0380*/  IMAD.MOV.U32 R7, RZ, RZ, RZ ;  /* 0x000000ffff077224 */ /* 0x000fe200078e00ff */
[----:B------:R-:W-:Y:S02]  /*0390*/  MOV R8, RZ ;  /* 0x000000ff00087202 */ /* 0x000fe40000000f00 */
[----:B------:R-:W-:-:S04]  /*03a0*/  IADD3 R0, R13, R9, RZ ;  /* 0x000000090d007210 */ /* 0x000fc80007ffe0ff */
[----:B------:R-:W-:-:S13]  /*03b0*/  ISETP.GE.OR P0, PT, R0, c[0x0][0x53c], !P6 ;  /* 0x00014f0000007a0c */ /* 0x000fda0007706670 */
[----:B------:R-:W-:Y:S01]  /*03c0*/  @!P0 MOV R2, 0x4 ;  /* 0x0000000400028802 */ /* 0x000fe20000000f00 */
[----:B------:R-:W-:-:S04]  /*03d0*/  @!P0 IMAD.MOV.U32 R3, RZ, RZ, 0x4 ;  /* 0x00000004ff038424 */ /* 0x000fc800078e00ff */
[----:B------:R-:W-:-:S04]  /*03e0*/  @!P0 IMAD.WIDE R4, R0, R2, c[0x0][0x580] ;  /* 0x0001600000048625 */ /* 0x000fc800078e0202 */
[----:B------:R-:W-:Y:S01]  /*03f0*/  @!P0 IMAD.WIDE R2, R0, R3, c[0x0][0x578] ;  /* 0x00015e0000028625 */ /* 0x000fe200078e0203 */
[----:B------:R-:W3:Y:S04]  /*0400*/  @!P0 LDG.E R8, [R4.64] ;  /* 0x0000000604088981 */ /* 0x000ee8000c1e1900 */
[----:B------:R-:W3:Y:S02]  /*0410*/  @!P0 LDG.E R7, [R2.64] ;  /* 0x0000000602078981 */ /* 0x000ee4000c1e1900 */
[----:B---3--:R-:W-:Y:S01]  /*0420*/  IMAD R5, R8, R7, RZ ;  /* 0x0000000708057224 */ /* 0x008fe200078e02ff */
[----:B------:R-:W-:Y:S05]  /*0430*/  BRA.DIV ~URZ, `(.L_x_23) ;  /* 0x0000c7227f007947 */ /* 0x000fea000b800000 */
[----:B------:R1:W3:Y:S02]  /*0440*/  SHFL.UP PT, R0, R5, 0x1, RZ ;  /* 0x0420000005007989 */ /* 0x0002e400000e00ff */
.L_x_122:
[----:B---3--:R-:W-:-:S04]  /*0450*/  SEL R0, R0, RZ, P5 ;  /* 0x000000ff00007207 */ /* 0x008fc80002800000 */
[----:B-1----:R-:W-:Y:S01]  /*0460*/  IADD3 R5, R5, R0, RZ ;  /* 0x0000000005057210 */ /* 0x002fe20007ffe0ff */
[----:B------:R-:W-:Y:S05]  /*0470*/  BRA.DIV ~URZ, `(.L_x_24) ;  /* 0x0000c7427f007947 */ /* 0x000fea000b800000 */
[----:B------:R-:W1:Y:S02]  /*0480*/  SHFL.UP PT, R0, R5, 0x2, RZ ;  /* 0x0440000005007989 */ /* 0x000e6400000e00ff */
[----:B-1----:R-:W-:-:S05]  /*0490*/  SEL R0, R0, RZ, P4 ;  /* 0x000000ff00007207 */ /* 0x002fca0002000000 */
[----:B------:R-:W-:-:S05]  /*04a0*/  IMAD.IADD R0, R5, 0x1, R0 ;  /* 0x0000000105007824 */ /* 0x000fca00078e0200 */
        /* <DEDUP_REMOVED lines=9> */
[----:B------:R1:W3:Y:S02]  /*0540*/  SHFL.IDX PT, R0, R4, 0x1f, 0x1f ;  /* 0x03e01f0004007f89 */ /* 0x0002e400000e0000 */
.L_x_123:
[----:B---3--:R-:W-:-:S05]  /*0550*/  IMAD R0, R0, c[0x0][0x538], RZ ;  /* 0x00014e0000007a24 */ /* 0x008fca00078e02ff */
[----:B------:R-:W-:-:S04]  /*0560*/  IADD3 R6, R0, R6, RZ ;  /* 0x0000000600067210 */ /* 0x000fc80007ffe0ff */
[----:B------:R-:W-:-:S13]  /*0570*/  ISETP.GT.AND P0, PT, R6, UR4, PT ;  /* 0x0000000406007c0c */ /* 0x000fda000bf04270 */
[----:B-12---:R-:W-:Y:S05]  /*0580*/  @!P0 BRA `(.L_x_25) ;  /* 0xfffffdb000008947 */ /* 0x006fea000383ffff */
.L_x_21:
[----:B------:R-:W-:-:S05]  /*0590*/  IADD3 R12, -R0, R6, RZ ;  /* 0x00000006000c7210 */ /* 0x000fca0007ffe1ff */
[----:B------:R-:W-:-:S05]  /*05a0*/  IMAD R0, R4, c[0x0][0x538], R12 ;  /* 0x00014e0004007a24 */ /* 0x000fca00078e020c */
[----:B------:R-:W-:Y:S01]  /*05b0*/  ISETP.GT.AND P0, PT, R0, UR4, PT ;  /* 0x0000000400007c0c */ /* 0x000fe2000bf04270 */
[----:B------:R-:W-:-:S12]  /*05c0*/  BRA.DIV ~URZ, `(.L_x_26) ;  /* 0x0000c7a27f007947 */ /* 0x000fd8000b800000 */
[----:B------:R-:W-:-:S04]  /*05d0*/  VOTE.ANY R6, PT, !P0 ;  /* 0x0000000000067806 */ /* 0x000fc800040e0100 */
.L_x_124:
[----:B--2---:R1:W2:Y:S01]  /*05e0*/  POPC R235, R6 ;  /* 0x0000000600eb7309 */ /* 0x0042a20000000000 */
[----:B------:R-:W-:Y:S05]  /*05f0*/  BRA.DIV ~URZ, `(.L_x_27) ;  /* 0x0000c7c27f007947 */ /* 0x000fea000b800000 */
[----:B--2---:R2:W3:Y:S01]  /*0600*/  SHFL.IDX PT, R11, R8, R235, 0x1f ;  /* 0x00001feb080b7589 */ /* 0x0044e200000e0000 */
[----:B------:R-:W-:-:S03]  /*0610*/  MOV R232, RZ ;  /* 0x000000ff00e87202 */ /* 0x000fc60000000f00 */
[----:B------:R2:W4:Y:S04]  /*0620*/  SHFL.IDX PT, R10, R7, R235, 0x1f ;  /* 0x00001feb070a7589 */ /* 0x00052800000e0000 */
.L_x_125:
[----:B------:R-:W-:Y:S01]  /*0630*/  ISETP.NE.AND P0, PT, R6, RZ, PT ;  /* 0x000000ff0600720c */ /* 0x000fe20003f05270 */
[----:B------:R-:W-:-:S12]  /*0640*/  BSSY B0, `(.L_x_28) ;  /* 0x0000005000007945 */ /* 0x000fd80003800000 */
[----:B------:R-:W-:Y:S05]  /*0650*/  @!P0 BRA `(.L_x_29) ;  /* 0x0000003000008947 */ /* 0x000fea0003800000 */
[----:B------:R-:W-:Y:S01]  /*0660*/  IADD3 R3, R235, -0x1, RZ ;  /* 0xffffffffeb037810 */ /* 0x000fe20007ffe0ff */
[----:B------:R-:W-:Y:S05]  /*0670*/  BRA.DIV ~URZ, `(.L_x_30) ;  /* 0x0000c8227f007947 */ /* 0x000fea000b800000 */
[----:B------:R1:W2:Y:S02]  /*0680*/  SHFL.IDX PT, R232, R4, R3, 0x1f ;  /* 0x00001f0304e87589 */ /* 0x0002a400000e0000 */
.L_x_29:
[----:B------:R-:W-:Y:S05]  /*0690*/  BSYNC B0 ;  /* 0x0000000000007941 */ /* 0x000fea0003800000 */
.L_x_28:
[----:B---3--:R-:W-:Y:S01]  /*06a0*/  IABS R0, R11 ;  /* 0x0000000b00007213 */ /* 0x008fe20000000000 */
[----:B--2---:R-:W-:Y:S02]  /*06b0*/  IMAD R232, R232, c[0x0][0x538], R12 ;  /* 0x00014e00e8e87a24 */ /* 0x004fe400078e020c */
[----:B------:R-:W-:Y:S02]  /*06c0*/  IMAD.IADD R235, R235, 0x1, R9 ;  /* 0x00000001ebeb7824 */ /* 0x000fe400078e0209 */
[----:B------:R-:W-:Y:S01]  /*06d0*/  IMAD.MOV.U32 R5, RZ, RZ, R0 ;  /* 0x000000ffff057224 */ /* 0x000fe200078e0000 */
[----:B----4-:R-:W-:Y:S02]  /*06e0*/  IABS R0, R10 ;  /* 0x0000000a00007213 */ /* 0x010fe40000000000 */
[----:B------:R-:W-:Y:S01]  /*06f0*/  IADD3 R233, -R232, UR4, RZ ;  /* 0x00000004e8e97c10 */ /* 0x000fe2000fffe1ff */
[----:B------:R-:W2:Y:S02]  /*0700*/  I2F.RP R2, R5 ;  /* 0x0000000500027306 */ /* 0x000ea40000209400 */
[----:B------:R-:W-:Y:S01]  /*0710*/  IMAD.MOV.U32 R7, RZ, RZ, R0 ;  /* 0x000000ffff077224 */ /* 0x000fe200078e0000 */
[----:B-1----:R-:W-:-:S02]  /*0720*/  IABS R6, R233 ;  /* 0x000000e900067213 */ /* 0x002fc40000000000 */
[----:B------:R-:W-:-:S03]  /*0730*/  IABS R0, R11 ;  /* 0x0000000b00007213 */ /* 0x000fc60000000000 */
[----:B------:R-:W-:Y:S01]  /*0740*/  I2F.RP R8, R7 ;  /* 0x0000000700087306 */ /* 0x000fe20000209400 */
[----:B------:R-:W-:-:S07]  /*0750*/  IADD3 R0, RZ, -R0, RZ ;  /* 0x80000000ff007210 */ /* 0x000fce0007ffe0ff */
[----:B--2---:R-:W1:Y:S02]  /*0760*/  MUFU.RCP R2, R2 ;  /* 0x0000000200027308 */ /* 0x004e640000001000 */
[----:B-1----:R-:W-:-:S06]  /*0770*/  IADD3 R2, R2, 0xffffffe, RZ ;  /* 0x0ffffffe02027810 */ /* 0x002fcc0007ffe0ff */
[----:B------:R-:W1:Y:S02]  /*0780*/  F2I.FTZ.U32.TRUNC.NTZ R3, R2 ;  /* 0x0000000200037305 */ /* 0x000e64000021f000 */
[----:B-1----:R-:W-:-:S04]  /*0790*/  IMAD.MOV R2, RZ, RZ, -R3 ;  /* 0x000000ffff027224 */ /* 0x002fc800078e0a03 */
[----:B------:R-:W-:Y:S02]  /*07a0*/  IMAD R4, R2, R5, RZ ;  /* 0x0000000502047224 */ /* 0x000fe400078e02ff */
[----:B------:R-:W-:-:S04]  /*07b0*/  IMAD.MOV.U32 R2, RZ, RZ, RZ ;  /* 0x000000ffff027224 */ /* 0x000fc800078e00ff */
[----:B------:R-:W-:-:S04]  /*07c0*/  IMAD.HI.U32 R2, R3, R4, R2 ;  /* 0x0000000403027227 */ /* 0x000fc800078e0002 */
[----:B------:R-:W-:-:S04]  /*07d0*/  IMAD.MOV.U32 R3, RZ, RZ, R6 ;  /* 0x000000ffff037224 */ /* 0x000fc800078e0006 */
[----:B------:R-:W-:-:S04]  /*07e0*/  IMAD.HI.U32 R2, R2, R3, RZ ;  /* 0x0000000302027227 */ /* 0x000fc800078e00ff */
[----:B------:R-:W-:Y:S02]  /*07f0*/  IMAD R0, R2, R0, R3 ;  /* 0x0000000002007224 */ /* 0x000fe400078e0203 */
[----:B------:R-:W1:Y:S03]  /*0800*/  MUFU.RCP R3, R8 ;  /* 0x0000000800037308 */ /* 0x000e660000001000 */
[----:B------:R-:W-:-:S13]  /*0810*/  ISETP.GT.U32.AND P0, PT, R5, R0, PT ;  /* 0x000000000500720c */ /* 0x000fda0003f04070 */
[----:B------:R-:W-:Y:S01]  /*0820*/  @!P0 IMAD.IADD R0, R0, 0x1, -R5 ;  /* 0x0000000100008824 */ /* 0x000fe200078e0a05 */
[----:B-1----:R-:W-:Y:S02]  /*0830*/  IADD3 R3, R3, 0xffffffe, RZ ;  /* 0x0ffffffe03037810 */ /* 0x002fe40007ffe0ff */
[----:B------:R-:W-:Y:S02]  /*0840*/  @!P0 IADD3 R2, R2, 0x1, RZ ;  /* 0x0000000102028810 */ /* 0x000fe40007ffe0ff */
[----:B------:R-:W-:Y:S02]  /*0850*/  ISETP.GE.U32.AND P2, PT, R0, R5, PT ;  /* 0x000000050000720c */ /* 0x000fe40003f46070 */
[----:B------:R-:W1:Y:S01]  /*0860*/  F2I.FTZ.U32.TRUNC.NTZ R3, R3 ;  /* 0x0000000300037305 */ /* 0x000e62000021f000 */
[----:B------:R-:W-:Y:S02]  /*0870*/  LOP3.LUT R0, R233, R11, RZ, 0x3c, !PT ;  /* 0x0000000be9007212 */ /* 0x000fe400078e3cff */
[----:B------:R-:W-:-:S02]  /*0880*/  ISETP.NE.AND P0, PT, R11, RZ, PT ;  /* 0x000000ff0b00720c */ /* 0x000fc40003f05270 */
[----:B------:R-:W-:-:S06]  /*0890*/  ISETP.GE.AND P1, PT, R0, RZ, PT ;  /* 0x000000ff0000720c */ /* 0x000fcc0003f26270 */
[----:B------:R-:W-:Y:S02]  /*08a0*/  @P2 IADD3 R2, R2, 0x1, RZ ;  /* 0x0000000102022810 */ /* 0x000fe40007ffe0ff */
[----:B-1----:R-:W-:-:S03]  /*08b0*/  IADD3 R0, RZ, -R3, RZ ;  /* 0x80000003ff007210 */ /* 0x002fc60007ffe0ff */
[----:B------:R-:W-:Y:S01]  /*08c0*/  IMAD.MOV.U32 R4, RZ, RZ, R2 ;  /* 0x000000ffff047224 */ /* 0x000fe200078e0002 */
[----:B------:R-:W-:-:S03]  /*08d0*/  MOV R2, RZ ;  /* 0x000000ff00027202 */ /* 0x000fc60000000f00 */
[----:B------:R-:W-:Y:S01]  /*08e0*/  @!P1 IMAD.MOV R4, RZ, RZ, -R4 ;  /* 0x000000ffff049224 */ /* 0x000fe200078e0a04 */
[----:B------:R-:W-:Y:S01]  /*08f0*/  @!P0 LOP3.LUT R4, RZ, R11, RZ, 0x33, !PT ;  /* 0x0000000bff048212 */ /* 0x000fe200078e33ff */
[----:B------:R-:W-:Y:S01]  /*0900*/  IMAD.MOV.U32 R5, RZ, RZ, R0 ;  /* 0x000000ffff057224 */ /* 0x000fe200078e0000 */
[----:B------:R-:W-:Y:S02]  /*0910*/  IABS R0, R10 ;  /* 0x0000000a00007213 */ /* 0x000fe40000000000 */
[----:B------:R-:W-:Y:S01]  /*0920*/  IABS R8, R4 ;  /* 0x0000000400087213 */ /* 0x000fe20000000000 */
[----:B------:R-:W-:Y:S02]  /*0930*/  IMAD R5, R5, R7, RZ ;  /* 0x0000000705057224 */ /* 0x000fe400078e02ff */
[----:B------:R-:W-:Y:S02]  /*0940*/  IMAD.MOV R6, RZ, RZ, -R0 ;  /* 0x000000ffff067224 */ /* 0x000fe400078e0a00 */
[----:B------:R-:W-:-:S04]  /*0950*/  IMAD.HI.U32 R0, R3, R5, R2 ;  /* 0x0000000503007227 */ /* 0x000fc800078e0002 */
[----:B------:R-:W-:Y:S02]  /*0960*/  IMAD.MOV.U32 R2, RZ, RZ, R8 ;  /* 0x000000ffff027224 */ /* 0x000fe400078e0008 */
[----:B------:R-:W-:Y:S02]  /*0970*/  IMAD.MOV.U32 R3, RZ, RZ, R6 ;  /* 0x000000ffff037224 */ /* 0x000fe400078e0006 */
[----:B------:R-:W-:-:S04]  /*0980*/  IMAD.HI.U32 R0, R0, R2, RZ ;  /* 0x0000000200007227 */ /* 0x000fc800078e00ff */
[----:B------:R-:W-:Y:S02]  /*0990*/  IMAD R2, R0, R3, R2 ;  /* 0x0000000300027224 */ /* 0x000fe400078e0202 */
[----:B------:R-:W-:-:S03]  /*09a0*/  IMAD R3, R4, R11, RZ ;  /* 0x0000000b04037224 */ /* 0x000fc600078e02ff */
[----:B------:R-:W-:Y:S02]  /*09b0*/  ISETP.GT.U32.AND P0, PT, R7, R2, PT ;  /* 0x000000020700720c */ /* 0x000fe40003f04070 */
[----:B------:R-:W-:-:S11]  /*09c0*/  IADD3 R233, R233, -R3, RZ ;  /* 0x80000003e9e97210 */ /* 0x000fd60007ffe0ff */
[----:B------:R-:W-:Y:S01]  /*09d0*/  @!P0 IMAD.IADD R2, R2, 0x1, -R7 ;  /* 0x0000000102028824 */ /* 0x000fe200078e0a07 */
[----:B------:R-:W-:Y:S02]  /*09e0*/  @!P0 IADD3 R0, R0, 0x1, RZ ;  /* 0x0000000100008810 */ /* 0x000fe40007ffe0ff */
[----:B------:R-:W-:Y:S02]  /*09f0*/  ISETP.NE.AND P0, PT, R10, RZ, PT ;  /* 0x000000ff0a00720c */ /* 0x000fe40003f05270 */
[----:B------:R-:W-:Y:S02]  /*0a00*/  ISETP.GE.U32.AND P2, PT, R2, R7, PT ;  /* 0x000000070200720c */ /* 0x000fe40003f46070 */
[----:B------:R-:W-:-:S04]  /*0a10*/  LOP3.LUT R2, R4, R10, RZ, 0x3c, !PT ;  /* 0x0000000a04027212 */ /* 0x000fc800078e3cff */
[----:B------:R-:W-:-:S07]  /*0a20*/  ISETP.GE.AND P1, PT, R2, RZ, PT ;  /* 0x000000ff0200720c */ /* 0x000fce0003f26270 */
[----:B------:R-:W-:-:S06]  /*0a30*/  @P2 IADD3 R0, R0, 0x1, RZ ;  /* 0x0000000100002810 */ /* 0x000fcc0007ffe0ff */
[----:B------:R-:W-:Y:S02]  /*0a40*/  @!P1 IADD3 R0, -R0, RZ, RZ ;  /* 0x000000ff00009210 */ /* 0x000fe40007ffe1ff */
[----:B------:R-:W-:-:S05]  /*0a50*/  @!P0 LOP3.LUT R0, RZ, R10, RZ, 0x33, !PT ;  /* 0x0000000aff008212 */ /* 0x000fca00078e33ff */
[--C-:B------:R-:W-:Y:S02]  /*0a60*/  IMAD.MOV R2, RZ, RZ, -R0.reuse ;  /* 0x000000ffff027224 */ /* 0x100fe400078e0a00 */
[C---:B------:R-:W-:Y:S02]  /*0a70*/  IMAD R0, R10.reuse, 0x1000000, R0 ;  /* 0x010000000a007824 */ /* 0x040fe400078e0200 */
[----:B------:R-:W-:-:S04]  /*0a80*/  IMAD R2, R10, R2, R4 ;  /* 0x000000020a027224 */ /* 0x000fc800078e0204 */
[----:B------:R-:W-:Y:S01]  /*0a90*/  IMAD R234, R2, 0x10000, R0 ;  /* 0x0001000002ea7824 */ /* 0x000fe200078e0200 */
[----:B------:R-:W-:Y:S05]  /*0aa0*/  BRA `(.L_x_31) ;  /* 0x0000004000007947 */ /* 0x000fea0003800000 */
.L_x_22:
[----:B--2---:R-:W-:Y:S01]  /*0ab0*/  IMAD.MOV.U32 R233, RZ, RZ, RZ ;  /* 0x000000ffffe97224 */ /* 0x004fe200078e00ff */
[----:B------:R-:W-:Y:S01]  /*0ac0*/  MOV R234, RZ ;  /* 0x000000ff00ea7202 */ /* 0x000fe20000000f00 */
[----:B------:R-:W-:Y:S01]  /*0ad0*/  IMAD.U32 R232, RZ, RZ, UR4 ;  /* 0x00000004ffe87e24 */ /* 0x000fe2000f8e00ff */
[----:B------:R-:W-:Y:S02]  /*0ae0*/  MOV R235, c[0x0][0x53c] ;  /* 0x00014f0000eb7a02 */ /* 0x000fe40000000f00 */
.L_x_31:
[----:B------:R-:W-:Y:S01]  /*0af0*/  ISETP.NE.AND P0, PT, R13, RZ, PT ;  /* 0x000000ff0d00720c */ /* 0x000fe20003f05270 */
[----:B------:R-:W-:-:S12]  /*0b00*/  WARPSYNC 0xffffffff ;  /* 0xffffffff00007948 */ /* 0x000fd80003800000 */
[----:B------:R1:W-:Y:S04]  /*0b10*/  @!P0 STS.128 [0xc080], R232 ;  /* 0x00c080e8ff008388 */ /* 0x0003e80000000c00 */
[----:B------:R-:W-:Y:S06]  /*0b20*/  BAR.ARV 0x5, 0x80 ;  /* 0x0142000000007b1d */ /* 0x000fec0000002000 */
.L_x_20:
[----:B-12---:R-:W-:-:S13]  /*0b30*/  ISETP.GE.AND P0, PT, R235, c[0x0][0x53c], PT ;  /* 0x00014f00eb007a0c */ /* 0x006fda0003f06270 */
[----:B------:R-:W-:Y:S05]  /*0b40*/  @P0 EXIT ;  /* 0x000000000000094d */ /* 0x000fea0003800000 */
[----:B------:R-:W1:Y:S02]  /*0b50*/  S2R R12, SR_TID.X ;  /* 0x00000000000c7919 */ /* 0x000e640000002100 */
[----:B-1----:R-:W-:-:S04]  /*0b60*/  SHF.R.S32.HI R9, RZ, 0x1f, R12 ;  /* 0x0000001fff097819 */ /* 0x002fc8000001140c */
[CC--:B------:R-:W-:Y:S02]  /*0b70*/  LEA.HI R17, R9.reuse, R12.reuse, RZ, 0x3 ;  /* 0x0000000c09117211 */ /* 0x0c0fe400078f18ff */
[----:B------:R-:W-:Y:S02]  /*0b80*/  LEA.HI R3, R9, R12, RZ, 0x4 ;  /* 0x0000000c09037211 */ /* 0x000fe400078f20ff */
[----:B------:R-:W-:Y:S02]  /*0b90*/  LOP3.LUT R2, R17, 0xfffffff8, RZ, 0xc0, !PT ;  /* 0xfffffff811027812 */ /* 0x000fe400078ec0ff */
[----:B------:R-:W-:Y:S02]  /*0ba0*/  SHF.R.S32.HI R5, RZ, 0x4, R3 ;  /* 0x00000004ff057819 */ /* 0x000fe40000011403 */
[C---:B------:R-:W-:Y:S01]  /*0bb0*/  LOP3.LUT R0, R3.reuse, 0xfffffff0, RZ, 0xc0, !PT ;  /* 0xfffffff003007812 */ /* 0x040fe200078ec0ff */
[----:B------:R-:W-:Y:S01]  /*0bc0*/  IMAD.IADD R2, R12, 0x1, -R2 ;  /* 0x000000010c027824 */ /* 0x000fe200078e0a02 */
[----:B------:R-:W-:-:S03]  /*0bd0*/  LEA.HI R3, R3, R5, RZ, 0x1 ;  /* 0x0000000503037211 */ /* 0x000fc600078f08ff */
[----:B------:R-:W-:Y:S01]  /*0be0*/  IMAD.IADD R0, R12, 0x1, -R0 ;  /* 0x000000010c007824 */ /* 0x000fe200078e0a00 */
[----:B------:R-:W-:Y:S02]  /*0bf0*/  LEA.HI R8, R2, R2, RZ, 0x1 ;  /* 0x0000000202087211 */ /* 0x000fe400078f08ff */
[----:B------:R-:W-:Y:S02]  /*0c00*/  LOP3.LUT R4, R3, 0xfffffffe, RZ, 0xc0, !PT ;  /* 0xfffffffe03047812 */ /* 0x000fe400078ec0ff */
[----:B------:R-:W-:Y:S02]  /*0c10*/  LOP3.LUT R3, R8, 0x3fffffe, RZ, 0xc0, !PT ;  /* 0x03fffffe08037812 */ /* 0x000fe400078ec0ff */
[----:B------:R-:W-:Y:S01]  /*0c20*/  LEA.HI R10, R0, R0, RZ, 0x1 ;  /* 0x00000000000a7211 */ /* 0x000fe200078f08ff */
[----:B------:R-:W-:Y:S01]  /*0c30*/  IMAD.IADD R11, R5, 0x1, -R4 ;  /* 0x00000001050b7824 */ /* 0x000fe200078e0a04 */
[----:B------:R-:W-:Y:S01]  /*0c40*/  LEA.HI R5, R9, R12, RZ, 0x2 ;  /* 0x0000000c09057211 */ /* 0x000fe200078f10ff */
[----:B------:R-:W-:Y:S01]  /*0c50*/  IMAD.IADD R15, R2, 0x1, -R3 ;  /* 0x00000001020f7824 */ /* 0x000fe200078e0a03 */
[----:B------:R-:W-:-:S02]  /*0c60*/  LOP3.LUT R2, R10, 0x7fffffe, RZ, 0xc0, !PT ;  /* 0x07fffffe0a027812 */ /* 0x000fc400078ec0ff */
[----:B------:R-:W-:Y:S02]  /*0c70*/  SHF.R.S32.HI R3, RZ, 0x1f, R0 ;  /* 0x0000001fff037819 */ /* 0x000fe40000011400 */
[----:B------:R-:W-:Y:S01]  /*0c80*/  SHF.R.S32.HI R4, RZ, 0x3, R17 ;  /* 0x00000003ff047819 */ /* 0x000fe20000011411 */
[----:B------:R-:W-:Y:S01]  /*0c90*/  IMAD.IADD R13, R0, 0x1, -R2 ;  /* 0x00000001000d7824 */ /* 0x000fe200078e0a02 */
[----:B------:R-:W-:Y:S02]  /*0ca0*/  LOP3.LUT R6, R5, 0xfffffffc, RZ, 0xc0, !PT ;  /* 0xfffffffc05067812 */ /* 0x000fe400078ec0ff */
[----:B------:R-:W-:Y:S01]  /*0cb0*/  LEA.HI R16, R3, R0, RZ, 0x3 ;  /* 0x0000000003107211 */ /* 0x000fe200078f18ff */
[----:B------:R-:W-:Y:S01]  /*0cc0*/  IMAD.SHL.U32 R0, R4, 0x40, RZ ;  /* 0x0000004004007824 */ /* 0x000fe200078e00ff */
[----:B------:R-:W-:Y:S01]  /*0cd0*/  LEA.HI R9, R9, R12, RZ, 0x5 ;  /* 0x0000000c09097211 */ /* 0x000fe200078f28ff */
[----:B------:R-:W-:Y:S01]  /*0ce0*/  IMAD.IADD R20, R12, 0x1, -R6 ;  /* 0x000000010c147824 */ /* 0x000fe200078e0a06 */
[----:B------:R-:W-:-:S02]  /*0cf0*/  SHF.R.S32.HI R229, RZ, 0x2, R5 ;  /* 0x00000002ffe57819 */ /* 0x000fc40000011405 */
[----:B------:R-:W-:Y:S01]  /*0d00*/  LOP3.LUT R2, R9, 0xffffffe0, RZ, 0xc0, !PT ;  /* 0xffffffe009027812 */ /* 0x000fe200078ec0ff */
[----:B------:R-:W-:Y:S01]  /*0d10*/  IMAD.SHL.U32 R226, R20, 0x8, RZ ;  /* 0x0000000814e27824 */ /* 0x000fe200078e00ff */
[----:B------:R-:W-:Y:S02]  /*0d20*/  LOP3.LUT R0, R0, 0xc0, RZ, 0xc0, !PT ;  /* 0x000000c000007812 */ /* 0x000fe400078ec0ff */
[----:B------:R-:W-:Y:S01]  /*0d30*/  LEA.HI R6, R5, R229, RZ, 0x1 ;  /* 0x000000e505067211 */ /* 0x000fe200078f08ff */
[----:B------:R-:W-:Y:S01]  /*0d40*/  IMAD.IADD R19, R12, 0x1, -R2 ;  /* 0x000000010c137824 */ /* 0x000fe200078e0a02 */
[----:B------:R-:W-:Y:S02]  /*0d50*/  SHF.R.U32.HI R4, RZ, 0x3, R0 ;  /* 0x00000003ff047819 */ /* 0x000fe40000011600 */
[----:B------:R-:W-:Y:S02]  /*0d60*/  LOP3.LUT R3, R0, 0x18, R226, 0xf8, !PT ;  /* 0x0000001800037812 */ /* 0x000fe400078ef8e2 */
[----:B------:R-:W-:-:S02]  /*0d70*/  SHF.R.S32.HI R7, RZ, 0x5, R9 ;  /* 0x00000005ff077819 */ /* 0x000fc40000011409 */
[----:B------:R-:W-:Y:S02]  /*0d80*/  SHF.R.S32.HI R0, RZ, 0x1f, R9 ;  /* 0x0000001fff007819 */ /* 0x000fe40000011409 */
[----:B------:R-:W-:Y:S02]  /*0d90*/  LOP3.LUT R2, R6, 0x7fffffe, RZ, 0xc0, !PT ;  /* 0x07fffffe06027812 */ /* 0x000fe400078ec0ff */
[----:B------:R-:W-:Y:S02]  /*0da0*/  LEA.HI R0, R0, R7, RZ, 0x2 ;  /* 0x0000000700007211 */ /* 0x000fe400078f10ff */
[----:B------:R-:W-:Y:S01]  /*0db0*/  SHF.R.S32.HI R9, RZ, 0x1f, R19 ;  /* 0x0000001fff097819 */ /* 0x000fe20000011413 */
[----:B------:R-:W-:Y:S01]  /*0dc0*/  IMAD.IADD R2, R229, 0x1, -R2 ;  /* 0x00000001e5027824 */ /* 0x000fe200078e0a02 */
[----:B------:R-:W-:Y:S02]  /*0dd0*/  LOP3.LUT R6, R3, R4, RZ, 0x3c, !PT ;  /* 0x0000000403067212 */ /* 0x000fe400078e3cff */
[----:B------:R-:W-:-:S02]  /*0de0*/  SHF.R.S32.HI R4, RZ, 0x1f, R5 ;  /* 0x0000001fff047819 */ /* 0x000fc40000011405 */
[----:B------:R-:W-:Y:S01]  /*0df0*/  LOP3.LUT R3, R0, 0xffffffc, RZ, 0xc0, !PT ;  /* 0x0ffffffc00037812 */ /* 0x000fe200078ec0ff */
[----:B------:R-:W-:Y:S01]  /*0e00*/  IMAD R0, R7, 0x8, R2 ;  /* 0x0000000807007824 */ /* 0x000fe200078e0202 */
[----:B------:R-:W-:Y:S02]  /*0e10*/  LEA.HI R12, R9, R19, RZ, 0x2 ;  /* 0x00000013090c7211 */ /* 0x000fe400078f10ff */
[----:B------:R-:W-:Y:S01]  /*0e20*/  LEA.HI R2, R4, R229, RZ, 0x3 ;  /* 0x000000e504027211 */ /* 0x000fe200078f18ff */
[----:B------:R-:W-:Y:S01]  /*0e30*/  IMAD.IADD R5, R7, 0x1, -R3 ;  /* 0x0000000107057824 */ /* 0x000fe200078e0a03 */
[----:B------:R-:W-:Y:S01]  /*0e40*/  SHF.R.S32.HI R4, RZ, 0x2, R12 ;  /* 0x00000002ff047819 */ /* 0x000fe2000001140c */
[----:B------:R-:W-:Y:S01]  /*0e50*/  IMAD.U32 R6, R0, 0x20, R6 ;  /* 0x0000002000067824 */ /* 0x000fe200078e0006 */
[----:B------:R-:W-:Y:S02]  /*0e60*/  LEA.HI R0, R20, R20, RZ, 0x1 ;  /* 0x0000001414007211 */ /* 0x000fe400078f08ff */
[----:B------:R-:W-:Y:S01]  /*0e70*/  LOP3.LUT R3, R2, 0xfffffff8, RZ, 0xc0, !PT ;  /* 0xfffffff802037812 */ /* 0x000fe200078ec0ff */
[----:B------:R-:W-:Y:S01]  /*0e80*/  IMAD R18, R5, 0x10, R4 ;  /* 0x0000001005127824 */ /* 0x000fe200078e0204 */
[C---:B------:R-:W-:Y:S01]  /*0e90*/  LOP3.LUT R5, R0.reuse, 0x1ffffffe, RZ, 0xc0, !PT ;  /* 0x1ffffffe00057812 */ /* 0x040fe200078ec0ff */
[----:B------:R-:W-:Y:S01]  /*0ea0*/  IMAD.SHL.U32 R0, R0, 0x20, RZ ;  /* 0x0000002000007824 */ /* 0x000fe200078e00ff */
[----:B------:R-:W-:Y:S01]  /*0eb0*/  SHF.R.S32.HI R2, RZ, 0x1, R8 ;  /* 0x00000001ff027819 */ /* 0x000fe20000011408 */
[----:B------:R-:W-:Y:S01]  /*0ec0*/  IMAD.IADD R3, R229, 0x1, -R3 ;  /* 0x00000001e5037824 */ /* 0x000fe200078e0a03 */
[----:B------:R1:W-:Y:S01]  /*0ed0*/  STL [R1+0x44], R6 ;  /* 0x0000440601007387 */ /* 0x0003e20000100800 */
[----:B------:R-:W-:Y:S01]  /*0ee0*/  IMAD.IADD R8, R20, 0x1, -R5 ;  /* 0x0000000114087824 */ /* 0x000fe200078e0a05 */
[----:B------:R-:W-:-:S02]  /*0ef0*/  SHF.R.S32.HI R4, RZ, 0x1, R10 ;  /* 0x00000001ff047819 */ /* 0x000fc4000001140a */
[----:B------:R-:W-:Y:S01]  /*0f00*/  LEA.HI R5, R3, R3, RZ, 0x1 ;  /* 0x0000000303057211 */ /* 0x000fe200078f08ff */
[----:B------:R2:W-:Y:S01]  /*0f10*/  STL [R1+0x78], R18 ;  /* 0x0000781201007387 */ /* 0x0005e20000100800 */
[----:B------:R-:W-:Y:S02]  /*0f20*/  SHF.R.S32.HI R10, RZ, 0x1f, R10 ;  /* 0x0000001fff0a7819 */ /* 0x000fe4000001140a */
[----:B------:R-:W-:Y:S02]  /*0f30*/  LOP3.LUT R9, R5, 0x3fffffe, RZ, 0xc0, !PT ;  /* 0x03fffffe05097812 */ /* 0x000fe400078ec0ff */
[----:B------:R-:W-:Y:S02]  /*0f40*/  LOP3.LUT P2, RZ, R2, 0x2, RZ, 0xc0, !PT ;  /* 0x0000000202ff7812 */ /* 0x000fe4000784c0ff */
[C---:B------:R-:W-:Y:S01]  /*0f50*/  IADD3 R225, R226.reuse, 0x20, RZ ;  /* 0x00000020e2e17810 */ /* 0x040fe20007ffe0ff */
[----:B------:R-:W-:Y:S01]  /*0f60*/  IMAD.IADD R9, R3, 0x1, -R9 ;  /* 0x0000000103097824 */ /* 0x000fe200078e0a09 */
[----:B------:R-:W-:-:S02]  /*0f70*/  IADD3 R228, R226, 0x40, RZ ;  /* 0x00000040e2e47810 */ /* 0x000fc40007ffe0ff */
[----:B------:R-:W-:Y:S02]  /*0f80*/  SHF.R.S32.HI R227, RZ, 0x1f, R226 ;  /* 0x0000001fffe37819 */ /* 0x000fe400000114e2 */
[----:B-1----:R-:W-:Y:S01]  /*0f90*/  LOP3.LUT R6, R0, 0xffffffc0, RZ, 0xc0, !PT ;  /* 0xffffffc000067812 */ /* 0x002fe200078ec0ff */
[----:B------:R-:W-:Y:S01]  /*0fa0*/  IMAD.SHL.U32 R0, R2, 0x40, RZ ;  /* 0x0000004002007824 */ /* 0x000fe200078e00ff */
[----:B------:R-:W-:-:S03]  /*0fb0*/  LEA.HI R2, R10, R4, RZ, 0x2 ;  /* 0x000000040a027211 */ /* 0x000fc600078f10ff */
[----:B------:R-:W-:Y:S01]  /*0fc0*/  IMAD R14, R8, 0x8, R6 ;  /* 0x00000008080e7824 */ /* 0x000fe200078e0206 */
[----:B------:R-:W-:Y:S01]  /*0fd0*/  LOP3.LUT R0, R0, 0xc0, RZ, 0xc0, !PT ;  /* 0x000000c000007812 */ /* 0x000fe200078ec0ff */
[----:B------:R-:W-:Y:S01]  /*0fe0*/  IMAD.SHL.U32 R8, R7, 0x200, RZ ;  /* 0x0000020007087824 */ /* 0x000fe200078e00ff */
[----:B------:R-:W-:Y:S02]  /*0ff0*/  LOP3.LUT R2, R2, 0xfffffffc, RZ, 0xc0, !PT ;  /* 0xfffffffc02027812 */ /* 0x000fe400078ec0ff */
[----:B------:R-:W-:Y:S01]  /*1000*/  LOP3.LUT R7, R0, 0x8, R17, 0xf8, !PT ;  /* 0x0000000800077812 */ /* 0x000fe200078ef811 */
[----:B------:R-:W-:Y:S01]  /*1010*/  IMAD R3, R20, 0x2, R8 ;  /* 0x0000000214037824 */ /* 0x000fe200078e0208 */
[----:B------:R-:W-:Y:S01]  /*1020*/  SHF.R.U32.HI R6, RZ, 0x3, R0 ;  /* 0x00000003ff067819 */ /* 0x000fe20000011600 */
[----:B------:R-:W-:Y:S01]  /*1030*/  IMAD.IADD R2, R4, 0x1, -R2 ;  /* 0x0000000104027824 */ /* 0x000fe200078e0a02 */
[----:B------:R-:W-:Y:S01]  /*1040*/  SHF.R.S32.HI R0, RZ, 0x1, R5 ;  /* 0x00000001ff007819 */ /* 0x000fe20000011405 */
[----:B------:R-:W-:Y:S01]  /*1050*/  IMAD.SHL.U32 R5, R16, 0x20, RZ ;  /* 0x0000002010057824 */ /* 0x000fe200078e00ff */
[----:B------:R-:W-:Y:S01]  /*1060*/  LOP3.LUT R10, R7, R6, RZ, 0x3c, !PT ;  /* 0x00000006070a7212 */ /* 0x000fe200078e3cff */
[----:B------:R-:W-:Y:S01]  /*1070*/  IMAD R6, R9, 0x20, R3 ;  /* 0x0000002009067824 */ /* 0x000fe200078e0203 */
[----:B------:R-:W-:Y:S01]  /*1080*/  LOP3.LUT P3, RZ, R2, 0x2, RZ, 0xc0, !PT ;  /* 0x0000000202ff7812 */ /* 0x000fe2000786c0ff */
[C---:B------:R-:W-:Y:S01]  /*1090*/  IMAD.SHL.U32 R3, R0.reuse, 0x40, RZ ;  /* 0x0000004000037824 */ /* 0x040fe200078e00ff */
[----:B------:R-:W-:Y:S01]  /*10a0*/  LOP3.LUT P0, RZ, R0, 0x2, RZ, 0xc0, !PT ;  /* 0x0000000200ff7812 */ /* 0x000fe2000780c0ff */
[----:B------:R-:W-:Y:S01]  /*10b0*/  IMAD.SHL.U32 R2, R2, 0x40, RZ ;  /* 0x0000004002027824 */ /* 0x000fe200078e00ff */
[----:B------:R-:W-:Y:S01]  /*10c0*/  LOP3.LUT R4, R0, 0x1, RZ, 0xc0, !PT ;  /* 0x0000000100047812 */ /* 0x000fe200078ec0ff */
[----:B------:R-:W-:Y:S01]  /*10d0*/  IMAD.SHL.U32 R7, R11, 0x8, RZ ;  /* 0x000000080b077824 */ /* 0x000fe200078e00ff */
[----:B------:R-:W-:Y:S01]  /*10e0*/  LOP3.LUT R3, R3, 0xc0, RZ, 0xc0, !PT ;  /* 0x000000c003037812 */ /* 0x000fe200078ec0ff */
[----:B------:R-:W-:Y:S01]  /*10f0*/  IMAD R9, R11, 0x8, R15 ;  /* 0x000000080b097824 */ /* 0x000fe200078e020f */
[----:B------:R-:W-:-:S02]  /*1100*/  LOP3.LUT R0, R5, 0xffffff00, RZ, 0xc0, !PT ;  /* 0xffffff0005007812 */ /* 0x000fc400078ec0ff */
[----:B------:R-:W-:Y:S02]  /*1110*/  LEA.HI R3, R3, R3, RZ, 0x1d ;  /* 0x0000000303037211 */ /* 0x000fe400078fe8ff */
[----:B------:R-:W-:Y:S02]  /*1120*/  LOP3.LUT R2, R2, 0xc0, RZ, 0xc0, !PT ;  /* 0x000000c002027812 */ /* 0x000fe400078ec0ff */
[----:B------:R-:W-:Y:S01]  /*1130*/  ISETP.NE.U32.AND P1, PT, R4, 0x1, PT ;  /* 0x000000010400780c */ /* 0x000fe20003f25070 */
[----:B------:R-:W-:Y:S01]  /*1140*/  IMAD.IADD R4, R0, 0x1, R8 ;  /* 0x0000000100047824 */ /* 0x000fe200078e0208 */
[----:B------:R-:W-:Y:S01]  /*1150*/  SHF.R.U32.HI R5, RZ, 0x3, R2 ;  /* 0x00000003ff057819 */ /* 0x000fe20000011602 */
[----:B------:R-:W-:Y:S01]  /*1160*/  IMAD.IADD R3, R3, 0x1, R6 ;  /* 0x0000000103037824 */ /* 0x000fe200078e0206 */
[----:B------:R-:W-:Y:S01]  /*1170*/  LOP3.LUT R6, R2, 0x8, R7, 0xf8, !PT ;  /* 0x0000000802067812 */ /* 0x000fe200078ef807 */
[----:B------:R-:W-:Y:S01]  /*1180*/  IMAD R2, R13, 0x20, R4 ;  /* 0x000000200d027824 */ /* 0x000fe200078e0204 */
[----:B------:R-:W-:Y:S01]  /*1190*/  LOP3.LUT R4, R12, 0x7ffffffc, RZ, 0xc0, !PT ;  /* 0x7ffffffc0c047812 */ /* 0x000fe200078ec0ff */
[----:B------:R-:W-:Y:S01]  /*11a0*/  IMAD.SHL.U32 R239, R3, 0x2, RZ ;  /* 0x0000000203ef7824 */ /* 0x000fe200078e00ff */
[----:B------:R-:W-:Y:S01]  /*11b0*/  LOP3.LUT R3, R6, R5, RZ, 0x3c, !PT ;  /* 0x0000000506037212 */ /* 0x000fe200078e3cff */
[----:B------:R-:W-:Y:S01]  /*11c0*/  IMAD R7, R13, 0x20, R0 ;  /* 0x000000200d077824 */ /* 0x000fe200078e0200 */
[----:B------:R-:W-:Y:S01]  /*11d0*/  SHF.R.S32.HI R8, RZ, 0x1f, R228 ;  /* 0x0000001fff087819 */ /* 0x000fe200000114e4 */
[----:B------:R-:W-:Y:S01]  /*11e0*/  IMAD.IADD R4, R19, 0x1, -R4 ;  /* 0x0000000113047824 */ /* 0x000fe200078e0a04 */
[----:B------:R-:W-:Y:S01]  /*11f0*/  IADD3 R5, R239, 0x80, RZ ;  /* 0x00000080ef057810 */ /* 0x000fe20007ffe0ff */
[----:B------:R-:W-:Y:S01]  /*1200*/  IMAD.IADD R2, R3, 0x1, R2 ;  /* 0x0000000103027824 */ /* 0x000fe200078e0202 */
[----:B------:R-:W-:Y:S01]  /*1210*/  IADD3 R252, R239, 0x70, RZ ;  /* 0x00000070effc7810 */ /* 0x000fe20007ffe0ff */
[----:B------:R-:W-:Y:S01]  /*1220*/  IMAD.SHL.U32 R4, R4, 0x2, RZ ;  /* 0x0000000204047824 */ /* 0x000fe200078e00ff */
[----:B------:R-:W-:Y:S01]  /*1230*/  @P1 IADD3 R252, R5, 0x10, RZ ;  /* 0x0000001005fc1810 */ /* 0x000fe20007ffe0ff */
[----:B------:R-:W-:Y:S01]  /*1240*/  IMAD.IADD R3, R3, 0x1, R7 ;  /* 0x0000000103037824 */ /* 0x000fe200078e0207 */
[----:B------:R-:W-:Y:S01]  /*1250*/  SHF.R.S32.HI R5, RZ, 0x1f, R225 ;  /* 0x0000001fff057819 */ /* 0x000fe200000114e1 */
[----:B------:R-:W-:Y:S01]  /*1260*/  IMAD.IADD R7, R18, 0x1, R14 ;  /* 0x0000000112077824 */ /* 0x000fe200078e020e */
[C---:B--2---:R-:W-:Y:S01]  /*1270*/  IADD3 R18, R4.reuse, 0x8, RZ ;  /* 0x0000000804127810 */ /* 0x044fe20007ffe0ff */
[----:B------:R-:W-:Y:S01]  /*1280*/  IMAD.U32 R0, R9, 0x20, R10 ;  /* 0x0000002009007824 */ /* 0x000fe200078e000a */
[C---:B------:R-:W-:Y:S01]  /*1290*/  IADD3 R17, R4.reuse, 0x10, RZ ;  /* 0x0000001004117810 */ /* 0x040fe20007ffe0ff */
[----:B------:R1:W-:Y:S01]  /*12a0*/  STL [R1+0x38], R5 ;  /* 0x0000380501007387 */ /* 0x0003e20000100800 */
[C---:B------:R-:W-:Y:S01]  /*12b0*/  IADD3 R16, R4.reuse, 0x18, RZ ;  /* 0x0000001804107810 */ /* 0x040fe20007ffe0ff */
[----:B------:R-:W-:Y:S01]  /*12c0*/  IMAD.MOV.U32 R6, RZ, RZ, 0x20 ;  /* 0x00000020ff067424 */ /* 0x000fe200078e00ff */
[C---:B------:R-:W-:Y:S01]  /*12d0*/  IADD3 R15, R4.reuse, 0x20, RZ ;  /* 0x00000020040f7810 */ /* 0x040fe20007ffe0ff */
[----:B------:R2:W-:Y:S01]  /*12e0*/  STL [R1+0x34], R8 ;  /* 0x0000340801007387 */ /* 0x0005e20000100800 */
[----:B------:R-:W-:-:S02]  /*12f0*/  IADD3 R13, R4, 0x28, RZ ;  /* 0x00000028040d7810 */ /* 0x000fc40007ffe0ff */
[C---:B------:R-:W-:Y:S01]  /*1300*/  IADD3 R12, R4.reuse, 0x30, RZ ;  /* 0x00000030040c7810 */ /* 0x040fe20007ffe0ff */
[----:B------:R-:W-:Y:S01]  /*1310*/  STL [R1+0x3c], R4 ;  /* 0x00003c0401007387 */ /* 0x000fe20000100800 */
[C---:B------:R-:W-:Y:S02]  /*1320*/  IADD3 R11, R4.reuse, 0x38, RZ ;  /* 0x00000038040b7810 */ /* 0x040fe40007ffe0ff */
[C---:B------:R-:W-:Y:S01]  /*1330*/  IADD3 R10, R4.reuse, 0x40, RZ ;  /* 0x00000040040a7810 */ /* 0x040fe20007ffe0ff */
[----:B------:R3:W-:Y:S01]  /*1340*/  STL [R1+0x7c], R7 ;  /* 0x00007c0701007387 */ /* 0x0007e20000100800 */
[----:B------:R-:W-:Y:S02]  /*1350*/  IADD3 R9, R4, 0x48, RZ ;  /* 0x0000004804097810 */ /* 0x000fe40007ffe0ff */
[----:B------:R-:W-:Y:S01]  /*1360*/  SHF.R.S32.HI R14, RZ, 0x1f, R18 ;  /* 0x0000001fff0e7819 */ /* 0x000fe20000011412 */
[----:B------:R-:W-:Y:S01]  /*1370*/  STL [R1+0x28], R18 ;  /* 0x0000281201007387 */ /* 0x000fe20000100800 */
[----:B------:R-:W-:-:S02]  /*1380*/  LEA R123, R0, 0x3c80, 0x1 ;  /* 0x00003c80007b7811 */ /* 0x000fc400078e08ff */
[----:B------:R-:W-:Y:S01]  /*1390*/  SHF.R.S32.HI R0, RZ, 0x1f, R10 ;  /* 0x0000001fff007819 */ /* 0x000fe2000001140a */
[----:B------:R-:W-:Y:S01]  /*13a0*/  STL [R1+0x24], R17 ;  /* 0x0000241101007387 */ /* 0x000fe20000100800 */
[----:B------:R-:W-:Y:S02]  /*13b0*/  IADD3 R184, R123, 0x20, RZ ;  /* 0x000000207bb87810 */ /* 0x000fe40007ffe0ff */
[----:B------:R-:W-:Y:S01]  /*13c0*/  LEA R182, R2, 0x6080, 0x1 ;  /* 0x0000608002b67811 */ /* 0x000fe200078e08ff */
[----:B------:R4:W-:Y:S01]  /*13d0*/  STL [R1+0x20], R16 ;  /* 0x0000201001007387 */ /* 0x0009e20000100800 */
[----:B-1----:R-:W-:Y:S02]  /*13e0*/  SEL R5, R6, 0xffffffe0, !P0 ;  /* 0xffffffe006057807 */ /* 0x002fe40004000000 */
[----:B------:R-:W-:Y:S01]  /*13f0*/  LEA R180, R3, 0x1880, 0x1 ;  /* 0x0000188003b47811 */ /* 0x000fe200078e08ff */
[----:B------:R-:W-:Y:S01]  /*1400*/  STL [R1+0x1c], R15 ;  /* 0x00001c0f01007387 */ /* 0x000fe20000100800 */
[----:B--2---:R-:W-:-:S02]  /*1410*/  IADD3 R8, R4, 0x50, RZ ;  /* 0x0000005004087810 */ /* 0x004fc40007ffe0ff */
[----:B------:R-:W-:Y:S01]  /*1420*/  @P2 IADD3 R184, R123, -0x20, RZ ;  /* 0xffffffe07bb82810 */ /* 0x000fe20007ffe0ff */
[----:B------:R-:W-:Y:S03]  /*1430*/  STL [R1+0x18], R13 ;  /* 0x0000180d01007387 */ /* 0x000fe60000100800 */
[----:B------:R-:W-:Y:S01]  /*1440*/  IADD3 R192, R184, 0x400, RZ ;  /* 0x00000400b8c07810 */ /* 0x000fe20007ffe0ff */
[----:B------:R1:W-:Y:S01]  /*1450*/  STL [R1+0x14], R12 ;  /* 0x0000140c01007387 */ /* 0x0003e20000100800 */
[----:B---3--:R-:W-:Y:S02]  /*1460*/  IADD3 R7, R4, 0x58, RZ ;  /* 0x0000005804077810 */ /* 0x008fe40007ffe0ff */
[----:B------:R-:W-:Y:S01]  /*1470*/  SEL R4, R6, 0xffffffe0, !P3 ;  /* 0xffffffe006047807 */ /* 0x000fe20005800000 */
[----:B------:R-:W-:Y:S01]  /*1480*/  STL [R1+0x10], R11 ;  /* 0x0000100b01007387 */ /* 0x000fe20000100800 */
[----:B------:R-:W-:-:S02]  /*1490*/  SHF.R.S32.HI R6, RZ, 0x1f, R17 ;  /* 0x0000001fff067819 */ /* 0x000fc40000011411 */
[C---:B------:R-:W-:Y:S01]  /*14a0*/  IADD3 R191, R184.reuse, 0x800, RZ ;  /* 0x00000800b8bf7810 */ /* 0x040fe20007ffe0ff */
[----:B------:R-:W-:Y:S01]  /*14b0*/  STL [R1+0xc], R10 ;  /* 0x00000c0a01007387 */ /* 0x000fe20000100800 */
[----:B------:R-:W-:Y:S01]  /*14c0*/  IADD3 R190, R184, 0xc00, RZ ;  /* 0x00000c00b8be7810 */ /* 0x000fe20007ffe0ff */
[----:B------:R-:W-:Y:S01]  /*14d0*/  IMAD.IADD R183, R182, 0x1, R4 ;  /* 0x00000001b6b77824 */ /* 0x000fe200078e0204 */
[----:B------:R-:W-:Y:S01]  /*14e0*/  IADD3 R189, R184, 0x1000, RZ ;  /* 0x00001000b8bd7810 */ /* 0x000fe20007ffe0ff */
[----:B------:R2:W-:Y:S01]  /*14f0*/  STL [R1+0x8], R9 ;  /* 0x0000080901007387 */ /* 0x0005e20000100800 */
[----:B----4-:R-:W-:Y:S01]  /*1500*/  SHF.R.S32.HI R16, RZ, 0x1f, R16 ;  /* 0x0000001fff107819 */ /* 0x010fe20000011410 */
[----:B------:R-:W-:Y:S01]  /*1510*/  IMAD.IADD R181, R4, 0x1, R180 ;  /* 0x0000000104b57824 */ /* 0x000fe200078e02b4 */
[C---:B------:R-:W-:Y:S01]  /*1520*/  IADD3 R188, R184.reuse, 0x1400, RZ ;  /* 0x00001400b8bc7810 */ /* 0x040fe20007ffe0ff */
[----:B------:R-:W-:Y:S01]  /*1530*/  STL [R1+0x4], R8 ;  /* 0x0000040801007387 */ /* 0x000fe20000100800 */
[----:B------:R-:W-:-:S02]  /*1540*/  IADD3 R187, R184, 0x1800, RZ ;  /* 0x00001800b8bb7810 */ /* 0x000fc40007ffe0ff */
[C---:B------:R-:W-:Y:S01]  /*1550*/  IADD3 R186, R184.reuse, 0x1c00, RZ ;  /* 0x00001c00b8ba7810 */ /* 0x040fe20007ffe0ff */
[----:B------:R3:W-:Y:S01]  /*1560*/  STL [R1+0x70], R14 ;  /* 0x0000700e01007387 */ /* 0x0007e20000100800 */
[----:B------:R-:W-:-:S03]  /*1570*/  IADD3 R185, R184, 0x2000, RZ ;  /* 0x00002000b8b97810 */ /* 0x000fc60007ffe0ff */
[----:B------:R-:W-:Y:S01]  /*1580*/  STL [R1], R7 ;  /* 0x0000000701007387 */ /* 0x000fe20000100800 */
[----:B-1----:R-:W-:-:S03]  /*1590*/  SHF.R.S32.HI R12, RZ, 0x1f, R12 ;  /* 0x0000001fff0c7819 */ /* 0x002fc6000001140c */
[----:B------:R1:W-:Y:S04]  /*15a0*/  STL [R1+0x6c], R6 ;  /* 0x00006c0601007387 */ /* 0x0003e80000100800 */
[----:B------:R-:W-:Y:S01]  /*15b0*/  STL [R1+0x68], R16 ;  /* 0x0000681001007387 */ /* 0x000fe20000100800 */
[----:B--2---:R-:W-:Y:S02]  /*15c0*/  SHF.R.S32.HI R9, RZ, 0x1f, R9 ;  /* 0x0000001fff097819 */ /* 0x004fe40000011409 */
[----:B---3--:R-:W-:-:S05]  /*15d0*/  SHF.R.S32.HI R14, RZ, 0x1f, R15 ;  /* 0x0000001fff0e7819 */ /* 0x008fca000001140f */
[----:B------:R-:W-:Y:S01]  /*15e0*/  STL [R1+0x64], R14 ;  /* 0x0000640e01007387 */ /* 0x000fe20000100800 */
[----:B-1----:R-:W-:-:S05]  /*15f0*/  SHF.R.S32.HI R6, RZ, 0x1f, R13 ;  /* 0x0000001fff067819 */ /* 0x002fca000001140d */
[----:B------:R1:W-:Y:S04]  /*1600*/  STL [R1+0x60], R6 ;  /* 0x0000600601007387 */ /* 0x0003e80000100800 */
[----:B------:R-:W-:Y:S01]  /*1610*/  STL [R1+0x5c], R12 ;  /* 0x00005c0c01007387 */ /* 0x000fe20000100800 */
[----:B-1----:R-:W-:-:S05]  /*1620*/  SHF.R.S32.HI R6, RZ, 0x1f, R11 ;  /* 0x0000001fff067819 */ /* 0x002fca000001140b */
[----:B------:R1:W-:Y:S04]  /*1630*/  STL [R1+0x58], R6 ;  /* 0x0000580601007387 */ /* 0x0003e80000100800 */
[----:B------:R2:W-:Y:S04]  /*1640*/  STL [R1+0x54], R0 ;  /* 0x0000540001007387 */ /* 0x0005e80000100800 */
[----:B------:R-:W-:Y:S01]  /*1650*/  STL [R1+0x50], R9 ;  /* 0x0000500901007387 */ /* 0x000fe20000100800 */
[----:B-1----:R-:W-:Y:S02]  /*1660*/  SHF.R.S32.HI R6, RZ, 0x1f, R7 ;  /* 0x0000001fff067819 */ /* 0x002fe40000011407 */
[----:B--2---:R-:W-:-:S05]  /*1670*/  SHF.R.S32.HI R0, RZ, 0x1f, R8 ;  /* 0x0000001fff007819 */ /* 0x004fca0000011408 */
[----:B------:R1:W-:Y:S04]  /*1680*/  STL [R1+0x4c], R0 ;  /* 0x00004c0001007387 */ /* 0x0003e80000100800 */
[----:B------:R-:W-:Y:S01]  /*1690*/  STL [R1+0x48], R6 ;  /* 0x0000480601007387 */ /* 0x000fe20000100800 */
[----:B-1----:R-:W-:-:S05]  /*16a0*/  IMAD.IADD R0, R239, 0x1, R5 ;  /* 0x00000001ef007824 */ /* 0x002fca00078e0205 */
[----:B------:R1:W-:Y:S02]  /*16b0*/  STL [R1+0x30], R0 ;  /* 0x0000300001007387 */ /* 0x0003e40000100800 */
[----:B-1----:R-:W-:-:S05]  /*16c0*/  IMAD.IADD R0, R5, 0x1, R252 ;  /* 0x0000000105007824 */ /* 0x002fca00078e02fc */
[----:B------:R1:W-:Y:S02]  /*16d0*/  STL [R1+0x2c], R0 ;  /* 0x00002c0001007387 */ /* 0x0003e40000100800 */
.L_x_121:
[----:B------:R-:W-:-:S04]  /*16e0*/  IMAD.MOV.U32 R11, RZ, RZ, 0x4 ;  /* 0x00000004ff0b7424 */ /* 0x000fc800078e00ff */
[----:B------:R-:W-:-:S05]  /*16f0*/  IMAD.WIDE R2, R235, R11, c[0x0][0x588] ;  /* 0x00016200eb027625 */ /* 0x000fca00078e020b */
[----:B------:R-:W2:Y:S01]  /*1700*/  LDG.E R230, [R2.64] ;  /* 0x0000000602e67981 */ /* 0x000ea2000c1e1900 */
[----:B------:R-:W-:Y:S01]  /*1710*/  ISETP.NE.U32.AND P0, PT, RZ, c[0x0][0x370], PT ;  /* 0x0000dc00ff007a0c */ /* 0x000fe20003f05070 */
[----:B------:R-:W-:Y:S01]  /*1720*/  CS2R R8, SRZ ;  /* 0x0000000000087805 */ /* 0x000fe2000001ff00 */
[----:B------:R-:W-:Y:S02]  /*1730*/  ISETP.NE.U32.AND P3, PT, RZ, c[0x0][0x360], PT ;  /* 0x0000d800ff007a0c */ /* 0x000fe40003f65070 */
[----:B------:R-:W-:Y:S02]  /*1740*/  ISETP.NE.AND.EX P1, PT, RZ, c[0x0][0x374], PT, P0 ;  /* 0x0000dd00ff007a0c */ /* 0x000fe40003f25300 */
[----:B------:R-:W-:Y:S02]  /*1750*/  ISETP.NE.AND.EX P3, PT, RZ, c[0x0][0x364], PT, P3 ;  /* 0x0000d900ff007a0c */ /* 0x000fe40003f65330 */
[----:B------:R-:W-:Y:S02]  /*1760*/  ISETP.NE.U32.AND P4, PT, RZ, c[0x0][0x348], PT ;  /* 0x0000d200ff007a0c */ /* 0x000fe40003f85070 */
[----:B------:R-:W-:-:S02]  /*1770*/  ISETP.NE.U32.AND P2, PT, RZ, c[0x0][0x350], PT ;  /* 0x0000d400ff007a0c */ /* 0x000fc40003f45070 */
[----:B------:R-:W-:Y:S02]  /*1780*/  ISETP.NE.AND.EX P4, PT, RZ, c[0x0][0x34c], PT, P4 ;  /* 0x0000d300ff007a0c */ /* 0x000fe40003f85340 */
[----:B------:R-:W-:Y:S01]  /*1790*/  ISETP.NE.AND.EX P5, PT, RZ, c[0x0][0x354], PT, P2 ;  /* 0x0000d500ff007a0c */ /* 0x000fe20003fa5320 */
[----:B------:R-:W-:Y:S01]  /*17a0*/  IMAD.MOV.U32 R12, RZ, RZ, RZ ;  /* 0x000000ffff0c7224 */ /* 0x000fe200078e00ff */
[----:B--2---:R-:W-:Y:S02]  /*17b0*/  SHF.R.S32.HI R238, RZ, 0x1f, R230 ;  /* 0x0000001fffee7819 */ /* 0x004fe400000114e6 */
[----:B------:R-:W-:-:S04]  /*17c0*/  @P1 LEA R2, P0, R230, c[0x0][0x370], 0x2 ;  /* 0x0000dc00e6021a11 */ /* 0x000fc800078010ff */
[C-C-:B------:R-:W-:Y:S02]  /*17d0*/  @P1 LEA.HI.X R3, R230.reuse, c[0x0][0x374], R238.reuse, 0x2, P0 ;  /* 0x0000dd00e6031a11 */ /* 0x140fe400000f14ee */
[C---:B------:R-:W-:Y:S02]  /*17e0*/  @P3 LEA R6, P0, R230.reuse, c[0x0][0x360], 0x2 ;  /* 0x0000d800e6063a11 */ /* 0x040fe400078010ff */
[C---:B------:R-:W-:Y:S01]  /*17f0*/  LEA R4, P2, R230.reuse, c[0x0][0x348], 0x2 ;  /* 0x0000d200e6047a11 */ /* 0x040fe200078410ff */
[----:B------:R2:W5:Y:S01]  /*1800*/  @P1 LDG.E R8, [R2.64] ;  /* 0x0000000602081981 */ /* 0x000562000c1e1900 */
[C-C-:B------:R-:W-:Y:S02]  /*1810*/  @P3 LEA.HI.X R7, R230.reuse, c[0x0][0x364], R238.reuse, 0x2, P0 ;  /* 0x0000d900e6073a11 */ /* 0x140fe400000f14ee */
[C---:B------:R-:W-:Y:S01]  /*1820*/  LEA.HI.X R5, R230.reuse, c[0x0][0x34c], R238, 0x2, P2 ;  /* 0x0000d300e6057a11 */ /* 0x040fe200010f14ee */
[----:B------:R-:W-:Y:S01]  /*1830*/  YIELD ;  /* 0x0000000000007946 */ /* 0x000fe20003800000 */
[----:B------:R-:W-:Y:S01]  /*1840*/  P2R R13, PR, RZ, 0x20 ;  /* 0x00000020ff0d7803 */ /* 0x000fe20000000000 */
[----:B------:R3:W5:Y:S04]  /*1850*/  @P3 LDG.E R18, [R6.64] ;  /* 0x0000000606123981 */ /* 0x000768000c1e1900 */
[----:B------:R3:W5:Y:S01]  /*1860*/  @P4 LDG.E R12, [R4.64] ;  /* 0x00000006040c4981 */ /* 0x000762000c1e1900 */
[----:B--2---:R-:W-:-:S04]  /*1870*/  LEA R2, P1, R230, c[0x0][0x350], 0x2 ;  /* 0x0000d400e6027a11 */ /* 0x004fc800078210ff */
[----:B------:R-:W-:-:S05]  /*1880*/  LEA.HI.X R3, R230, c[0x0][0x354], R238, 0x2, P1 ;  /* 0x0000d500e6037a11 */ /* 0x000fca00008f14ee */
[----:B------:R3:W5:Y:S01]  /*1890*/  @P5 LDG.E R9, [R2.64] ;  /* 0x0000000602095981 */ /* 0x000762000c1e1900 */
[----:B------:R-:W-:Y:S01]  /*18a0*/  LOP3.LUT R236, R234, 0xffff, RZ, 0xc0, !PT ;  /* 0x0000ffffeaec7812 */ /* 0x000fe200078ec0ff */
[----:B------:R-:W-:Y:S05]  /*18b0*/  @P3 BRA `(.L_x_32) ;  /* 0x0000005000003947 */ /* 0x000fea0003800000 */
[----:B-----5:R-:W-:Y:S01]  /*18c0*/  MOV R18, c[0x0][0x168] ;  /* 0x00005a0000127a02 */ /* 0x020fe20000000f00 */
[----:B------:R-:W-:Y:S05]  /*18d0*/  @!P4 BRA `(.L_x_32) ;  /* 0x000000300000c947 */ /* 0x000fea0003800000 */
[----:B---3--:R-:W2:Y:S04]  /*18e0*/  LDG.E R6, [R4.64] ;  /* 0x0000000604067981 */ /* 0x008ea8000c1e1900 */
[----:B-1----:R-:W2:Y:S02]  /*18f0*/  LDG.E R0, [R4.64+0x4] ;  /* 0x0000040604007981 */ /* 0x002ea4000c1e1900 */
[----:B--2---:R-:W-:Y:S02]  /*1900*/  IADD3 R18, -R6, R0, RZ ;  /* 0x0000000006127210 */ /* 0x004fe40007ffe1ff */
.L_x_32:
[----:B------:R-:W-:-:S04]  /*1910*/  ISETP.NE.U32.AND P0, PT, RZ, c[0x0][0x368], PT ;  /* 0x0000da00ff007a0c */ /* 0x000fc80003f05070 */
[----:B------:R-:W-:-:S13]  /*1920*/  ISETP.NE.AND.EX P0, PT, RZ, c[0x0][0x36c], PT, P0 ;  /* 0x0000db00ff007a0c */ /* 0x000fda0003f05300 */
[----:B------:R-:W-:Y:S05]  /*1930*/  @!P0 BRA `(.L_x_33) ;  /* 0x0000004000008947 */ /* 0x000fea0003800000 */
[----:B---3--:R-:W-:-:S04]  /*1940*/  LEA R2, P0, R230, c[0x0][0x368], 0x2 ;  /* 0x0000da00e6027a11 */ /* 0x008fc800078010ff */
[----:B------:R-:W-:-:S05]  /*1950*/  LEA.HI.X R3, R230, c[0x0][0x36c], R238, 0x2, P0 ;  /* 0x0000db00e6037a11 */ /* 0x000fca00000f14ee */
[----:B-1----:R1:W5:Y:S01]  /*1960*/  LDG.E R0, [R2.64] ;  /* 0x0000000602007981 */ /* 0x002362000c1e1900 */
[----:B------:R-:W-:Y:S05]  /*1970*/  BRA `(.L_x_34) ;  /* 0x0000005000007947 */ /* 0x000fea0003800000 */
.L_x_33:
[----:B-1----:R-:W-:Y:S01]  /*1980*/  MOV R0, c[0x0][0x1d0] ;  /* 0x0000740000007a02 */ /* 0x002fe20000000f00 */
[----:B------:R-:W-:Y:S05]  /*1990*/  @!P5 BRA `(.L_x_34) ;  /* 0x000000300000d947 */ /* 0x000fea0003800000 */
[----:B---3--:R-:W2:Y:S04]  /*19a0*/  LDG.E R4, [R2.64] ;  /* 0x0000000602047981 */ /* 0x008ea8000c1e1900 */
[----:B------:R-:W2:Y:S02]  /*19b0*/  LDG.E R0, [R2.64+0x4] ;  /* 0x0000040602007981 */ /* 0x000ea4000c1e1900 */
[----:B--2---:R-:W-:-:S04]  /*19c0*/  IADD3 R0, -R4, R0, RZ ;  /* 0x0000000004007210 */ /* 0x004fc80007ffe1ff */
.L_x_34:
[----:B-1-3--:R-:W-:Y:S01]  /*19d0*/  LOP3.LUT R2, R234, 0xff000000, RZ, 0xc0, !PT ;  /* 0xff000000ea027812 */ /* 0x00afe200078ec0ff */
[----:B-----5:R-:W-:Y:S01]  /*19e0*/  IMAD.IADD R19, R0, 0x1, -R8 ;  /* 0x0000000100137824 */ /* 0x020fe200078e0a08 */
[----:B------:R-:W-:Y:S01]  /*19f0*/  LOP3.LUT R3, R234, 0xff0000, RZ, 0xc0, !PT ;  /* 0x00ff0000ea037812 */ /* 0x000fe200078ec0ff */
[----:B------:R-:W-:Y:S01]  /*1a00*/  BSSY B0, `(.L_x_35) ;  /* 0x000002c000007945 */ /* 0x000fe20003800000 */
[----:B------:R-:W-:Y:S01]  /*1a10*/  SHF.R.U32.HI R4, RZ, 0x8, R2 ;  /* 0x00000008ff047819 */ /* 0x000fe20000011602 */
[----:B------:R-:W-:Y:S01]  /*1a20*/  IMAD.IADD R14, R9, 0x1, R8 ;  /* 0x00000001090e7824 */ /* 0x000fe200078e0208 */
[----:B------:R-:W-:-:S02]  /*1a30*/  IADD3 R0, R19, 0x2f, RZ ;  /* 0x0000002f13007810 */ /* 0x000fc40007ffe0ff */
[----:B------:R-:W-:Y:S02]  /*1a40*/  LEA.HI R3, R3, R4, RZ, 0x10 ;  /* 0x0000000403037211 */ /* 0x000fe400078f80ff */
[----:B------:R-:W-:Y:S01]  /*1a50*/  ISETP.GE.AND P0, PT, R19, 0x1, PT ;  /* 0x000000011300780c */ /* 0x000fe20003f06270 */
[----:B------:R-:W-:Y:S01]  /*1a60*/  IMAD.HI R0, R0, 0x2aaaaaab, RZ ;  /* 0x2aaaaaab00007827 */ /* 0x000fe200078e02ff */
[----:B------:R-:W-:Y:S02]  /*1a70*/  LOP3.LUT R15, R3, 0xff, RZ, 0xc0, !PT ;  /* 0x000000ff030f7812 */ /* 0x000fe400078ec0ff */
[----:B------:R-:W-:Y:S02]  /*1a80*/  SHF.R.U32.HI R234, RZ, 0x10, R3 ;  /* 0x00000010ffea7819 */ /* 0x000fe40000011603 */
[----:B------:R-:W-:Y:S01]  /*1a90*/  SHF.R.U32.HI R2, RZ, 0x1f, R0 ;  /* 0x0000001fff027819 */ /* 0x000fe20000011600 */
[----:B------:R1:W-:Y:S03]  /*1aa0*/  STL [R1+0x40], R15 ;  /* 0x0000400f01007387 */ /* 0x0003e60000100800 */
[----:B------:R-:W-:Y:S01]  /*1ab0*/  LEA.HI.SX32 R10, R0, R2, 0x1d ;  /* 0x00000002000a7211 */ /* 0x000fe200078feaff */
[----:B------:R-:W-:-:S02]  /*1ac0*/  IMAD.MOV.U32 R2, RZ, RZ, RZ ;  /* 0x000000ffff027224 */ /* 0x000fc400078e00ff */
[----:B------:R-:W-:Y:S05]  /*1ad0*/  @!P0 BRA `(.L_x_36) ;  /* 0x000001e000008947 */ /* 0x000fea0003800000 */
[----:B------:R-:W-:Y:S01]  /*1ae0*/  ISETP.NE.AND P0, PT, R234, RZ, PT ;  /* 0x000000ffea00720c */ /* 0x000fe20003f05270 */
[----:B------:R-:W-:-:S03]  /*1af0*/  IMAD.MOV.U32 R4, RZ, RZ, RZ ;  /* 0x000000ffff047224 */ /* 0x000fc600078e00ff */
[----:B------:R-:W-:-:S04]  /*1b00*/  SEL R0, R234, c[0x0][0x338], P0 ;  /* 0x0000ce00ea007a07 */ /* 0x000fc80000000000 */
[----:B------:R-:W-:Y:S02]  /*1b10*/  IABS R3, R0 ;  /* 0x0000000000037213 */ /* 0x000fe40000000000 */
[----:B------:R-:W-:Y:S02]  /*1b20*/  IADD3 R6, R10, -0x1, R0 ;  /* 0xffffffff0a067810 */ /* 0x000fe40007ffe000 */
[----:B------:R-:W2:Y:S02]  /*1b30*/  I2F.RP R2, R3 ;  /* 0x0000000300027306 */ /* 0x000ea40000209400 */
[----:B------:R-:W-:-:S06]  /*1b40*/  IABS R9, R6 ;  /* 0x0000000600097213 */ /* 0x000fcc0000000000 */
[----:B--2---:R-:W2:Y:S02]  /*1b50*/  MUFU.RCP R2, R2 ;  /* 0x0000000200027308 */ /* 0x004ea40000001000 */
[----:B--2---:R-:W-:-:S06]  /*1b60*/  IADD3 R2, R2, 0xffffffe, RZ ;  /* 0x0ffffffe02027810 */ /* 0x004fcc0007ffe0ff */
[----:B------:R-:W2:Y:S02]  /*1b70*/  F2I.FTZ.U32.TRUNC.NTZ R5, R2 ;  /* 0x0000000200057305 */ /* 0x000ea4000021f000 */
[----:B--2---:R-:W-:-:S04]  /*1b80*/  IMAD.MOV R2, RZ, RZ, -R5 ;  /* 0x000000ffff027224 */ /* 0x004fc800078e0a05 */
        /* <DEDUP_REMOVED lines=19> */
.L_x_36:
[----:B------:R-:W-:Y:S05]  /*1cc0*/  BSYNC B0 ;  /* 0x0000000000007941 */ /* 0x000fea0003800000 */
.L_x_35:
[----:B------:R-:W-:Y:S01]  /*1cd0*/  IMAD R231, R15, R2, RZ ;  /* 0x000000020fe77224 */ /* 0x000fe200078e02ff */
[----:B------:R-:W-:Y:S01]  /*1ce0*/  PRMT R0, RZ, 0x7610, R0 ;  /* 0x00007610ff007816 */ /* 0x000fe20000000000 */
[----:B------:R-:W-:Y:S01]  /*1cf0*/  CS2R R22, SRZ ;  /* 0x0000000000167805 */ /* 0x000fe2000001ff00 */
[----:B------:R-:W-:Y:S01]  /*1d00*/  CS2R R24, SRZ ;  /* 0x0000000000187805 */ /* 0x000fe2000001ff00 */
[----:B------:R-:W-:Y:S01]  /*1d10*/  IMAD.IADD R2, R231, 0x1, R2 ;  /* 0x00000001e7027824 */ /* 0x000fe200078e0202 */
[----:B------:R-:W-:Y:S01]  /*1d20*/  CS2R R44, SRZ ;  /* 0x00000000002c7805 */ /* 0x000fe2000001ff00 */
        /* <DEDUP_REMOVED lines=50> */
[----:B------:R-:W-:Y:S01]  /*2050*/  ISETP.NE.U32.AND P1, PT, RZ, c[0x0][0x340], PT ;  /* 0x0000d000ff007a0c */ /* 0x000fe20003f25070 */
[----:B------:R-:W2:Y:S03]  /*2060*/  S2R R5, SR_TID.X ;  /* 0x0000000000057919 */ /* 0x000ea60000002100 */
[----:B------:R-:W-:-:S13]  /*2070*/  ISETP.NE.AND.EX P1, PT, RZ, c[0x0][0x344], PT, P1 ;  /* 0x0000d100ff007a0c */ /* 0x000fda0003f25310 */
[----:B------:R-:W-:-:S05]  /*2080*/  @P1 IMAD.WIDE R2, R230, R11, c[0x0][0x340] ;  /* 0x0000d000e6021625 */ /* 0x000fca00078e020b */
[----:B------:R3:W4:Y:S01]  /*2090*/  @P1 LDG.E R16, [R2.64] ;  /* 0x0000000602101981 */ /* 0x000722000c1e1900 */
[----:B------:R-:W-:Y:S02]  /*20a0*/  ISETP.GE.AND P2, PT, R226, c[0x0][0x1d4], PT ;  /* 0x00007500e2007a0c */ /* 0x000fe40003f46270 */
[----:B--2---:R-:W-:Y:S02]  /*20b0*/  SHF.R.S32.HI R4, RZ, 0x1f, R5 ;  /* 0x0000001fff047819 */ /* 0x004fe40000011405 */
[----:B------:R-:W-:Y:S02]  /*20c0*/  SHF.R.S32.HI R0, RZ, 0x1f, R12 ;  /* 0x0000001fff007819 */ /* 0x000fe4000001140c */
[----:B------:R-:W-:Y:S02]  /*20d0*/  LEA.HI R4, R4, R5, RZ, 0x2 ;  /* 0x0000000504047211 */ /* 0x000fe400078f10ff */
[----:B------:R-:W-:Y:S01]  /*20e0*/  ISETP.GE.AND P6, PT, R225, c[0x0][0x1d4], PT ;  /* 0x00007500e1007a0c */ /* 0x000fe20003fc6270 */
[----:B------:R-:W-:Y:S01]  /*20f0*/  IMAD R0, R0, c[0x0][0x178], RZ ;  /* 0x00005e0000007a24 */ /* 0x000fe200078e02ff */
[----:B------:R-:W-:-:S02]  /*2100*/  LOP3.LUT R4, R4, 0xfffffffc, RZ, 0xc0, !PT ;  /* 0xfffffffc04047812 */ /* 0x000fc400078ec0ff */
[----:B------:R-:W-:Y:S02]  /*2110*/  LOP3.LUT R237, R237, 0xfffffffe, RZ, 0xc0, !PT ;  /* 0xfffffffeeded7812 */ /* 0x000fe400078ec0ff */
[----:B------:R-:W-:Y:S01]  /*2120*/  SEL R8, RZ, 0x1, P2 ;  /* 0x00000001ff087807 */ /* 0x000fe20001000000 */
[----:B------:R-:W-:Y:S01]  /*2130*/  IMAD.IADD R4, R5, 0x1, -R4 ;  /* 0x0000000105047824 */ /* 0x000fe200078e0a04 */
[----:B------:R-:W-:Y:S02]  /*2140*/  SEL R5, RZ, 0xffffffff, P6 ;  /* 0xffffffffff057807 */ /* 0x000fe40003000000 */
[----:B------:R-:W-:Y:S02]  /*2150*/  @P2 LOP3.LUT R237, R237, 0x1, RZ, 0xfc, !PT ;  /* 0x00000001eded2812 */ /* 0x000fe400078efcff */
[----:B------:R-:W-:Y:S01]  /*2160*/  ISETP.NE.AND P2, PT, R13, RZ, PT ;  /* 0x000000ff0d00720c */ /* 0x000fe20003f45270 */
[----:B------:R-:W-:Y:S01]  /*2170*/  IMAD.SHL.U32 R6, R5, 0x2, RZ ;  /* 0x0000000205067824 */ /* 0x000fe200078e00ff */
[----:B------:R-:W-:-:S02]  /*2180*/  ISETP.GE.AND P5, PT, R228, c[0x0][0x1d4], PT ;  /* 0x00007500e4007a0c */ /* 0x000fc40003fa6270 */
[----:B---3--:R-:W-:Y:S02]  /*2190*/  MOV R2, c[0x0][0x2c4] ;  /* 0x0000b10000027a02 */ /* 0x008fe40000000f00 */
[----:B------:R-:W-:Y:S02]  /*21a0*/  LOP3.LUT R13, R6, 0x2, R8, 0xe2, !PT ;  /* 0x00000002060d7812 */ /* 0x000fe400078ee208 */
[----:B------:R-:W-:Y:S01]  /*21b0*/  ISETP.NE.AND P0, PT, R2, 0x1, PT ;  /* 0x000000010200780c */ /* 0x000fe20003f05270 */
[----:B------:R-:W-:Y:S01]  /*21c0*/  IMAD R2, R4, 0x20, R229 ;  /* 0x0000002004027824 */ /* 0x000fe200078e02e5 */
[----:B------:R-:W-:Y:S01]  /*21d0*/  SHF.R.S32.HI R6, RZ, 0x1f, R14 ;  /* 0x0000001fff067819 */ /* 0x000fe2000001140e */
[----:B------:R-:W-:Y:S01]  /*21e0*/  IMAD R4, R12, c[0x0][0x17c], R0 ;  /* 0x00005f000c047a24 */ /* 0x000fe200078e0200 */
[----:B------:R-:W-:Y:S02]  /*21f0*/  SEL R10, R230, RZ, !P4 ;  /* 0x000000ffe60a7207 */ /* 0x000fe40006000000 */
[----:B------:R-:W-:Y:S01]  /*2200*/  LEA R11, R233, R2, 0x7 ;  /* 0x00000002e90b7211 */ /* 0x000fe200078e38ff */
[----:B------:R-:W-:Y:S01]  /*2210*/  IMAD.WIDE.U32 R2, R12, c[0x0][0x178], RZ ;  /* 0x00005e000c027a25 */ /* 0x000fe200078e00ff */
[----:B------:R-:W-:-:S02]  /*2220*/  SEL R12, RZ, 0x4, P5 ;  /* 0x00000004ff0c7807 */ /* 0x000fc40002800000 */
[----:B------:R-:W-:Y:S01]  /*2230*/  MOV R0, R11 ;  /* 0x0000000b00007202 */ /* 0x000fe20000000f00 */
[----:B------:R-:W-:Y:S01]  /*2240*/  IMAD.IADD R5, R3, 0x1, R4 ;  /* 0x0000000103057824 */ /* 0x000fe200078e0204 */
[----:B------:R-:W-:Y:S01]  /*2250*/  MOV R4, R2 ;  /* 0x0000000200047202 */ /* 0x000fe20000000f00 */
[----:B------:R-:W-:Y:S01]  /*2260*/  @P0 IMAD.HI.U32 R7, R11, c[0x0][0x2c8], RZ ;  /* 0x0000b2000b070a27 */ /* 0x000fe200078e00ff */
[----:B------:R-:W-:Y:S02]  /*2270*/  SEL R3, R238, RZ, !P4 ;  /* 0x000000ffee037207 */ /* 0x000fe40006000000 */
[----:B------:R-:W-:Y:S01]  /*2280*/  LOP3.LUT R48, R13, R12, RZ, 0xfc, !PT ;  /* 0x0000000c0d307212 */ /* 0x000fe200078efcff */
[C---:B------:R-:W-:Y:S01]  /*2290*/  IMAD.WIDE.U32 R4, R236.reuse, c[0x0][0x1b8], R4 ;  /* 0x00006e00ec047a25 */ /* 0x040fe200078e0004 */
[----:B------:R-:W-:Y:S02]  /*22a0*/  @P0 SHF.R.U32.HI R0, RZ, c[0x0][0x2cc], R7 ;  /* 0x0000b300ff000a19 */ /* 0x000fe40000011607 */
[----:B------:R-:W-:Y:S01]  /*22b0*/  IADD3 R2, P0, R229, R14, RZ ;  /* 0x0000000ee5027210 */ /* 0x000fe20007f1e0ff */
[----:B------:R-:W-:Y:S01]  /*22c0*/  IMAD R17, R3, c[0x0][0x1c0], RZ ;  /* 0x0000700003117a24 */ /* 0x000fe200078e02ff */
[----:B------:R-:W-:Y:S01]  /*22d0*/  ISETP.GE.AND P3, PT, R225, c[0x0][0x198], PT ;  /* 0x00006600e1007a0c */ /* 0x000fe20003f66270 */
[----:B------:R-:W-:Y:S01]  /*22e0*/  IMAD R3, R236, c[0x0][0x1bc], R5 ;  /* 0x00006f00ec037a24 */ /* 0x000fe200078e0205 */
[----:B------:R-:W-:Y:S01]  /*22f0*/  LEA.HI.X.SX32 R8, R229, R6, 0x1, P0 ;  /* 0x00000006e5087211 */ /* 0x000fe200000f0eff */
[----:B------:R-:W-:Y:S01]  /*2300*/  IMAD.WIDE.U32 R6, R2, c[0x0][0x1e0], R226 ;  /* 0x0000780002067a25 */ /* 0x000fe200078e00e2 */
[----:B------:R-:W-:-:S02]  /*2310*/  ISETP.GE.AND P4, PT, R228, c[0x0][0x198], PT ;  /* 0x00006600e4007a0c */ /* 0x000fc40003f86270 */
[----:B------:R-:W-:Y:S01]  /*2320*/  IADD3 R72, R217, -0x1, RZ ;  /* 0xffffffffd9487810 */ /* 0x000fe20007ffe0ff */
[C---:B-1----:R-:W-:Y:S02]  /*2330*/  IMAD R15, R8.reuse, c[0x0][0x1e0], RZ ;  /* 0x00007800080f7a24 */ /* 0x042fe400078e02ff */
[----:B------:R-:W-:Y:S02]  /*2340*/  IMAD R14, R8, c[0x0][0x208], RZ ;  /* 0x00008200080e7a24 */ /* 0x000fe400078e02ff */
[----:B------:R-:W-:-:S04]  /*2350*/  IMAD.WIDE.U32 R8, R2, c[0x0][0x208], R226 ;  /* 0x0000820002087a25 */ /* 0x000fc800078e00e2 */
[C---:B------:R-:W-:Y:S02]  /*2360*/  IMAD R15, R2.reuse, c[0x0][0x1e4], R15 ;  /* 0x00007900020f7a24 */ /* 0x040fe400078e020f */
[----:B------:R-:W-:Y:S02]  /*2370*/  IMAD R5, R2, c[0x0][0x20c], R14 ;  /* 0x0000830002057a24 */ /* 0x000fe400078e020e */
[----:B------:R-:W-:Y:S01]  /*2380*/  IMAD.MOV.U32 R2, RZ, RZ, R4 ;  /* 0x000000ffff027224 */ /* 0x000fe200078e0004 */
[----:B------:R-:W-:Y:S01]  /*2390*/  IADD3 R4, -R0, RZ, RZ ;  /* 0x000000ff00047210 */ /* 0x000fe20007ffe1ff */
[C---:B------:R-:W-:Y:S01]  /*23a0*/  IMAD R12, R10.reuse, c[0x0][0x1c4], R17 ;  /* 0x000071000a0c7a24 */ /* 0x040fe200078e0211 */
[----:B------:R-:W-:Y:S01]  /*23b0*/  IADD3 R5, R9, R5, RZ ;  /* 0x0000000509057210 */ /* 0x000fe20007ffe0ff */
[----:B------:R-:W-:Y:S01]  /*23c0*/  IMAD.WIDE.U32 R2, R10, c[0x0][0x1c0], R2 ;  /* 0x000070000a027a25 */ /* 0x000fe200078e0002 */
[----:B------:R-:W-:-:S03]  /*23d0*/  SHF.R.S32.HI R10, RZ, 0x1f, R0 ;  /* 0x0000001fff0a7819 */ /* 0x000fc60000011400 */
[----:B------:R-:W-:Y:S01]  /*23e0*/  IMAD R9, R4, c[0x0][0x2c4], R11 ;  /* 0x0000b10004097a24 */ /* 0x000fe200078e020b */
[----:B------:R-:W-:Y:S01]  /*23f0*/  MOV R4, R8 ;  /* 0x0000000800047202 */ /* 0x000fe20000000f00 */
[----:B------:R-:W-:Y:S02]  /*2400*/  IMAD.IADD R3, R3, 0x1, R12 ;  /* 0x0000000103037824 */ /* 0x000fe400078e020c */
[----:B------:R-:W-:Y:S01]  /*2410*/  IMAD R8, R10, c[0x0][0x1b0], RZ ;  /* 0x00006c000a087a24 */ /* 0x000fe200078e02ff */
[----:B------:R-:W-:Y:S01]  /*2420*/  SHF.R.S32.HI R10, RZ, 0x1f, R9 ;  /* 0x0000001fff0a7819 */ /* 0x000fe20000011409 */
[----:B------:R-:W-:-:S04]  /*2430*/  IMAD.WIDE.U32 R2, R0, c[0x0][0x1b0], R2 ;  /* 0x00006c0000027a25 */ /* 0x000fc800078e0002 */
[----:B------:R-:W-:Y:S02]  /*2440*/  IMAD R8, R0, c[0x0][0x1b4], R8 ;  /* 0x00006d0000087a24 */ /* 0x000fe400078e0208 */
[----:B------:R-:W-:Y:S02]  /*2450*/  IMAD.IADD R7, R7, 0x1, R15 ;  /* 0x0000000107077824 */ /* 0x000fe400078e020f */
[----:B------:R-:W-:Y:S02]  /*2460*/  IMAD.IADD R3, R3, 0x1, R8 ;  /* 0x0000000103037824 */ /* 0x000fe400078e0208 */
[----:B------:R-:W-:Y:S02]  /*2470*/  IMAD R10, R10, c[0x0][0x1a8], RZ ;  /* 0x00006a000a0a7a24 */ /* 0x000fe400078e02ff */
[----:B------:R-:W-:-:S04]  /*2480*/  IMAD.WIDE.U32 R6, R236, c[0x0][0x1e8], R6 ;  /* 0x00007a00ec067a25 */ /* 0x000fc800078e0006 */
[----:B------:R-:W-:-:S04]  /*2490*/  IMAD.WIDE.U32 R4, R236, c[0x0][0x210], R4 ;  /* 0x00008400ec047a25 */ /* 0x000fc800078e0004 */
[C---:B------:R-:W-:Y:S02]  /*24a0*/  IMAD R10, R9.reuse, c[0x0][0x1ac], R10 ;  /* 0x00006b00090a7a24 */ /* 0x040fe400078e020a */
[----:B------:R-:W-:-:S04]  /*24b0*/  IMAD.WIDE.U32 R2, R9, c[0x0][0x1a8], R2 ;  /* 0x00006a0009027a25 */ /* 0x000fc800078e0002 */
[C---:B------:R-:W-:Y:S01]  /*24c0*/  IMAD R7, R236.reuse, c[0x0][0x1ec], R7 ;  /* 0x00007b00ec077a24 */ /* 0x040fe200078e0207 */
[----:B------:R-:W-:Y:S01]  /*24d0*/  IADD3 R3, R3, R10, RZ ;  /* 0x0000000a03037210 */ /* 0x000fe20007ffe0ff */
[----:B------:R-:W-:Y:S01]  /*24e0*/  IMAD R5, R236, c[0x0][0x214], R5 ;  /* 0x00008500ec057a24 */ /* 0x000fe200078e0205 */
[----:B------:R-:W-:-:S04]  /*24f0*/  LEA R12, P0, R2, c[0x0][0x160], 0x1 ;  /* 0x00005800020c7a11 */ /* 0x000fc800078008ff */
[----:B------:R-:W-:Y:S02]  /*2500*/  LEA.HI.X R10, R2, c[0x0][0x164], R3, 0x1, P0 ;  /* 0x00005900020a7a11 */ /* 0x000fe400000f0c03 */
[----:B----4-:R-:W-:Y:S01]  /*2510*/  @P1 SHF.R.S32.HI R0, RZ, 0x1f, R16 ;  /* 0x0000001fff001819 */ /* 0x010fe20000011410 */
[----:B------:R-:W-:Y:S01]  /*2520*/  @!P1 IMAD.MOV.U32 R16, RZ, RZ, R230 ;  /* 0x000000ffff109224 */ /* 0x000fe200078e00e6 */
[----:B------:R-:W-:Y:S02]  /*2530*/  @!P1 MOV R0, R238 ;  /* 0x000000ee00009202 */ /* 0x000fe40000000f00 */
[----:B------:R-:W-:Y:S02]  /*2540*/  ISETP.GE.AND P1, PT, R226, c[0x0][0x198], PT ;  /* 0x00006600e2007a0c */ /* 0x000fe40003f26270 */
[----:B------:R-:W-:Y:S02]  /*2550*/  SEL R8, R0, RZ, !P2 ;  /* 0x000000ff00087207 */ /* 0x000fe40005000000 */
[----:B------:R-:W-:-:S03]  /*2560*/  SEL R0, R16, RZ, !P2 ;  /* 0x000000ff10007207 */ /* 0x000fc60005000000 */
[C---:B------:R-:W-:Y:S02]  /*2570*/  IMAD R9, R8.reuse, c[0x0][0x1f0], RZ ;  /* 0x00007c0008097a24 */ /* 0x040fe400078e02ff */
[----:B------:R-:W-:Y:S02]  /*2580*/  IMAD R8, R8, c[0x0][0x218], RZ ;  /* 0x0000860008087a24 */ /* 0x000fe400078e02ff */
[C---:B------:R-:W-:Y:S02]  /*2590*/  IMAD R11, R0.reuse, c[0x0][0x1f4], R9 ;  /* 0x00007d00000b7a24 */ /* 0x040fe400078e0209 */
[----:B------:R-:W-:-:S04]  /*25a0*/  IMAD.WIDE.U32 R220, R0, c[0x0][0x1f0], R6 ;  /* 0x00007c0000dc7a25 */ /* 0x000fc800078e0006 */
[C---:B------:R-:W-:Y:S01]  /*25b0*/  IMAD R8, R0.reuse, c[0x0][0x21c], R8 ;  /* 0x0000870000087a24 */ /* 0x040fe200078e0208 */
[----:B------:R-:W-:Y:S01]  /*25c0*/  IADD3 R219, R221, R11, RZ ;  /* 0x0000000bdddb7210 */ /* 0x000fe20007ffe0ff */
[----:B------:R-:W-:-:S04]  /*25d0*/  IMAD.WIDE.U32 R222, R0, c[0x0][0x218], R4 ;  /* 0x0000860000de7a25 */ /* 0x000fc800078e0004 */
[----:B------:R-:W-:Y:S02]  /*25e0*/  IMAD R9, R233, 0x80, R229 ;  /* 0x00000080e9097824 */ /* 0x000fe400078e02e5 */
[----:B------:R-:W-:Y:S01]  /*25f0*/  IMAD.IADD R224, R223, 0x1, R8 ;  /* 0x00000001dfe07824 */ /* 0x000fe200078e0208 */
[----:B------:R-:W-:Y:S05]  /*2600*/  BRA.DIV ~URZ, `(.L_x_38) ;  /* 0x0000a8f27f007947 */ /* 0x000fea000b800000 */
[----:B------:R1:W2:Y:S02]  /*2610*/  SHFL.IDX PT, R8, R10, RZ, 0x1c1f ;  /* 0x001c1fff0a087589 */ /* 0x0002a400000e0000 */
.L_x_126:
[----:B------:R-:W-:Y:S05]  /*2620*/  BRA.DIV ~URZ, `(.L_x_39) ;  /* 0x0000a9427f007947 */ /* 0x000fea000b800000 */
[----:B------:R3:W4:Y:S02]  /*2630*/  SHFL.IDX PT, R0, R12, RZ, 0x1c1f ;  /* 0x001c1fff0c007589 */ /* 0x00072400000e0000 */
.L_x_127:
[----:B------:R-:W-:Y:S01]  /*2640*/  IMAD R11, R18, c[0x0][0x2c4], RZ ;  /* 0x0000b100120b7a24 */ /* 0x000fe200078e02ff */
[----:B------:R-:W-:Y:S04]  /*2650*/  BSSY B0, `(.L_x_40) ;  /* 0x0000013000007945 */ /* 0x000fe80003800000 */
[----:B------:R-:W-:-:S13]  /*2660*/  ISETP.GE.AND P0, PT, R9, R11, PT ;  /* 0x0000000b0900720c */ /* 0x000fda0003f06270 */
[----:B------:R-:W-:Y:S05]  /*2670*/  @P0 BRA `(.L_x_41) ;  /* 0x0000010000000947 */ /* 0x000fea0003800000 */
[----:B------:R-:W5:Y:S04]  /*2680*/  LDL R2, [R1+0x38] ;  /* 0x0000380001027983 */ /* 0x000f680000100800 */
[----:B---3--:R-:W3:Y:S04]  /*2690*/  LDL R13, [R1+0x44] ;  /* 0x00004400010d7983 */ /* 0x008ee80000100800 */
[----:B----4-:R-:W4:Y:S01]  /*26a0*/  LDL R14, [R1+0x34] ;  /* 0x00003400010e7983 */ /* 0x010f220000100800 */
[----:B------:R-:W-:-:S04]  /*26b0*/  LEA R6, P0, R226, R0, 0x1 ;  /* 0x00000000e2067211 */ /* 0x000fc800078008ff */
[----:B--2---:R-:W-:Y:S02]  /*26c0*/  LEA.HI.X R7, R226, R8, R227, 0x1, P0 ;  /* 0x00000008e2077211 */ /* 0x004fe400000f0ce3 */
[----:B------:R-:W-:-:S04]  /*26d0*/  LEA R4, P0, R225, R0, 0x1 ;  /* 0x00000000e1047211 */ /* 0x000fc800078008ff */
[----:B-----5:R-:W-:Y:S02]  /*26e0*/  LEA.HI.X R5, R225, R8, R2, 0x1, P0 ;  /* 0x00000008e1057211 */ /* 0x020fe400000f0c02 */
[----:B------:R-:W-:Y:S01]  /*26f0*/  LEA R2, P0, R228, R0, 0x1 ;  /* 0x00000000e4027211 */ /* 0x000fe200078008ff */
[----:B---3--:R-:W-:-:S03]  /*2700*/  IMAD.SHL.U32 R0, R13, 0x2, RZ ;  /* 0x000000020d007824 */ /* 0x008fc600078e00ff */
[----:B----4-:R-:W-:Y:S02]  /*2710*/  LEA.HI.X R3, R228, R8, R14, 0x1, P0 ;  /* 0x00000008e4037211 */ /* 0x010fe400000f0c0e */
[----:B------:R-:W-:Y:S01]  /*2720*/  @!PT LDS RZ, [RZ] ;  /* 0x00000000fffff984 */ /* 0x000fe20000000800 */
[----:B------:R-:W-:Y:S01]  /*2730*/  @!PT LDS RZ, [RZ] ;  /* 0x00000000fffff984 */ /* 0x000fe20000000800 */
[----:B------:R-:W-:Y:S01]  /*2740*/  @!PT LDS RZ, [RZ] ;  /* 0x00000000fffff984 */ /* 0x000fe20000000800 */
[----:B------:R2:W-:Y:S04]  /*2750*/  LDGSTS.E.BYPASS.LTC128B.128 [R0+0x6080], [R6.64], !P1 ;  /* 0x0608000006007fae */ /* 0x0005e8000c901d46 */
[----:B------:R2:W-:Y:S04]  /*2760*/  LDGSTS.E.BYPASS.LTC128B.128 [R0+0x8080], [R4.64], !P3 ;  /* 0x0808000004007fae */ /* 0x0005e8000d901d46 */
[----:B------:R2:W-:Y:S02]  /*2770*/  LDGSTS.E.BYPASS.LTC128B.128 [R0+0xa080], [R2.64], !P4 ;  /* 0x0a08000002007fae */ /* 0x0005e4000e101d46 */
.L_x_41:
[----:B------:R-:W-:Y:S05]  /*2780*/  BSYNC B0 ;  /* 0x0000000000007941 */ /* 0x000fea0003800000 */
.L_x_40:
[----:B------:R-:W-:Y:S05]  /*2790*/  BRA.DIV ~URZ, `(.L_x_42) ;  /* 0x0000a8327f007947 */ /* 0x000fea000b800000 */
[----:B--2---:R2:W1:Y:S04]  /*27a0*/  SHFL.IDX PT, R8, R10, 0x1, 0x1c1f ;  /* 0x003c1f000a087f89 */ /* 0x00446800000e0000 */
[----:B----4-:R2:W4:Y:S02]  /*27b0*/  SHFL.IDX PT, R0, R12, 0x1, 0x1c1f ;  /* 0x003c1f000c007f89 */ /* 0x01052400000e0000 */
.L_x_128:
[----:B------:R-:W-:Y:S01]  /*27c0*/  IADD3 R2, R9, 0x20, RZ ;  /* 0x0000002009027810 */ /* 0x000fe20007ffe0ff */
[----:B------:R-:W-:Y:S03]  /*27d0*/  BSSY B0, `(.L_x_43) ;  /* 0x0000013000007945 */ /* 0x000fe60003800000 */
[----:B------:R-:W-:-:S13]  /*27e0*/  ISETP.GE.AND P0, PT, R2, R11, PT ;  /* 0x0000000b0200720c */ /* 0x000fda0003f06270 */
[----:B------:R-:W-:Y:S05]  /*27f0*/  @P0 BRA `(.L_x_44) ;  /* 0x0000010000000947 */ /* 0x000fea0003800000 */
[----:B------:R-:W5:Y:S04]  /*2800*/  LDL R3, [R1+0x38] ;  /* 0x0000380001037983 */ /* 0x000f680000100800 */
[----:B--2---:R-:W2:Y:S04]  /*2810*/  LDL R13, [R1+0x44] ;  /* 0x00004400010d7983 */ /* 0x004ea80000100800 */
[----:B---3--:R-:W3:Y:S01]  /*2820*/  LDL R14, [R1+0x34] ;  /* 0x00003400010e7983 */ /* 0x008ee20000100800 */
[----:B----4-:R-:W-:-:S04]  /*2830*/  LEA R6, P0, R226, R0, 0x1 ;  /* 0x00000000e2067211 */ /* 0x010fc800078008ff */
[----:B-1----:R-:W-:Y:S02]  /*2840*/  LEA.HI.X R7, R226, R8, R227, 0x1, P0 ;  /* 0x00000008e2077211 */ /* 0x002fe400000f0ce3 */
[----:B------:R-:W-:-:S04]  /*2850*/  LEA R4, P0, R225, R0, 0x1 ;  /* 0x00000000e1047211 */ /* 0x000fc800078008ff */
[----:B-----5:R-:W-:Y:S02]  /*2860*/  LEA.HI.X R5, R225, R8, R3, 0x1, P0 ;  /* 0x00000008e1057211 */ /* 0x020fe400000f0c03 */
[----:B------:R-:W-:Y:S01]  /*2870*/  LEA R2, P0, R228, R0, 0x1 ;  /* 0x00000000e4027211 */ /* 0x000fe200078008ff */
[----:B--2---:R-:W-:-:S03]  /*2880*/  IMAD.SHL.U32 R0, R13, 0x2, RZ ;  /* 0x000000020d007824 */ /* 0x004fc600078e00ff */
[----:B---3--:R-:W-:Y:S02]  /*2890*/  LEA.HI.X R3, R228, R8, R14, 0x1, P0 ;  /* 0x00000008e4037211 */ /* 0x008fe400000f0c0e */
[----:B------:R-:W-:Y:S01]  /*28a0*/  @!PT LDS RZ, [RZ] ;  /* 0x00000000fffff984 */ /* 0x000fe20000000800 */
[----:B------:R-:W-:Y:S01]  /*28b0*/  @!PT LDS RZ, [RZ] ;  /* 0x00000000fffff984 */ /* 0x000fe20000000800 */
[----:B------:R-:W-:Y:S01]  /*28c0*/  @!PT LDS RZ, [RZ] ;  /* 0x00000000fffff984 */ /* 0x000fe20000000800 */
[----:B------:R1:W-:Y:S04]  /*28d0*/  LDGSTS.E.BYPASS.LTC128B.128 [R0+0x6880], [R6.64], !P1 ;  /* 0x0688000006007fae */ /* 0x0003e8000c901d46 */
[----:B------:R1:W-:Y:S04]  /*28e0*/  LDGSTS.E.BYPASS.LTC128B.128 [R0+0x8880], [R4.64], !P3 ;  /* 0x0888000004007fae */ /* 0x0003e8000d901d46 */
[----:B------:R1:W-:Y:S02]  /*28f0*/  LDGSTS.E.BYPASS.LTC128B.128 [R0+0xa880], [R2.64], !P4 ;  /* 0x0a88000002007fae */ /* 0x0003e4000e101d46 */
.L_x_44:
[----:B------:R-:W-:Y:S05]  /*2900*/  BSYNC B0 ;  /* 0x0000000000007941 */ /* 0x000fea0003800000 */
.L_x_43:
[----:B------:R-:W-:Y:S05]  /*2910*/  BRA.DIV ~URZ, `(.L_x_45) ;  /* 0x0000a7727f007947 */ /* 0x000fea000b800000 */
[----:B-1----:R1:W2:Y:S02]  /*2920*/  SHFL.IDX PT, R8, R10, 0x2, 0x1c1f ;  /* 0x005c1f000a087f89 */ /* 0x0022a400000e0000 */
.L_x_129:
[----:B------:R-:W-:Y:S05]  /*2930*/  BRA.DIV ~URZ, `(.L_x_46) ;  /* 0x0000a7c27f007947 */ /* 0x000fea000b800000 */
[----:B----4-:R4:W1:Y:S02]  /*2940*/  SHFL.IDX PT, R0, R12, 0x2, 0x1c1f ;  /* 0x005c1f000c007f89 */ /* 0x01086400000e0000 */
.L_x_130:
[----:B------:R-:W-:Y:S01]  /*2950*/  IADD3 R2, R9, 0x40, RZ ;  /* 0x0000004009027810 */ /* 0x000fe20007ffe0ff */
[----:B------:R-:W-:Y:S03]  /*2960*/  BSSY B0, `(.L_x_47) ;  /* 0x0000013000007945 */ /* 0x000fe60003800000 */
[----:B------:R-:W-:-:S13]  /*2970*/  ISETP.GE.AND P0, PT, R2, R11, PT ;  /* 0x0000000b0200720c */ /* 0x000fda0003f06270 */
[----:B------:R-:W-:Y:S05]  /*2980*/  @P0 BRA `(.L_x_48) ;  /* 0x0000010000000947 */ /* 0x000fea0003800000 */
[----:B------:R-:W5:Y:S04]  /*2990*/  LDL R3, [R1+0x38] ;  /* 0x0000380001037983 */ /* 0x000f680000100800 */
[----:B---3--:R-:W3:Y:S04]  /*29a0*/  LDL R13, [R1+0x44] ;  /* 0x00004400010d7983 */ /* 0x008ee80000100800 */
[----:B----4-:R-:W4:Y:S01]  /*29b0*/  LDL R14, [R1+0x34] ;  /* 0x00003400010e7983 */ /* 0x010f220000100800 */
[----:B-1----:R-:W-:-:S04]  /*29c0*/  LEA R6, P0, R226, R0, 0x1 ;  /* 0x00000000e2067211 */ /* 0x002fc800078008ff */
        /* <DEDUP_REMOVED lines=12> */
.L_x_48:
[----:B------:R-:W-:Y:S05]  /*2a90*/  BSYNC B0 ;  /* 0x0000000000007941 */ /* 0x000fea0003800000 */
.L_x_47:
[----:B------:R-:W-:Y:S05]  /*2aa0*/  BRA.DIV ~URZ, `(.L_x_49) ;  /* 0x0000a6b27f007947 */ /* 0x000fea000b800000 */
[----:B--2---:R2:W3:Y:S04]  /*2ab0*/  SHFL.IDX PT, R8, R10, 0x3, 0x1c1f ;  /* 0x007c1f000a087f89 */ /* 0x0044e800000e0000 */
[----:B-1----:R2:W1:Y:S02]  /*2ac0*/  SHFL.IDX PT, R0, R12, 0x3, 0x1c1f ;  /* 0x007c1f000c007f89 */ /* 0x00246400000e0000 */
.L_x_131:
[----:B------:R-:W5:Y:S04]  /*2ad0*/  LDL R5, [R1+0x44] ;  /* 0x0000440001057983 */ /* 0x000f680000100800 */
[----:B--2---:R-:W2:Y:S04]  /*2ae0*/  LDL R4, [R1+0x38] ;  /* 0x0000380001047983 */ /* 0x004ea80000100800 */
[----:B----4-:R-:W4:Y:S01]  /*2af0*/  LDL R13, [R1+0x34] ;  /* 0x00003400010d7983 */ /* 0x010f220000100800 */
[----:B------:R-:W-:Y:S01]  /*2b00*/  IADD3 R2, R9, 0x60, RZ ;  /* 0x0000006009027810 */ /* 0x000fe20007ffe0ff */
[----:B---3--:R-:W-:-:S02]  /*2b10*/  IMAD.MOV.U32 R12, RZ, RZ, 0x30 ;  /* 0x00000030ff0c7424 */ /* 0x008fc400078e00ff */
[----:B------:R-:W-:Y:S01]  /*2b20*/  IMAD.MOV.U32 R74, RZ, RZ, R220 ;  /* 0x000000ffff4a7224 */ /* 0x000fe200078e00dc */
[----:B------:R-:W-:Y:S01]  /*2b30*/  ISETP.GE.AND P2, PT, R2, R11, PT ;  /* 0x0000000b0200720c */ /* 0x000fe20003f46270 */
[----:B------:R-:W-:Y:S01]  /*2b40*/  IMAD R12, R217, -0x30, R12 ;  /* 0xffffffd0d90c7824 */ /* 0x000fe200078e020c */
[----:B------:R-:W-:Y:S01]  /*2b50*/  SHF.R.S32.HI R11, RZ, 0x1f, R72 ;  /* 0x0000001fff0b7819 */ /* 0x000fe20000011448 */
[----:B------:R-:W-:Y:S02]  /*2b60*/  IMAD.MOV.U32 R75, RZ, RZ, R219 ;  /* 0x000000ffff4b7224 */ /* 0x000fe400078e00db */
[----:B------:R-:W-:-:S05]  /*2b70*/  IMAD.IADD R73, R19, 0x1, R12 ;  /* 0x0000000113497824 */ /* 0x000fca00078e020c */
[----:B------:R-:W-:-:S03]  /*2b80*/  IMNMX R10, R73, 0x30, PT ;  /* 0x00000030490a7817 */ /* 0x000fc60003800200 */
[----:B-1----:R-:W-:-:S04]  /*2b90*/  @!P2 LEA R2, P0, R226, R0, 0x1 ;  /* 0x00000000e202a211 */ /* 0x002fc800078008ff */
[----:B------:R-:W-:Y:S02]  /*2ba0*/  @!P2 LEA.HI.X R3, R226, R8, R227, 0x1, P0 ;  /* 0x00000008e203a211 */ /* 0x000fe400000f0ce3 */
[----:B------:R-:W-:Y:S01]  /*2bb0*/  @!P2 LEA R6, P0, R225, R0, 0x1 ;  /* 0x00000000e106a211 */ /* 0x000fe200078008ff */
[----:B-----5:R-:W-:Y:S02]  /*2bc0*/  IMAD.SHL.U32 R193, R5, 0x2, RZ ;  /* 0x0000000205c17824 */ /* 0x020fe400078e00ff */
[----:B------:R-:W-:Y:S01]  /*2bd0*/  IMAD R5, R11, c[0x0][0x1e0], RZ ;  /* 0x000078000b057a24 */ /* 0x000fe200078e02ff */
[----:B--2---:R-:W-:Y:S02]  /*2be0*/  @!P2 LEA.HI.X R7, R225, R8, R4, 0x1, P0 ;  /* 0x00000008e107a211 */ /* 0x004fe400000f0c04 */
[----:B------:R-:W-:Y:S01]  /*2bf0*/  @!PT LDS RZ, [RZ] ;  /* 0x00000000fffff984 */ /* 0x000fe20000000800 */
[----:B------:R-:W-:Y:S01]  /*2c00*/  @!PT LDS RZ, [RZ] ;  /* 0x00000000fffff984 */ /* 0x000fe20000000800 */
[----:B------:R-:W-:Y:S01]  /*2c10*/  @!PT LDS RZ, [RZ] ;  /* 0x00000000fffff984 */ /* 0x000fe20000000800 */
[----:B------:R1:W-:Y:S01]  /*2c20*/  @!P2 LDGSTS.E.BYPASS.LTC128B.128 [R193+0x7880], [R2.64], !P1 ;  /* 0x0788000002c1afae */ /* 0x0003e2000c901d46 */
[----:B------:R-:W-:Y:S01]  /*2c30*/  @!P2 LEA R4, P0, R228, R0, 0x1 ;  /* 0x00000000e404a211 */ /* 0x000fe200078008ff */
[----:B------:R-:W-:-:S02]  /*2c40*/  IMAD.IADD R0, R10, 0x1, -R229 ;  /* 0x000000010a007824 */ /* 0x000fc400078e0ae5 */
[----:B------:R-:W-:Y:S01]  /*2c50*/  IMAD R9, R72, c[0x0][0x1e4], R5 ;  /* 0x0000790048097a24 */ /* 0x000fe200078e0205 */
[----:B----4-:R-:W-:Y:S01]  /*2c60*/  @!P2 LEA.HI.X R5, R228, R8, R13, 0x1, P0 ;  /* 0x00000008e405a211 */ /* 0x010fe200000f0c0d */
[----:B------:R2:W-:Y:S01]  /*2c70*/  @!P2 LDGSTS.E.BYPASS.LTC128B.128 [R193+0x9880], [R6.64], !P3 ;  /* 0x0988000006c1afae */ /* 0x0005e2000d901d46 */
[C---:B------:R-:W-:Y:S01]  /*2c80*/  ISETP.GE.AND P0, PT, R0.reuse, 0x21, PT ;  /* 0x000000210000780c */ /* 0x040fe20003f06270 */
[----:B------:R-:W-:Y:S01]  /*2c90*/  IMAD.MOV.U32 R8, RZ, RZ, 0x20 ;  /* 0x00000020ff087424 */ /* 0x000fe200078e00ff */
[----:B------:R-:W-:Y:S01]  /*2ca0*/  ISETP.GE.AND P1, PT, R0, 0x1, PT ;  /* 0x000000010000780c */ /* 0x000fe20003f26270 */
[----:B------:R3:W-:Y:S04]  /*2cb0*/  @!P2 LDGSTS.E.BYPASS.LTC128B.128 [R193+0xb880], [R4.64], !P4 ;  /* 0x0b88000004c1afae */ /* 0x0007e8000e101d46 */
[----:B------:R-:W0:Y:S01]  /*2cc0*/  LDGDEPBAR ;  /* 0x00000000000079af */ /* 0x000e220000000000 */
[----:B------:R-:W-:Y:S01]  /*2cd0*/  WARPSYNC 0xffffffff ;  /* 0xffffffff00007948 */ /* 0x000fe20003800000 */
[----:B------:R-:W-:Y:S02]  /*2ce0*/  BSSY B0, `(.L_x_50) ;  /* 0x00000cf000007945 */ /* 0x000fe40003800000 */
[----:B------:R-:W-:Y:S06]  /*2cf0*/  BAR.SYNC.DEFER_BLOCKING 0x0 ;  /* 0x0000000000007b1d */ /* 0x000fec0000010000 */
[----:B------:R-:W4:Y:S01]  /*2d00*/  S2R R13, SR_TID.X ;  /* 0x00000000000d7919 */ /* 0x000f220000002100 */
[----:B-1----:R-:W-:-:S04]  /*2d10*/  IMAD.WIDE.U32 R2, R72, c[0x0][0x1e0], RZ ;  /* 0x0000780048027a25 */ /* 0x002fc800078e00ff */
[----:B------:R-:W-:Y:S02]  /*2d20*/  IMAD.IADD R0, R3, 0x1, R9 ;  /* 0x0000000103007824 */ /* 0x000fe400078e0209 */
[----:B------:R-:W-:-:S04]  /*2d30*/  IMAD.WIDE.U32 R2, R2, 0x30, R74 ;  /* 0x0000003002027825 */ /* 0x000fc800078e004a */
[----:B------:R-:W-:Y:S01]  /*2d40*/  IMAD R0, R0, 0x30, RZ ;  /* 0x0000003000007824 */ /* 0x000fe200078e02ff */
[----:B---3--:R-:W-:Y:S01]  /*2d50*/  @P1 LEA R4, P3, R2, c[0x0][0x1c8], 0x1 ;  /* 0x0000720002041a11 */ /* 0x008fe200078608ff */
[----:B--2---:R-:W-:-:S04]  /*2d60*/  IMAD.WIDE.U32 R6, R8, c[0x0][0x1e0], RZ ;  /* 0x0000780008067a25 */ /* 0x004fc800078e00ff */
[----:B------:R-:W-:Y:S02]  /*2d70*/  IMAD R5, R8, c[0x0][0x1e4], RZ ;  /* 0x0000790008057a24 */ /* 0x000fe400078e02ff */
[----:B------:R-:W-:Y:S01]  /*2d80*/  IMAD.IADD R0, R3, 0x1, R0 ;  /* 0x0000000103007824 */ /* 0x000fe200078e0200 */
[----:B------:R-:W-:Y:S02]  /*2d90*/  @P0 IADD3 R3, P2, R2, R6, RZ ;  /* 0x0000000602030210 */ /* 0x000fe40007f5e0ff */
[----:B----4-:R-:W-:Y:S02]  /*2da0*/  ISETP.GT.AND P4, PT, R13, 0x3f, PT ;  /* 0x0000003f0d00780c */ /* 0x010fe40003f84270 */
[----:B------:R-:W-:Y:S02]  /*2db0*/  @P0 IADD3.X R6, R0, R7, R5, P2, !PT ;  /* 0x0000000700060210 */ /* 0x000fe400017fe405 */
[----:B------:R-:W-:Y:S01]  /*2dc0*/  @P1 LEA.HI.X R5, R2, c[0x0][0x1cc], R0, 0x1, P3 ;  /* 0x0000730002051a11 */ /* 0x000fe200018f0c00 */
[----:B------:R-:W-:Y:S01]  /*2dd0*/  IMAD R0, R11, c[0x0][0x208], RZ ;  /* 0x000082000b007a24 */ /* 0x000fe200078e02ff */
[----:B------:R-:W-:-:S02]  /*2de0*/  LOP3.LUT P3, RZ, R237, 0x1, RZ, 0xc0, !PT ;  /* 0x00000001edff7812 */ /* 0x000fc4000786c0ff */
[----:B------:R-:W-:Y:S01]  /*2df0*/  @P0 LEA R2, P2, R3, c[0x0][0x1c8], 0x1 ;  /* 0x0000720003020a11 */ /* 0x000fe200078408ff */
[----:B------:R-:W-:-:S03]  /*2e00*/  IMAD R0, R72, c[0x0][0x20c], R0 ;  /* 0x0000830048007a24 */ /* 0x000fc600078e0200 */
[----:B------:R-:W-:Y:S01]  /*2e10*/  @P0 LEA.HI.X R3, R3, c[0x0][0x1cc], R6, 0x1, P2 ;  /* 0x0000730003030a11 */ /* 0x000fe200010f0c06 */
[----:B------:R-:W-:Y:S01]  /*2e20*/  IMAD.WIDE.U32 R6, R72, c[0x0][0x208], RZ ;  /* 0x0000820048067a25 */ /* 0x000fe200078e00ff */
[----:B------:R-:W-:-:S03]  /*2e30*/  LOP3.LUT P2, RZ, R48, 0x2, RZ, 0xc0, !PT ;  /* 0x0000000230ff7812 */ /* 0x000fc6000784c0ff */
[----:B------:R-:W-:Y:S02]  /*2e40*/  IMAD.IADD R0, R7, 0x1, R0 ;  /* 0x0000000107007824 */ /* 0x000fe400078e0200 */
[----:B------:R-:W-:Y:S01]  /*2e50*/  @!PT LDS RZ, [RZ] ;  /* 0x00000000fffff984 */ /* 0x000fe20000000800 */
[----:B------:R-:W-:Y:S01]  /*2e60*/  @!PT LDS RZ, [RZ] ;  /* 0x00000000fffff984 */ /* 0x000fe20000000800 */
[----:B------:R-:W-:Y:S01]  /*2e70*/  @!PT LDS RZ, [RZ] ;  /* 0x00000000fffff984 */ /* 0x000fe20000000800 */
[----:B------:R1:W-:Y:S02]  /*2e80*/  @P1 LDGSTS.E.BYPASS.LTC128B.128 [R193+0x3c80], [R4.64], !P3 ;  /* 0x03c8000004c11fae */ /* 0x0003e4000d901d46 */
[----:B------:R-:W-:Y:S02]  /*2e90*/  IMAD R0, R0, 0x30, RZ ;  /* 0x0000003000007824 */ /* 0x000fe400078e02ff */
[----:B------:R1:W-:Y:S04]  /*2ea0*/  @P1 LDGSTS.E.BYPASS.LTC128B.128 [R193+0x4880], [R4.64+0x40], !P6 ;  /* 0x0488004004c11fae */ /* 0x0003e8000f101d46 */
[----:B------:R1:W-:Y:S04]  /*2eb0*/  @P1 LDGSTS.E.BYPASS.LTC128B.128 [R193+0x5480], [R4.64+0x80], !P5 ;  /* 0x0548008004c11fae */ /* 0x0003e8000e901d46 */
[----:B------:R2:W-:Y:S01]  /*2ec0*/  @P0 LDGSTS.E.BYPASS.LTC128B.128 [R193+0x4480], [R2.64], !P3 ;  /* 0x0448000002c10fae */ /* 0x0005e2000d901d46 */
[----:B------:R-:W-:-:S03]  /*2ed0*/  LOP3.LUT P3, RZ, R48, 0x1, RZ, 0xc0, !PT ;  /* 0x0000000130ff7812 */ /* 0x000fc6000786c0ff */
[----:B------:R2:W-:Y:S04]  /*2ee0*/  @P0 LDGSTS.E.BYPASS.LTC128B.128 [R193+0x5080], [R2.64+0x40], !P6 ;  /* 0x0508004002c10fae */ /* 0x0005e8000f101d46 */
[----:B------:R2:W-:Y:S04]  /*2ef0*/  @P0 LDGSTS.E.BYPASS.LTC128B.128 [R193+0x5c80], [R2.64+0x80], !P5 ;  /* 0x05c8008002c10fae */ /* 0x0005e8000e901d46 */
[----:B------:R-:W0:Y:S01]  /*2f00*/  LDGDEPBAR ;  /* 0x00000000000079af */ /* 0x000e220000000000 */
[----:B--2---:R-:W-:Y:S01]  /*2f10*/  IMAD.MOV.U32 R2, RZ, RZ, R222 ;  /* 0x000000ffff027224 */ /* 0x004fe200078e00de */
[----:B------:R-:W-:-:S04]  /*2f20*/  DEPBAR.LE SB0, 0x1 ;  /* 0x000080400000791a */ /* 0x000fc80000000000 */
[----:B------:R-:W-:-:S04]  /*2f30*/  DEPBAR.LE SB0, 0x0 ;  /* 0x000080000000791a */ /* 0x000fc80000000000 */
[----:B------:R-:W-:Y:S01]  /*2f40*/  BAR.SYNC.DEFER_BLOCKING 0x0 ;  /* 0x0000000000007b1d */ /* 0x000fe20000010000 */
[----:B------:R-:W-:-:S04]  /*2f50*/  IMAD.MOV.U32 R3, RZ, RZ, R224 ;  /* 0x000000ffff037224 */ /* 0x000fc800078e00e0 */
[----:B-1----:R-:W-:-:S04]  /*2f60*/  IMAD.WIDE.U32 R4, R6, 0x30, R2 ;  /* 0x0000003006047825 */ /* 0x002fc800078e0002 */
[----:B------:R-:W-:Y:S01]  /*2f70*/  IMAD.IADD R0, R5, 0x1, R0 ;  /* 0x0000000105007824 */ /* 0x000fe200078e0200 */
[----:B------:R-:W-:Y:S01]  /*2f80*/  LEA R2, P0, R4, c[0x0][0x1f8], 0x1 ;  /* 0x00007e0004027a11 */ /* 0x000fe200078008ff */
[----:B------:R-:W-:-:S03]  /*2f90*/  @!P4 IMAD.MOV.U32 R5, RZ, RZ, c[0x0][0x208] ;  /* 0x00008200ff05c624 */ /* 0x000fc600078e00ff */
[----:B------:R-:W-:Y:S01]  /*2fa0*/  LEA.HI.X R3, R4, c[0x0][0x1fc], R0, 0x1, P0 ;  /* 0x00007f0004037a11 */ /* 0x000fe200000f0c00 */
[----:B------:R-:W-:Y:S01]  /*2fb0*/  @!P4 IMAD.MOV.U32 R4, RZ, RZ, c[0x0][0x20c] ;  /* 0x00008300ff04c624 */ /* 0x000fe200078e00ff */
[C---:B------:R-:W-:Y:S02]  /*2fc0*/  @!P4 LEA R16, P0, R5.reuse, R2, 0x6 ;  /* 0x000000020510c211 */ /* 0x040fe400078030ff */
[----:B------:R-:W-:Y:S02]  /*2fd0*/  IADD3 R0, R12, R19, -R229 ;  /* 0x000000130c007210 */ /* 0x000fe40007ffe8e5 */
[----:B------:R-:W-:Y:S02]  /*2fe0*/  @!P4 LEA.HI.X R17, R5, R3, R4, 0x6, P0 ;  /* 0x000000030511c211 */ /* 0x000fe400000f3404 */
[C---:B------:R-:W-:Y:S01]  /*2ff0*/  ISETP.LT.OR P0, PT, R0.reuse, 0x1, !P3 ;  /* 0x000000010000780c */ /* 0x040fe20005f01670 */
[----:B------:R-:W-:Y:S01]  /*3000*/  LDSM.16.M88.4 R8, [R182+0x1000] ;  /* 0x00100000b608783b */ /* 0x000fe20000000200 */
[----:B------:R-:W-:-:S03]  /*3010*/  @!P4 ISETP.LT.OR P3, PT, R0, 0x21, !P3 ;  /* 0x000000210000c80c */ /* 0x000fc60005f61670 */
[----:B------:R-:W1:Y:S04]  /*3020*/  LDSM.16.M88.4 R32, [R123] ;  /* 0x000000007b20783b */ /* 0x000e680000000200 */
[----:B------:R-:W2:Y:S04]  /*3030*/  LDSM.16.M88.4 R28, [R123+0x400] ;  /* 0x000400007b1c783b */ /* 0x000ea80000000200 */
[----:B------:R-:W3:Y:S04]  /*3040*/  LDSM.16.M88.4 R20, [R123+0x800] ;  /* 0x000800007b14783b */ /* 0x000ee80000000200 */
[----:B------:R-:W4:Y:S04]  /*3050*/  LDSM.16.M88.4 R12, [R182] ;  /* 0x00000000b60c783b */ /* 0x000f280000000200 */
[----:B------:R-:W-:Y:S04]  /*3060*/  LDSM.16.M88.4 R24, [R183] ;  /* 0x00000000b718783b */ /* 0x000fe80000000200 */
[----:B------:R-:W-:Y:S04]  /*3070*/  LDSM.16.M88.4 R4, [R183+0x1000] ;  /* 0x00100000b704783b */ /* 0x000fe80000000200 */
[----:B------:R-:W5:Y:S04]  /*3080*/  LDSM.16.M88.4 R36, [R184] ;  /* 0x00000000b824783b */ /* 0x000f680000000200 */
[----:B------:R-:W4:Y:S04]  /*3090*/  LDSM.16.M88.4 R40, [R192] ;  /* 0x00000000c028783b */ /* 0x000f280000000200 */
[----:B------:R-:W4:Y:S04]  /*30a0*/  LDSM.16.M88.4 R44, [R191] ;  /* 0x00000000bf2c783b */ /* 0x000f280000000200 */
[----:B------:R-:W-:Y:S01]  /*30b0*/  @!PT LDS RZ, [RZ] ;  /* 0x00000000fffff984 */ /* 0x000fe20000000800 */
[----:B------:R-:W-:Y:S01]  /*30c0*/  @!PT LDS RZ, [RZ] ;  /* 0x00000000fffff984 */ /* 0x000fe20000000800 */
[----:B------:R-:W-:Y:S01]  /*30d0*/  @!PT LDS RZ, [RZ] ;  /* 0x00000000fffff984 */ /* 0x000fe20000000800 */
[----:B------:R4:W-:Y:S01]  /*30e0*/  LDGSTS.E.BYPASS.LTC128B.128 [R193+0x1880], [R2.64], !P0 ;  /* 0x0188000002c17fae */ /* 0x0009e2000c101d46 */
[----:B------:R-:W-:Y:S01]  /*30f0*/  ISETP.LT.OR P0, PT, R0, 0x1, !P2 ;  /* 0x000000010000780c */ /* 0x000fe20005701670 */
[C---:B-1----:R-:W-:Y:S08]  /*3100*/  HMMA.16816.F32 R64, R8.reuse, R32, RZ ;  /* 0x000000200840723c */ /* 0x042ff000000018ff */
[----:B--2---:R-:W-:Y:S04]  /*3110*/  HMMA.16816.F32 R56, R8, R28, RZ ;  /* 0x0000001c0838723c */ /* 0x004fe800000018ff */
[----:B------:R1:W-:Y:S01]  /*3120*/  LDGSTS.E.BYPASS.LTC128B.128 [R193+0x2480], [R2.64+0x40], !P0 ;  /* 0x0248004002c17fae */ /* 0x0003e2000c101d46 */
[----:B------:R-:W-:-:S04]  /*3130*/  LOP3.LUT P0, RZ, R48, 0x4, RZ, 0xc0, !PT ;  /* 0x0000000430ff7812 */ /* 0x000fc8000780c0ff */
[C---:B------:R-:W-:Y:S01]  /*3140*/  ISETP.LT.OR P1, PT, R0.reuse, 0x1, !P0 ;  /* 0x000000010000780c */ /* 0x040fe20004721670 */
[----:B---3--:R-:W-:Y:S01]  /*3150*/  HMMA.16816.F32 R48, R8, R20, RZ ;  /* 0x000000140830723c */ /* 0x008fe200000018ff */
[----:B------:R-:W-:-:S07]  /*3160*/  @!P4 ISETP.LT.OR P0, PT, R0, 0x21, !P0 ;  /* 0x000000210000c80c */ /* 0x000fce0004701670 */
[----:B------:R-:W-:Y:S04]  /*3170*/  HMMA.16816.F32 R60, R8, R34, RZ ;  /* 0x00000022083c723c */ /* 0x000fe800000018ff */
[----:B------:R1:W-:Y:S01]  /*3180*/  LDGSTS.E.BYPASS.LTC128B.128 [R193+0x3080], [R2.64+0x80], !P1 ;  /* 0x0308008002c17fae */ /* 0x0003e2000c901d46 */
[----:B------:R-:W-:-:S03]  /*3190*/  @!P4 ISETP.LT.OR P1, PT, R0, 0x21, !P2 ;  /* 0x000000210000c80c */ /* 0x000fc60005721670 */
[C---:B------:R-:W-:Y:S01]  /*31a0*/  HMMA.16816.F32 R52, R8.reuse, R30, RZ ;  /* 0x0000001e0834723c */ /* 0x040fe200000018ff */
[----:B------:R2:W-:Y:S07]  /*31b0*/  @!P4 LDGSTS.E.BYPASS.LTC128B.128 [R193+0x2080], [R16.64], !P3 ;  /* 0x0208000010c1cfae */ /* 0x0005ee000d901d46 */
[----:B------:R-:W-:Y:S02]  /*31c0*/  HMMA.16816.F32 R8, R8, R22, RZ ;  /* 0x000000160808723c */ /* 0x000fe400000018ff */
[----:B------:R2:W-:Y:S04]  /*31d0*/  @!P4 LDGSTS.E.BYPASS.LTC128B.128 [R193+0x2c80], [R16.64+0x40], !P1 ;  /* 0x02c8004010c1cfae */ /* 0x0005e8000c901d46 */
[----:B------:R2:W-:Y:S01]  /*31e0*/  @!P4 LDGSTS.E.BYPASS.LTC128B.128 [R193+0x3880], [R16.64+0x80], !P0 ;  /* 0x0388008010c1cfae */ /* 0x0005e2000c101d46 */
[----:B------:R-:W-:Y:S01]  /*31f0*/  ISETP.GT.AND P0, PT, R72, R231, PT ;  /* 0x000000e74800720c */ /* 0x000fe20003f04270 */
[C---:B----4-:R-:W-:Y:S02]  /*3200*/  HMMA.16816.F32 R68, R12.reuse, R32, RZ ;  /* 0x000000200c44723c */ /* 0x050fe400000018ff */
[----:B------:R-:W0:Y:S06]  /*3210*/  LDGDEPBAR ;  /* 0x00000000000079af */ /* 0x000e2c0000000000 */
[C---:B------:R-:W-:Y:S01]  /*3220*/  HMMA.16816.F32 R88, R12.reuse, R34, RZ ;  /* 0x000000220c58723c */ /* 0x040fe200000018ff */
[----:B------:R-:W-:Y:S07]  /*3230*/  LDSM.16.M88.4 R32, [R123+0xc00] ;  /* 0x000c00007b20783b */ /* 0x000fee0000000200 */
[C---:B------:R-:W-:Y:S08]  /*3240*/  HMMA.16816.F32 R76, R12.reuse, R28, RZ ;  /* 0x0000001c0c4c723c */ /* 0x040ff000000018ff */
[C---:B------:R-:W-:Y:S01]  /*3250*/  HMMA.16816.F32 R84, R12.reuse, R30, RZ ;  /* 0x0000001e0c54723c */ /* 0x040fe200000018ff */
[----:B------:R-:W-:Y:S07]  /*3260*/  LDSM.16.M88.4 R28, [R123+0x1000] ;  /* 0x001000007b1c783b */ /* 0x000fee0000000200 */
[C---:B------:R-:W-:Y:S08]  /*3270*/  HMMA.16816.F32 R80, R12.reuse, R20, RZ ;  /* 0x000000140c50723c */ /* 0x040ff000000018ff */
[----:B------:R-:W-:Y:S01]  /*3280*/  HMMA.16816.F32 R96, R12, R22, RZ ;  /* 0x000000160c60723c */ /* 0x000fe200000018ff */
[----:B------:R-:W-:Y:S04]  /*3290*/  LDSM.16.M88.4 R12, [R123+0x1400] ;  /* 0x001400007b0c783b */ /* 0x000fe80000000200 */
[----:B------:R-:W-:Y:S03]  /*32a0*/  LDSM.16.M88.4 R20, [R183+0x3000] ;  /* 0x00300000b714783b */ /* 0x000fe60000000200 */
[C---:B-----5:R-:W-:Y:S08]  /*32b0*/  HMMA.16816.F32 R112, R4.reuse, R36, R64 ;  /* 0x000000240470723c */ /* 0x060ff00000001840 */
[C---:B------:R-:W-:Y:S01]  /*32c0*/  HMMA.16816.F32 R108, R4.reuse, R40, R56 ;  /* 0x00000028046c723c */ /* 0x040fe20000001838 */
[----:B------:R-:W-:Y:S07]  /*32d0*/  LDSM.16.M88.4 R56, [R188] ;  /* 0x00000000bc38783b */ /* 0x000fee0000000200 */
[C---:B------:R-:W-:Y:S01]  /*32e0*/  HMMA.16816.F32 R104, R4.reuse, R44, R48 ;  /* 0x0000002c0468723c */ /* 0x040fe20000001830 */
[----:B------:R-:W-:Y:S07]  /*32f0*/  LDSM.16.M88.4 R48, [R189] ;  /* 0x00000000bd30783b */ /* 0x000fee0000000200 */
[C---:B------:R-:W-:Y:S08]  /*3300*/  HMMA.16816.F32 R100, R4.reuse, R38, R60 ;  /* 0x000000260464723c */ /* 0x040ff0000000183c */
[C---:B------:R-:W-:Y:S01]  /*3310*/  HMMA.16816.F32 R92, R4.reuse, R42, R52 ;  /* 0x0000002a045c723c */ /* 0x040fe20000001834 */
[----:B------:R-:W-:Y:S07]  /*3320*/  LDSM.16.M88.4 R52, [R190] ;  /* 0x00000000be34783b */ /* 0x000fee0000000200 */
[----:B------:R-:W-:Y:S01]  /*3330*/  HMMA.16816.F32 R64, R4, R46, R8 ;  /* 0x0000002e0440723c */ /* 0x000fe20000001808 */
[----:B------:R-:W3:Y:S04]  /*3340*/  LDSM.16.M88.4 R4, [R182+0x3000] ;  /* 0x00300000b604783b */ /* 0x000ee80000000200 */
[----:B------:R-:W4:Y:S03]  /*3350*/  LDSM.16.M88.4 R8, [R182+0x2000] ;  /* 0x00200000b608783b */ /* 0x000f260000000200 */
[C---:B------:R-:W-:Y:S08]  /*3360*/  HMMA.16816.F32 R68, R24.reuse, R36, R68 ;  /* 0x000000241844723c */ /* 0x040ff00000001844 */
[C---:B------:R-:W-:Y:S08]  /*3370*/  HMMA.16816.F32 R36, R24.reuse, R38, R88 ;  /* 0x000000261824723c */ /* 0x040ff00000001858 */
[C---:B--2---:R-:W-:Y:S08]  /*3380*/  HMMA.16816.F32 R16, R24.reuse, R40, R76 ;  /* 0x000000281810723c */ /* 0x044ff0000000184c */
[C---:B------:R-:W-:Y:S08]  /*3390*/  HMMA.16816.F32 R60, R24.reuse, R44, R80 ;  /* 0x0000002c183c723c */ /* 0x040ff00000001850 */
[C---:B------:R-:W-:Y:S08]  /*33a0*/  HMMA.16816.F32 R40, R24.reuse, R42, R84 ;  /* 0x0000002a1828723c */ /* 0x040ff00000001854 */
[----:B------:R-:W-:Y:S01]  /*33b0*/  HMMA.16816.F32 R44, R24, R46, R96 ;  /* 0x0000002e182c723c */ /* 0x000fe20000001860 */
[----:B------:R-:W2:Y:S07]  /*33c0*/  LDSM.16.M88.4 R24, [R183+0x2000] ;  /* 0x00200000b718783b */ /* 0x000eae0000000200 */
[C---:B---3--:R-:W-:Y:S08]  /*33d0*/  HMMA.16816.F32 R108, R4.reuse, R28, R108 ;  /* 0x0000001c046c723c */ /* 0x048ff0000000186c */
[----:B------:R-:W-:Y:S08]  /*33e0*/  HMMA.16816.F32 R100, R4, R34, R100 ;  /* 0x000000220464723c */ /* 0x000ff00000001864 */
[-C--:B----4-:R-:W-:Y:S08]  /*33f0*/  HMMA.16816.F32 R76, R8, R32.reuse, R68 ;  /* 0x00000020084c723c */ /* 0x090ff00000001844 */
[C---:B------:R-:W-:Y:S08]  /*3400*/  HMMA.16816.F32 R80, R4.reuse, R32, R112 ;  /* 0x000000200450723c */ /* 0x040ff00000001870 */
[C---:B------:R-:W-:Y:S08]  /*3410*/  HMMA.16816.F32 R104, R4.reuse, R12, R104 ;  /* 0x0000000c0468723c */ /* 0x040ff00000001868 */
[----:B------:R-:W-:Y:S08]  /*3420*/  HMMA.16816.F32 R92, R4, R30, R92 ;  /* 0x0000001e045c723c */ /* 0x000ff0000000185c */
[----:B------:R-:W-:Y:S01]  /*3430*/  HMMA.16816.F32 R68, R8, R34, R36 ;  /* 0x000000220844723c */ /* 0x000fe20000001824 */
[----:B------:R-:W-:Y:S07]  /*3440*/  LDSM.16.M88.4 R36, [R123+0x2000] ;  /* 0x002000007b24783b */ /* 0x000fee0000000200 */
[----:B------:R-:W-:Y:S08]  /*3450*/  HMMA.16816.F32 R84, R4, R14, R64 ;  /* 0x0000000e0454723c */ /* 0x000ff00000001840 */
[C---:B------:R-:W-:Y:S01]  /*3460*/  HMMA.16816.F32 R32, R8.reuse, R28, R16 ;  /* 0x0000001c0820723c */ /* 0x040fe20000001810 */
[----:B------:R-:W-:Y:S07]  /*3470*/  LDSM.16.M88.4 R16, [R182+0x4000] ;  /* 0x00400000b610783b */ /* 0x000fee0000000200 */
[C---:B------:R-:W-:Y:S01]  /*3480*/  HMMA.16816.F32 R28, R8.reuse, R30, R40 ;  /* 0x0000001e081c723c */ /* 0x040fe20000001828 */
[----:B------:R-:W-:Y:S07]  /*3490*/  LDSM.16.M88.4 R40, [R123+0x1c00] ;  /* 0x001c00007b28783b */ /* 0x000fee0000000200 */
[C---:B------:R-:W-:Y:S08]  /*34a0*/  HMMA.16816.F32 R4, R8.reuse, R12, R60 ;  /* 0x0000000c0804723c */ /* 0x040ff0000000183c */
[----:B------:R-:W-:Y:S01]  /*34b0*/  HMMA.16816.F32 R8, R8, R14, R44 ;  /* 0x0000000e0808723c */ /* 0x000fe2000000182c */
[----:B------:R-:W-:Y:S04]  /*34c0*/  LDSM.16.M88.4 R12, [R182+0x5000] ;  /* 0x00500000b60c783b */ /* 0x000fe80000000200 */
[----:B------:R-:W3:Y:S03]  /*34d0*/  LDSM.16.M88.4 R44, [R123+0x1800] ;  /* 0x001800007b2c783b */ /* 0x000ee60000000200 */
[C---:B------:R-:W-:Y:S08]  /*34e0*/  HMMA.16816.F32 R60, R20.reuse, R54, R100 ;  /* 0x00000036143c723c */ /* 0x040ff00000001864 */
[C---:B------:R-:W-:Y:S08]  /*34f0*/  HMMA.16816.F32 R112, R20.reuse, R48, R108 ;  /* 0x000000301470723c */ /* 0x040ff0000000186c */
[C---:B------:R-:W-:Y:S08]  /*3500*/  HMMA.16816.F32 R64, R20.reuse, R52, R80 ;  /* 0x000000341440723c */ /* 0x040ff00000001850 */
[C---:B------:R-:W-:Y:S08]  /*3510*/  HMMA.16816.F32 R108, R20.reuse, R50, R92 ;  /* 0x00000032146c723c */ /* 0x040ff0000000185c */
[----:B------:R-:W-:Y:S08]  /*3520*/  HMMA.16816.F32 R116, R20, R56, R104 ;  /* 0x000000381474723c */ /* 0x000ff00000001868 */
[----:B--2---:R-:W-:Y:S08]  /*3530*/  HMMA.16816.F32 R100, R24, R52, R76 ;  /* 0x000000341864723c */ /* 0x004ff0000000184c */
[----:B------:R-:W-:Y:S01]  /*3540*/  HMMA.16816.F32 R104, R20, R58, R84 ;  /* 0x0000003a1468723c */ /* 0x000fe20000001854 */
[----:B------:R-:W-:Y:S07]  /*3550*/  LDSM.16.M88.4 R20, [R185] ;  /* 0x00000000b914783b */ /* 0x000fee0000000200 */
[C---:B------:R-:W-:Y:S08]  /*3560*/  HMMA.16816.F32 R96, R24.reuse, R54, R68 ;  /* 0x000000361860723c */ /* 0x040ff00000001844 */
[C---:B------:R-:W-:Y:S01]  /*3570*/  HMMA.16816.F32 R92, R24.reuse, R48, R32 ;  /* 0x00000030185c723c */ /* 0x040fe20000001820 */
[----:B------:R-:W-:Y:S07]  /*3580*/  LDSM.16.M88.4 R32, [R187] ;  /* 0x00000000bb20783b */ /* 0x000fee0000000200 */
[C---:B------:R-:W-:Y:S01]  /*3590*/  HMMA.16816.F32 R88, R24.reuse, R50, R28 ;  /* 0x000000321858723c */ /* 0x040fe2000000181c */
[----:B------:R-:W-:Y:S07]  /*35a0*/  LDSM.16.M88.4 R28, [R186] ;  /* 0x00000000ba1c783b */ /* 0x000fee0000000200 */
[C---:B------:R-:W-:Y:S01]  /*35b0*/  HMMA.16816.F32 R84, R24.reuse, R56, R4 ;  /* 0x000000381854723c */ /* 0x040fe20000001804 */
[----:B------:R-:W2:Y:S07]  /*35c0*/  LDSM.16.M88.4 R4, [R183+0x5000] ;  /* 0x00500000b704783b */ /* 0x000eae0000000200 */
[----:B------:R-:W-:Y:S01]  /*35d0*/  HMMA.16816.F32 R80, R24, R58, R8 ;  /* 0x0000003a1850723c */ /* 0x000fe20000001808 */
[----:B------:R-:W4:Y:S01]  /*35e0*/  LDSM.16.M88.4 R8, [R183+0x4000] ;  /* 0x00400000b708783b */ /* 0x000f220000000200 */
[----:B------:R-:W-:-:S06]  /*35f0*/  DEPBAR.LE SB0, 0x0 ;  /* 0x000080000000791a */ /* 0x000fcc0000000000 */
[C---:B---3--:R-:W-:Y:S08]  /*3600*/  HMMA.16816.F32 R76, R12.reuse, R44, R64 ;  /* 0x0000002c0c4c723c */ /* 0x048ff00000001840 */
[----:B------:R-:W-:Y:S08]  /*3610*/  HMMA.16816.F32 R68, R12, R46, R60 ;  /* 0x0000002e0c44723c */ /* 0x000ff0000000183c */
[----:B------:R-:W-:Y:S08]  /*3620*/  HMMA.16816.F32 R48, R16, R44, R100 ;  /* 0x0000002c1030723c */ /* 0x000ff00000001864 */
[C---:B------:R-:W-:Y:S08]  /*3630*/  HMMA.16816.F32 R64, R12.reuse, R40, R112 ;  /* 0x000000280c40723c */ /* 0x040ff00000001870 */
[C---:B------:R-:W-:Y:S08]  /*3640*/  HMMA.16816.F32 R60, R12.reuse, R42, R108 ;  /* 0x0000002a0c3c723c */ /* 0x040ff0000000186c */
[C---:B------:R-:W-:Y:S08]  /*3650*/  HMMA.16816.F32 R56, R12.reuse, R36, R116 ;  /* 0x000000240c38723c */ /* 0x040ff00000001874 */
[----:B------:R-:W-:Y:S08]  /*3660*/  HMMA.16816.F32 R52, R12, R38, R104 ;  /* 0x000000260c34723c */ /* 0x000ff00000001868 */
[C---:B------:R-:W-:Y:S08]  /*3670*/  HMMA.16816.F32 R44, R16.reuse, R46, R96 ;  /* 0x0000002e102c723c */ /* 0x040ff00000001860 */
[C---:B------:R-:W-:Y:S08]  /*3680*/  HMMA.16816.F32 R24, R16.reuse, R40, R92 ;  /* 0x000000281018723c */ /* 0x040ff0000000185c */
[C---:B------:R-:W-:Y:S08]  /*3690*/  HMMA.16816.F32 R40, R16.reuse, R42, R88 ;  /* 0x0000002a1028723c */ /* 0x040ff00000001858 */
[C---:B------:R-:W-:Y:S08]  /*36a0*/  HMMA.16816.F32 R12, R16.reuse, R36, R84 ;  /* 0x00000024100c723c */ /* 0x040ff00000001854 */
[----:B------:R-:W-:Y:S08]  /*36b0*/  HMMA.16816.F32 R16, R16, R38, R80 ;  /* 0x000000261010723c */ /* 0x000ff00000001850 */
[C---:B--2---:R-:W-:Y:S08]  /*36c0*/  HMMA.16816.F32 R76, R4.reuse, R32, R76 ;  /* 0x00000020044c723c */ /* 0x044ff0000000184c */
[----:B------:R-:W-:Y:S08]  /*36d0*/  HMMA.16816.F32 R68, R4, R34, R68 ;  /* 0x000000220444723c */ /* 0x000ff00000001844 */
[C---:B----4-:R-:W-:Y:S08]  /*36e0*/  HMMA.16816.F32 R48, R8.reuse, R32, R48 ;  /* 0x000000200830723c */ /* 0x050ff00000001830 */
[----:B------:R-:W-:Y:S08]  /*36f0*/  HMMA.16816.F32 R44, R8, R34, R44 ;  /* 0x00000022082c723c */ /* 0x000ff0000000182c */
[C---:B------:R-:W-:Y:S08]  /*3700*/  HMMA.16816.F32 R64, R4.reuse, R28, R64 ;  /* 0x0000001c0440723c */ /* 0x040ff00000001840 */
[----:B------:R-:W-:Y:S08]  /*3710*/  HMMA.16816.F32 R60, R4, R30, R60 ;  /* 0x0000001e043c723c */ /* 0x000ff0000000183c */
[----:B------:R-:W-:Y:S08]  /*3720*/  HMMA.16816.F32 R32, R8, R28, R24 ;  /* 0x0000001c0820723c */ /* 0x000ff00000001818 */
[C---:B------:R-:W-:Y:S08]  /*3730*/  HMMA.16816.F32 R56, R4.reuse, R20, R56 ;  /* 0x000000140438723c */ /* 0x040ff00000001838 */
[----:B------:R-:W-:Y:S08]  /*3740*/  HMMA.16816.F32 R52, R4, R22, R52 ;  /* 0x000000160434723c */ /* 0x000ff00000001834 */
[C---:B------:R-:W-:Y:S08]  /*3750*/  HMMA.16816.F32 R28, R8.reuse, R30, R40 ;  /* 0x0000001e081c723c */ /* 0x040ff00000001828 */
[C---:B------:R-:W-:Y:S08]  /*3760*/  HMMA.16816.F32 R88, R8.reuse, R20, R12 ;  /* 0x000000140858723c */ /* 0x040ff0000000180c */
[----:B------:R-:W-:Y:S01]  /*3770*/  HMMA.16816.F32 R36, R8, R22, R16 ;  /* 0x000000160824723c */ /* 0x000fe20000001810 */
[----:B------:R-:W-:Y:S06]  /*3780*/  BAR.SYNC.DEFER_BLOCKING 0x0 ;  /* 0x0000000000007b1d */ /* 0x000fec0000010000 */
[----:B------:R-:W-:Y:S01]  /*3790*/  @!UPT UIADD3 URZ, URZ, URZ, URZ ;  /* 0x0000003f3f3ff290 */ /* 0x000fe2000fffe03f */
[----:B------:R-:W-:Y:S11]  /*37a0*/  @!P0 BRA `(.L_x_51) ;  /* 0x0000022000008947 */ /* 0x000ff60003800000 */
[----:B-1----:R-:W-:Y:S02]  /*37b0*/  IADD3 R3, -R229, 0x30, RZ ;  /* 0x00000030e5037810 */ /* 0x002fe40007ffe1ff */
[----:B------:R-:W-:-:S02]  /*37c0*/  IADD3 R0, R217, -0x2, RZ ;  /* 0xfffffffed9007810 */ /* 0x000fc40007ffe0ff */
[C---:B------:R-:W-:Y:S02]  /*37d0*/  ISETP.GE.AND P0, PT, R3.reuse, 0x21, PT ;  /* 0x000000210300780c */ /* 0x040fe40003f06270 */
[----:B------:R-:W-:Y:S01]  /*37e0*/  SHF.R.S32.HI R2, RZ, 0x1f, R0 ;  /* 0x0000001fff027819 */ /* 0x000fe20000011400 */
[----:B------:R-:W-:Y:S01]  /*37f0*/  IMAD.WIDE.U32 R6, R0, c[0x0][0x1e0], RZ ;  /* 0x0000780000067a25 */ /* 0x000fe200078e00ff */
[----:B------:R-:W-:Y:S02]  /*3800*/  ISETP.GE.AND P1, PT, R3, 0x1, PT ;  /* 0x000000010300780c */ /* 0x000fe40003f26270 */
[----:B------:R-:W-:Y:S01]  /*3810*/  LOP3.LUT P4, RZ, R237, 0x1, RZ, 0xc0, !PT ;  /* 0x00000001edff7812 */ /* 0x000fe2000788c0ff */
[----:B------:R-:W-:-:S04]  /*3820*/  IMAD R2, R2, c[0x0][0x1e0], RZ ;  /* 0x0000780002027a24 */ /* 0x000fc800078e02ff */
[----:B------:R-:W-:Y:S02]  /*3830*/  IMAD R4, R0, c[0x0][0x1e4], R2 ;  /* 0x0000790000047a24 */ /* 0x000fe400078e0202 */
[----:B------:R-:W-:Y:S02]  /*3840*/  @P0 IMAD.MOV.U32 R5, RZ, RZ, c[0x0][0x1e0] ;  /* 0x00007800ff050624 */ /* 0x000fe400078e00ff */
[----:B------:R-:W-:Y:S02]  /*3850*/  @P0 IMAD.MOV.U32 R3, RZ, RZ, 0x5 ;  /* 0x00000005ff030424 */ /* 0x000fe400078e00ff */
[----:B------:R-:W-:Y:S02]  /*3860*/  @P0 IMAD.SHL.U32 R2, R5, 0x20, RZ ;  /* 0x0000002005020824 */ /* 0x000fe400078e00ff */
[----:B------:R-:W-:Y:S01]  /*3870*/  IMAD.IADD R0, R7, 0x1, R4 ;  /* 0x0000000107007824 */ /* 0x000fe200078e0204 */
[----:B------:R-:W-:-:S03]  /*3880*/  @P0 SHF.L.U64.HI R3, R5, R3, c[0x0][0x1e4] ;  /* 0x0000790005030619 */ /* 0x000fc60000010203 */
[----:B------:R-:W-:Y:S02]  /*3890*/  @P1 IMAD R8, R0, 0x30, RZ ;  /* 0x0000003000081824 */ /* 0x000fe400078e02ff */
[----:B------:R-:W-:-:S04]  /*38a0*/  @P0 IMAD.WIDE.U32 R2, R6, 0x30, R2 ;  /* 0x0000003006020825 */ /* 0x000fc800078e0002 */
[----:B------:R-:W-:-:S04]  /*38b0*/  @P1 IMAD.WIDE.U32 R6, R6, 0x30, R74 ;  /* 0x0000003006061825 */ /* 0x000fc800078e004a */
[----:B------:R-:W-:Y:S01]  /*38c0*/  @P0 IMAD R5, R0, 0x30, RZ ;  /* 0x0000003000050824 */ /* 0x000fe200078e02ff */
[----:B------:R-:W-:Y:S01]  /*38d0*/  @P0 IADD3 R0, P2, R220, R2, RZ ;  /* 0x00000002dc000210 */ /* 0x000fe20007f5e0ff */
[----:B------:R-:W-:Y:S01]  /*38e0*/  @P1 IMAD.IADD R7, R7, 0x1, R8 ;  /* 0x0000000107071824 */ /* 0x000fe200078e0208 */
[----:B------:R-:W-:Y:S02]  /*38f0*/  @P1 LEA R4, P3, R6, c[0x0][0x1c8], 0x1 ;  /* 0x0000720006041a11 */ /* 0x000fe400078608ff */
[----:B------:R-:W-:Y:S02]  /*3900*/  @P0 IADD3.X R3, R219, R5, R3, P2, !PT ;  /* 0x00000005db030210 */ /* 0x000fe400017fe403 */
[----:B------:R-:W-:Y:S02]  /*3910*/  @P0 LEA R2, P2, R0, c[0x0][0x1c8], 0x1 ;  /* 0x0000720000020a11 */ /* 0x000fe400078408ff */
[----:B------:R-:W-:Y:S02]  /*3920*/  @P1 LEA.HI.X R5, R6, c[0x0][0x1cc], R7, 0x1, P3 ;  /* 0x0000730006051a11 */ /* 0x000fe400018f0c07 */
[----:B------:R-:W-:-:S03]  /*3930*/  @P0 LEA.HI.X R3, R0, c[0x0][0x1cc], R3, 0x1, P2 ;  /* 0x0000730000030a11 */ /* 0x000fc600010f0c03 */
[----:B------:R-:W-:Y:S01]  /*3940*/  @!PT LDS RZ, [RZ] ;  /* 0x00000000fffff984 */ /* 0x000fe20000000800 */
[----:B------:R-:W-:Y:S01]  /*3950*/  @!PT LDS RZ, [RZ] ;  /* 0x00000000fffff984 */ /* 0x000fe20000000800 */
[----:B------:R-:W-:Y:S01]  /*3960*/  @!PT LDS RZ, [RZ] ;  /* 0x00000000fffff984 */ /* 0x000fe20000000800 */
[----:B------:R1:W-:Y:S04]  /*3970*/  @P1 LDGSTS.E.BYPASS.LTC128B.128 [R193+0x3c80], [R4.64], !P4 ;  /* 0x03c8000004c11fae */ /* 0x0003e8000e101d46 */
[----:B------:R1:W-:Y:S04]  /*3980*/  @P1 LDGSTS.E.BYPASS.LTC128B.128 [R193+0x4880], [R4.64+0x40], !P6 ;  /* 0x0488004004c11fae */ /* 0x0003e8000f101d46 */
[----:B------:R1:W-:Y:S04]  /*3990*/  @P1 LDGSTS.E.BYPASS.LTC128B.128 [R193+0x5480], [R4.64+0x80], !P5 ;  /* 0x0548008004c11fae */ /* 0x0003e8000e901d46 */
[----:B------:R1:W-:Y:S04]  /*39a0*/  @P0 LDGSTS.E.BYPASS.LTC128B.128 [R193+0x4480], [R2.64], !P4 ;  /* 0x0448000002c10fae */ /* 0x0003e8000e101d46 */
[----:B------:R1:W-:Y:S04]  /*39b0*/  @P0 LDGSTS.E.BYPASS.LTC128B.128 [R193+0x5080], [R2.64+0x40], !P6 ;  /* 0x0508004002c10fae */ /* 0x0003e8000f101d46 */
[----:B------:R1:W-:Y:S02]  /*39c0*/  @P0 LDGSTS.E.BYPASS.LTC128B.128 [R193+0x5c80], [R2.64+0x80], !P5 ;  /* 0x05c8008002c10fae */ /* 0x0003e4000e901d46 */
.L_x_51:
[----:B-1----:R-:W-:Y:S05]  /*39d0*/  BSYNC B0 ;  /* 0x0000000000007941 */ /* 0x002fea0003800000 */
.L_x_50:
[----:B------:R-:W2:Y:S04]  /*39e0*/  LDL R0, [R1+0x3c] ;  /* 0x00003c0001007983 */ /* 0x000ea80000100800 */
[----:B------:R-:W-:Y:S04]  /*39f0*/  LDSM.16.MT88.4 R80, [R181+0xc00] ;  /* 0x000c0000b550783b */ /* 0x000fe80000004200 */
[----:B------:R-:W-:Y:S04]  /*3a00*/  LDSM.16.MT88.4 R40, [R180] ;  /* 0x00000000b428783b */ /* 0x000fe80000004200 */
[----:B------:R-:W-:Y:S04]  /*3a10*/  LDSM.16.MT88.4 R84, [R180+0x1800] ;  /* 0x00180000b454783b */ /* 0x000fe80000004200 */
[----:B------:R-:W-:Y:S04]  /*3a20*/  LDSM.16.MT88.4 R92, [R181+0x1800] ;  /* 0x00180000b55c783b */ /* 0x000fe80000004200 */
[----:B------:R-:W0:Y:S01]  /*3a30*/  LDGDEPBAR ;  /* 0x00000000000079af */ /* 0x000e220000000000 */
[----:B--2---:R-:W-:-:S03]  /*3a40*/  IMAD.IADD R0, R73, 0x1, -R0 ;  /* 0x0000000149007824 */ /* 0x004fc600078e0a00 */
[----:B------:R-:W-:Y:S02]  /*3a50*/  LDSM.16.MT88.4 R72, [R180+0xc00] ;  /* 0x000c0000b448783b */ /* 0x000fe40000004200 */
[C---:B------:R-:W-:Y:S02]  /*3a60*/  ISETP.GT.AND P1, PT, R0.reuse, RZ, PT ;  /* 0x000000ff0000720c */ /* 0x040fe40003f24270 */
[----:B------:R-:W-:Y:S02]  /*3a70*/  ISETP.GT.AND P0, PT, R0, 0x1, PT ;  /* 0x000000010000780c */ /* 0x000fe40003f04270 */
[----:B------:R-:W-:Y:S02]  /*3a80*/  FSEL R4, R76, -INF , P1 ;  /* 0xff8000004c047808 */ /* 0x000fe40000800000 */
[----:B------:R-:W-:Y:S02]  /*3a90*/  FSEL R5, R77, -INF , P0 ;  /* 0xff8000004d057808 */ /* 0x000fe40000000000 */
[----:B------:R-:W-:-:S02]  /*3aa0*/  ISETP.GT.AND P2, PT, R0, 0x8, PT ;  /* 0x000000080000780c */ /* 0x000fc40003f44270 */
[----:B------:R-:W-:Y:S02]  /*3ab0*/  FSEL R9, R79, -INF , P0 ;  /* 0xff8000004f097808 */ /* 0x000fe40000000000 */
[----:B------:R-:W-:Y:S02]  /*3ac0*/  FSEL R127, R51, -INF , P0 ;  /* 0xff800000337f7808 */ /* 0x000fe40000000000 */
[----:B------:R-:W-:Y:S02]  /*3ad0*/  FSEL R23, R49, -INF , P0 ;  /* 0xff80000031177808 */ /* 0x000fe40000000000 */
[----:B------:R-:W-:Y:S02]  /*3ae0*/  ISETP.GT.AND P0, PT, R0, 0x9, PT ;  /* 0x000000090000780c */ /* 0x000fe40003f04270 */
[----:B------:R-:W-:Y:S02]  /*3af0*/  FSEL R6, R68, -INF , P2 ;  /* 0xff80000044067808 */ /* 0x000fe40001000000 */
[----:B------:R-:W-:-:S02]  /*3b00*/  FMNMX.FTZ R2, R4, R5, !PT ;  /* 0x0000000504027209 */ /* 0x000fc40007810000 */
[----:B------:R-:W-:Y:S02]  /*3b10*/  FSEL R7, R69, -INF , P0 ;  /* 0xff80000045077808 */ /* 0x000fe40000000000 */
[----:B------:R-:W-:Y:S02]  /*3b20*/  ISETP.GT.AND P4, PT, R0, 0x10, PT ;  /* 0x000000100000780c */ /* 0x000fe40003f84270 */
[----:B------:R-:W-:Y:S02]  /*3b30*/  FMNMX.FTZ R2, R6, R2, !PT ;  /* 0x0000000206027209 */ /* 0x000fe40007810000 */
[----:B------:R-:W-:Y:S02]  /*3b40*/  ISETP.GT.AND P3, PT, R0, 0x11, PT ;  /* 0x000000110000780c */ /* 0x000fe40003f64270 */
[----:B------:R-:W-:Y:S02]  /*3b50*/  FSEL R13, R64, -INF , P4 ;  /* 0xff800000400d7808 */ /* 0x000fe40002000000 */
[----:B------:R-:W-:-:S02]  /*3b60*/  FMNMX.FTZ R2, R7, R2, !PT ;  /* 0x0000000207027209 */ /* 0x000fc40007810000 */
[C---:B------:R-:W-:Y:S02]  /*3b70*/  ISETP.GT.AND P6, PT, R0.reuse, 0x18, PT ;  /* 0x000000180000780c */ /* 0x040fe40003fc4270 */
[----:B------:R-:W-:Y:S02]  /*3b80*/  FSEL R15, R65, -INF , P3 ;  /* 0xff800000410f7808 */ /* 0x000fe40001800000 */
[----:B------:R-:W-:Y:S02]  /*3b90*/  FMNMX.FTZ R2, R13, R2, !PT ;  /* 0x000000020d027209 */ /* 0x000fe40007810000 */
[----:B------:R-:W-:Y:S02]  /*3ba0*/  ISETP.GT.AND P5, PT, R0, 0x19, PT ;  /* 0x000000190000780c */ /* 0x000fe40003fa4270 */
[----:B------:R-:W-:Y:S02]  /*3bb0*/  FSEL R19, R60, -INF , P6 ;  /* 0xff8000003c137808 */ /* 0x000fe40003000000 */
[----:B------:R-:W-:-:S02]  /*3bc0*/  FMNMX.FTZ R2, R15, R2, !PT ;  /* 0x000000020f027209 */ /* 0x000fc40007810000 */
[----:B------:R-:W-:Y:S02]  /*3bd0*/  ISETP.GT.AND P3, PT, R0, 0x20, PT ;  /* 0x000000200000780c */ /* 0x000fe40003f64270 */
[----:B------:R-:W-:Y:S02]  /*3be0*/  FSEL R20, R61, -INF , P5 ;  /* 0xff8000003d147808 */ /* 0x000fe40002800000 */
[----:B------:R-:W-:Y:S02]  /*3bf0*/  FMNMX.FTZ R2, R19, R2, !PT ;  /* 0x0000000213027209 */ /* 0x000fe40007810000 */
[----:B------:R-:W-:Y:S02]  /*3c00*/  FSEL R8, R78, -INF , P1 ;  /* 0xff8000004e087808 */ /* 0x000fe40000800000 */
[----:B------:R-:W-:Y:S02]  /*3c10*/  FSEL R10, R70, -INF , P2 ;  /* 0xff800000460a7808 */ /* 0x000fe40001000000 */
[----:B------:R-:W-:-:S02]  /*3c20*/  FSEL R117, R46, -INF , P2 ;  /* 0xff8000002e757808 */ /* 0x000fc40001000000 */
[----:B------:R-:W-:Y:S02]  /*3c30*/  FSEL R78, R44, -INF , P2 ;  /* 0xff8000002c4e7808 */ /* 0x000fe40001000000 */
[----:B------:R-:W-:Y:S02]  /*3c40*/  ISETP.GT.AND P2, PT, R0, 0x21, PT ;  /* 0x000000210000780c */ /* 0x000fe40003f44270 */
[----:B------:R-:W-:Y:S02]  /*3c50*/  FSEL R146, R56, -INF , P3 ;  /* 0xff80000038927808 */ /* 0x000fe40001800000 */
[----:B------:R-:W-:Y:S02]  /*3c60*/  FMNMX.FTZ R2, R20, R2, !PT ;  /* 0x0000000214027209 */ /* 0x000fe40007810000 */
[----:B------:R-:W-:Y:S02]  /*3c70*/  FSEL R128, R50, -INF , P1 ;  /* 0xff80000032807808 */ /* 0x000fe40000800000 */
[----:B------:R-:W-:-:S02]  /*3c80*/  FSEL R22, R48, -INF , P1 ;  /* 0xff80000030167808 */ /* 0x000fc40000800000 */
[----:B------:R-:W-:Y:S01]  /*3c90*/  ISETP.GT.AND P1, PT, R0, 0x28, PT ;  /* 0x000000280000780c */ /* 0x000fe20003f24270 */
[----:B------:R-:W-:Y:S01]  /*3ca0*/  LDSM.16.MT88.4 R48, [R181+0x400] ;  /* 0x00040000b530783b */ /* 0x000fe20000004200 */
[----:B------:R-:W-:Y:S02]  /*3cb0*/  FSEL R148, R57, -INF , P2 ;  /* 0xff80000039947808 */ /* 0x000fe40001000000 */
[----:B------:R-:W-:Y:S02]  /*3cc0*/  FMNMX.FTZ R2, R146, R2, !PT ;  /* 0x0000000292027209 */ /* 0x000fe40007810000 */
[----:B------:R-:W-:Y:S02]  /*3cd0*/  FSEL R11, R71, -INF , P0 ;  /* 0xff800000470b7808 */ /* 0x000fe40000000000 */
[----:B------:R-:W-:Y:S01]  /*3ce0*/  FSEL R116, R47, -INF , P0 ;  /* 0xff8000002f747808 */ /* 0x000fe20000000000 */
[----:B------:R-:W-:Y:S01]  /*3cf0*/  LDSM.16.MT88.4 R68, [R180+0x1c00] ;  /* 0x001c0000b444783b */ /* 0x000fe20000004200 */
[----:B------:R-:W-:-:S02]  /*3d00*/  FSEL R77, R45, -INF , P0 ;  /* 0xff8000002d4d7808 */ /* 0x000fc40000000000 */
[----:B------:R-:W-:Y:S01]  /*3d10*/  ISETP.GT.AND P0, PT, R0, 0x29, PT ;  /* 0x000000290000780c */ /* 0x000fe20003f04270 */
[----:B------:R-:W-:Y:S01]  /*3d20*/  LDSM.16.MT88.4 R44, [R181] ;  /* 0x00000000b52c783b */ /* 0x000fe20000004200 */
[----:B------:R-:W-:Y:S02]  /*3d30*/  FSEL R147, R52, -INF , P1 ;  /* 0xff80000034937808 */ /* 0x000fe40000800000 */
[----:B------:R-:W-:Y:S02]  /*3d40*/  FMNMX.FTZ R2, R148, R2, !PT ;  /* 0x0000000294027209 */ /* 0x000fe40007810000 */
[----:B------:R-:W-:Y:S02]  /*3d50*/  FSEL R149, R53, -INF , P0 ;  /* 0xff80000035957808 */ /* 0x000fe40000000000 */
[----:B------:R-:W-:Y:S02]  /*3d60*/  FMNMX.FTZ R2, R147, R2, !PT ;  /* 0x0000000293027209 */ /* 0x000fe40007810000 */
[----:B------:R-:W-:-:S02]  /*3d70*/  FSEL R21, R66, -INF , P4 ;  /* 0xff80000042157808 */ /* 0x000fc40002000000 */
[----:B------:R-:W-:Y:S02]  /*3d80*/  FMNMX.FTZ R2, R149, R2, !PT ;  /* 0x0000000295027209 */ /* 0x000fe40007810000 */
[----:B------:R-:W-:Y:S02]  /*3d90*/  FSEL R105, R34, -INF , P4 ;  /* 0xff80000022697808 */ /* 0x000fe40002000000 */
[----:B------:R-:W-:Y:S01]  /*3da0*/  FSEL R76, R32, -INF , P4 ;  /* 0xff800000204c7808 */ /* 0x000fe20002000000 */
[----:B------:R-:W1:Y:S01]  /*3db0*/  SHFL.BFLY PT, R3, R2, 0x2, 0x1f ;  /* 0x0c401f0002037f89 */ /* 0x000e6200000e0000 */
[----:B------:R-:W-:Y:S02]  /*3dc0*/  FSEL R17, R62, -INF , P6 ;  /* 0xff8000003e117808 */ /* 0x000fe40003000000 */
[----:B------:R-:W-:Y:S02]  /*3dd0*/  FSEL R18, R63, -INF , P5 ;  /* 0xff8000003f127808 */ /* 0x000fe40002800000 */
[----:B------:R-:W-:Y:S01]  /*3de0*/  FSEL R140, R58, -INF , P3 ;  /* 0xff8000003a8c7808 */ /* 0x000fe20001800000 */
[----:B------:R-:W-:Y:S01]  /*3df0*/  LDSM.16.MT88.4 R60, [R180+0x1000] ;  /* 0x00100000b43c783b */ /* 0x000fe20000004200 */
[----:B------:R-:W-:-:S02]  /*3e00*/  FSEL R143, R59, -INF , P2 ;  /* 0xff8000003b8f7808 */ /* 0x000fc40001000000 */
[----:B------:R-:W-:Y:S01]  /*3e10*/  FSEL R142, R54, -INF , P1 ;  /* 0xff800000368e7808 */ /* 0x000fe20000800000 */
[----:B------:R-:W-:Y:S01]  /*3e20*/  LDSM.16.MT88.4 R56, [R181+0x1000] ;  /* 0x00100000b538783b */ /* 0x000fe20000004200 */
[----:B------:R-:W-:Y:S02]  /*3e30*/  FSEL R141, R55, -INF , P0 ;  /* 0xff800000378d7808 */ /* 0x000fe40000000000 */
[----:B------:R-:W-:Y:S01]  /*3e40*/  FSEL R26, R28, -INF , P6 ;  /* 0xff8000001c1a7808 */ /* 0x000fe20003000000 */
[----:B------:R-:W-:Y:S01]  /*3e50*/  LDSM.16.MT88.4 R52, [R180+0x400] ;  /* 0x00040000b434783b */ /* 0x000fe20000004200 */
[----:B------:R-:W-:Y:S02]  /*3e60*/  FSEL R24, R29, -INF , P5 ;  /* 0xff8000001d187808 */ /* 0x000fe40002800000 */
[----:B------:R-:W-:Y:S02]  /*3e70*/  FSEL R125, R88, -INF , P3 ;  /* 0xff800000587d7808 */ /* 0x000fe40001800000 */
[----:B------:R-:W-:-:S02]  /*3e80*/  FSEL R124, R89, -INF , P2 ;  /* 0xff800000597c7808 */ /* 0x000fc40001000000 */
[----:B------:R-:W-:Y:S02]  /*3e90*/  FSEL R118, R36, -INF , P1 ;  /* 0xff80000024767808 */ /* 0x000fe40000800000 */
[----:B------:R-:W-:Y:S02]  /*3ea0*/  FSEL R126, R37, -INF , P0 ;  /* 0xff800000257e7808 */ /* 0x000fe40000000000 */
[----:B-1----:R-:W-:Y:S02]  /*3eb0*/  FMNMX.FTZ R2, R2, R3, !PT ;  /* 0x0000000302027209 */ /* 0x002fe40007810000 */
[----:B------:R-:W-:Y:S02]  /*3ec0*/  FSEL R25, R31, -INF , P5 ;  /* 0xff8000001f197808 */ /* 0x000fe40002800000 */
[----:B------:R-:W-:Y:S01]  /*3ed0*/  FSEL R107, R90, -INF , P3 ;  /* 0xff8000005a6b7808 */ /* 0x000fe20001800000 */
[----:B------:R-:W1:Y:S01]  /*3ee0*/  SHFL.BFLY PT, R3, R2, 0x1, 0x1f ;  /* 0x0c201f0002037f89 */ /* 0x000e6200000e0000 */
[----:B------:R-:W-:-:S02]  /*3ef0*/  FSEL R106, R91, -INF , P2 ;  /* 0xff8000005b6a7808 */ /* 0x000fc40001000000 */
[----:B------:R-:W-:Y:S02]  /*3f00*/  FSEL R104, R38, -INF , P1 ;  /* 0xff80000026687808 */ /* 0x000fe40000800000 */
[----:B------:R-:W-:Y:S02]  /*3f10*/  FSEL R79, R39, -INF , P0 ;  /* 0xff800000274f7808 */ /* 0x000fe40000000000 */
[----:B-1----:R-:W-:-:S04]  /*3f20*/  FMNMX.FTZ R120, R2, R3, !PT ;  /* 0x0000000302787209 */ /* 0x002fc80007810000 */
[C---:B------:R-:W-:Y:S01]  /*3f30*/  FSETP.NEU.FTZ.AND P4, PT, R120.reuse, -INF , PT ;  /* 0xff8000007800780b */ /* 0x040fe20003f9d000 */
[----:B------:R-:W-:-:S05]  /*3f40*/  FMUL.FTZ R2, R120, c[0x0][0x2d0] ;  /* 0x0000b40078027a20 */ /* 0x000fca0000410000 */
[----:B------:R-:W-:Y:S02]  /*3f50*/  FSEL R12, R2, RZ, P4 ;  /* 0x000000ff020c7208 */ /* 0x000fe40002000000 */
[----:B------:R-:W-:Y:S02]  /*3f60*/  FMNMX.FTZ R2, R8, R9, !PT ;  /* 0x0000000908027209 */ /* 0x000fe40007810000 */
[----:B------:R-:W-:Y:S02]  /*3f70*/  ISETP.GT.AND P4, PT, R0, 0x11, PT ;  /* 0x000000110000780c */ /* 0x000fe40003f84270 */
[----:B------:R-:W-:Y:S02]  /*3f80*/  FMNMX.FTZ R2, R10, R2, !PT ;  /* 0x000000020a027209 */ /* 0x000fe40007810000 */
[----:B------:R-:W-:Y:S02]  /*3f90*/  FSEL R16, R67, -INF , P4 ;  /* 0xff80000043107808 */ /* 0x000fe40002000000 */
[----:B------:R-:W-:Y:S01]  /*3fa0*/  FMNMX.FTZ R2, R11, R2, !PT ;  /* 0x000000020b027209 */ /* 0x000fe20007810000 */
[----:B------:R-:W-:Y:S03]  /*3fb0*/  LDSM.16.MT88.4 R64, [R181+0x1c00] ;  /* 0x001c0000b540783b */ /* 0x000fe60000004200 */
[----:B------:R-:W-:-:S04]  /*3fc0*/  FMNMX.FTZ R2, R21, R2, !PT ;  /* 0x0000000215027209 */ /* 0x000fc80007810000 */
[----:B------:R-:W-:-:S04]  /*3fd0*/  FMNMX.FTZ R2, R16, R2, !PT ;  /* 0x0000000210027209 */ /* 0x000fc80007810000 */
[----:B------:R-:W-:-:S04]  /*3fe0*/  FMNMX.FTZ R2, R17, R2, !PT ;  /* 0x0000000211027209 */ /* 0x000fc80007810000 */
[----:B------:R-:W-:-:S04]  /*3ff0*/  FMNMX.FTZ R2, R18, R2, !PT ;  /* 0x0000000212027209 */ /* 0x000fc80007810000 */
[----:B------:R-:W-:-:S04]  /*4000*/  FMNMX.FTZ R2, R140, R2, !PT ;  /* 0x000000028c027209 */ /* 0x000fc80007810000 */
[----:B------:R-:W-:-:S04]  /*4010*/  FMNMX.FTZ R2, R143, R2, !PT ;  /* 0x000000028f027209 */ /* 0x000fc80007810000 */
[----:B------:R-:W-:-:S04]  /*4020*/  FMNMX.FTZ R2, R142, R2, !PT ;  /* 0x000000028e027209 */ /* 0x000fc80007810000 */
[----:B------:R-:W-:-:S05]  /*4030*/  FMNMX.FTZ R2, R141, R2, !PT ;  /* 0x000000028d027209 */ /* 0x000fca0007810000 */
[----:B------:R-:W1:Y:S02]  /*4040*/  SHFL.BFLY PT, R3, R2, 0x2, 0x1f ;  /* 0x0c401f0002037f89 */ /* 0x000e6400000e0000 */
[----:B-1----:R-:W-:-:S05]  /*4050*/  FMNMX.FTZ R2, R2, R3, !PT ;  /* 0x0000000302027209 */ /* 0x002fca0007810000 */
[----:B------:R-:W1:Y:S02]  /*4060*/  SHFL.BFLY PT, R3, R2, 0x1, 0x1f ;  /* 0x0c201f0002037f89 */ /* 0x000e6400000e0000 */
[----:B-1----:R-:W-:Y:S01]  /*4070*/  FMNMX.FTZ R119, R2, R3, !PT ;  /* 0x0000000302777209 */ /* 0x002fe20007810000 */
[----:B------:R-:W-:-:S03]  /*4080*/  FFMA.FTZ R2, R4, c[0x0][0x2d0], -R12 ;  /* 0x0000b40004027a23 */ /* 0x000fc6000001080c */
[C---:B------:R-:W-:Y:S01]  /*4090*/  FSETP.NEU.FTZ.AND P4, PT, R119.reuse, -INF , PT ;  /* 0xff8000007700780b */ /* 0x040fe20003f9d000 */
[----:B------:R1:W-:Y:S01]  /*40a0*/  MUFU.EX2 R206, R2 ;  /* 0x0000000200ce7308 */ /* 0x0003e20000000800 */
[----:B------:R-:W-:-:S05]  /*40b0*/  FMUL.FTZ R3, R119, c[0x0][0x2d0] ;  /* 0x0000b40077037a20 */ /* 0x000fca0000410000 */
[----:B------:R-:W-:Y:S02]  /*40c0*/  FSEL R3, R3, RZ, P4 ;  /* 0x000000ff03037208 */ /* 0x000fe40002000000 */
[----:B------:R-:W-:-:S03]  /*40d0*/  ISETP.GT.AND P4, PT, R0, 0x11, PT ;  /* 0x000000110000780c */ /* 0x000fc60003f84270 */
[----:B------:R-:W-:Y:S01]  /*40e0*/  FFMA.FTZ R4, R8, c[0x0][0x2d0], -R3 ;  /* 0x0000b40008047a23 */ /* 0x000fe20000010803 */
[----:B------:R-:W-:Y:S01]  /*40f0*/  FSEL R27, R33, -INF , P4 ;  /* 0xff800000211b7808 */ /* 0x000fe20002000000 */
[--C-:B------:R-:W-:Y:S01]  /*4100*/  FFMA.FTZ R8, R13, c[0x0][0x2d0], -R12.reuse ;  /* 0x0000b4000d087a23 */ /* 0x100fe2000001080c */
[----:B------:R-:W-:Y:S01]  /*4110*/  FSEL R14, R35, -INF , P4 ;  /* 0xff800000230e7808 */ /* 0x000fe20002000000 */
[----:B------:R-:W-:Y:S01]  /*4120*/  MUFU.EX2 R204, R4 ;  /* 0x0000000400cc7308 */ /* 0x000fe20000000800 */
[----:B-1----:R-:W-:-:S07]  /*4130*/  FFMA.FTZ R2, R5, c[0x0][0x2d0], -R12 ;  /* 0x0000b40005027a23 */ /* 0x002fce000001080c */
[----:B------:R1:W2:Y:S08]  /*4140*/  MUFU.EX2 R205, R2 ;  /* 0x0000000200cd7308 */ /* 0x0002b00000000800 */
[----:B------:R3:W-:Y:S01]  /*4150*/  MUFU.EX2 R200, R8 ;  /* 0x0000000800c87308 */ /* 0x0007e20000000800 */
[----:B-1----:R-:W-:Y:S01]  /*4160*/  FFMA.FTZ R2, R6, c[0x0][0x2d0], -R12 ;  /* 0x0000b40006027a23 */ /* 0x002fe2000001080c */
[----:B--2---:R-:W-:-:S06]  /*4170*/  F2FP.PACK_AB R4, R205, R206 ;  /* 0x000000cecd04723e */ /* 0x004fcc00000000ff */
[----:B------:R1:W-:Y:S01]  /*4180*/  MUFU.EX2 R207, R2 ;  /* 0x0000000200cf7308 */ /* 0x0003e20000000800 */
[----:B---3--:R-:W-:Y:S01]  /*4190*/  FFMA.FTZ R8, R15, c[0x0][0x2d0], -R12 ;  /* 0x0000b4000f087a23 */ /* 0x008fe2000001080c */
[----:B------:R-:W-:-:S06]  /*41a0*/  FSEL R15, R30, -INF , P6 ;  /* 0xff8000001e0f7808 */ /* 0x000fcc0003000000 */
[----:B------:R-:W-:Y:S01]  /*41b0*/  MUFU.EX2 R199, R8 ;  /* 0x0000000800c77308 */ /* 0x000fe20000000800 */
[----:B-1----:R-:W-:-:S07]  /*41c0*/  FFMA.FTZ R2, R7, c[0x0][0x2d0], -R12 ;  /* 0x0000b40007027a23 */ /* 0x002fce000001080c */
[----:B------:R1:W2:Y:S02]  /*41d0*/  MUFU.EX2 R216, R2 ;  /* 0x0000000200d87308 */ /* 0x0002a40000000800 */
[----:B-1----:R-:W-:Y:S02]  /*41e0*/  FMNMX.FTZ R2, R22, R23, !PT ;  /* 0x0000001716027209 */ /* 0x002fe40007810000 */
[----:B--2---:R-:W-:Y:S02]  /*41f0*/  F2FP.PACK_AB R6, R216, R207 ;  /* 0x000000cfd806723e */ /* 0x004fe400000000ff */
[----:B------:R-:W-:-:S04]  /*4200*/  FMNMX.FTZ R2, R78, R2, !PT ;  /* 0x000000024e027209 */ /* 0x000fc80007810000 */
[----:B------:R-:W-:Y:S01]  /*4210*/  FMNMX.FTZ R0, R77, R2, !PT ;  /* 0x000000024d007209 */ /* 0x000fe20007810000 */
[----:B------:R-:W-:-:S03]  /*4220*/  FFMA.FTZ R2, R9, c[0x0][0x2d0], -R3 ;  /* 0x0000b40009027a23 */ /* 0x000fc60000010803 */
[----:B------:R-:W-:Y:S01]  /*4230*/  FMNMX.FTZ R0, R76, R0, !PT ;  /* 0x000000004c007209 */ /* 0x000fe20007810000 */
[----:B------:R1:W2:Y:S03]  /*4240*/  MUFU.EX2 R202, R2 ;  /* 0x0000000200ca7308 */ /* 0x0002a60000000800 */
[----:B------:R-:W-:-:S04]  /*4250*/  FMNMX.FTZ R0, R27, R0, !PT ;  /* 0x000000001b007209 */ /* 0x000fc80007810000 */
[----:B------:R-:W-:-:S04]  /*4260*/  FMNMX.FTZ R0, R26, R0, !PT ;  /* 0x000000001a007209 */ /* 0x000fc80007810000 */
[----:B------:R-:W-:-:S04]  /*4270*/  FMNMX.FTZ R0, R24, R0, !PT ;  /* 0x0000000018007209 */ /* 0x000fc80007810000 */
[----:B------:R-:W-:Y:S01]  /*4280*/  FMNMX.FTZ R0, R125, R0, !PT ;  /* 0x000000007d007209 */ /* 0x000fe20007810000 */
[----:B-1----:R-:W-:Y:S01]  /*4290*/  FFMA.FTZ R2, R10, c[0x0][0x2d0], -R3 ;  /* 0x0000b4000a027a23 */ /* 0x002fe20000010803 */
[----:B--2---:R-:W-:Y:S02]  /*42a0*/  F2FP.PACK_AB R5, R202, R204 ;  /* 0x000000ccca05723e */ /* 0x004fe400000000ff */
[----:B------:R-:W-:Y:S01]  /*42b0*/  FMNMX.FTZ R0, R124, R0, !PT ;  /* 0x000000007c007209 */ /* 0x000fe20007810000 */
[----:B------:R1:W-:Y:S03]  /*42c0*/  MUFU.EX2 R203, R2 ;  /* 0x0000000200cb7308 */ /* 0x0003e60000000800 */
[----:B------:R-:W-:-:S04]  /*42d0*/  FMNMX.FTZ R0, R118, R0, !PT ;  /* 0x0000000076007209 */ /* 0x000fc80007810000 */
[----:B------:R-:W-:-:S05]  /*42e0*/  FMNMX.FTZ R0, R126, R0, !PT ;  /* 0x000000007e007209 */ /* 0x000fca0007810000 */
[----:B------:R-:W2:Y:S01]  /*42f0*/  SHFL.BFLY PT, R9, R0, 0x2, 0x1f ;  /* 0x0c401f0000097f89 */ /* 0x000ea200000e0000 */
[----:B-1----:R-:W-:-:S04]  /*4300*/  FFMA.FTZ R2, R11, c[0x0][0x2d0], -R3 ;  /* 0x0000b4000b027a23 */ /* 0x002fc80000010803 */
[----:B------:R1:W3:Y:S02]  /*4310*/  MUFU.EX2 R201, R2 ;  /* 0x0000000200c97308 */ /* 0x0002e40000000800 */
[----:B-1----:R-:W-:Y:S02]  /*4320*/  FMNMX.FTZ R2, R128, R127, !PT ;  /* 0x0000007f80027209 */ /* 0x002fe40007810000 */
[----:B--2---:R-:W-:Y:S02]  /*4330*/  FMNMX.FTZ R0, R0, R9, !PT ;  /* 0x0000000900007209 */ /* 0x004fe40007810000 */
[----:B------:R-:W-:Y:S02]  /*4340*/  FMNMX.FTZ R2, R117, R2, !PT ;  /* 0x0000000275027209 */ /* 0x000fe40007810000 */
[----:B---3--:R-:W-:Y:S01]  /*4350*/  F2FP.PACK_AB R7, R201, R203 ;  /* 0x000000cbc907723e */ /* 0x008fe200000000ff */
[----:B------:R-:W1:Y:S01]  /*4360*/  SHFL.BFLY PT, R10, R0, 0x1, 0x1f ;  /* 0x0c201f00000a7f89 */ /* 0x000e6200000e0000 */
[----:B------:R-:W-:-:S04]  /*4370*/  FMNMX.FTZ R2, R116, R2, !PT ;  /* 0x0000000274027209 */ /* 0x000fc80007810000 */
[----:B------:R-:W-:Y:S01]  /*4380*/  FMNMX.FTZ R2, R105, R2, !PT ;  /* 0x0000000269027209 */ /* 0x000fe20007810000 */
[----:B------:R-:W-:Y:S03]  /*4390*/  HMMA.16816.F32 R132, R4, R44, RZ ;  /* 0x0000002c0484723c */ /* 0x000fe600000018ff */
[----:B------:R-:W-:-:S04]  /*43a0*/  FMNMX.FTZ R2, R14, R2, !PT ;  /* 0x000000020e027209 */ /* 0x000fc80007810000 */
[----:B------:R-:W-:Y:S01]  /*43b0*/  FMNMX.FTZ R8, R15, R2, !PT ;  /* 0x000000020f087209 */ /* 0x000fe20007810000 */
[----:B------:R-:W-:Y:S01]  /*43c0*/  FFMA.FTZ R2, R19, c[0x0][0x2d0], -R12 ;  /* 0x0000b40013027a23 */ /* 0x000fe2000001080c */
[C---:B------:R-:W-:Y:S02]  /*43d0*/  HMMA.16816.F32 R112, R4.reuse, R72, RZ ;  /* 0x000000480470723c */ /* 0x040fe400000018ff */
[----:B------:R-:W-:Y:S01]  /*43e0*/  FMNMX.FTZ R8, R25, R8, !PT ;  /* 0x0000000819087209 */ /* 0x000fe20007810000 */
[----:B------:R2:W-:Y:S03]  /*43f0*/  MUFU.EX2 R198, R2 ;  /* 0x0000000200c67308 */ /* 0x0005e60000000800 */
[----:B------:R-:W-:Y:S02]  /*4400*/  FMNMX.FTZ R8, R107, R8, !PT ;  /* 0x000000086b087209 */ /* 0x000fe40007810000 */
[----:B------:R-:W-:Y:S01]  /*4410*/  HMMA.16816.F32 R108, R4, R80, RZ ;  /* 0x00000050046c723c */ /* 0x000fe200000018ff */
[----:B-1----:R-:W-:Y:S01]  /*4420*/  FMNMX.FTZ R122, R0, R10, !PT ;  /* 0x0000000a007a7209 */ /* 0x002fe20007810000 */
[----:B------:R-:W-:-:S03]  /*4430*/  FFMA.FTZ R0, R17, c[0x0][0x2d0], -R3 ;  /* 0x0000b40011007a23 */ /* 0x000fc60000010803 */
[----:B------:R-:W-:Y:S01]  /*4440*/  FSETP.NEU.FTZ.AND P0, PT, R122, -INF , PT ;  /* 0xff8000007a00780b */ /* 0x000fe20003f1d000 */
[----:B------:R1:W-:Y:S02]  /*4450*/  MUFU.EX2 R195, R0 ;  /* 0x0000000000c37308 */ /* 0x0003e40000000800 */
[----:B------:R-:W-:Y:S01]  /*4460*/  HMMA.16816.F32 R136, R4, R40, RZ ;  /* 0x000000280488723c */ /* 0x000fe200000018ff */
[----:B--2---:R-:W-:-:S05]  /*4470*/  FFMA.FTZ R2, R20, c[0x0][0x2d0], -R12 ;  /* 0x0000b40014027a23 */ /* 0x004fca000001080c */
[----:B------:R2:W3:Y:S02]  /*4480*/  MUFU.EX2 R197, R2 ;  /* 0x0000000200c57308 */ /* 0x0004e40000000800 */
[----:B------:R-:W-:Y:S01]  /*4490*/  HMMA.16816.F32 R100, R4, R84, RZ ;  /* 0x000000540464723c */ /* 0x000fe200000018ff */
[----:B-1----:R-:W-:-:S07]  /*44a0*/  FFMA.FTZ R0, R18, c[0x0][0x2d0], -R3 ;  /* 0x0000b40012007a23 */ /* 0x002fce0000010803 */
[----:B------:R-:W-:Y:S01]  /*44b0*/  HMMA.16816.F32 R96, R4, R92, RZ ;  /* 0x0000005c0460723c */ /* 0x000fe200000018ff */
[----:B------:R-:W1:Y:S01]  /*44c0*/  MUFU.EX2 R196, R0 ;  /* 0x0000000000c47308 */ /* 0x000e620000000800 */
[----:B--2---:R-:W-:Y:S01]  /*44d0*/  FMNMX.FTZ R2, R106, R8, !PT ;  /* 0x000000086a027209 */ /* 0x004fe20007810000 */
[----:B------:R-:W-:Y:S01]  /*44e0*/  FFMA.FTZ R8, R21, c[0x0][0x2d0], -R3 ;  /* 0x0000b40015087a23 */ /* 0x000fe20000010803 */
[----:B---3--:R-:W-:-:S04]  /*44f0*/  F2FP.PACK_AB R10, R197, R198 ;  /* 0x000000c6c50a723e */ /* 0x008fc800000000ff */
[----:B------:R-:W-:Y:S01]  /*4500*/  HMMA.16816.F32 R88, R4, R42, RZ ;  /* 0x0000002a0458723c */ /* 0x000fe200000018ff */
[----:B------:R-:W-:Y:S01]  /*4510*/  FMNMX.FTZ R2, R104, R2, !PT ;  /* 0x0000000268027209 */ /* 0x000fe20007810000 */
[----:B------:R2:W-:Y:S01]  /*4520*/  MUFU.EX2 R194, R8 ;  /* 0x0000000800c27308 */ /* 0x0005e20000000800 */
[----:B-1----:R-:W-:-:S05]  /*4530*/  F2FP.PACK_AB R11, R196, R195 ;  /* 0x000000c3c40b723e */ /* 0x002fca00000000ff */
[C---:B------:R-:W-:Y:S08]  /*4540*/  HMMA.16816.F32 R36, R4.reuse, R46, RZ ;  /* 0x0000002e0424723c */ /* 0x040ff000000018ff */
[----:B------:R-:W-:Y:S01]  /*4550*/  HMMA.16816.F32 R32, R4, R74, RZ ;  /* 0x0000004a0420723c */ /* 0x000fe200000018ff */
[----:B--2---:R-:W-:Y:S01]  /*4560*/  FMNMX.FTZ R8, R79, R2, !PT ;  /* 0x000000024f087209 */ /* 0x004fe20007810000 */
[----:B------:R-:W-:-:S04]  /*4570*/  FFMA.FTZ R2, R16, c[0x0][0x2d0], -R3 ;  /* 0x0000b40010027a23 */ /* 0x000fc80000010803 */
[----:B------:R-:W1:Y:S01]  /*4580*/  SHFL.BFLY PT, R9, R8, 0x2, 0x1f ;  /* 0x0c401f0008097f89 */ /* 0x000e6200000e0000 */
[----:B------:R2:W3:Y:S01]  /*4590*/  MUFU.EX2 R218, R2 ;  /* 0x0000000200da7308 */ /* 0x0004e20000000800 */
[C---:B------:R-:W-:Y:S08]  /*45a0*/  HMMA.16816.F32 R28, R4.reuse, R82, RZ ;  /* 0x00000052041c723c */ /* 0x040ff000000018ff */
[----:B------:R-:W-:Y:S01]  /*45b0*/  HMMA.16816.F32 R16, R4, R94, RZ ;  /* 0x0000005e0410723c */ /* 0x000fe200000018ff */
[----:B--2---:R-:W-:-:S05]  /*45c0*/  FMUL.FTZ R2, R122, c[0x0][0x2d0] ;  /* 0x0000b4007a027a20 */ /* 0x004fca0000410000 */
[----:B------:R-:W-:-:S05]  /*45d0*/  FSEL R2, R2, RZ, P0 ;  /* 0x000000ff02027208 */ /* 0x000fca0000000000 */
[----:B------:R-:W-:-:S04]  /*45e0*/  FFMA.FTZ R0, R22, c[0x0][0x2d0], -R2 ;  /* 0x0000b40016007a23 */ /* 0x000fc80000010802 */
[----:B------:R1:W-:Y:S02]  /*45f0*/  MUFU.EX2 R167, R0 ;  /* 0x0000000000a77308 */ /* 0x0003e40000000800 */
[----:B-1----:R-:W-:Y:S01]  /*4600*/  FMNMX.FTZ R0, R8, R9, !PT ;  /* 0x0000000908007209 */ /* 0x002fe20007810000 */
[--C-:B------:R-:W-:Y:S01]  /*4610*/  FFMA.FTZ R8, R23, c[0x0][0x2d0], -R2.reuse ;  /* 0x0000b40017087a23 */ /* 0x100fe20000010802 */
[----:B---3--:R-:W-:Y:S01]  /*4620*/  F2FP.PACK_AB R9, R218, R194 ;  /* 0x000000c2da09723e */ /* 0x008fe200000000ff */
[----:B------:R-:W-:Y:S03]  /*4630*/  HMMA.16816.F32 R20, R4, R86, RZ ;  /* 0x000000560414723c */ /* 0x000fe600000018ff */
[----:B------:R1:W-:Y:S01]  /*4640*/  MUFU.EX2 R166, R8 ;  /* 0x0000000800a67308 */ /* 0x0003e20000000800 */
[----:B------:R-:W2:Y:S03]  /*4650*/  SHFL.BFLY PT, R13, R0, 0x1, 0x1f ;  /* 0x0c201f00000d7f89 */ /* 0x000ea600000e0000 */
[----:B------:R-:W-:-:S04]  /*4660*/  FFMA.FTZ R4, R78, c[0x0][0x2d0], -R2 ;  /* 0x0000b4004e047a23 */ /* 0x000fc80000010802 */
[----:B------:R3:W-:Y:S01]  /*4670*/  MUFU.EX2 R163, R4 ;  /* 0x0000000400a37308 */ /* 0x0007e20000000800 */
[----:B-1----:R-:W-:-:S07]  /*4680*/  F2FP.PACK_AB R8, R199, R200 ;  /* 0x000000c8c708723e */ /* 0x002fce00000000ff */
[C---:B------:R-:W-:Y:S01]  /*4690*/  HMMA.16816.F32 R152, R8.reuse, R48, R132 ;  /* 0x000000300898723c */ /* 0x040fe20000001884 */
[--C-:B---3--:R-:W-:Y:S01]  /*46a0*/  FFMA.FTZ R4, R77, c[0x0][0x2d0], -R2.reuse ;  /* 0x0000b4004d047a23 */ /* 0x108fe20000010802 */
[----:B--2---:R-:W-:Y:S01]  /*46b0*/  FMNMX.FTZ R121, R0, R13, !PT ;  /* 0x0000000d00797209 */ /* 0x004fe20007810000 */
[--C-:B------:R-:W-:Y:S02]  /*46c0*/  FFMA.FTZ R0, R27, c[0x0][0x2d0], -R2.reuse ;  /* 0x0000b4001b007a23 */ /* 0x100fe40000010802 */
[----:B------:R1:W-:Y:S01]  /*46d0*/  MUFU.EX2 R164, R4 ;  /* 0x0000000400a47308 */ /* 0x0003e20000000800 */
[----:B------:R-:W-:Y:S02]  /*46e0*/  FSETP.NEU.FTZ.AND P0, PT, R121, -INF , PT ;  /* 0xff8000007900780b */ /* 0x000fe40003f1d000 */
[C---:B------:R-:W-:Y:S05]  /*46f0*/  HMMA.16816.F32 R132, R8.reuse, R60, R112 ;  /* 0x0000003c0884723c */ /* 0x040fea0000001870 */
[----:B------:R2:W-:Y:S03]  /*4700*/  MUFU.EX2 R162, R0 ;  /* 0x0000000000a27308 */ /* 0x0005e60000000800 */
[----:B------:R-:W-:Y:S01]  /*4710*/  HMMA.16816.F32 R96, R8, R64, R96 ;  /* 0x000000400860723c */ /* 0x000fe20000001860 */
[----:B-1----:R-:W-:-:S07]  /*4720*/  FFMA.FTZ R4, R76, c[0x0][0x2d0], -R2 ;  /* 0x0000b4004c047a23 */ /* 0x002fce0000010802 */
[----:B------:R-:W-:Y:S01]  /*4730*/  HMMA.16816.F32 R212, R8, R52, R136 ;  /* 0x0000003408d4723c */ /* 0x000fe20000001888 */
[----:B------:R-:W-:Y:S01]  /*4740*/  IMAD.MOV.U32 R78, RZ, RZ, R154 ;  /* 0x000000ffff4e7224 */ /* 0x000fe200078e009a */
[----:B------:R1:W-:Y:S01]  /*4750*/  MUFU.EX2 R165, R4 ;  /* 0x0000000400a57308 */ /* 0x0003e20000000800 */
[----:B------:R-:W-:Y:S02]  /*4760*/  IMAD.MOV.U32 R77, RZ, RZ, R155 ;  /* 0x000000ffff4d7224 */ /* 0x000fe400078e009b */
[----:B--2---:R-:W-:-:S03]  /*4770*/  FMUL.FTZ R0, R121, c[0x0][0x2d0] ;  /* 0x0000b40079007a20 */ /* 0x004fc60000410000 */
[----:B------:R-:W-:Y:S01]  /*4780*/  IMAD.MOV.U32 R114, RZ, RZ, R132 ;  /* 0x000000ffff727224 */ /* 0x000fe200078e0084 */
[C---:B------:R-:W-:Y:S01]  /*4790*/  HMMA.16816.F32 R248, R8.reuse, R62, R32 ;  /* 0x0000003e08f8723c */ /* 0x040fe20000001820 */
[----:B------:R-:W-:Y:S01]  /*47a0*/  IMAD.MOV.U32 R113, RZ, RZ, R133 ;  /* 0x000000ffff717224 */ /* 0x000fe200078e0085 */
[----:B------:R-:W-:Y:S01]  /*47b0*/  FSEL R0, R0, RZ, P0 ;  /* 0x000000ff00007208 */ /* 0x000fe20000000000 */
[----:B------:R-:W-:Y:S02]  /*47c0*/  IMAD.MOV.U32 R112, RZ, RZ, R134 ;  /* 0x000000ffff707224 */ /* 0x000fe400078e0086 */
[----:B------:R-:W-:Y:S02]  /*47d0*/  IMAD.MOV.U32 R76, RZ, RZ, R135 ;  /* 0x000000ffff4c7224 */ /* 0x000fe400078e0087 */
[----:B------:R-:W-:Y:S01]  /*47e0*/  IMAD.MOV.U32 R139, RZ, RZ, R96 ;  /* 0x000000ffff8b7224 */ /* 0x000fe200078e0060 */
[----:B------:R-:W-:Y:S01]  /*47f0*/  HMMA.16816.F32 R132, R8, R56, R108 ;  /* 0x000000380884723c */ /* 0x000fe2000000186c */
[----:B-1----:R-:W-:-:S02]  /*4800*/  FFMA.FTZ R4, R26, c[0x0][0x2d0], -R2 ;  /* 0x0000b4001a047a23 */ /* 0x002fc40000010802 */
[----:B------:R-:W-:Y:S02]  /*4810*/  IMAD.MOV.U32 R138, RZ, RZ, R97 ;  /* 0x000000ffff8a7224 */ /* 0x000fe400078e0061 */
[----:B------:R1:W-:Y:S01]  /*4820*/  MUFU.EX2 R161, R4 ;  /* 0x0000000400a17308 */ /* 0x0003e20000000800 */
[----:B------:R-:W-:Y:S02]  /*4830*/  IMAD.MOV.U32 R115, RZ, RZ, R98 ;  /* 0x000000ffff737224 */ /* 0x000fe400078e0062 */
[----:B------:R-:W-:Y:S01]  /*4840*/  IMAD.MOV.U32 R111, RZ, RZ, R99 ;  /* 0x000000ffff6f7224 */ /* 0x000fe200078e0063 */
[----:B------:R-:W-:Y:S01]  /*4850*/  HMMA.16816.F32 R244, R8, R58, R28 ;  /* 0x0000003a08f4723c */ /* 0x000fe2000000181c */
[----:B------:R-:W-:Y:S02]  /*4860*/  IMAD.MOV.U32 R137, RZ, RZ, R152 ;  /* 0x000000ffff897224 */ /* 0x000fe400078e0098 */
[----:B------:R-:W-:-:S05]  /*4870*/  IMAD.MOV.U32 R136, RZ, RZ, R153 ;  /* 0x000000ffff887224 */ /* 0x000fca00078e0099 */
[----:B------:R-:W-:Y:S01]  /*4880*/  HMMA.16816.F32 R96, R8, R50, R36 ;  /* 0x000000320860723c */ /* 0x000fe20000001824 */
[----:B-1----:R-:W-:-:S06]  /*4890*/  FFMA.FTZ R4, R24, c[0x0][0x2d0], -R2 ;  /* 0x0000b40018047a23 */ /* 0x002fcc0000010802 */
[----:B------:R-:W-:Y:S01]  /*48a0*/  IMAD.MOV.U32 R110, RZ, RZ, R132 ;  /* 0x000000ffff6e7224 */ /* 0x000fe200078e0084 */
[----:B------:R1:W2:Y:S01]  /*48b0*/  MUFU.EX2 R160, R4 ;  /* 0x0000000400a07308 */ /* 0x0002a20000000800 */
[----:B------:R-:W-:Y:S01]  /*48c0*/  IMAD.MOV.U32 R109, RZ, RZ, R133 ;  /* 0x000000ffff6d7224 */ /* 0x000fe200078e0085 */
[----:B------:R-:W-:Y:S01]  /*48d0*/  HMMA.16816.F32 R240, R8, R70, R20 ;  /* 0x0000004608f0723c */ /* 0x000fe20000001814 */
[----:B------:R-:W-:Y:S02]  /*48e0*/  IMAD.MOV.U32 R108, RZ, RZ, R134 ;  /* 0x000000ffff6c7224 */ /* 0x000fe400078e0086 */
[----:B------:R-:W-:-:S05]  /*48f0*/  IMAD.MOV.U32 R13, RZ, RZ, R135 ;  /* 0x000000ffff0d7224 */ /* 0x000fca00078e0087 */
[----:B------:R-:W-:Y:S01]  /*4900*/  HMMA.16816.F32 R132, R8, R68, R100 ;  /* 0x000000440884723c */ /* 0x000fe20000001864 */
[----:B-1----:R-:W-:Y:S01]  /*4910*/  FFMA.FTZ R4, R128, c[0x0][0x2d0], -R0 ;  /* 0x0000b40080047a23 */ /* 0x002fe20000010800 */
[----:B--2---:R-:W-:-:S06]  /*4920*/  F2FP.PACK_AB R6, R160, R161 ;  /* 0x000000a1a006723e */ /* 0x004fcc00000000ff */
[C---:B------:R-:W-:Y:S01]  /*4930*/  HMMA.16816.F32 R208, R8.reuse, R66, R16 ;  /* 0x0000004208d0723c */ /* 0x040fe20000001810 */
[----:B------:R1:W-:Y:S11]  /*4940*/  MUFU.EX2 R145, R4 ;  /* 0x0000000400917308 */ /* 0x0003f60000000800 */
[----:B------:R-:W-:Y:S04]  /*4950*/  @!UPT UIADD3 URZ, URZ, URZ, URZ ;  /* 0x0000003f3f3ff290 */ /* 0x000fe8000fffe03f */
[----:B------:R-:W-:Y:S02]  /*4960*/  IMAD.MOV.U32 R103, RZ, RZ, R132 ;  /* 0x000000ffff677224 */ /* 0x000fe400078e0084 */
[----:B-1----:R-:W-:Y:S02]  /*4970*/  FFMA.FTZ R4, R127, c[0x0][0x2d0], -R0 ;  /* 0x0000b4007f047a23 */ /* 0x002fe40000010800 */
[----:B------:R-:W-:Y:S02]  /*4980*/  IMAD.MOV.U32 R102, RZ, RZ, R133 ;  /* 0x000000ffff667224 */ /* 0x000fe400078e0085 */
[----:B------:R1:W2:Y:S01]  /*4990*/  MUFU.EX2 R144, R4 ;  /* 0x0000000400907308 */ /* 0x0002a20000000800 */
[----:B------:R-:W-:Y:S02]  /*49a0*/  IMAD.MOV.U32 R101, RZ, RZ, R134 ;  /* 0x000000ffff657224 */ /* 0x000fe400078e0086 */
[----:B------:R-:W-:Y:S02]  /*49b0*/  IMAD.MOV.U32 R100, RZ, RZ, R135 ;  /* 0x000000ffff647224 */ /* 0x000fe400078e0087 */
[----:B------:R-:W-:Y:S07]  /*49c0*/  HMMA.16816.F32 R132, R8, R54, R88 ;  /* 0x000000360884723c */ /* 0x000fee0000001858 */
[----:B------:R-:W-:-:S02]  /*49d0*/  F2FP.PACK_AB R8, R166, R167 ;  /* 0x000000a7a608723e */ /* 0x000fc400000000ff */
[----:B------:R-:W-:Y:S01]  /*49e0*/  F2FP.PACK_AB R10, R164, R163 ;  /* 0x000000a3a40a723e */ /* 0x000fe200000000ff */
[----:B-1----:R-:W-:Y:S01]  /*49f0*/  FFMA.FTZ R4, R117, c[0x0][0x2d0], -R0 ;  /* 0x0000b40075047a23 */ /* 0x002fe20000010800 */
[----:B--2---:R-:W-:-:S03]  /*4a00*/  F2FP.PACK_AB R9, R144, R145 ;  /* 0x000000919009723e */ /* 0x004fc600000000ff */
[----:B------:R1:W-:Y:S02]  /*4a10*/  MUFU.EX2 R159, R4 ;  /* 0x00000004009f7308 */ /* 0x0003e40000000800 */
[----:B-1----:R-:W-:-:S06]  /*4a20*/  FFMA.FTZ R4, R116, c[0x0][0x2d0], -R0 ;  /* 0x0000b40074047a23 */ /* 0x002fcc0000010800 */
[----:B------:R1:W2:Y:S02]  /*4a30*/  MUFU.EX2 R157, R4 ;  /* 0x00000004009d7308 */ /* 0x0002a40000000800 */
[----:B-1----:R-:W-:Y:S01]  /*4a40*/  FFMA.FTZ R4, R105, c[0x0][0x2d0], -R0 ;  /* 0x0000b40069047a23 */ /* 0x002fe20000010800 */
[----:B--2---:R-:W-:Y:S01]  /*4a50*/  F2FP.PACK_AB R11, R157, R159 ;  /* 0x0000009f9d0b723e */ /* 0x004fe200000000ff */
[----:B------:R-:W-:-:S04]  /*4a60*/  IMAD.MOV.U32 R105, RZ, RZ, R109 ;  /* 0x000000ffff697224 */ /* 0x000fc800078e006d */
[----:B------:R1:W-:Y:S01]  /*4a70*/  MUFU.EX2 R158, R4 ;  /* 0x00000004009e7308 */ /* 0x0003e20000000800 */
[----:B------:R-:W-:Y:S01]  /*4a80*/  IMAD.MOV.U32 R109, RZ, RZ, R136 ;  /* 0x000000ffff6d7224 */ /* 0x000fe200078e0088 */
[C---:B------:R-:W-:Y:S08]  /*4a90*/  HMMA.16816.F32 R16, R8.reuse, R44, RZ ;  /* 0x0000002c0810723c */ /* 0x040ff000000018ff */
[----:B------:R-:W-:Y:S01]  /*4aa0*/  HMMA.16816.F32 R20, R8, R40, RZ ;  /* 0x000000280814723c */ /* 0x000fe200000018ff */
[----:B-1----:R-:W-:-:S04]  /*4ab0*/  FFMA.FTZ R4, R14, c[0x0][0x2d0], -R0 ;  /* 0x0000b4000e047a23 */ /* 0x002fc80000010800 */
[----:B------:R1:W2:Y:S03]  /*4ac0*/  MUFU.EX2 R116, R4 ;  /* 0x0000000400747308 */ /* 0x0002a60000000800 */
[C---:B------:R-:W-:Y:S07]  /*4ad0*/  HMMA.16816.F32 R28, R8.reuse, R84, RZ ;  /* 0x00000054081c723c */ /* 0x040fee00000018ff */
[----:B------:R-:W-:Y:S01]  /*4ae0*/  IMAD.MOV.U32 R84, RZ, RZ, R139 ;  /* 0x000000ffff547224 */ /* 0x000fe200078e008b */
[----:B------:R-:W-:Y:S01]  /*4af0*/  HMMA.16816.F32 R36, R8, R46, RZ ;  /* 0x0000002e0824723c */ /* 0x000fe200000018ff */
[----:B------:R-:W-:-:S02]  /*4b00*/  IMAD.MOV.U32 R85, RZ, RZ, R138 ;  /* 0x000000ffff557224 */ /* 0x000fc400078e008a */
[----:B-1----:R-:W-:Y:S01]  /*4b10*/  FFMA.FTZ R4, R15, c[0x0][0x2d0], -R0 ;  /* 0x0000b4000f047a23 */ /* 0x002fe20000010800 */
[----:B--2---:R-:W-:-:S04]  /*4b20*/  F2FP.PACK_AB R5, R116, R158 ;  /* 0x0000009e7405723e */ /* 0x004fc800000000ff */
[C---:B------:R-:W-:Y:S01]  /*4b30*/  HMMA.16816.F32 R40, R8.reuse, R42, RZ ;  /* 0x0000002a0828723c */ /* 0x040fe200000018ff */
[----:B------:R1:W-:Y:S07]  /*4b40*/  MUFU.EX2 R156, R4 ;  /* 0x00000004009c7308 */ /* 0x0003ee0000000800 */
[C---:B------:R-:W-:Y:S08]  /*4b50*/  HMMA.16816.F32 R32, R8.reuse, R82, RZ ;  /* 0x000000520820723c */ /* 0x040ff000000018ff */
[----:B------:R-:W-:Y:S01]  /*4b60*/  HMMA.16816.F32 R44, R8, R86, RZ ;  /* 0x00000056082c723c */ /* 0x000fe200000018ff */
[----:B-1----:R-:W-:-:S04]  /*4b70*/  FFMA.FTZ R4, R25, c[0x0][0x2d0], -R0 ;  /* 0x0000b40019047a23 */ /* 0x002fc80000010800 */
[----:B------:R1:W2:Y:S02]  /*4b80*/  MUFU.EX2 R117, R4 ;  /* 0x0000000400757308 */ /* 0x0002a40000000800 */
[----:B------:R-:W-:Y:S01]  /*4b90*/  IMAD.MOV.U32 R86, RZ, RZ, R115 ;  /* 0x000000ffff567224 */ /* 0x000fe200078e0073 */
[----:B------:R-:W-:Y:S01]  /*4ba0*/  HMMA.16816.F32 R24, R8, R92, RZ ;  /* 0x0000005c0818723c */ /* 0x000fe200000018ff */
[----:B------:R-:W-:Y:S02]  /*4bb0*/  IMAD.MOV.U32 R87, RZ, RZ, R111 ;  /* 0x000000ffff577224 */ /* 0x000fe400078e006f */
[----:B------:R-:W-:-:S04]  /*4bc0*/  IMAD.MOV.U32 R111, RZ, RZ, R77 ;  /* 0x000000ffff6f7224 */ /* 0x000fc800078e004d */
[----:B------:R-:W-:Y:S02]  /*4bd0*/  IMAD.MOV.U32 R92, RZ, RZ, R103 ;  /* 0x000000ffff5c7224 */ /* 0x000fe400078e0067 */
[----:B------:R-:W-:Y:S01]  /*4be0*/  IMAD.MOV.U32 R93, RZ, RZ, R102 ;  /* 0x000000ffff5d7224 */ /* 0x000fe200078e0066 */
[----:B-1----:R-:W-:Y:S02]  /*4bf0*/  F2FP.PACK_AB R4, R162, R165 ;  /* 0x000000a5a204723e */ /* 0x002fe400000000ff */
[----:B--2---:R-:W-:-:S07]  /*4c00*/  F2FP.PACK_AB R7, R117, R156 ;  /* 0x0000009c7507723e */ /* 0x004fce00000000ff */
[----:B------:R-:W-:Y:S08]  /*4c10*/  HMMA.16816.F32 R88, R4, R48, R16 ;  /* 0x000000300458723c */ /* 0x000ff00000001810 */
[----:B------:R-:W-:Y:S01]  /*4c20*/  HMMA.16816.F32 R16, R8, R80, RZ ;  /* 0x000000500810723c */ /* 0x000fe200000018ff */
[----:B------:R-:W-:Y:S07]  /*4c30*/  LDSM.16.MT88.4 R80, [R180+0x1400] ;  /* 0x00140000b450783b */ /* 0x000fee0000004200 */
[----:B------:R-:W-:Y:S08]  /*4c40*/  HMMA.16816.F32 R128, R4, R52, R20 ;  /* 0x000000340480723c */ /* 0x000ff00000001814 */
[----:B------:R-:W-:Y:S07]  /*4c50*/  HMMA.16816.F32 R20, R8, R72, RZ ;  /* 0x000000480814723c */ /* 0x000fee00000018ff */
[----:B------:R-:W-:Y:S01]  /*4c60*/  IMAD.MOV.U32 R72, RZ, RZ, R114 ;  /* 0x000000ffff487224 */ /* 0x000fe200078e0072 */
[----:B------:R-:W-:Y:S01]  /*4c70*/  HMMA.16816.F32 R176, R4, R56, R16 ;  /* 0x0000003804b0723c */ /* 0x000fe20000001810 */
[----:B------:R-:W-:-:S07]  /*4c80*/  IMAD.MOV.U32 R73, RZ, RZ, R113 ;  /* 0x000000ffff497224 */ /* 0x000fce00078e0071 */
[----:B------:R-:W-:Y:S07]  /*4c90*/  HMMA.16816.F32 R16, R8, R74, RZ ;  /* 0x0000004a0810723c */ /* 0x000fee00000018ff */
[----:B------:R-:W-:Y:S01]  /*4ca0*/  IMAD.MOV.U32 R74, RZ, RZ, R112 ;  /* 0x000000ffff4a7224 */ /* 0x000fe200078e0070 */
[----:B------:R-:W-:Y:S01]  /*4cb0*/  HMMA.16816.F32 R172, R4, R60, R20 ;  /* 0x0000003c04ac723c */ /* 0x000fe20000001814 */
[----:B------:R-:W-:-:S07]  /*4cc0*/  IMAD.MOV.U32 R75, RZ, RZ, R76 ;  /* 0x000000ffff4b7224 */ /* 0x000fce00078e004c */
[----:B------:R-:W-:Y:S07]  /*4cd0*/  HMMA.16816.F32 R20, R8, R94, RZ ;  /* 0x0000005e0814723c */ /* 0x000fee00000018ff */
[----:B------:R-:W-:Y:S01]  /*4ce0*/  FFMA.FTZ R8, R125, c[0x0][0x2d0], -R2 ;  /* 0x0000b4007d087a23 */ /* 0x000fe20000010802 */
[----:B------:R-:W-:Y:S01]  /*4cf0*/  HMMA.16816.F32 R168, R4, R64, R24 ;  /* 0x0000004004a8723c */ /* 0x000fe20000001818 */
[----:B------:R-:W-:Y:S02]  /*4d00*/  IMAD.MOV.U32 R94, RZ, RZ, R101 ;  /* 0x000000ffff5e7224 */ /* 0x000fe400078e0065 */
[----:B------:R1:W-:Y:S01]  /*4d10*/  MUFU.EX2 R26, R8 ;  /* 0x00000008001a7308 */ /* 0x0003e20000000800 */
[----:B------:R-:W-:-:S02]  /*4d20*/  IMAD.MOV.U32 R95, RZ, RZ, R100 ;  /* 0x000000ffff5f7224 */ /* 0x000fc400078e0064 */
[----:B------:R-:W-:Y:S02]  /*4d30*/  FADD.FTZ R9, R206, R205 ;  /* 0x000000cdce097221 */ /* 0x000fe40000010000 */
[----:B------:R-:W-:Y:S01]  /*4d40*/  HMMA.16816.F32 R100, R4, R68, R28 ;  /* 0x000000440464723c */ /* 0x000fe2000000181c */
[----:B------:R-:W-:-:S07]  /*4d50*/  FADD.FTZ R11, R204, R202 ;  /* 0x000000cacc0b7221 */ /* 0x000fce0000010000 */
[----:B------:R-:W-:Y:S01]  /*4d60*/  HMMA.16816.F32 R36, R4, R50, R36 ;  /* 0x000000320424723c */ /* 0x000fe20000001824 */
[----:B-1----:R-:W-:-:S04]  /*4d70*/  FFMA.FTZ R8, R124, c[0x0][0x2d0], -R2 ;  /* 0x0000b4007c087a23 */ /* 0x002fc80000010802 */
[----:B------:R1:W2:Y:S03]  /*4d80*/  MUFU.EX2 R28, R8 ;  /* 0x00000008001c7308 */ /* 0x0002a60000000800 */
[C---:B------:R-:W-:Y:S08]  /*4d90*/  HMMA.16816.F32 R48, R4.reuse, R62, R16 ;  /* 0x0000003e0430723c */ /* 0x040ff00000001810 */
[----:B------:R-:W-:Y:S01]  /*4da0*/  HMMA.16816.F32 R20, R4, R66, R20 ;  /* 0x000000420414723c */ /* 0x000fe20000001814 */
[----:B------:R-:W3:Y:S01]  /*4db0*/  LDSM.16.MT88.4 R64, [R181+0x800] ;  /* 0x00080000b540783b */ /* 0x000ee20000004200 */
[----:B-1----:R-:W-:-:S06]  /*4dc0*/  FFMA.FTZ R8, R118, c[0x0][0x2d0], -R2 ;  /* 0x0000b40076087a23 */ /* 0x002fcc0000010802 */
[C---:B------:R-:W-:Y:S01]  /*4dd0*/  HMMA.16816.F32 R40, R4.reuse, R54, R40 ;  /* 0x000000360428723c */ /* 0x040fe20000001828 */
[----:B------:R-:W-:Y:S01]  /*4de0*/  FFMA.FTZ R2, R126, c[0x0][0x2d0], -R2 ;  /* 0x0000b4007e027a23 */ /* 0x000fe20000010802 */
[----:B--2---:R-:W-:Y:S01]  /*4df0*/  F2FP.PACK_AB R152, R28, R26 ;  /* 0x0000001a1c98723e */ /* 0x004fe200000000ff */
[----:B------:R-:W-:Y:S05]  /*4e00*/  MUFU.EX2 R29, R8 ;  /* 0x00000008001d7308 */ /* 0x000fea0000000800 */
[C---:B------:R-:W-:Y:S03]  /*4e10*/  HMMA.16816.F32 R32, R4.reuse, R58, R32 ;  /* 0x0000003a0420723c */ /* 0x040fe60000001820 */
[----:B------:R1:W2:Y:S05]  /*4e20*/  MUFU.EX2 R27, R2 ;  /* 0x00000002001b7308 */ /* 0x0002aa0000000800 */
[----:B------:R-:W-:Y:S01]  /*4e30*/  HMMA.16816.F32 R44, R4, R70, R44 ;  /* 0x00000046042c723c */ /* 0x000fe2000000182c */
[----:B------:R-:W-:Y:S01]  /*4e40*/  LDSM.16.MT88.4 R4, [R181+0x2000] ;  /* 0x00200000b504783b */ /* 0x000fe20000004200 */
[----:B-1----:R-:W-:Y:S01]  /*4e50*/  FFMA.FTZ R2, R107, c[0x0][0x2d0], -R0 ;  /* 0x0000b4006b027a23 */ /* 0x002fe20000010800 */
[----:B--2---:R-:W-:Y:S01]  /*4e60*/  F2FP.PACK_AB R154, R27, R29 ;  /* 0x0000001d1b9a723e */ /* 0x004fe200000000ff */
[----:B------:R-:W-:-:S02]  /*4e70*/  IMAD.MOV.U32 R107, RZ, RZ, R13 ;  /* 0x000000ffff6b7224 */ /* 0x000fc400078e000d */
[----:B------:R1:W-:Y:S02]  /*4e80*/  MUFU.EX2 R18, R2 ;  /* 0x0000000200127308 */ /* 0x0003e40000000800 */
[----:B-1----:R-:W-:Y:S02]  /*4e90*/  FFMA.FTZ R2, R106, c[0x0][0x2d0], -R0 ;  /* 0x0000b4006a027a23 */ /* 0x002fe40000010800 */
[----:B------:R-:W-:-:S04]  /*4ea0*/  IMAD.MOV.U32 R106, RZ, RZ, R108 ;  /* 0x000000ffff6a7224 */ /* 0x000fc800078e006c */
[----:B------:R1:W2:Y:S01]  /*4eb0*/  MUFU.EX2 R24, R2 ;  /* 0x0000000200187308 */ /* 0x0002a20000000800 */
[----:B------:R-:W-:Y:S02]  /*4ec0*/  IMAD.MOV.U32 R108, RZ, RZ, R137 ;  /* 0x000000ffff6c7224 */ /* 0x000fe400078e0089 */
[----:B------:R-:W4:Y:S01]  /*4ed0*/  LDSM.16.MT88.4 R136, [R180+0x800] ;  /* 0x00080000b488783b */ /* 0x000f220000004200 */
[--C-:B-1----:R-:W-:Y:S01]  /*4ee0*/  FFMA.FTZ R2, R104, c[0x0][0x2d0], -R0.reuse ;  /* 0x0000b40068027a23 */ /* 0x102fe20000010800 */
[----:B--2---:R-:W-:Y:S01]  /*4ef0*/  F2FP.PACK_AB R153, R24, R18 ;  /* 0x000000121899723e */ /* 0x004fe200000000ff */
[----:B------:R-:W-:Y:S02]  /*4f00*/  FFMA.FTZ R0, R79, c[0x0][0x2d0], -R0 ;  /* 0x0000b4004f007a23 */ /* 0x000fe40000010800 */
[----:B------:R-:W-:Y:S01]  /*4f10*/  MUFU.EX2 R25, R2 ;  /* 0x0000000200197308 */ /* 0x000fe20000000800 */
[----:B------:R-:W-:Y:S02]  /*4f20*/  IMAD.MOV.U32 R104, RZ, RZ, R110 ;  /* 0x000000ffff687224 */ /* 0x000fe400078e006e */
[----:B------:R-:W-:-:S05]  /*4f30*/  IMAD.MOV.U32 R110, RZ, RZ, R78 ;  /* 0x000000ffff6e7224 */ /* 0x000fca00078e004e */
[----:B------:R1:W2:Y:S02]  /*4f40*/  MUFU.EX2 R19, R0 ;  /* 0x0000000000137308 */ /* 0x0002a40000000800 */
[----:B-1----:R-:W-:Y:S01]  /*4f50*/  FFMA.FTZ R0, R146, c[0x0][0x2d0], -R12 ;  /* 0x0000b40092007a23 */ /* 0x002fe2000001080c */
[----:B--2---:R-:W-:-:S05]  /*4f60*/  F2FP.PACK_AB R155, R19, R25 ;  /* 0x00000019139b723e */ /* 0x004fca00000000ff */
[----:B------:R1:W-:Y:S02]  /*4f70*/  MUFU.EX2 R17, R0 ;  /* 0x0000000000117308 */ /* 0x0003e40000000800 */
[C---:B---3--:R-:W-:Y:S08]  /*4f80*/  HMMA.16816.F32 R52, R152.reuse, R64, R88 ;  /* 0x000000409834723c */ /* 0x048ff00000001858 */
[----:B----4-:R-:W-:Y:S01]  /*4f90*/  HMMA.16816.F32 R128, R152, R136, R128 ;  /* 0x000000889880723c */ /* 0x010fe20000001880 */
[----:B-1----:R-:W-:-:S04]  /*4fa0*/  FFMA.FTZ R0, R148, c[0x0][0x2d0], -R12 ;  /* 0x0000b40094007a23 */ /* 0x002fc8000001080c */
[----:B------:R1:W2:Y:S03]  /*4fb0*/  MUFU.EX2 R16, R0 ;  /* 0x0000000000107308 */ /* 0x0002a60000000800 */
[----:B------:R-:W-:Y:S01]  /*4fc0*/  HMMA.16816.F32 R68, R152, R80, R172 ;  /* 0x000000509844723c */ /* 0x000fe200000018ac */
[----:B-1----:R-:W-:Y:S01]  /*4fd0*/  FFMA.FTZ R0, R147, c[0x0][0x2d0], -R12 ;  /* 0x0000b40093007a23 */ /* 0x002fe2000001080c */
[----:B--2---:R-:W-:-:S03]  /*4fe0*/  F2FP.PACK_AB R112, R16, R17 ;  /* 0x000000111070723e */ /* 0x004fc600000000ff */
[----:B------:R1:W-:Y:S02]  /*4ff0*/  MUFU.EX2 R14, R0 ;  /* 0x00000000000e7308 */ /* 0x0003e40000000800 */
[----:B-1----:R-:W-:-:S06]  /*5000*/  FFMA.FTZ R0, R149, c[0x0][0x2d0], -R12 ;  /* 0x0000b40095007a23 */ /* 0x002fcc000001080c */
[----:B------:R1:W2:Y:S02]  /*5010*/  MUFU.EX2 R15, R0 ;  /* 0x00000000000f7308 */ /* 0x0002a40000000800 */
[----:B-1----:R-:W-:Y:S01]  /*5020*/  FFMA.FTZ R0, R140, c[0x0][0x2d0], -R3 ;  /* 0x0000b4008c007a23 */ /* 0x002fe20000010803 */
[----:B--2---:R-:W-:-:S05]  /*5030*/  F2FP.PACK_AB R114, R15, R14 ;  /* 0x0000000e0f72723e */ /* 0x004fca00000000ff */
[----:B------:R1:W-:Y:S02]  /*5040*/  MUFU.EX2 R2, R0 ;  /* 0x0000000000027308 */ /* 0x0003e40000000800 */
[----:B-1----:R-:W-:-:S06]  /*5050*/  FFMA.FTZ R0, R143, c[0x0][0x2d0], -R3 ;  /* 0x0000b4008f007a23 */ /* 0x002fcc0000010803 */
[----:B------:R1:W2:Y:S02]  /*5060*/  MUFU.EX2 R8, R0 ;  /* 0x0000000000087308 */ /* 0x0002a40000000800 */
[--C-:B-1----:R-:W-:Y:S01]  /*5070*/  FFMA.FTZ R0, R142, c[0x0][0x2d0], -R3.reuse ;  /* 0x0000b4008e007a23 */ /* 0x102fe20000010803 */
[----:B--2---:R-:W-:Y:S01]  /*5080*/  F2FP.PACK_AB R113, R8, R2 ;  /* 0x000000020871723e */ /* 0x004fe200000000ff */
[----:B------:R-:W-:-:S04]  /*5090*/  FFMA.FTZ R3, R141, c[0x0][0x2d0], -R3 ;  /* 0x0000b4008d037a23 */ /* 0x000fc80000010803 */
[----:B------:R1:W-:Y:S08]  /*50a0*/  MUFU.EX2 R12, R0 ;  /* 0x00000000000c7308 */ /* 0x0003f00000000800 */
[----:B------:R-:W2:Y:S01]  /*50b0*/  MUFU.EX2 R13, R3 ;  /* 0x00000003000d7308 */ /* 0x000ea20000000800 */
[----:B-1----:R-:W-:-:S04]  /*50c0*/  FADD.FTZ R0, R167, R166 ;  /* 0x000000a6a7007221 */ /* 0x002fc80000010000 */
[----:B------:R-:W-:Y:S02]  /*50d0*/  FADD.FTZ R10, R163, R0 ;  /* 0x00000000a30a7221 */ /* 0x000fe40000010000 */
[----:B------:R-:W-:Y:S01]  /*50e0*/  FADD.FTZ R0, R203, R11 ;  /* 0x0000000bcb007221 */ /* 0x000fe20000010000 */
[----:B--2---:R-:W-:Y:S01]  /*50f0*/  F2FP.PACK_AB R115, R13, R12 ;  /* 0x0000000c0d73723e */ /* 0x004fe200000000ff */
[----:B------:R-:W-:Y:S02]  /*5100*/  FADD.FTZ R3, R145, R144 ;  /* 0x0000009091037221 */ /* 0x000fe40000010000 */
[----:B------:R-:W-:Y:S01]  /*5110*/  HMMA.16816.F32 R144, R152, R4, R168 ;  /* 0x000000049890723c */ /* 0x000fe200000018a8 */
[----:B------:R-:W-:-:S07]  /*5120*/  FADD.FTZ R10, R164, R10 ;  /* 0x0000000aa40a7221 */ /* 0x000fce0000010000 */
[C---:B------:R-:W-:Y:S01]  /*5130*/  HMMA.16816.F32 R60, R112.reuse, R66, R96 ;  /* 0x00000042703c723c */ /* 0x040fe20000001860 */
[----:B------:R-:W1:Y:S07]  /*5140*/  LDSM.16.MT88.4 R96, [R181+0x1400] ;  /* 0x00140000b560783b */ /* 0x000e6e0000004200 */
[C---:B------:R-:W-:Y:S01]  /*5150*/  HMMA.16816.F32 R56, R112.reuse, R64, R108 ;  /* 0x000000407038723c */ /* 0x040fe2000000186c */
[----:B------:R-:W2:Y:S07]  /*5160*/  LDSM.16.MT88.4 R108, [R180+0x2000] ;  /* 0x00200000b46c783b */ /* 0x000eae0000004200 */
[C---:B------:R-:W-:Y:S07]  /*5170*/  HMMA.16816.F32 R148, R112.reuse, R4, R84 ;  /* 0x000000047094723c */ /* 0x040fee0000001854 */
        /* <DEDUP_REMOVED lines=11> */
[----:B------:R-:W-:Y:S01]  /*5230*/  IADD3 R194, R217, -0x2, RZ ;  /* 0xfffffffed9c27810 */ /* 0x000fe20007ffe0ff */
[----:B------:R-:W-:Y:S01]  /*5240*/  FADD.FTZ R3, R116, R3 ;  /* 0x0000000374037221 */ /* 0x000fe20000010000 */
[C---:B-1----:R-:W-:Y:S01]  /*5250*/  HMMA.16816.F32 R88, R112.reuse, R96, R104 ;  /* 0x000000607058723c */ /* 0x042fe20000001868 */
[----:B------:R-:W-:Y:S01]  /*5260*/  FADD.FTZ R4, R199, R4 ;  /* 0x00000004c7047221 */ /* 0x000fe20000010000 */
[----:B------:R-:W-:Y:S01]  /*5270*/  ISETP.GE.AND P0, PT, R194, R231, PT ;  /* 0x000000e7c200720c */ /* 0x000fe20003f06270 */
[----:B------:R-:W-:Y:S02]  /*5280*/  FADD.FTZ R0, R162, R0 ;  /* 0x00000000a2007221 */ /* 0x000fe40000010000 */
[----:B------:R-:W-:Y:S02]  /*5290*/  FADD.FTZ R5, R218, R5 ;  /* 0x00000005da057221 */ /* 0x000fe40000010000 */
[----:B------:R-:W-:Y:S01]  /*52a0*/  FADD.FTZ R3, R156, R3 ;  /* 0x000000039c037221 */ /* 0x000fe20000010000 */
[----:B--2---:R-:W-:Y:S01]  /*52b0*/  HMMA.16816.F32 R104, R112, R108, R92 ;  /* 0x0000006c7068723c */ /* 0x004fe2000000185c */
        /* <DEDUP_REMOVED lines=26> */
[----:B------:R-:W-:Y:S02]  /*5460*/  FADD.FTZ R214, R15, R3 ;  /* 0x000000030fd67221 */ /* 0x000fe40000010000 */
[----:B------:R-:W-:-:S03]  /*5470*/  FADD.FTZ R215, R13, R4 ;  /* 0x000000040dd77221 */ /* 0x000fc60000010000 */
[C---:B------:R-:W-:Y:S08]  /*5480*/  HMMA.16816.F32 R100, R152.reuse, R108, R100 ;  /* 0x0000006c9864723c */ /* 0x040ff00000001864 */
[C---:B------:R-:W-:Y:S08]  /*5490*/  HMMA.16816.F32 R136, R152.reuse, R138, R40 ;  /* 0x0000008a9888723c */ /* 0x040ff00000001828 */
[C---:B------:R-:W-:Y:S08]  /*54a0*/  HMMA.16816.F32 R64, R152.reuse, R66, R36 ;  /* 0x000000429840723c */ /* 0x040ff00000001824 */
[C---:B------:R-:W-:Y:S08]  /*54b0*/  HMMA.16816.F32 R80, R152.reuse, R82, R48 ;  /* 0x000000529850723c */ /* 0x040ff00000001830 */
[C---:B------:R-:W-:Y:S08]  /*54c0*/  HMMA.16816.F32 R96, R152.reuse, R98, R32 ;  /* 0x000000629860723c */ /* 0x040ff00000001820 */
[----:B------:R-:W-:Y:S08]  /*54d0*/  HMMA.16816.F32 R108, R152, R110, R44 ;  /* 0x0000006e986c723c */ /* 0x000ff0000000182c */
[-C--:B------:R-:W-:Y:S08]  /*54e0*/  HMMA.16816.F32 R112, R112, R6.reuse, R208 ;  /* 0x000000067070723c */ /* 0x080ff000000018d0 */
[----:B------:R-:W-:Y:S01]  /*54f0*/  HMMA.16816.F32 R152, R152, R6, R20 ;  /* 0x000000069898723c */ /* 0x000fe20000001814 */
[----:B------:R-:W-:Y:S07]  /*5500*/  @!UPT UIADD3 URZ, URZ, URZ, URZ ;  /* 0x0000003f3f3ff290 */ /* 0x000fee000fffe03f */
[----:B------:R-:W-:Y:S11]  /*5510*/  @!P0 BRA `(.L_x_52) ;  /* 0x0000279000008947 */ /* 0x000ff60003800000 */
[----:B------:R-:W1:Y:S01]  /*5520*/  S2R R31, SR_TID.X ;  /* 0x00000000001f7919 */ /* 0x000e620000002100 */
[----:B------:R-:W-:Y:S01]  /*5530*/  ISETP.GE.AND P5, PT, R228, c[0x0][0x1d4], PT ;  /* 0x00007500e4007a0c */ /* 0x000fe20003fa6270 */
[----:B------:R-:W-:Y:S01]  /*5540*/  IMAD.MOV.U32 R240, RZ, RZ, c[0x0][0x208] ;  /* 0x00008200fff07624 */ /* 0x000fe200078e00ff */
[----:B------:R-:W-:Y:S01]  /*5550*/  ISETP.GE.AND P4, PT, R225, c[0x0][0x1d4], PT ;  /* 0x00007500e1007a0c */ /* 0x000fe20003f86270 */
[----:B------:R-:W-:Y:S01]  /*5560*/  IMAD.MOV.U32 R241, RZ, RZ, c[0x0][0x20c] ;  /* 0x00008300fff17624 */ /* 0x000fe200078e00ff */
[----:B------:R-:W-:-:S02]  /*5570*/  ISETP.GE.AND P3, PT, R226, c[0x0][0x1d4], PT ;  /* 0x00007500e2007a0c */ /* 0x000fc40003f66270 */
[----:B-1----:R-:W-:Y:S02]  /*5580*/  ISETP.GT.AND P0, PT, R31, 0x3f, PT ;  /* 0x0000003f1f00780c */ /* 0x002fe40003f04270 */
.L_x_55:
[----:B------:R-:W-:Y:S04]  /*5590*/  DEPBAR.LE SB0, 0x0 ;  /* 0x000080000000791a */ /* 0x000fe80000000000 */
[----:B------:R-:W-:Y:S01]  /*55a0*/  WARPSYNC 0xffffffff ;  /* 0xffffffff00007948 */ /* 0x000fe20003800000 */
[----:B------:R-:W-:Y:S01]  /*55b0*/  BAR.SYNC.DEFER_BLOCKING 0x0 ;  /* 0x0000000000007b1d */ /* 0x000fe20000010000 */
[----:B------:R-:W-:Y:S01]  /*55c0*/  SHF.R.S32.HI R0, RZ, 0x1f, R194 ;  /* 0x0000001fff007819 */ /* 0x000fe200000114c2 */
[----:B------:R-:W-:Y:S01]  /*55d0*/  IMAD.WIDE.U32 R2, R194, c[0x0][0x208], RZ ;  /* 0x00008200c2027a25 */ /* 0x000fe200078e00ff */
[----:B------:R-:W-:Y:S03]  /*55e0*/  MOV R116, R120 ;  /* 0x0000007800747202 */ /* 0x000fe60000000f00 */
[----:B------:R-:W-:Y:S04]  /*55f0*/  IMAD R0, R0, c[0x0][0x208], RZ ;  /* 0x0000820000007a24 */ /* 0x000fe800078e02ff */
[----:B------:R-:W-:Y:S04]  /*5600*/  IMAD R0, R194, c[0x0][0x20c], R0 ;  /* 0x00008300c2007a24 */ /* 0x000fe800078e0200 */
[----:B------:R-:W-:Y:S02]  /*5610*/  IMAD.IADD R0, R3, 0x1, R0 ;  /* 0x0000000103007824 */ /* 0x000fe400078e0200 */
[----:B------:R-:W-:Y:S01]  /*5620*/  IMAD.WIDE.U32 R2, R2, 0x30, RZ ;  /* 0x0000003002027825 */ /* 0x000fe200078e00ff */
[----:B------:R-:W-:Y:S01]  /*5630*/  LDSM.16.M88.4 R48, [R182] ;  /* 0x00000000b630783b */ /* 0x000fe20000000200 */
[----:B------:R-:W-:Y:S05]  /*5640*/  BSSY B0, `(.L_x_53) ;  /* 0x00000b0000007945 */ /* 0x000fea0003800000 */
[----:B------:R-:W1:Y:S06]  /*5650*/  LDSM.16.M88.4 R16, [R123] ;  /* 0x000000007b10783b */ /* 0x000e6c0000000200 */
[----:B------:R-:W2:Y:S06]  /*5660*/  S2R R20, SR_TID.X ;  /* 0x0000000000147919 */ /* 0x000eac0000002100 */
[----:B------:R-:W3:Y:S06]  /*5670*/  LDSM.16.M88.4 R44, [R182+0x1000] ;  /* 0x00100000b62c783b */ /* 0x000eec0000000200 */
[----:B------:R-:W4:Y:S06]  /*5680*/  LDSM.16.M88.4 R32, [R123+0x400] ;  /* 0x000400007b20783b */ /* 0x000f2c0000000200 */
[----:B------:R-:W5:Y:S06]  /*5690*/  LDSM.16.M88.4 R156, [R123+0x800] ;  /* 0x000800007b9c783b */ /* 0x000f6c0000000200 */
[----:B------:R-:W-:Y:S06]  /*56a0*/  LDSM.16.M88.4 R160, [R183] ;  /* 0x00000000b7a0783b */ /* 0x000fec0000000200 */
[----:B------:R-:W4:Y:S01]  /*56b0*/  LDSM.16.M88.4 R164, [R184] ;  /* 0x00000000b8a4783b */ /* 0x000f220000000200 */
[-C--:B-1----:R-:W-:Y:S05]  /*56c0*/  HMMA.16816.F32 R4, R48, R16.reuse, RZ ;  /* 0x000000103004723c */ /* 0x082fea00000018ff */
[----:B------:R-:W1:Y:S01]  /*56d0*/  LDSM.16.M88.4 R168, [R183+0x1000] ;  /* 0x00100000b7a8783b */ /* 0x000e620000000200 */
[----:B--2---:R-:W-:Y:S01]  /*56e0*/  ISETP.GT.AND P6, PT, R20, 0x3f, PT ;  /* 0x0000003f1400780c */ /* 0x004fe20003fc4270 */
[----:B------:R-:W-:Y:S01]  /*56f0*/  IMAD R20, R0, 0x30, RZ ;  /* 0x0000003000147824 */ /* 0x000fe200078e02ff */
[-C--:B------:R-:W-:Y:S04]  /*5700*/  IADD3 R0, P0, R222, R2.reuse, RZ ;  /* 0x00000002de007210 */ /* 0x080fe80007f1e0ff */
[----:B------:R-:W-:Y:S01]  /*5710*/  IMAD.IADD R3, R3, 0x1, R20 ;  /* 0x0000000103037824 */ /* 0x000fe200078e0214 */
[----:B------:R-:W2:Y:S01]  /*5720*/  LDSM.16.M88.4 R172, [R192] ;  /* 0x00000000c0ac783b */ /* 0x000ea20000000200 */
[C---:B---3--:R-:W-:Y:S02]  /*5730*/  HMMA.16816.F32 R8, R44.reuse, R16, RZ ;  /* 0x000000102c08723c */ /* 0x048fe400000018ff */
[----:B------:R-:W-:Y:S03]  /*5740*/  IMAD.X R28, R3, 0x1, R224, P0 ;  /* 0x00000001031c7824 */ /* 0x000fe600000e06e0 */
[----:B------:R-:W3:Y:S01]  /*5750*/  LDSM.16.M88.4 R176, [R191] ;  /* 0x00000000bfb0783b */ /* 0x000ee20000000200 */
[----:B------:R-:W-:Y:S02]  /*5760*/  @!P6 LEA R24, P1, R240, R2, 0x5 ;  /* 0x00000002f018e211 */ /* 0x000fe400078228ff */
[----:B------:R-:W-:Y:S01]  /*5770*/  LEA R2, P0, R0, c[0x0][0x1f8], 0x1 ;  /* 0x00007e0000027a11 */ /* 0x000fe200078008ff */
[-C--:B------:R-:W-:Y:S03]  /*5780*/  HMMA.16816.F32 R12, R44, R18.reuse, RZ ;  /* 0x000000122c0c723c */ /* 0x080fe600000018ff */
[----:B------:R-:W-:Y:S02]  /*5790*/  @!P6 LEA.HI.X R29, R240, R3, R241, 0x5, P1 ;  /* 0x00000003f01de211 */ /* 0x000fe400008f2cf1 */
[----:B------:R-:W-:Y:S02]  /*57a0*/  LEA.HI.X R3, R0, c[0x0][0x1fc], R28, 0x1, P0 ;  /* 0x00007f0000037a11 */ /* 0x000fe400000f0c1c */
[----:B------:R-:W-:Y:S01]  /*57b0*/  @!P6 IADD3 R37, P2, R24, R222, RZ ;  /* 0x000000de1825e210 */ /* 0x000fe20007f5e0ff */
[C---:B------:R-:W-:Y:S02]  /*57c0*/  HMMA.16816.F32 R16, R48.reuse, R18, RZ ;  /* 0x000000123010723c */ /* 0x040fe400000018ff */
[----:B------:R-:W-:Y:S01]  /*57d0*/  @!PT LDS RZ, [RZ] ;  /* 0x00000000fffff984 */ /* 0x000fe20000000800 */
[----:B------:R-:W-:Y:S01]  /*57e0*/  @!PT LDS RZ, [RZ] ;  /* 0x00000000fffff984 */ /* 0x000fe20000000800 */
[----:B------:R-:W-:Y:S01]  /*57f0*/  @!PT LDS RZ, [RZ] ;  /* 0x00000000fffff984 */ /* 0x000fe20000000800 */
[----:B------:R1:W-:Y:S02]  /*5800*/  LDGSTS.E.BYPASS.LTC128B.128 [R193+0x1880], [R2.64], !P3 ;  /* 0x0188000002c17fae */ /* 0x0003e4000d901d46 */
[----:B------:R-:W-:Y:S02]  /*5810*/  @!P6 LEA R36, P0, R37, c[0x0][0x1f8], 0x1 ;  /* 0x00007e002524ea11 */ /* 0x000fe400078008ff */
[----:B------:R-:W-:Y:S02]  /*5820*/  @!P6 IADD3.X R0, R29, R224, RZ, P2, !PT ;  /* 0x000000e01d00e210 */ /* 0x000fe400017fe4ff */
[----:B------:R1:W-:Y:S01]  /*5830*/  LDGSTS.E.BYPASS.LTC128B.128 [R193+0x2480], [R2.64+0x40], !P4 ;  /* 0x0248004002c17fae */ /* 0x0003e2000e101d46 */
[-C--:B----4-:R-:W-:Y:S01]  /*5840*/  HMMA.16816.F32 R20, R48, R32.reuse, RZ ;  /* 0x000000203014723c */ /* 0x090fe200000018ff */
[----:B------:R-:W-:Y:S02]  /*5850*/  ISETP.GT.AND P2, PT, R194, R231, PT ;  /* 0x000000e7c200720c */ /* 0x000fe40003f44270 */
[----:B------:R-:W-:Y:S02]  /*5860*/  @!P6 LEA.HI.X R37, R37, c[0x0][0x1fc], R0, 0x1, P0 ;  /* 0x00007f002525ea11 */ /* 0x000fe400000f0c00 */
[----:B------:R1:W-:Y:S01]  /*5870*/  LDGSTS.E.BYPASS.LTC128B.128 [R193+0x3080], [R2.64+0x80], !P5 ;  /* 0x0308008002c17fae */ /* 0x0003e2000e901d46 */
[----:B------:R-:W-:Y:S02]  /*5880*/  IMAD.MOV.U32 R0, RZ, RZ, R122 ;  /* 0x000000ffff007224 */ /* 0x000fe400078e007a */
[C---:B------:R-:W-:Y:S03]  /*5890*/  HMMA.16816.F32 R24, R44.reuse, R32, RZ ;  /* 0x000000202c18723c */ /* 0x040fe600000018ff */
[----:B------:R5:W-:Y:S05]  /*58a0*/  @!P6 LDGSTS.E.BYPASS.LTC128B.128 [R193+0x2080], [R36.64], !P3 ;  /* 0x0208000024c1efae */ /* 0x000bea000d901d46 */
[-C--:B------:R-:W-:Y:S01]  /*58b0*/  HMMA.16816.F32 R28, R44, R34.reuse, RZ ;  /* 0x000000222c1c723c */ /* 0x080fe200000018ff */
[----:B------:R5:W-:Y:S06]  /*58c0*/  @!P6 LDGSTS.E.BYPASS.LTC128B.128 [R193+0x2c80], [R36.64+0x40], !P4 ;  /* 0x02c8004024c1efae */ /* 0x000bec000e101d46 */
[----:B------:R5:W-:Y:S01]  /*58d0*/  @!P6 LDGSTS.E.BYPASS.LTC128B.128 [R193+0x3880], [R36.64+0x80], !P5 ;  /* 0x0388008024c1efae */ /* 0x000be2000e901d46 */
[C---:B------:R-:W-:Y:S05]  /*58e0*/  HMMA.16816.F32 R32, R48.reuse, R34, RZ ;  /* 0x000000223020723c */ /* 0x040fea00000018ff */
[----:B------:R-:W0:Y:S01]  /*58f0*/  LDGDEPBAR ;  /* 0x00000000000079af */ /* 0x000e220000000000 */
[----:B-1----:R-:W-:Y:S02]  /*5900*/  IMAD.MOV.U32 R2, RZ, RZ, R121 ;  /* 0x000000ffff027224 */ /* 0x002fe400078e0079 */
[-C--:B-----5:R-:W-:Y:S08]  /*5910*/  HMMA.16816.F32 R36, R48, R156.reuse, RZ ;  /* 0x0000009c3024723c */ /* 0x0a0ff000000018ff */
[C---:B------:R-:W-:Y:S08]  /*5920*/  HMMA.16816.F32 R40, R44.reuse, R156, RZ ;  /* 0x0000009c2c28723c */ /* 0x040ff000000018ff */
[-C--:B------:R-:W-:Y:S08]  /*5930*/  HMMA.16816.F32 R44, R44, R158.reuse, RZ ;  /* 0x0000009e2c2c723c */ /* 0x080ff000000018ff */
[----:B------:R-:W-:Y:S01]  /*5940*/  HMMA.16816.F32 R48, R48, R158, RZ ;  /* 0x0000009e3030723c */ /* 0x000fe200000018ff */
[----:B------:R-:W-:Y:S07]  /*5950*/  LDSM.16.M88.4 R156, [R182+0x2000] ;  /* 0x00200000b69c783b */ /* 0x000fee0000000200 */
[-C--:B------:R-:W-:Y:S08]  /*5960*/  HMMA.16816.F32 R4, R160, R164.reuse, R4 ;  /* 0x000000a4a004723c */ /* 0x080ff00000001804 */
[C---:B------:R-:W-:Y:S08]  /*5970*/  HMMA.16816.F32 R8, R168.reuse, R164, R8 ;  /* 0x000000a4a808723c */ /* 0x040ff00000001808 */
[-C--:B------:R-:W-:Y:S08]  /*5980*/  HMMA.16816.F32 R12, R168, R166.reuse, R12 ;  /* 0x000000a6a80c723c */ /* 0x080ff0000000180c */
[C---:B------:R-:W-:Y:S01]  /*5990*/  HMMA.16816.F32 R16, R160.reuse, R166, R16 ;  /* 0x000000a6a010723c */ /* 0x040fe20000001810 */
[----:B------:R-:W1:Y:S07]  /*59a0*/  LDSM.16.M88.4 R164, [R123+0xc00] ;  /* 0x000c00007ba4783b */ /* 0x000e6e0000000200 */
[-C--:B--2---:R-:W-:Y:S08]  /*59b0*/  HMMA.16816.F32 R20, R160, R172.reuse, R20 ;  /* 0x000000aca014723c */ /* 0x084ff00000001814 */
[C---:B------:R-:W-:Y:S08]  /*59c0*/  HMMA.16816.F32 R24, R168.reuse, R172, R24 ;  /* 0x000000aca818723c */ /* 0x040ff00000001818 */
[-C--:B------:R-:W-:Y:S08]  /*59d0*/  HMMA.16816.F32 R28, R168, R174.reuse, R28 ;  /* 0x000000aea81c723c */ /* 0x080ff0000000181c */
[C---:B------:R-:W-:Y:S01]  /*59e0*/  HMMA.16816.F32 R32, R160.reuse, R174, R32 ;  /* 0x000000aea020723c */ /* 0x040fe20000001820 */
[----:B------:R-:W-:Y:S07]  /*59f0*/  LDSM.16.M88.4 R172, [R123+0x1400] ;  /* 0x001400007bac783b */ /* 0x000fee0000000200 */
[-C--:B---3--:R-:W-:Y:S08]  /*5a00*/  HMMA.16816.F32 R36, R160, R176.reuse, R36 ;  /* 0x000000b0a024723c */ /* 0x088ff00000001824 */
[C---:B------:R-:W-:Y:S08]  /*5a10*/  HMMA.16816.F32 R40, R168.reuse, R176, R40 ;  /* 0x000000b0a828723c */ /* 0x040ff00000001828 */
[-C--:B------:R-:W-:Y:S01]  /*5a20*/  HMMA.16816.F32 R44, R168, R178.reuse, R44 ;  /* 0x000000b2a82c723c */ /* 0x080fe2000000182c */
[----:B------:R-:W2:Y:S07]  /*5a30*/  LDSM.16.M88.4 R168, [R182+0x3000] ;  /* 0x00300000b6a8783b */ /* 0x000eae0000000200 */
[----:B------:R-:W-:Y:S01]  /*5a40*/  HMMA.16816.F32 R48, R160, R178, R48 ;  /* 0x000000b2a030723c */ /* 0x000fe20000001830 */
[----:B------:R-:W3:Y:S07]  /*5a50*/  LDSM.16.M88.4 R160, [R123+0x1000] ;  /* 0x001000007ba0783b */ /* 0x000eee0000000200 */
[-C--:B-1----:R-:W-:Y:S08]  /*5a60*/  HMMA.16816.F32 R4, R156, R164.reuse, R4 ;  /* 0x000000a49c04723c */ /* 0x082ff00000001804 */
[C---:B--2---:R-:W-:Y:S08]  /*5a70*/  HMMA.16816.F32 R8, R168.reuse, R164, R8 ;  /* 0x000000a4a808723c */ /* 0x044ff00000001808 */
[-C--:B------:R-:W-:Y:S08]  /*5a80*/  HMMA.16816.F32 R12, R168, R166.reuse, R12 ;  /* 0x000000a6a80c723c */ /* 0x080ff0000000180c */
[C---:B------:R-:W-:Y:S01]  /*5a90*/  HMMA.16816.F32 R16, R156.reuse, R166, R16 ;  /* 0x000000a69c10723c */ /* 0x040fe20000001810 */
[----:B------:R-:W-:Y:S07]  /*5aa0*/  LDSM.16.M88.4 R164, [R190] ;  /* 0x00000000bea4783b */ /* 0x000fee0000000200 */
[-C--:B---3--:R-:W-:Y:S08]  /*5ab0*/  HMMA.16816.F32 R20, R156, R160.reuse, R20 ;  /* 0x000000a09c14723c */ /* 0x088ff00000001814 */
[C---:B------:R-:W-:Y:S08]  /*5ac0*/  HMMA.16816.F32 R24, R168.reuse, R160, R24 ;  /* 0x000000a0a818723c */ /* 0x040ff00000001818 */
[-C--:B------:R-:W-:Y:S08]  /*5ad0*/  HMMA.16816.F32 R28, R168, R162.reuse, R28 ;  /* 0x000000a2a81c723c */ /* 0x080ff0000000181c */
[C---:B------:R-:W-:Y:S01]  /*5ae0*/  HMMA.16816.F32 R32, R156.reuse, R162, R32 ;  /* 0x000000a29c20723c */ /* 0x040fe20000001820 */
[----:B------:R-:W1:Y:S07]  /*5af0*/  LDSM.16.M88.4 R160, [R183+0x2000] ;  /* 0x00200000b7a0783b */ /* 0x000e6e0000000200 */
[-C--:B------:R-:W-:Y:S08]  /*5b00*/  HMMA.16816.F32 R36, R156, R172.reuse, R36 ;  /* 0x000000ac9c24723c */ /* 0x080ff00000001824 */
[C---:B------:R-:W-:Y:S08]  /*5b10*/  HMMA.16816.F32 R40, R168.reuse, R172, R40 ;  /* 0x000000aca828723c */ /* 0x040ff00000001828 */
[-C--:B------:R-:W-:Y:S01]  /*5b20*/  HMMA.16816.F32 R44, R168, R174.reuse, R44 ;  /* 0x000000aea82c723c */ /* 0x080fe2000000182c */
[----:B------:R-:W2:Y:S07]  /*5b30*/  LDSM.16.M88.4 R168, [R183+0x3000] ;  /* 0x00300000b7a8783b */ /* 0x000eae0000000200 */
[----:B------:R-:W-:Y:S01]  /*5b40*/  HMMA.16816.F32 R48, R156, R174, R48 ;  /* 0x000000ae9c30723c */ /* 0x000fe20000001830 */
[----:B------:R-:W3:Y:S06]  /*5b50*/  LDSM.16.M88.4 R156, [R189] ;  /* 0x00000000bd9c783b */ /* 0x000eec0000000200 */
[----:B------:R-:W4:Y:S01]  /*5b60*/  LDSM.16.M88.4 R172, [R188] ;  /* 0x00000000bcac783b */ /* 0x000f220000000200 */
[-C--:B-1----:R-:W-:Y:S08]  /*5b70*/  HMMA.16816.F32 R4, R160, R164.reuse, R4 ;  /* 0x000000a4a004723c */ /* 0x082ff00000001804 */
[C---:B--2---:R-:W-:Y:S08]  /*5b80*/  HMMA.16816.F32 R8, R168.reuse, R164, R8 ;  /* 0x000000a4a808723c */ /* 0x044ff00000001808 */
[-C--:B------:R-:W-:Y:S08]  /*5b90*/  HMMA.16816.F32 R12, R168, R166.reuse, R12 ;  /* 0x000000a6a80c723c */ /* 0x080ff0000000180c */
[C---:B------:R-:W-:Y:S01]  /*5ba0*/  HMMA.16816.F32 R16, R160.reuse, R166, R16 ;  /* 0x000000a6a010723c */ /* 0x040fe20000001810 */
[----:B------:R-:W-:Y:S07]  /*5bb0*/  LDSM.16.M88.4 R164, [R123+0x1800] ;  /* 0x001800007ba4783b */ /* 0x000fee0000000200 */
[-C--:B---3--:R-:W-:Y:S08]  /*5bc0*/  HMMA.16816.F32 R20, R160, R156.reuse, R20 ;  /* 0x0000009ca014723c */ /* 0x088ff00000001814 */
[C---:B------:R-:W-:Y:S08]  /*5bd0*/  HMMA.16816.F32 R24, R168.reuse, R156, R24 ;  /* 0x0000009ca818723c */ /* 0x040ff00000001818 */
[-C--:B------:R-:W-:Y:S08]  /*5be0*/  HMMA.16816.F32 R28, R168, R158.reuse, R28 ;  /* 0x0000009ea81c723c */ /* 0x080ff0000000181c */
[C---:B------:R-:W-:Y:S01]  /*5bf0*/  HMMA.16816.F32 R32, R160.reuse, R158, R32 ;  /* 0x0000009ea020723c */ /* 0x040fe20000001820 */
[----:B------:R-:W1:Y:S07]  /*5c00*/  LDSM.16.M88.4 R156, [R182+0x4000] ;  /* 0x00400000b69c783b */ /* 0x000e6e0000000200 */
[-C--:B----4-:R-:W-:Y:S08]  /*5c10*/  HMMA.16816.F32 R36, R160, R172.reuse, R36 ;  /* 0x000000aca024723c */ /* 0x090ff00000001824 */
[C---:B------:R-:W-:Y:S08]  /*5c20*/  HMMA.16816.F32 R40, R168.reuse, R172, R40 ;  /* 0x000000aca828723c */ /* 0x040ff00000001828 */
[-C--:B------:R-:W-:Y:S01]  /*5c30*/  HMMA.16816.F32 R44, R168, R174.reuse, R44 ;  /* 0x000000aea82c723c */ /* 0x080fe2000000182c */
[----:B------:R-:W2:Y:S07]  /*5c40*/  LDSM.16.M88.4 R168, [R182+0x5000] ;  /* 0x00500000b6a8783b */ /* 0x000eae0000000200 */
[----:B------:R-:W-:Y:S01]  /*5c50*/  HMMA.16816.F32 R48, R160, R174, R48 ;  /* 0x000000aea030723c */ /* 0x000fe20000001830 */
[----:B------:R-:W3:Y:S06]  /*5c60*/  LDSM.16.M88.4 R160, [R123+0x1c00] ;  /* 0x001c00007ba0783b */ /* 0x000eec0000000200 */
[----:B------:R-:W4:Y:S01]  /*5c70*/  LDSM.16.M88.4 R172, [R123+0x2000] ;  /* 0x002000007bac783b */ /* 0x000f220000000200 */
        /* <DEDUP_REMOVED lines=15> */
[----:B------:R-:W3:Y:S06]  /*5d70*/  LDSM.16.M88.4 R156, [R186] ;  /* 0x00000000ba9c783b */ /* 0x000eec0000000200 */
[----:B------:R-:W4:Y:S01]  /*5d80*/  LDSM.16.M88.4 R172, [R185] ;  /* 0x00000000b9ac783b */ /* 0x000f220000000200 */
[----:B------:R-:W-:Y:S04]  /*5d90*/  DEPBAR.LE SB0, 0x0 ;  /* 0x000080000000791a */ /* 0x000fe80000000000 */
[-C--:B-1----:R-:W-:Y:S01]  /*5da0*/  HMMA.16816.F32 R4, R160, R164.reuse, R4 ;  /* 0x000000a4a004723c */ /* 0x082fe20000001804 */
[----:B------:R-:W-:Y:S07]  /*5db0*/  BAR.SYNC.DEFER_BLOCKING 0x0 ;  /* 0x0000000000007b1d */ /* 0x000fee0000010000 */
[C---:B--2---:R-:W-:Y:S08]  /*5dc0*/  HMMA.16816.F32 R8, R168.reuse, R164, R8 ;  /* 0x000000a4a808723c */ /* 0x044ff00000001808 */
[-C--:B------:R-:W-:Y:S08]  /*5dd0*/  HMMA.16816.F32 R12, R168, R166.reuse, R12 ;  /* 0x000000a6a80c723c */ /* 0x080ff0000000180c */
[C---:B------:R-:W-:Y:S08]  /*5de0*/  HMMA.16816.F32 R16, R160.reuse, R166, R16 ;  /* 0x000000a6a010723c */ /* 0x040ff00000001810 */
[-C--:B---3--:R-:W-:Y:S08]  /*5df0*/  HMMA.16816.F32 R20, R160, R156.reuse, R20 ;  /* 0x0000009ca014723c */ /* 0x088ff00000001814 */
[C---:B------:R-:W-:Y:S08]  /*5e00*/  HMMA.16816.F32 R24, R168.reuse, R156, R24 ;  /* 0x0000009ca818723c */ /* 0x040ff00000001818 */
[-C--:B------:R-:W-:Y:S08]  /*5e10*/  HMMA.16816.F32 R28, R168, R158.reuse, R28 ;  /* 0x0000009ea81c723c */ /* 0x080ff0000000181c */
[C---:B------:R-:W-:Y:S08]  /*5e20*/  HMMA.16816.F32 R32, R160.reuse, R158, R32 ;  /* 0x0000009ea020723c */ /* 0x040ff00000001820 */
[-C--:B----4-:R-:W-:Y:S08]  /*5e30*/  HMMA.16816.F32 R36, R160, R172.reuse, R36 ;  /* 0x000000aca024723c */ /* 0x090ff00000001824 */
[C---:B------:R-:W-:Y:S08]  /*5e40*/  HMMA.16816.F32 R40, R168.reuse, R172, R40 ;  /* 0x000000aca828723c */ /* 0x040ff00000001828 */
[-C--:B------:R-:W-:Y:S08]  /*5e50*/  HMMA.16816.F32 R44, R168, R174.reuse, R44 ;  /* 0x000000aea82c723c */ /* 0x080ff0000000182c */
[----:B------:R-:W-:Y:S01]  /*5e60*/  HMMA.16816.F32 R48, R160, R174, R48 ;  /* 0x000000aea030723c */ /* 0x000fe20000001830 */
[----:B------:R-:W-:Y:S07]  /*5e70*/  @!UPT UIADD3 URZ, URZ, URZ, URZ ;  /* 0x0000003f3f3ff290 */ /* 0x000fee000fffe03f */
[----:B------:R-:W-:-:S11]  /*5e80*/  @!P2 BRA `(.L_x_54) ;  /* 0x000002b00000a947 */ /* 0x000fd60003800000 */
[----:B------:R-:W-:Y:S04]  /*5e90*/  IADD3 R3, -R229, 0x30, RZ ;  /* 0x00000030e5037810 */ /* 0x000fe80007ffe1ff */
[----:B------:R-:W-:Y:S11]  /*5ea0*/  ISETP.GE.AND P0, PT, R3, 0x21, PT ;  /* 0x000000210300780c */ /* 0x000ff60003f06270 */
[----:B------:R-:W-:Y:S02]  /*5eb0*/  @!UPT UIADD3 URZ, URZ, URZ, URZ ;  /* 0x0000003f3f3ff290 */ /* 0x000fe4000fffe03f */
[----:B------:R-:W-:Y:S01]  /*5ec0*/  @P0 IMAD.MOV.U32 R156, RZ, RZ, c[0x0][0x1e0] ;  /* 0x00007800ff9c0624 */ /* 0x000fe200078e00ff */
[----:B------:R-:W-:Y:S01]  /*5ed0*/  @P0 IADD3 R117, R194, -0x1, RZ ;  /* 0xffffffffc2750810 */ /* 0x000fe20007ffe0ff */
[----:B------:R-:W-:Y:S03]  /*5ee0*/  @P0 IMAD.MOV.U32 R158, RZ, RZ, 0x5 ;  /* 0x00000005ff9e0424 */ /* 0x000fe600078e00ff */
[----:B------:R-:W-:Y:S02]  /*5ef0*/  @P0 SHF.R.S32.HI R118, RZ, 0x1f, R117 ;  /* 0x0000001fff760819 */ /* 0x000fe40000011475 */
[C---:B------:R-:W-:Y:S02]  /*5f00*/  @P0 SHF.L.U64.HI R159, R156.reuse, R158, c[0x0][0x1e4] ;  /* 0x000079009c9f0619 */ /* 0x040fe4000001029e */
[----:B------:R-:W-:Y:S01]  /*5f10*/  @P0 SHF.L.U32 R158, R156, 0x5, RZ ;  /* 0x000000059c9e0819 */ /* 0x000fe200000006ff */
[----:B------:R-:W-:Y:S02]  /*5f20*/  @P0 IMAD R118, R118, c[0x0][0x1e0], RZ ;  /* 0x0000780076760a24 */ /* 0x000fe400078e02ff */
[C---:B------:R-:W-:Y:S04]  /*5f30*/  @P0 IMAD.WIDE.U32 R156, R117.reuse, c[0x0][0x1e0], RZ ;  /* 0x00007800759c0a25 */ /* 0x040fe800078e00ff */
[----:B------:R-:W-:Y:S04]  /*5f40*/  @P0 IMAD R118, R117, c[0x0][0x1e4], R118 ;  /* 0x0000790075760a24 */ /* 0x000fe800078e0276 */
[----:B------:R-:W-:Y:S02]  /*5f50*/  @P0 IMAD.IADD R118, R157, 0x1, R118 ;  /* 0x000000019d760824 */ /* 0x000fe400078e0276 */
[----:B------:R-:W-:Y:S04]  /*5f60*/  @P0 IMAD.WIDE.U32 R156, R156, 0x30, R158 ;  /* 0x000000309c9c0825 */ /* 0x000fe800078e009e */
[----:B------:R-:W-:Y:S01]  /*5f70*/  @P0 IMAD R118, R118, 0x30, RZ ;  /* 0x0000003076760824 */ /* 0x000fe200078e02ff */
[----:B------:R-:W-:Y:S04]  /*5f80*/  @P0 IADD3 R117, P1, R220, R156, RZ ;  /* 0x0000009cdc750210 */ /* 0x000fe80007f3e0ff */
[----:B------:R-:W-:Y:S02]  /*5f90*/  @P0 IADD3.X R160, R219, R118, R157, P1, !PT ;  /* 0x00000076dba00210 */ /* 0x000fe40000ffe49d */
[----:B------:R-:W-:Y:S11]  /*5fa0*/  ISETP.GE.AND P1, PT, R3, 0x1, PT ;  /* 0x000000010300780c */ /* 0x000ff60003f26270 */
[----:B------:R-:W-:Y:S02]  /*5fb0*/  @!UPT UIADD3 URZ, URZ, URZ, URZ ;  /* 0x0000003f3f3ff290 */ /* 0x000fe4000fffe03f */
[----:B------:R-:W-:Y:S01]  /*5fc0*/  @P1 IADD3 R3, R194, -0x1, RZ ;  /* 0xffffffffc2031810 */ /* 0x000fe20007ffe0ff */
[----:B------:R-:W-:Y:S01]  /*5fd0*/  @P1 IMAD.MOV.U32 R157, RZ, RZ, R219 ;  /* 0x000000ffff9d1224 */ /* 0x000fe200078e00db */
[----:B------:R-:W-:Y:S02]  /*5fe0*/  @P1 MOV R156, R220 ;  /* 0x000000dc009c1202 */ /* 0x000fe40000000f00 */
[----:B------:R-:W-:Y:S01]  /*5ff0*/  @P1 SHF.R.S32.HI R118, RZ, 0x1f, R3 ;  /* 0x0000001fff761819 */ /* 0x000fe20000011403 */
[C---:B------:R-:W-:Y:S04]  /*6000*/  @P1 IMAD.WIDE.U32 R158, R3.reuse, c[0x0][0x1e0], RZ ;  /* 0x00007800039e1a25 */ /* 0x040fe800078e00ff */
[----:B------:R-:W-:Y:S02]  /*6010*/  @P1 IMAD R118, R118, c[0x0][0x1e0], RZ ;  /* 0x0000780076761a24 */ /* 0x000fe400078e02ff */
[----:B------:R-:W-:Y:S04]  /*6020*/  @P1 IMAD.WIDE.U32 R156, R158, 0x30, R156 ;  /* 0x000000309e9c1825 */ /* 0x000fe800078e009c */
[----:B------:R-:W-:Y:S01]  /*6030*/  @P1 IMAD R3, R3, c[0x0][0x1e4], R118 ;  /* 0x0000790003031a24 */ /* 0x000fe200078e0276 */
[C---:B------:R-:W-:Y:S03]  /*6040*/  @P1 LEA R158, P6, R156.reuse, c[0x0][0x1c8], 0x1 ;  /* 0x000072009c9e1a11 */ /* 0x040fe600078c08ff */
[----:B------:R-:W-:Y:S04]  /*6050*/  @P1 IMAD.IADD R3, R159, 0x1, R3 ;  /* 0x000000019f031824 */ /* 0x000fe800078e0203 */
[----:B------:R-:W-:Y:S05]  /*6060*/  @P1 IMAD R3, R3, 0x30, RZ ;  /* 0x0000003003031824 */ /* 0x000fea00078e02ff */
[----:B------:R-:W-:Y:S04]  /*6070*/  @P1 IADD3 R3, R157, R3, RZ ;  /* 0x000000039d031210 */ /* 0x000fe80007ffe0ff */
[----:B------:R-:W-:Y:S02]  /*6080*/  @P1 LEA.HI.X R159, R156, c[0x0][0x1cc], R3, 0x1, P6 ;  /* 0x000073009c9f1a11 */ /* 0x000fe400030f0c03 */
[C---:B------:R-:W-:Y:S03]  /*6090*/  @P0 LEA R156, P6, R117.reuse, c[0x0][0x1c8], 0x1 ;  /* 0x00007200759c0a11 */ /* 0x040fe600078c08ff */
[----:B------:R-:W-:Y:S01]  /*60a0*/  @!PT LDS RZ, [RZ] ;  /* 0x00000000fffff984 */ /* 0x000fe20000000800 */
[----:B------:R-:W-:Y:S01]  /*60b0*/  @!PT LDS RZ, [RZ] ;  /* 0x00000000fffff984 */ /* 0x000fe20000000800 */
[----:B------:R-:W-:Y:S01]  /*60c0*/  @!PT LDS RZ, [RZ] ;  /* 0x00000000fffff984 */ /* 0x000fe20000000800 */
[----:B------:R1:W-:Y:S01]  /*60d0*/  @P1 LDGSTS.E.BYPASS.LTC128B.128 [R193+0x3c80], [R158.64], !P3 ;  /* 0x03c800009ec11fae */ /* 0x0003e2000d901d46 */
[----:B------:R-:W-:Y:S04]  /*60e0*/  @P0 LEA.HI.X R157, R117, c[0x0][0x1cc], R160, 0x1, P6 ;  /* 0x00007300759d0a11 */ /* 0x000fe800030f0ca0 */
[----:B------:R1:W-:Y:S05]  /*60f0*/  @P1 LDGSTS.E.BYPASS.LTC128B.128 [R193+0x4880], [R158.64+0x40], !P4 ;  /* 0x048800409ec11fae */ /* 0x0003ea000e101d46 */
[----:B------:R1:W-:Y:S05]  /*6100*/  @P1 LDGSTS.E.BYPASS.LTC128B.128 [R193+0x5480], [R158.64+0x80], !P5 ;  /* 0x054800809ec11fae */ /* 0x0003ea000e901d46 */
[----:B------:R1:W-:Y:S05]  /*6110*/  @P0 LDGSTS.E.BYPASS.LTC128B.128 [R193+0x4480], [R156.64], !P3 ;  /* 0x044800009cc10fae */ /* 0x0003ea000d901d46 */
[----:B------:R1:W-:Y:S05]  /*6120*/  @P0 LDGSTS.E.BYPASS.LTC128B.128 [R193+0x5080], [R156.64+0x40], !P4 ;  /* 0x050800409cc10fae */ /* 0x0003ea000e101d46 */
[----:B------:R1:W-:Y:S02]  /*6130*/  @P0 LDGSTS.E.BYPASS.LTC128B.128 [R193+0x5c80], [R156.64+0x80], !P5 ;  /* 0x05c800809cc10fae */ /* 0x0003e4000e901d46 */
.L_x_54:
[----:B------:R-:W-:Y:S05]  /*6140*/  BSYNC B0 ;  /* 0x0000000000007941 */ /* 0x000fea0003800000 */
.L_x_53:
[----:B------:R-:W-:Y:S01]  /*6150*/  FMNMX.FTZ R117, R6, R121, !PT ;  /* 0x0000007906757209 */ /* 0x000fe20007810000 */
[----:B------:R-:W0:Y:S01]  /*6160*/  LDGDEPBAR ;  /* 0x00000000000079af */ /* 0x000e220000000000 */
        /* <DEDUP_REMOVED lines=32> */
[----:B------:R-:W-:Y:S01]  /*6370*/  SHFL.BFLY PT, R121, R117, 0x2, 0x1f ;  /* 0x0c401f0075797f89 */ /* 0x000fe200000e0000 */
[----:B------:R-:W-:Y:S02]  /*6380*/  FMNMX.FTZ R3, R49, R3, !PT ;  /* 0x0000000331037209 */ /* 0x000fe40007810000 */
[----:B------:R-:W-:Y:S02]  /*6390*/  FMNMX.FTZ R118, R44, R118, !PT ;  /* 0x000000762c767209 */ /* 0x000fe40007810000 */
[----:B------:R-:W-:Y:S02]  /*63a0*/  IADD3 R194, R194, -0x1, RZ ;  /* 0xffffffffc2c27810 */ /* 0x000fe40007ffe0ff */
[----:B------:R-:W-:Y:S01]  /*63b0*/  FMNMX.FTZ R118, R45, R118, !PT ;  /* 0x000000762d767209 */ /* 0x000fe20007810000 */
[----:B------:R-:W-:Y:S08]  /*63c0*/  SHFL.BFLY PT, R120, R3, 0x2, 0x1f ;  /* 0x0c401f0003787f89 */ /* 0x000ff000000e0000 */
[----:B------:R-:W2:Y:S02]  /*63d0*/  SHFL.BFLY PT, R122, R118, 0x2, 0x1f ;  /* 0x0c401f00767a7f89 */ /* 0x000ea400000e0000 */
[----:B--2---:R-:W-:Y:S02]  /*63e0*/  FMNMX.FTZ R118, R118, R122, !PT ;  /* 0x0000007a76767209 */ /* 0x004fe40007810000 */
[----:B------:R-:W-:Y:S02]  /*63f0*/  FMNMX.FTZ R117, R117, R121, !PT ;  /* 0x0000007975757209 */ /* 0x000fe40007810000 */
[----:B------:R-:W-:Y:S02]  /*6400*/  FMNMX.FTZ R3, R3, R120, !PT ;  /* 0x0000007803037209 */ /* 0x000fe40007810000 */
[----:B-1----:R-:W-:Y:S01]  /*6410*/  SHFL.BFLY PT, R157, R118, 0x1, 0x1f ;  /* 0x0c201f00769d7f89 */ /* 0x002fe200000e0000 */
[----:B------:R-:W-:Y:S04]  /*6420*/  FMNMX.FTZ R120, R10, R119, !PT ;  /* 0x000000770a787209 */ /* 0x000fe80007810000 */
[----:B------:R-:W-:Y:S03]  /*6430*/  FMNMX.FTZ R120, R11, R120, !PT ;  /* 0x000000780b787209 */ /* 0x000fe60007810000 */
[----:B------:R-:W1:Y:S01]  /*6440*/  SHFL.BFLY PT, R121, R117, 0x1, 0x1f ;  /* 0x0c201f0075797f89 */ /* 0x000e6200000e0000 */
[----:B------:R-:W-:Y:S04]  /*6450*/  FMNMX.FTZ R120, R14, R120, !PT ;  /* 0x000000780e787209 */ /* 0x000fe80007810000 */
[----:B------:R-:W-:Y:S03]  /*6460*/  FMNMX.FTZ R120, R15, R120, !PT ;  /* 0x000000780f787209 */ /* 0x000fe60007810000 */
[----:B------:R-:W2:Y:S01]  /*6470*/  SHFL.BFLY PT, R156, R3, 0x1, 0x1f ;  /* 0x0c201f00039c7f89 */ /* 0x000ea200000e0000 */
[----:B------:R-:W-:Y:S04]  /*6480*/  FMNMX.FTZ R120, R26, R120, !PT ;  /* 0x000000781a787209 */ /* 0x000fe80007810000 */
[----:B------:R-:W-:Y:S02]  /*6490*/  FMNMX.FTZ R120, R27, R120, !PT ;  /* 0x000000781b787209 */ /* 0x000fe40007810000 */
[----:B-1----:R-:W-:Y:S05]  /*64a0*/  FMNMX.FTZ R121, R117, R121, !PT ;  /* 0x0000007975797209 */ /* 0x002fea0007810000 */
[C---:B------:R-:W-:Y:S02]  /*64b0*/  FADD.FTZ R2, -R121.reuse, R2 ;  /* 0x0000000279027221 */ /* 0x040fe40000010100 */
[----:B------:R-:W-:Y:S01]  /*64c0*/  FMUL.FTZ R161, R121, c[0x0][0x2d0] ;  /* 0x0000b40079a17a20 */ /* 0x000fe20000410000 */
[----:B--2---:R-:W-:Y:S01]  /*64d0*/  FMNMX.FTZ R122, R3, R156, !PT ;  /* 0x0000009c037a7209 */ /* 0x004fe20007810000 */
[----:B------:R-:W-:Y:S01]  /*64e0*/  FMUL.FTZ R2, R2, c[0x0][0x2d0] ;  /* 0x0000b40002027a20 */ /* 0x000fe20000410000 */
[----:B------:R-:W-:Y:S01]  /*64f0*/  FMNMX.FTZ R3, R30, R120, !PT ;  /* 0x000000781e037209 */ /* 0x000fe20007810000 */
[--C-:B------:R-:W-:Y:S01]  /*6500*/  FFMA.FTZ R22, R22, c[0x0][0x2d0], -R161.reuse ;  /* 0x0000b40016167a23 */ /* 0x100fe200000108a1 */
[----:B------:R-:W-:Y:S01]  /*6510*/  FMNMX.FTZ R120, R118, R157, !PT ;  /* 0x0000009d76787209 */ /* 0x000fe20007810000 */
[C---:B------:R-:W-:Y:S01]  /*6520*/  FADD.FTZ R0, -R122.reuse, R0 ;  /* 0x000000007a007221 */ /* 0x040fe20000010100 */
[----:B------:R-:W-:Y:S01]  /*6530*/  FMNMX.FTZ R3, R31, R3, !PT ;  /* 0x000000031f037209 */ /* 0x000fe20007810000 */
[----:B------:R1:W2:Y:S01]  /*6540*/  MUFU.EX2 R118, R2 ;  /* 0x0000000200767308 */ /* 0x0002a20000000800 */
[----:B------:R-:W-:Y:S01]  /*6550*/  FMUL.FTZ R160, R122, c[0x0][0x2d0] ;  /* 0x0000b4007aa07a20 */ /* 0x000fe20000410000 */
[----:B------:R-:W-:Y:S01]  /*6560*/  LDSM.16.MT88.4 R156, [R180] ;  /* 0x00000000b49c783b */ /* 0x000fe20000004200 */
[----:B------:R-:W-:Y:S01]  /*6570*/  FMNMX.FTZ R117, R42, R3, !PT ;  /* 0x000000032a757209 */ /* 0x000fe20007810000 */
[----:B------:R-:W-:Y:S02]  /*6580*/  FMUL.FTZ R3, R0, c[0x0][0x2d0] ;  /* 0x0000b40000037a20 */ /* 0x000fe40000410000 */
[--C-:B------:R-:W-:Y:S01]  /*6590*/  FFMA.FTZ R4, R4, c[0x0][0x2d0], -R160.reuse ;  /* 0x0000b40004047a23 */ /* 0x100fe200000108a0 */
[----:B------:R-:W-:Y:S01]  /*65a0*/  FMNMX.FTZ R0, R43, R117, !PT ;  /* 0x000000752b007209 */ /* 0x000fe20007810000 */
[--C-:B------:R-:W-:Y:S02]  /*65b0*/  FFMA.FTZ R20, R20, c[0x0][0x2d0], -R160.reuse ;  /* 0x0000b40014147a23 */ /* 0x100fe400000108a0 */
[----:B------:R3:W4:Y:S01]  /*65c0*/  MUFU.EX2 R117, R3 ;  /* 0x0000000300757308 */ /* 0x0007220000000800 */
[----:B------:R-:W-:Y:S01]  /*65d0*/  FMNMX.FTZ R0, R46, R0, !PT ;  /* 0x000000002e007209 */ /* 0x000fe20007810000 */
[--C-:B------:R-:W-:Y:S02]  /*65e0*/  FFMA.FTZ R21, R21, c[0x0][0x2d0], -R160.reuse ;  /* 0x0000b40015157a23 */ /* 0x100fe400000108a0 */
[--C-:B------:R-:W-:Y:S01]  /*65f0*/  FFMA.FTZ R23, R23, c[0x0][0x2d0], -R161.reuse ;  /* 0x0000b40017177a23 */ /* 0x100fe200000108a1 */
[----:B------:R-:W-:Y:S01]  /*6600*/  FMNMX.FTZ R0, R47, R0, !PT ;  /* 0x000000002f007209 */ /* 0x000fe20007810000 */
[--C-:B------:R-:W-:Y:S02]  /*6610*/  FFMA.FTZ R32, R32, c[0x0][0x2d0], -R160.reuse ;  /* 0x0000b40020207a23 */ /* 0x100fe400000108a0 */
[----:B------:R-:W-:Y:S02]  /*6620*/  FFMA.FTZ R33, R33, c[0x0][0x2d0], -R160 ;  /* 0x0000b40021217a23 */ /* 0x000fe400000108a0 */
[----:B------:R-:W-:Y:S01]  /*6630*/  MUFU.EX2 R162, R4 ;  /* 0x0000000400a27308 */ /* 0x000fe20000000800 */
[--C-:B------:R-:W-:Y:S02]  /*6640*/  FFMA.FTZ R34, R34, c[0x0][0x2d0], -R161.reuse ;  /* 0x0000b40022227a23 */ /* 0x100fe400000108a1 */
[--C-:B------:R-:W-:Y:S02]  /*6650*/  FFMA.FTZ R35, R35, c[0x0][0x2d0], -R161.reuse ;  /* 0x0000b40023237a23 */ /* 0x100fe400000108a1 */
[----:B-1----:R-:W-:Y:S02]  /*6660*/  FADD.FTZ R2, -R120, R116 ;  /* 0x0000007478027221 */ /* 0x002fe40000010100 */
[----:B--2---:R-:W-:Y:S02]  /*6670*/  FMUL.FTZ R54, R118, R54 ;  /* 0x0000003676367220 */ /* 0x004fe40000410000 */
[----:B------:R-:W-:Y:S01]  /*6680*/  FMUL.FTZ R2, R2, c[0x0][0x2d0] ;  /* 0x0000b40002027a20 */ /* 0x000fe20000410000 */
[----:B------:R-:W-:Y:S01]  /*6690*/  MUFU.EX2 R198, R20 ;  /* 0x0000001400c67308 */ /* 0x000fe20000000800 */
[C---:B------:R-:W-:Y:S02]  /*66a0*/  FMUL.FTZ R55, R118.reuse, R55 ;  /* 0x0000003776377220 */ /* 0x040fe40000410000 */
[C---:B------:R-:W-:Y:S01]  /*66b0*/  FMUL.FTZ R66, R118.reuse, R66 ;  /* 0x0000004276427220 */ /* 0x040fe20000410000 */
[----:B---3--:R-:W1:Y:S01]  /*66c0*/  SHFL.BFLY PT, R3, R0, 0x2, 0x1f ;  /* 0x0c401f0000037f89 */ /* 0x008e6200000e0000 */
[C---:B----4-:R-:W-:Y:S02]  /*66d0*/  FMUL.FTZ R52, R117.reuse, R52 ;  /* 0x0000003475347220 */ /* 0x050fe40000410000 */
[C---:B------:R-:W-:Y:S02]  /*66e0*/  FMUL.FTZ R53, R117.reuse, R53 ;  /* 0x0000003575357220 */ /* 0x040fe40000410000 */
[C---:B------:R-:W-:Y:S01]  /*66f0*/  FMUL.FTZ R64, R117.reuse, R64 ;  /* 0x0000004075407220 */ /* 0x040fe20000410000 */
[----:B------:R2:W3:Y:S01]  /*6700*/  MUFU.EX2 R116, R2 ;  /* 0x0000000200747308 */ /* 0x0004e20000000800 */
[C---:B------:R-:W-:Y:S02]  /*6710*/  FMUL.FTZ R65, R117.reuse, R65 ;  /* 0x0000004175417220 */ /* 0x040fe40000410000 */
[C---:B------:R-:W-:Y:S02]  /*6720*/  FMUL.FTZ R67, R118.reuse, R67 ;  /* 0x0000004376437220 */ /* 0x040fe40000410000 */
[C---:B------:R-:W-:Y:S02]  /*6730*/  FMUL.FTZ R68, R117.reuse, R68 ;  /* 0x0000004475447220 */ /* 0x040fe40000410000 */
[C---:B------:R-:W-:Y:S02]  /*6740*/  FMUL.FTZ R69, R117.reuse, R69 ;  /* 0x0000004575457220 */ /* 0x040fe40000410000 */
[C---:B------:R-:W-:Y:S01]  /*6750*/  FMUL.FTZ R70, R118.reuse, R70 ;  /* 0x0000004676467220 */ /* 0x040fe20000410000 */
[----:B------:R-:W-:Y:S01]  /*6760*/  MUFU.EX2 R199, R21 ;  /* 0x0000001500c77308 */ /* 0x000fe20000000800 */
[C---:B------:R-:W-:Y:S02]  /*6770*/  FMUL.FTZ R71, R118.reuse, R71 ;  /* 0x0000004776477220 */ /* 0x040fe40000410000 */
[C---:B------:R-:W-:Y:S02]  /*6780*/  FMUL.FTZ R80, R117.reuse, R80 ;  /* 0x0000005075507220 */ /* 0x040fe40000410000 */
[----:B------:R-:W-:Y:S02]  /*6790*/  FMUL.FTZ R81, R117, R81 ;  /* 0x0000005175517220 */ /* 0x000fe40000410000 */
[----:B------:R-:W-:Y:S01]  /*67a0*/  FMUL.FTZ R82, R118, R82 ;  /* 0x0000005276527220 */ /* 0x000fe20000410000 */
[----:B-1----:R-:W-:Y:S01]  /*67b0*/  FMNMX.FTZ R0, R0, R3, !PT ;  /* 0x0000000300007209 */ /* 0x002fe20007810000 */
[--C-:B------:R-:W-:Y:S01]  /*67c0*/  FFMA.FTZ R3, R7, c[0x0][0x2d0], -R161.reuse ;  /* 0x0000b40007037a23 */ /* 0x100fe200000108a1 */
[----:B------:R-:W-:Y:S01]  /*67d0*/  MUFU.EX2 R197, R22 ;  /* 0x0000001600c57308 */ /* 0x000fe20000000800 */
[C---:B------:R-:W-:Y:S02]  /*67e0*/  FMUL.FTZ R7, R118.reuse, R131 ;  /* 0x0000008376077220 */ /* 0x040fe40000410000 */
[----:B------:R-:W-:Y:S02]  /*67f0*/  FMUL.FTZ R83, R118, R83 ;  /* 0x0000005376537220 */ /* 0x000fe40000410000 */
[--C-:B--2---:R-:W-:Y:S02]  /*6800*/  FFMA.FTZ R2, R5, c[0x0][0x2d0], -R160.reuse ;  /* 0x0000b40005027a23 */ /* 0x104fe400000108a0 */
[C---:B------:R-:W-:Y:S02]  /*6810*/  FMUL.FTZ R5, R117.reuse, R129 ;  /* 0x0000008175057220 */ /* 0x040fe40000410000 */
[C---:B---3--:R-:W-:Y:S01]  /*6820*/  FMUL.FTZ R56, R116.reuse, R56 ;  /* 0x0000003874387220 */ /* 0x048fe20000410000 */
[----:B------:R1:W-:Y:S01]  /*6830*/  MUFU.EX2 R207, R2 ;  /* 0x0000000200cf7308 */ /* 0x0003e20000000800 */
[C---:B------:R-:W-:Y:S02]  /*6840*/  FMUL.FTZ R57, R116.reuse, R57 ;  /* 0x0000003974397220 */ /* 0x040fe40000410000 */
[C---:B------:R-:W-:Y:S02]  /*6850*/  FMUL.FTZ R60, R116.reuse, R60 ;  /* 0x0000003c743c7220 */ /* 0x040fe40000410000 */
[C---:B------:R-:W-:Y:S02]  /*6860*/  FMUL.FTZ R61, R116.reuse, R61 ;  /* 0x0000003d743d7220 */ /* 0x040fe40000410000 */
[C---:B------:R-:W-:Y:S02]  /*6870*/  FMUL.FTZ R72, R116.reuse, R72 ;  /* 0x0000004874487220 */ /* 0x040fe40000410000 */
[C---:B------:R-:W-:Y:S01]  /*6880*/  FMUL.FTZ R73, R116.reuse, R73 ;  /* 0x0000004974497220 */ /* 0x040fe20000410000 */
[----:B------:R2:W-:Y:S01]  /*6890*/  MUFU.EX2 R206, R3 ;  /* 0x0000000300ce7308 */ /* 0x0005e20000000800 */
[C---:B------:R-:W-:Y:S02]  /*68a0*/  FMUL.FTZ R76, R116.reuse, R76 ;  /* 0x0000004c744c7220 */ /* 0x040fe40000410000 */
[----:B------:R-:W-:Y:S02]  /*68b0*/  FMUL.FTZ R77, R116, R77 ;  /* 0x0000004d744d7220 */ /* 0x000fe40000410000 */
[C---:B------:R-:W-:Y:S02]  /*68c0*/  FMUL.FTZ R84, R117.reuse, R84 ;  /* 0x0000005475547220 */ /* 0x040fe40000410000 */
[C---:B------:R-:W-:Y:S02]  /*68d0*/  FMUL.FTZ R85, R117.reuse, R85 ;  /* 0x0000005575557220 */ /* 0x040fe40000410000 */
[C---:B------:R-:W-:Y:S01]  /*68e0*/  FMUL.FTZ R86, R118.reuse, R86 ;  /* 0x0000005676567220 */ /* 0x040fe20000410000 */
[----:B------:R-:W-:Y:S01]  /*68f0*/  MUFU.EX2 R196, R23 ;  /* 0x0000001700c47308 */ /* 0x000fe20000000800 */
[----:B------:R-:W-:Y:S02]  /*6900*/  FMUL.FTZ R87, R118, R87 ;  /* 0x0000005776577220 */ /* 0x000fe40000410000 */
[----:B------:R-:W-:Y:S02]  /*6910*/  FMUL.FTZ R88, R116, R88 ;  /* 0x0000005874587220 */ /* 0x000fe40000410000 */
[--C-:B-1----:R-:W-:Y:S02]  /*6920*/  FFMA.FTZ R2, R6, c[0x0][0x2d0], -R161.reuse ;  /* 0x0000b40006027a23 */ /* 0x102fe400000108a1 */
[----:B------:R-:W-:Y:S02]  /*6930*/  FMUL.FTZ R6, R118, R130 ;  /* 0x0000008276067220 */ /* 0x000fe40000410000 */
[C---:B------:R-:W-:Y:S01]  /*6940*/  FMUL.FTZ R89, R116.reuse, R89 ;  /* 0x0000005974597220 */ /* 0x040fe20000410000 */
[----:B------:R1:W3:Y:S01]  /*6950*/  MUFU.EX2 R205, R2 ;  /* 0x0000000200cd7308 */ /* 0x0002e20000000800 */
[C---:B------:R-:W-:Y:S02]  /*6960*/  FMUL.FTZ R92, R116.reuse, R92 ;  /* 0x0000005c745c7220 */ /* 0x040fe40000410000 */
[----:B------:R-:W-:Y:S02]  /*6970*/  FMUL.FTZ R93, R116, R93 ;  /* 0x0000005d745d7220 */ /* 0x000fe40000410000 */
[--C-:B--2---:R-:W-:Y:S02]  /*6980*/  FFMA.FTZ R3, R16, c[0x0][0x2d0], -R160.reuse ;  /* 0x0000b40010037a23 */ /* 0x104fe400000108a0 */
[C---:B------:R-:W-:Y:S02]  /*6990*/  FMUL.FTZ R16, R117.reuse, R136 ;  /* 0x0000008875107220 */ /* 0x040fe40000410000 */
[--C-:B------:R-:W-:Y:S01]  /*69a0*/  FFMA.FTZ R136, R38, c[0x0][0x2d0], -R161.reuse ;  /* 0x0000b40026887a23 */ /* 0x100fe200000108a1 */
[----:B------:R2:W-:Y:S01]  /*69b0*/  MUFU.EX2 R208, R3 ;  /* 0x0000000300d07308 */ /* 0x0005e20000000800 */
[C---:B------:R-:W-:Y:S02]  /*69c0*/  FMUL.FTZ R96, R117.reuse, R96 ;  /* 0x0000006075607220 */ /* 0x040fe40000410000 */
[C---:B------:R-:W-:Y:S02]  /*69d0*/  FMUL.FTZ R97, R117.reuse, R97 ;  /* 0x0000006175617220 */ /* 0x040fe40000410000 */
[C---:B------:R-:W-:Y:S02]  /*69e0*/  FMUL.FTZ R98, R118.reuse, R98 ;  /* 0x0000006276627220 */ /* 0x040fe40000410000 */
[C---:B------:R-:W-:Y:S02]  /*69f0*/  FMUL.FTZ R99, R118.reuse, R99 ;  /* 0x0000006376637220 */ /* 0x040fe40000410000 */
[C---:B------:R-:W-:Y:S01]  /*6a00*/  FMUL.FTZ R100, R117.reuse, R100 ;  /* 0x0000006475647220 */ /* 0x040fe20000410000 */
[----:B------:R-:W-:Y:S01]  /*6a10*/  MUFU.EX2 R163, R136 ;  /* 0x0000008800a37308 */ /* 0x000fe20000000800 */
[----:B------:R-:W-:Y:S02]  /*6a20*/  FMUL.FTZ R101, R117, R101 ;  /* 0x0000006575657220 */ /* 0x000fe40000410000 */
[----:B------:R-:W-:Y:S01]  /*6a30*/  FMUL.FTZ R102, R118, R102 ;  /* 0x0000006676667220 */ /* 0x000fe20000410000 */
[----:B-1----:R-:W1:Y:S01]  /*6a40*/  SHFL.BFLY PT, R2, R0, 0x1, 0x1f ;  /* 0x0c201f0000027f89 */ /* 0x002e6200000e0000 */
[----:B---3--:R-:W-:Y:S01]  /*6a50*/  F2FP.PACK_AB R129, R206, R205 ;  /* 0x000000cdce81723e */ /* 0x008fe200000000ff */
[----:B------:R-:W-:Y:S02]  /*6a60*/  FMUL.FTZ R103, R118, R103 ;  /* 0x0000006776677220 */ /* 0x000fe40000410000 */
[C---:B------:R-:W-:Y:S02]  /*6a70*/  FMUL.FTZ R104, R116.reuse, R104 ;  /* 0x0000006874687220 */ /* 0x040fe40000410000 */
[C---:B------:R-:W-:Y:S01]  /*6a80*/  FMUL.FTZ R105, R116.reuse, R105 ;  /* 0x0000006974697220 */ /* 0x040fe20000410000 */
[----:B------:R-:W-:Y:S01]  /*6a90*/  MUFU.EX2 R195, R32 ;  /* 0x0000002000c37308 */ /* 0x000fe20000000800 */
[C---:B------:R-:W-:Y:S02]  /*6aa0*/  FMUL.FTZ R20, R116.reuse, R140 ;  /* 0x0000008c74147220 */ /* 0x040fe40000410000 */
[--C-:B--2---:R-:W-:Y:S02]  /*6ab0*/  FFMA.FTZ R3, R17, c[0x0][0x2d0], -R160.reuse ;  /* 0x0000b40011037a23 */ /* 0x104fe400000108a0 */
[----:B------:R-:W-:Y:S02]  /*6ac0*/  FMUL.FTZ R17, R117, R137 ;  /* 0x0000008975117220 */ /* 0x000fe40000410000 */
[--C-:B------:R-:W-:Y:S02]  /*6ad0*/  FFMA.FTZ R137, R49, c[0x0][0x2d0], -R160.reuse ;  /* 0x0000b40031897a23 */ /* 0x100fe400000108a0 */
[--C-:B------:R-:W-:Y:S01]  /*6ae0*/  FFMA.FTZ R140, R51, c[0x0][0x2d0], -R161.reuse ;  /* 0x0000b400338c7a23 */ /* 0x100fe200000108a1 */
[----:B------:R2:W3:Y:S01]  /*6af0*/  MUFU.EX2 R218, R3 ;  /* 0x0000000300da7308 */ /* 0x0004e20000000800 */
[----:B------:R-:W-:Y:S02]  /*6b00*/  FMUL.FTZ R21, R116, R141 ;  /* 0x0000008d74157220 */ /* 0x000fe40000410000 */
[C---:B------:R-:W-:Y:S02]  /*6b10*/  FMUL.FTZ R108, R117.reuse, R108 ;  /* 0x0000006c756c7220 */ /* 0x040fe40000410000 */
[----:B------:R-:W-:Y:S01]  /*6b20*/  FMUL.FTZ R109, R117, R109 ;  /* 0x0000006d756d7220 */ /* 0x000fe20000410000 */
[----:B-1----:R-:W-:Y:S01]  /*6b30*/  FMNMX.FTZ R2, R0, R2, !PT ;  /* 0x0000000200027209 */ /* 0x002fe20007810000 */
[--C-:B------:R-:W-:Y:S02]  /*6b40*/  FFMA.FTZ R0, R19, c[0x0][0x2d0], -R161.reuse ;  /* 0x0000b40013007a23 */ /* 0x100fe400000108a1 */
[----:B------:R-:W-:Y:S01]  /*6b50*/  FMUL.FTZ R19, R118, R139 ;  /* 0x0000008b76137220 */ /* 0x000fe20000410000 */
[----:B------:R-:W-:Y:S01]  /*6b60*/  MUFU.EX2 R168, R137 ;  /* 0x0000008900a87308 */ /* 0x000fe20000000800 */
[--C-:B------:R-:W-:Y:S01]  /*6b70*/  FFMA.FTZ R139, R37, c[0x0][0x2d0], -R160.reuse ;  /* 0x0000b400258b7a23 */ /* 0x100fe200000108a0 */
[----:B------:R-:W-:Y:S01]  /*6b80*/  F2FP.PACK_AB R37, R196, R197 ;  /* 0x000000c5c425723e */ /* 0x000fe200000000ff */
[C---:B------:R-:W-:Y:S02]  /*6b90*/  FMUL.FTZ R110, R118.reuse, R110 ;  /* 0x0000006e766e7220 */ /* 0x040fe40000410000 */
[----:B------:R-:W-:Y:S02]  /*6ba0*/  FMUL.FTZ R111, R118, R111 ;  /* 0x0000006f766f7220 */ /* 0x000fe40000410000 */
[C---:B------:R-:W-:Y:S02]  /*6bb0*/  FMUL.FTZ R112, R116.reuse, R112 ;  /* 0x0000007074707220 */ /* 0x040fe40000410000 */
[----:B------:R-:W-:Y:S01]  /*6bc0*/  FMUL.FTZ R113, R116, R113 ;  /* 0x0000007174717220 */ /* 0x000fe20000410000 */
[----:B------:R1:W-:Y:S01]  /*6bd0*/  MUFU.EX2 R216, R0 ;  /* 0x0000000000d87308 */ /* 0x0003e20000000800 */
[--C-:B------:R-:W-:Y:S01]  /*6be0*/  FFMA.FTZ R141, R36, c[0x0][0x2d0], -R160.reuse ;  /* 0x0000b400248d7a23 */ /* 0x100fe200000108a0 */
[----:B------:R-:W-:Y:S01]  /*6bf0*/  F2FP.PACK_AB R36, R199, R198 ;  /* 0x000000c6c724723e */ /* 0x000fe200000000ff */
[----:B--2---:R-:W-:Y:S01]  /*6c00*/  FFMA.FTZ R3, R18, c[0x0][0x2d0], -R161 ;  /* 0x0000b40012037a23 */ /* 0x004fe200000108a1 */
[----:B---3--:R-:W-:Y:S01]  /*6c10*/  F2FP.PACK_AB R130, R218, R208 ;  /* 0x000000d0da82723e */ /* 0x008fe200000000ff */
[----:B------:R-:W-:Y:S02]  /*6c20*/  FMUL.FTZ R18, R118, R138 ;  /* 0x0000008a76127220 */ /* 0x000fe40000410000 */
[----:B------:R-:W-:Y:S03]  /*6c30*/  FFMA.FTZ R138, R48, c[0x0][0x2d0], -R160 ;  /* 0x0000b400308a7a23 */ /* 0x000fe600000108a0 */
[----:B------:R-:W2:Y:S10]  /*6c40*/  MUFU.EX2 R217, R3 ;  /* 0x0000000300d97308 */ /* 0x000eb40000000800 */
[----:B------:R-:W-:Y:S01]  /*6c50*/  MUFU.EX2 R166, R139 ;  /* 0x0000008b00a67308 */ /* 0x000fe20000000800 */
[----:B-1----:R-:W-:Y:S02]  /*6c60*/  FADD.FTZ R0, -R2, R119 ;  /* 0x0000007702007221 */ /* 0x002fe40000010100 */
[----:B------:R-:W-:Y:S02]  /*6c70*/  FMUL.FTZ R119, R120, c[0x0][0x2d0] ;  /* 0x0000b40078777a20 */ /* 0x000fe40000410000 */
[----:B------:R-:W-:Y:S05]  /*6c80*/  FMUL.FTZ R0, R0, c[0x0][0x2d0] ;  /* 0x0000b40000007a20 */ /* 0x000fea0000410000 */
[----:B------:R1:W-:Y:S01]  /*6c90*/  MUFU.EX2 R167, R138 ;  /* 0x0000008a00a77308 */ /* 0x0003e20000000800 */
[--C-:B------:R-:W-:Y:S02]  /*6ca0*/  FFMA.FTZ R24, R24, c[0x0][0x2d0], -R119.reuse ;  /* 0x0000b40018187a23 */ /* 0x100fe40000010877 */
[--C-:B------:R-:W-:Y:S01]  /*6cb0*/  FFMA.FTZ R25, R25, c[0x0][0x2d0], -R119.reuse ;  /* 0x0000b40019197a23 */ /* 0x100fe20000010877 */
[----:B--2---:R-:W-:Y:S01]  /*6cc0*/  F2FP.PACK_AB R131, R216, R217 ;  /* 0x000000d9d883723e */ /* 0x004fe200000000ff */
[--C-:B------:R-:W-:Y:S02]  /*6cd0*/  FFMA.FTZ R3, R8, c[0x0][0x2d0], -R119.reuse ;  /* 0x0000b40008037a23 */ /* 0x100fe40000010877 */
[----:B------:R-:W-:Y:S02]  /*6ce0*/  FMUL.FTZ R8, R116, R124 ;  /* 0x0000007c74087220 */ /* 0x000fe40000410000 */
[--C-:B------:R-:W-:Y:S01]  /*6cf0*/  FFMA.FTZ R28, R28, c[0x0][0x2d0], -R119.reuse ;  /* 0x0000b4001c1c7a23 */ /* 0x100fe20000010877 */
[----:B------:R2:W-:Y:S01]  /*6d00*/  MUFU.EX2 R202, R3 ;  /* 0x0000000300ca7308 */ /* 0x0005e20000000800 */
[--C-:B------:R-:W-:Y:S09]  /*6d10*/  FFMA.FTZ R29, R29, c[0x0][0x2d0], -R119.reuse ;  /* 0x0000b4001d1d7a23 */ /* 0x100ff20000010877 */
[----:B------:R-:W3:Y:S01]  /*6d20*/  MUFU.EX2 R0, R0 ;  /* 0x0000000000007308 */ /* 0x000ee20000000800 */
[----:B-1----:R-:W-:Y:S09]  /*6d30*/  LDSM.16.MT88.4 R136, [R180+0x800] ;  /* 0x00080000b488783b */ /* 0x002ff20000004200 */
[----:B------:R-:W-:Y:S01]  /*6d40*/  MUFU.EX2 R171, R28 ;  /* 0x0000001c00ab7308 */ /* 0x000fe20000000800 */
[--C-:B--2---:R-:W-:Y:S02]  /*6d50*/  FFMA.FTZ R3, R9, c[0x0][0x2d0], -R119.reuse ;  /* 0x0000b40009037a23 */ /* 0x104fe40000010877 */
[----:B------:R-:W-:Y:S07]  /*6d60*/  FMUL.FTZ R9, R116, R125 ;  /* 0x0000007d74097220 */ /* 0x000fee0000410000 */
[----:B------:R1:W2:Y:S01]  /*6d70*/  MUFU.EX2 R204, R3 ;  /* 0x0000000300cc7308 */ /* 0x0002a20000000800 */
[C---:B---3--:R-:W-:Y:S02]  /*6d80*/  FMUL.FTZ R58, R0.reuse, R58 ;  /* 0x0000003a003a7220 */ /* 0x048fe40000410000 */
[C---:B------:R-:W-:Y:S02]  /*6d90*/  FMUL.FTZ R59, R0.reuse, R59 ;  /* 0x0000003b003b7220 */ /* 0x040fe40000410000 */
[C---:B------:R-:W-:Y:S02]  /*6da0*/  FMUL.FTZ R62, R0.reuse, R62 ;  /* 0x0000003e003e7220 */ /* 0x040fe40000410000 */
[C---:B------:R-:W-:Y:S03]  /*6db0*/  FMUL.FTZ R63, R0.reuse, R63 ;  /* 0x0000003f003f7220 */ /* 0x040fe60000410000 */
[----:B------:R-:W-:Y:S01]  /*6dc0*/  MUFU.EX2 R172, R29 ;  /* 0x0000001d00ac7308 */ /* 0x000fe20000000800 */
[C---:B------:R-:W-:Y:S02]  /*6dd0*/  FMUL.FTZ R74, R0.reuse, R74 ;  /* 0x0000004a004a7220 */ /* 0x040fe40000410000 */
[C---:B------:R-:W-:Y:S02]  /*6de0*/  FMUL.FTZ R75, R0.reuse, R75 ;  /* 0x0000004b004b7220 */ /* 0x040fe40000410000 */
[C---:B------:R-:W-:Y:S02]  /*6df0*/  FMUL.FTZ R78, R0.reuse, R78 ;  /* 0x0000004e004e7220 */ /* 0x040fe40000410000 */
[C---:B------:R-:W-:Y:S02]  /*6e00*/  FMUL.FTZ R79, R0.reuse, R79 ;  /* 0x0000004f004f7220 */ /* 0x040fe40000410000 */
[C---:B------:R-:W-:Y:S01]  /*6e10*/  FMUL.FTZ R90, R0.reuse, R90 ;  /* 0x0000005a005a7220 */ /* 0x040fe20000410000 */
[----:B------:R3:W-:Y:S01]  /*6e20*/  MUFU.EX2 R175, R24 ;  /* 0x0000001800af7308 */ /* 0x0007e20000000800 */
[----:B------:R-:W-:Y:S02]  /*6e30*/  FMUL.FTZ R91, R0, R91 ;  /* 0x0000005b005b7220 */ /* 0x000fe40000410000 */
[--C-:B-1----:R-:W-:Y:S01]  /*6e40*/  FFMA.FTZ R3, R12, c[0x0][0x2d0], -R119.reuse ;  /* 0x0000b4000c037a23 */ /* 0x102fe20000010877 */
[----:B--2---:R-:W-:Y:S01]  /*6e50*/  F2FP.PACK_AB R124, R204, R202 ;  /* 0x000000cacc7c723e */ /* 0x004fe200000000ff */
[----:B------:R-:W-:Y:S02]  /*6e60*/  FMUL.FTZ R12, R116, R132 ;  /* 0x00000084740c7220 */ /* 0x000fe40000410000 */
[C---:B------:R-:W-:Y:S02]  /*6e70*/  FMUL.FTZ R94, R0.reuse, R94 ;  /* 0x0000005e005e7220 */ /* 0x040fe40000410000 */
[C---:B------:R-:W-:Y:S01]  /*6e80*/  FMUL.FTZ R95, R0.reuse, R95 ;  /* 0x0000005f005f7220 */ /* 0x040fe20000410000 */
[----:B------:R1:W-:Y:S01]  /*6e90*/  MUFU.EX2 R211, R3 ;  /* 0x0000000300d37308 */ /* 0x0003e20000000800 */
[C---:B------:R-:W-:Y:S02]  /*6ea0*/  FMUL.FTZ R106, R0.reuse, R106 ;  /* 0x0000006a006a7220 */ /* 0x040fe40000410000 */
[C---:B------:R-:W-:Y:S02]  /*6eb0*/  FMUL.FTZ R107, R0.reuse, R107 ;  /* 0x0000006b006b7220 */ /* 0x040fe40000410000 */
[C---:B------:R-:W-:Y:S02]  /*6ec0*/  FMUL.FTZ R22, R0.reuse, R142 ;  /* 0x0000008e00167220 */ /* 0x040fe40000410000 */
[C---:B------:R-:W-:Y:S02]  /*6ed0*/  FMUL.FTZ R23, R0.reuse, R143 ;  /* 0x0000008f00177220 */ /* 0x040fe40000410000 */
[C---:B------:R-:W-:Y:S01]  /*6ee0*/  FMUL.FTZ R114, R0.reuse, R114 ;  /* 0x0000007200727220 */ /* 0x040fe20000410000 */
[----:B------:R2:W-:Y:S01]  /*6ef0*/  MUFU.EX2 R176, R25 ;  /* 0x0000001900b07308 */ /* 0x0005e20000000800 */
[----:B------:R-:W-:Y:S02]  /*6f00*/  FMUL.FTZ R115, R0, R115 ;  /* 0x0000007300737220 */ /* 0x000fe40000410000 */
[C---:B------:R-:W-:Y:S02]  /*6f10*/  FMUL.FTZ R28, R117.reuse, R152 ;  /* 0x00000098751c7220 */ /* 0x040fe40000410000 */
[----:B---3--:R-:W-:Y:S02]  /*6f20*/  FMUL.FTZ R24, R117, R144 ;  /* 0x0000009075187220 */ /* 0x008fe40000410000 */
[--C-:B------:R-:W-:Y:S02]  /*6f30*/  FFMA.FTZ R144, R45, c[0x0][0x2d0], -R119.reuse ;  /* 0x0000b4002d907a23 */ /* 0x100fe40000010877 */
[----:B------:R-:W-:Y:S01]  /*6f40*/  FMUL.FTZ R29, R117, R153 ;  /* 0x00000099751d7220 */ /* 0x000fe20000410000 */
[----:B------:R3:W4:Y:S01]  /*6f50*/  MUFU.EX2 R179, R33 ;  /* 0x0000002100b37308 */ /* 0x0007220000000800 */
[--C-:B-1----:R-:W-:Y:S02]  /*6f60*/  FFMA.FTZ R3, R13, c[0x0][0x2d0], -R119.reuse ;  /* 0x0000b4000d037a23 */ /* 0x102fe40000010877 */
[----:B------:R-:W-:Y:S07]  /*6f70*/  FMUL.FTZ R13, R116, R133 ;  /* 0x00000085740d7220 */ /* 0x000fee0000410000 */
[----:B------:R1:W5:Y:S01]  /*6f80*/  MUFU.EX2 R212, R3 ;  /* 0x0000000300d47308 */ /* 0x0003620000000800 */
[----:B--2---:R-:W-:Y:S02]  /*6f90*/  FMUL.FTZ R25, R117, R145 ;  /* 0x0000009175197220 */ /* 0x004fe40000410000 */
[----:B------:R-:W-:Y:S07]  /*6fa0*/  FFMA.FTZ R145, R44, c[0x0][0x2d0], -R119 ;  /* 0x0000b4002c917a23 */ /* 0x000fee0000010877 */
[----:B------:R2:W-:Y:S01]  /*6fb0*/  MUFU.EX2 R177, R34 ;  /* 0x0000002200b17308 */ /* 0x0005e20000000800 */
[----:B---3--:R-:W-:Y:S01]  /*6fc0*/  FMUL.FTZ R33, R116, R149 ;  /* 0x0000009574217220 */ /* 0x008fe20000410000 */
[----:B----4-:R-:W-:Y:S08]  /*6fd0*/  F2FP.PACK_AB R38, R179, R195 ;  /* 0x000000c3b326723e */ /* 0x010ff000000000ff */
[----:B------:R3:W-:Y:S01]  /*6fe0*/  MUFU.EX2 R178, R35 ;  /* 0x0000002300b27308 */ /* 0x0007e20000000800 */
[----:B-1----:R-:W-:Y:S04]  /*6ff0*/  FMUL.FTZ R3, R2, c[0x0][0x2d0] ;  /* 0x0000b40002037a20 */ /* 0x002fe80000410000 */
[--C-:B------:R-:W-:Y:S02]  /*7000*/  FFMA.FTZ R4, R10, c[0x0][0x2d0], -R3.reuse ;  /* 0x0000b4000a047a23 */ /* 0x100fe40000010803 */
[----:B------:R-:W-:Y:S01]  /*7010*/  FMUL.FTZ R10, R0, R126 ;  /* 0x0000007e000a7220 */ /* 0x000fe20000410000 */
[----:B-----5:R-:W-:Y:S02]  /*7020*/  F2FP.PACK_AB R126, R212, R211 ;  /* 0x000000d3d47e723e */ /* 0x020fe400000000ff */
[----:B------:R1:W-:Y:S01]  /*7030*/  MUFU.EX2 R201, R4 ;  /* 0x0000000400c97308 */ /* 0x0003e20000000800 */
[--C-:B------:R-:W-:Y:S02]  /*7040*/  FFMA.FTZ R26, R26, c[0x0][0x2d0], -R3.reuse ;  /* 0x0000b4001a1a7a23 */ /* 0x100fe40000010803 */
[--C-:B------:R-:W-:Y:S02]  /*7050*/  FFMA.FTZ R32, R27, c[0x0][0x2d0], -R3.reuse ;  /* 0x0000b4001b207a23 */ /* 0x100fe40000010803 */
[----:B--2---:R-:W-:Y:S02]  /*7060*/  FMUL.FTZ R34, R0, R150 ;  /* 0x0000009600227220 */ /* 0x004fe40000410000 */
[--C-:B------:R-:W-:Y:S02]  /*7070*/  FFMA.FTZ R30, R30, c[0x0][0x2d0], -R3.reuse ;  /* 0x0000b4001e1e7a23 */ /* 0x100fe40000010803 */
[--C-:B------:R-:W-:Y:S01]  /*7080*/  FFMA.FTZ R31, R31, c[0x0][0x2d0], -R3.reuse ;  /* 0x0000b4001f1f7a23 */ /* 0x100fe20000010803 */
[----:B------:R2:W-:Y:S01]  /*7090*/  MUFU.EX2 R173, R26 ;  /* 0x0000001a00ad7308 */ /* 0x0005e20000000800 */
[--C-:B------:R-:W-:Y:S01]  /*70a0*/  FFMA.FTZ R143, R42, c[0x0][0x2d0], -R3.reuse ;  /* 0x0000b4002a8f7a23 */ /* 0x100fe20000010803 */
[----:B------:R-:W-:Y:S01]  /*70b0*/  F2FP.PACK_AB R42, R172, R171 ;  /* 0x000000abac2a723e */ /* 0x000fe200000000ff */
[----:B---3--:R-:W-:Y:S02]  /*70c0*/  FMUL.FTZ R35, R0, R151 ;  /* 0x0000009700237220 */ /* 0x008fe40000410000 */
[----:B------:R-:W-:Y:S02]  /*70d0*/  FFMA.FTZ R142, R43, c[0x0][0x2d0], -R3 ;  /* 0x0000b4002b8e7a23 */ /* 0x000fe40000010803 */
[----:B------:R-:W-:Y:S02]  /*70e0*/  FMUL.FTZ R27, R118, R147 ;  /* 0x00000093761b7220 */ /* 0x000fe40000410000 */
[----:B------:R-:W-:Y:S01]  /*70f0*/  FFMA.FTZ R147, R40, c[0x0][0x2d0], -R119 ;  /* 0x0000b40028937a23 */ /* 0x000fe20000010877 */
[----:B------:R3:W-:Y:S01]  /*7100*/  MUFU.EX2 R170, R30 ;  /* 0x0000001e00aa7308 */ /* 0x0007e20000000800 */
[----:B------:R-:W-:Y:S01]  /*7110*/  F2FP.PACK_AB R40, R176, R175 ;  /* 0x000000afb028723e */ /* 0x000fe200000000ff */
[----:B-1----:R-:W-:Y:S02]  /*7120*/  FFMA.FTZ R4, R11, c[0x0][0x2d0], -R3 ;  /* 0x0000b4000b047a23 */ /* 0x002fe40000010803 */
[----:B------:R-:W-:Y:S06]  /*7130*/  FMUL.FTZ R11, R0, R127 ;  /* 0x0000007f000b7220 */ /* 0x000fec0000410000 */
[----:B------:R1:W4:Y:S01]  /*7140*/  MUFU.EX2 R203, R4 ;  /* 0x0000000400cb7308 */ /* 0x0003220000000800 */
[----:B--2---:R-:W-:Y:S02]  /*7150*/  FMUL.FTZ R26, R118, R146 ;  /* 0x00000092761a7220 */ /* 0x004fe40000410000 */
[----:B------:R-:W-:Y:S02]  /*7160*/  FFMA.FTZ R146, R41, c[0x0][0x2d0], -R119 ;  /* 0x0000b40029927a23 */ /* 0x000fe40000010877 */
[--C-:B------:R-:W-:Y:S05]  /*7170*/  FFMA.FTZ R119, R46, c[0x0][0x2d0], -R3.reuse ;  /* 0x0000b4002e777a23 */ /* 0x100fea0000010803 */
[----:B------:R-:W2:Y:S01]  /*7180*/  MUFU.EX2 R169, R31 ;  /* 0x0000001f00a97308 */ /* 0x000ea20000000800 */
[----:B---3--:R-:W-:Y:S01]  /*7190*/  FMUL.FTZ R30, R118, R154 ;  /* 0x0000009a761e7220 */ /* 0x008fe20000410000 */
[----:B------:R-:W-:Y:S08]  /*71a0*/  F2FP.PACK_AB R154, R168, R167 ;  /* 0x000000a7a89a723e */ /* 0x000ff000000000ff */
[----:B------:R3:W5:Y:S01]  /*71b0*/  MUFU.EX2 R174, R32 ;  /* 0x0000002000ae7308 */ /* 0x0007620000000800 */
[--C-:B-1----:R-:W-:Y:S01]  /*71c0*/  FFMA.FTZ R4, R14, c[0x0][0x2d0], -R3.reuse ;  /* 0x0000b4000e047a23 */ /* 0x102fe20000010803 */
[----:B----4-:R-:W-:Y:S01]  /*71d0*/  F2FP.PACK_AB R125, R203, R201 ;  /* 0x000000c9cb7d723e */ /* 0x010fe200000000ff */
[----:B------:R-:W-:Y:S07]  /*71e0*/  FMUL.FTZ R14, R0, R134 ;  /* 0x00000086000e7220 */ /* 0x000fee0000410000 */
[----:B------:R1:W4:Y:S01]  /*71f0*/  MUFU.EX2 R209, R4 ;  /* 0x0000000400d17308 */ /* 0x0003220000000800 */
[----:B--2---:R-:W-:Y:S01]  /*7200*/  F2FP.PACK_AB R43, R169, R170 ;  /* 0x000000aaa92b723e */ /* 0x004fe200000000ff */
[----:B------:R-:W-:Y:S08]  /*7210*/  FMUL.FTZ R31, R118, R155 ;  /* 0x0000009b761f7220 */ /* 0x000ff00000410000 */
[----:B------:R-:W-:Y:S01]  /*7220*/  MUFU.EX2 R160, R144 ;  /* 0x0000009000a07308 */ /* 0x000fe20000000800 */
[----:B---3--:R-:W-:Y:S01]  /*7230*/  FMUL.FTZ R32, R116, R148 ;  /* 0x0000009474207220 */ /* 0x008fe20000410000 */
[----:B-----5:R-:W-:Y:S08]  /*7240*/  F2FP.PACK_AB R41, R174, R173 ;  /* 0x000000adae29723e */ /* 0x020ff000000000ff */
[----:B------:R-:W-:Y:S01]  /*7250*/  MUFU.EX2 R119, R119 ;  /* 0x0000007700777308 */ /* 0x000fe20000000800 */
[--C-:B-1----:R-:W-:Y:S02]  /*7260*/  FFMA.FTZ R4, R15, c[0x0][0x2d0], -R3.reuse ;  /* 0x0000b4000f047a23 */ /* 0x102fe40000010803 */
[C---:B------:R-:W-:Y:S02]  /*7270*/  FMUL.FTZ R15, R0.reuse, R135 ;  /* 0x00000087000f7220 */ /* 0x040fe40000410000 */
[----:B------:R-:W1:Y:S01]  /*7280*/  LDSM.16.MT88.4 R132, [R181] ;  /* 0x00000000b584783b */ /* 0x000e620000004200 */
[----:B------:R-:W-:Y:S04]  /*7290*/  FFMA.FTZ R3, R47, c[0x0][0x2d0], -R3 ;  /* 0x0000b4002f037a23 */ /* 0x000fe80000010803 */
[----:B------:R2:W3:Y:S01]  /*72a0*/  MUFU.EX2 R210, R4 ;  /* 0x0000000400d27308 */ /* 0x0004e20000000800 */
[----:B------:R-:W-:Y:S04]  /*72b0*/  FFMA.FTZ R0, R0, R215, R201 ;  /* 0x000000d700007223 */ /* 0x000fe800000100c9 */
[----:B------:R-:W-:Y:S01]  /*72c0*/  FADD.FTZ R0, R203, R0 ;  /* 0x00000000cb007221 */ /* 0x000fe20000010000 */
[----:B------:R-:W-:Y:S03]  /*72d0*/  LDSM.16.MT88.4 R44, [R180+0x1000] ;  /* 0x00100000b42c783b */ /* 0x000fe60000004200 */
[----:B----4-:R-:W-:Y:S02]  /*72e0*/  FADD.FTZ R0, R209, R0 ;  /* 0x00000000d1007221 */ /* 0x010fe40000010000 */
[----:B--2---:R-:W-:Y:S01]  /*72f0*/  FMUL.FTZ R4, R117, R128 ;  /* 0x0000008075047220 */ /* 0x004fe20000410000 */
[----:B------:R-:W-:Y:S01]  /*7300*/  F2FP.PACK_AB R128, R207, R162 ;  /* 0x000000a2cf80723e */ /* 0x000fe200000000ff */
[----:B------:R-:W-:Y:S01]  /*7310*/  FFMA.FTZ R117, R117, R200, R162 ;  /* 0x000000c875757223 */ /* 0x000fe200000100a2 */
[C---:B---3--:R-:W-:Y:S01]  /*7320*/  F2FP.PACK_AB R127, R210.reuse, R209 ;  /* 0x000000d1d27f723e */ /* 0x048fe200000000ff */
[----:B------:R-:W2:Y:S01]  /*7330*/  MUFU.EX2 R162, R141 ;  /* 0x0000008d00a27308 */ /* 0x000ea20000000800 */
[----:B------:R-:W-:Y:S03]  /*7340*/  FADD.FTZ R0, R210, R0 ;  /* 0x00000000d2007221 */ /* 0x000fe60000010000 */
[-C--:B------:R-:W-:Y:S08]  /*7350*/  HMMA.16816.F32 R4, R128, R156.reuse, R4 ;  /* 0x0000009c8004723c */ /* 0x080ff00000001804 */
[C---:B------:R-:W-:Y:S01]  /*7360*/  HMMA.16816.F32 R8, R124.reuse, R156, R8 ;  /* 0x0000009c7c08723c */ /* 0x040fe20000001808 */
[----:B------:R-:W-:Y:S07]  /*7370*/  MUFU.EX2 R156, R147 ;  /* 0x00000093009c7308 */ /* 0x000fee0000000800 */
[-C--:B------:R-:W-:Y:S03]  /*7380*/  HMMA.16816.F32 R12, R124, R158.reuse, R12 ;  /* 0x0000009e7c0c723c */ /* 0x080fe6000000180c */
[----:B------:R-:W-:Y:S01]  /*7390*/  MUFU.EX2 R157, R142 ;  /* 0x0000008e009d7308 */ /* 0x000fe20000000800 */
[----:B--2---:R-:W-:Y:S04]  /*73a0*/  F2FP.PACK_AB R152, R166, R162 ;  /* 0x000000a2a698723e */ /* 0x004fe800000000ff */
[C---:B------:R-:W-:Y:S05]  /*73b0*/  HMMA.16816.F32 R16, R128.reuse, R158, R16 ;  /* 0x0000009e8010723c */ /* 0x040fea0000001810 */
[----:B------:R-:W-:Y:S03]  /*73c0*/  MUFU.EX2 R158, R146 ;  /* 0x00000092009e7308 */ /* 0x000fe60000000800 */
[-C--:B-1----:R-:W-:Y:S07]  /*73d0*/  HMMA.16816.F32 R52, R128, R132.reuse, R52 ;  /* 0x000000848034723c */ /* 0x082fee0000001834 */
[----:B------:R-:W-:Y:S01]  /*73e0*/  MUFU.EX2 R159, R145 ;  /* 0x00000091009f7308 */ /* 0x000fe20000000800 */
[C---:B------:R-:W-:Y:S08]  /*73f0*/  HMMA.16816.F32 R56, R124.reuse, R132, R56 ;  /* 0x000000847c38723c */ /* 0x040ff00000001838 */
[-C--:B------:R-:W-:Y:S08]  /*7400*/  HMMA.16816.F32 R60, R124, R134.reuse, R60 ;  /* 0x000000867c3c723c */ /* 0x080ff0000000183c */
[C---:B------:R-:W-:Y:S01]  /*7410*/  HMMA.16816.F32 R64, R128.reuse, R134, R64 ;  /* 0x000000868040723c */ /* 0x040fe20000001840 */
[----:B------:R-:W1:Y:S07]  /*7420*/  LDSM.16.MT88.4 R132, [R180+0xc00] ;  /* 0x000c0000b484783b */ /* 0x000e6e0000004200 */
[-C--:B-1----:R-:W-:Y:S08]  /*7430*/  HMMA.16816.F32 R68, R128, R132.reuse, R68 ;  /* 0x000000848044723c */ /* 0x082ff00000001844 */
        /* <DEDUP_REMOVED lines=15> */
[C---:B------:R-:W-:Y:S07]  /*7530*/  HMMA.16816.F32 R32, R124.reuse, R132, R32 ;  /* 0x000000847c20723c */ /* 0x040fee0000001820 */
[--C-:B------:R-:W-:Y:S01]  /*7540*/  FFMA.FTZ R132, R50, c[0x0][0x2d0], -R161.reuse ;  /* 0x0000b40032847a23 */ /* 0x100fe200000108a1 */
[-C--:B------:R-:W-:Y:S01]  /*7550*/  HMMA.16816.F32 R112, R124, R134.reuse, R112 ;  /* 0x000000867c70723c */ /* 0x080fe20000001870 */
[----:B------:R-:W1:Y:S02]  /*7560*/  LDSM.16.MT88.4 R124, [R180+0x400] ;  /* 0x00040000b47c783b */ /* 0x000e640000004200 */
[----:B------:R-:W-:Y:S01]  /*7570*/  MUFU.EX2 R165, R132 ;  /* 0x0000008400a57308 */ /* 0x000fe20000000800 */
[----:B------:R-:W-:Y:S01]  /*7580*/  FFMA.FTZ R133, R39, c[0x0][0x2d0], -R161 ;  /* 0x0000b40027857a23 */ /* 0x000fe200000108a1 */
[----:B------:R-:W-:Y:S03]  /*7590*/  F2FP.PACK_AB R39, R178, R177 ;  /* 0x000000b1b227723e */ /* 0x000fe600000000ff */
[----:B------:R-:W-:Y:S01]  /*75a0*/  HMMA.16816.F32 R28, R128, R134, R28 ;  /* 0x00000086801c723c */ /* 0x000fe2000000181c */
[----:B------:R-:W2:Y:S04]  /*75b0*/  LDSM.16.MT88.4 R48, [R181+0x400] ;  /* 0x00040000b530783b */ /* 0x000ea80000004200 */
[----:B------:R-:W3:Y:S10]  /*75c0*/  MUFU.EX2 R164, R133 ;  /* 0x0000008500a47308 */ /* 0x000ef40000000800 */
[----:B------:R-:W4:Y:S01]  /*75d0*/  MUFU.EX2 R161, R140 ;  /* 0x0000008c00a17308 */ /* 0x000f220000000800 */
[----:B---3--:R-:W-:Y:S01]  /*75e0*/  F2FP.PACK_AB R153, R164, R163 ;  /* 0x000000a3a499723e */ /* 0x008fe200000000ff */
[-C--:B-1----:R-:W-:Y:S05]  /*75f0*/  HMMA.16816.F32 R4, R36, R124.reuse, R4 ;  /* 0x0000007c2404723c */ /* 0x082fea0000001804 */
[----:B----4-:R-:W-:Y:S03]  /*7600*/  F2FP.PACK_AB R155, R161, R165 ;  /* 0x000000a5a19b723e */ /* 0x010fe600000000ff */
[C---:B------:R-:W-:Y:S08]  /*7610*/  HMMA.16816.F32 R8, R40.reuse, R124, R8 ;  /* 0x0000007c2808723c */ /* 0x040ff00000001808 */
[-C--:B------:R-:W-:Y:S08]  /*7620*/  HMMA.16816.F32 R12, R40, R126.reuse, R12 ;  /* 0x0000007e280c723c */ /* 0x080ff0000000180c */
[C---:B------:R-:W-:Y:S08]  /*7630*/  HMMA.16816.F32 R16, R36.reuse, R126, R16 ;  /* 0x0000007e2410723c */ /* 0x040ff00000001810 */
[-C--:B--2---:R-:W-:Y:S08]  /*7640*/  HMMA.16816.F32 R52, R36, R48.reuse, R52 ;  /* 0x000000302434723c */ /* 0x084ff00000001834 */
[C---:B------:R-:W-:Y:S08]  /*7650*/  HMMA.16816.F32 R56, R40.reuse, R48, R56 ;  /* 0x000000302838723c */ /* 0x040ff00000001838 */
[-C--:B------:R-:W-:Y:S08]  /*7660*/  HMMA.16816.F32 R60, R40, R50.reuse, R60 ;  /* 0x00000032283c723c */ /* 0x080ff0000000183c */
[C---:B------:R-:W-:Y:S01]  /*7670*/  HMMA.16816.F32 R64, R36.reuse, R50, R64 ;  /* 0x000000322440723c */ /* 0x040fe20000001840 */
[----:B------:R-:W1:Y:S07]  /*7680*/  LDSM.16.MT88.4 R48, [R181+0x1000] ;  /* 0x00100000b530783b */ /* 0x000e6e0000004200 */
        /* <DEDUP_REMOVED lines=8> */
[C---:B------:R-:W-:Y:S01]  /*7710*/  HMMA.16816.F32 R96, R36.reuse, R50, R96 ;  /* 0x000000322460723c */ /* 0x040fe20000001860 */
[----:B------:R-:W1:Y:S07]  /*7720*/  LDSM.16.MT88.4 R48, [R181+0x1c00] ;  /* 0x001c0000b530783b */ /* 0x000e6e0000004200 */
[-C--:B--2---:R-:W-:Y:S08]  /*7730*/  HMMA.16816.F32 R100, R36, R44.reuse, R100 ;  /* 0x0000002c2464723c */ /* 0x084ff00000001864 */
[C---:B------:R-:W-:Y:S08]  /*7740*/  HMMA.16816.F32 R104, R40.reuse, R44, R104 ;  /* 0x0000002c2868723c */ /* 0x040ff00000001868 */
[-C--:B------:R-:W-:Y:S08]  /*7750*/  HMMA.16816.F32 R20, R40, R46.reuse, R20 ;  /* 0x0000002e2814723c */ /* 0x080ff00000001814 */
[C---:B------:R-:W-:Y:S01]  /*7760*/  HMMA.16816.F32 R108, R36.reuse, R46, R108 ;  /* 0x0000002e246c723c */ /* 0x040fe2000000186c */
[----:B------:R-:W2:Y:S07]  /*7770*/  MUFU.EX2 R47, R143 ;  /* 0x0000008f002f7308 */ /* 0x000eae0000000800 */
[-C--:B-1----:R-:W-:Y:S03]  /*7780*/  HMMA.16816.F32 R24, R36, R48.reuse, R24 ;  /* 0x000000302418723c */ /* 0x082fe60000001818 */
[----:B------:R1:W3:Y:S05]  /*7790*/  MUFU.EX2 R46, R3 ;  /* 0x00000003002e7308 */ /* 0x0002ea0000000800 */
[C---:B------:R-:W-:Y:S08]  /*77a0*/  HMMA.16816.F32 R32, R40.reuse, R48, R32 ;  /* 0x000000302820723c */ /* 0x040ff00000001820 */
[-C--:B------:R-:W-:Y:S07]  /*77b0*/  HMMA.16816.F32 R112, R40, R50.reuse, R112 ;  /* 0x000000322870723c */ /* 0x080fee0000001870 */
[----:B------:R-:W-:Y:S01]  /*77c0*/  FFMA.FTZ R40, R116, R214, R202 ;  /* 0x000000d674287223 */ /* 0x000fe200000100ca */
[----:B------:R-:W-:Y:S04]  /*77d0*/  HMMA.16816.F32 R28, R36, R50, R28 ;  /* 0x00000032241c723c */ /* 0x000fe8000000181c */
[----:B------:R-:W-:Y:S02]  /*77e0*/  FADD.FTZ R41, R207, R117 ;  /* 0x00000075cf297221 */ /* 0x000fe40000010000 */
[----:B------:R-:W-:Y:S01]  /*77f0*/  FADD.FTZ R44, R204, R40 ;  /* 0x00000028cc2c7221 */ /* 0x000fe20000010000 */
[----:B------:R-:W-:Y:S01]  /*7800*/  F2FP.PACK_AB R36, R158, R156 ;  /* 0x0000009c9e24723e */ /* 0x000fe200000000ff */
[-C--:B------:R-:W-:Y:S01]  /*7810*/  HMMA.16816.F32 R128, R152, R136.reuse, R4 ;  /* 0x000000889880723c */ /* 0x080fe20000001804 */
[----:B------:R-:W4:Y:S04]  /*7820*/  LDSM.16.MT88.4 R4, [R181+0x800] ;  /* 0x00080000b504783b */ /* 0x000f280000004200 */
[----:B--2---:R-:W-:Y:S01]  /*7830*/  F2FP.PACK_AB R37, R157, R47 ;  /* 0x0000002f9d25723e */ /* 0x004fe200000000ff */
[----:B-1----:R-:W-:Y:S01]  /*7840*/  FFMA.FTZ R3, R118, R213, R205 ;  /* 0x000000d576037223 */ /* 0x002fe200000100cd */
[----:B------:R-:W-:Y:S02]  /*7850*/  F2FP.PACK_AB R38, R160, R159 ;  /* 0x0000009fa026723e */ /* 0x000fe400000000ff */
[----:B---3--:R-:W-:Y:S03]  /*7860*/  F2FP.PACK_AB R39, R46, R119 ;  /* 0x000000772e27723e */ /* 0x008fe600000000ff */
[----:B------:R-:W-:Y:S02]  /*7870*/  FADD.FTZ R45, R206, R3 ;  /* 0x00000003ce2d7221 */ /* 0x000fe40000010000 */
[----:B------:R-:W-:Y:S02]  /*7880*/  FADD.FTZ R3, R208, R41 ;  /* 0x00000029d0037221 */ /* 0x000fe40000010000 */
[C---:B------:R-:W-:Y:S01]  /*7890*/  HMMA.16816.F32 R124, R36.reuse, R136, R8 ;  /* 0x00000088247c723c */ /* 0x040fe20000001808 */
[----:B------:R-:W1:Y:S03]  /*78a0*/  LDSM.16.MT88.4 R8, [R180+0x1400] ;  /* 0x00140000b408783b */ /* 0x000e660000004200 */
[----:B------:R-:W-:Y:S04]  /*78b0*/  FADD.FTZ R3, R218, R3 ;  /* 0x00000003da037221 */ /* 0x000fe80000010000 */
[-C--:B------:R-:W-:Y:S01]  /*78c0*/  HMMA.16816.F32 R132, R36, R138.reuse, R12 ;  /* 0x0000008a2484723c */ /* 0x080fe2000000180c */
[----:B------:R-:W2:Y:S03]  /*78d0*/  LDSM.16.MT88.4 R40, [R181+0x1400] ;  /* 0x00140000b528783b */ /* 0x000ea60000004200 */
[----:B------:R-:W-:Y:S04]  /*78e0*/  FADD.FTZ R3, R198, R3 ;  /* 0x00000003c6037221 */ /* 0x000fe80000010000 */
[C---:B------:R-:W-:Y:S01]  /*78f0*/  HMMA.16816.F32 R136, R152.reuse, R138, R16 ;  /* 0x0000008a9888723c */ /* 0x040fe20000001810 */
[----:B------:R-:W3:Y:S03]  /*7900*/  LDSM.16.MT88.4 R12, [R180+0x2000] ;  /* 0x00200000b40c783b */ /* 0x000ee60000004200 */
[----:B------:R-:W-:Y:S04]  /*7910*/  FADD.FTZ R3, R199, R3 ;  /* 0x00000003c7037221 */ /* 0x000fe80000010000 */
[-C--:B----4-:R-:W-:Y:S01]  /*7920*/  HMMA.16816.F32 R52, R152, R4.reuse, R52 ;  /* 0x000000049834723c */ /* 0x090fe20000001834 */
[----:B------:R-:W4:Y:S07]  /*7930*/  LDSM.16.MT88.4 R16, [R181+0x2000] ;  /* 0x00200000b510783b */ /* 0x000f2e0000004200 */
[C---:B------:R-:W-:Y:S07]  /*7940*/  HMMA.16816.F32 R56, R36.reuse, R4, R56 ;  /* 0x000000042438723c */ /* 0x040fee0000001838 */
[----:B------:R-:W-:Y:S01]  /*7950*/  FADD.FTZ R5, R217, R45 ;  /* 0x0000002dd9057221 */ /* 0x000fe20000010000 */
[-C--:B------:R-:W-:Y:S04]  /*7960*/  HMMA.16816.F32 R60, R36, R6.reuse, R60 ;  /* 0x00000006243c723c */ /* 0x080fe8000000183c */
[----:B------:R-:W-:Y:S02]  /*7970*/  FADD.FTZ R5, R216, R5 ;  /* 0x00000005d8057221 */ /* 0x000fe40000010000 */
[----:B------:R-:W-:Y:S02]  /*7980*/  FADD.FTZ R4, R173, R0 ;  /* 0x00000000ad047221 */ /* 0x000fe40000010000 */
[C---:B------:R-:W-:Y:S04]  /*7990*/  HMMA.16816.F32 R64, R152.reuse, R6, R64 ;  /* 0x000000069840723c */ /* 0x040fe80000001840 */
[----:B------:R-:W-:Y:S03]  /*79a0*/  FADD.FTZ R5, R197, R5 ;  /* 0x00000005c5057221 */ /* 0x000fe60000010000 */
[----:B------:R-:W-:Y:S01]  /*79b0*/  FADD.FTZ R6, R211, R44 ;  /* 0x0000002cd3067221 */ /* 0x000fe20000010000 */
        /* <DEDUP_REMOVED lines=24> */
[-C--:B---3--:R-:W-:Y:S04]  /*7b40*/  HMMA.16816.F32 R100, R152, R12.reuse, R100 ;  /* 0x0000000c9864723c */ /* 0x088fe80000001864 */
        /* <DEDUP_REMOVED lines=11> */
[-C--:B----4-:R-:W-:Y:S04]  /*7c00*/  HMMA.16816.F32 R144, R152, R16.reuse, R24 ;  /* 0x000000109890723c */ /* 0x090fe80000001818 */
[----:B------:R-:W-:Y:S01]  /*7c10*/  FADD.FTZ R0, R119, R5 ;  /* 0x0000000577007221 */ /* 0x000fe20000010000 */
[----:B------:R-:W-:Y:S01]  /*7c20*/  MOV R119, R2 ;  /* 0x0000000200777202 */ /* 0x000fe20000000f00 */
[----:B------:R-:W-:Y:S02]  /*7c30*/  FADD.FTZ R200, R168, R6 ;  /* 0x00000006a8c87221 */ /* 0x000fe40000010000 */
[C---:B------:R-:W-:Y:S04]  /*7c40*/  HMMA.16816.F32 R148, R36.reuse, R16, R32 ;  /* 0x000000102494723c */ /* 0x040fe80000001820 */
[----:B------:R-:W-:Y:S02]  /*7c50*/  FADD.FTZ R213, R161, R4 ;  /* 0x00000004a1d57221 */ /* 0x000fe40000010000 */
[----:B------:R-:W-:Y:S02]  /*7c60*/  FADD.FTZ R214, R160, R3 ;  /* 0x00000003a0d67221 */ /* 0x000fe40000010000 */
[-C--:B------:R-:W-:Y:S04]  /*7c70*/  HMMA.16816.F32 R112, R36, R18.reuse, R112 ;  /* 0x000000122470723c */ /* 0x080fe80000001870 */
[----:B------:R-:W-:Y:S04]  /*7c80*/  FADD.FTZ R215, R46, R0 ;  /* 0x000000002ed77221 */ /* 0x000fe80000010000 */
[----:B------:R-:W-:Y:S01]  /*7c90*/  HMMA.16816.F32 R152, R152, R18, R28 ;  /* 0x000000129898723c */ /* 0x000fe2000000181c */
[----:B------:R-:W-:-:S07]  /*7ca0*/  @P2 BRA `(.L_x_55) ;  /* 0xffffd8e000002947 */ /* 0x000fce000383ffff */
.L_x_52:
[----:B------:R-:W-:Y:S11]  /*7cb0*/  @!UPT UIADD3 URZ, URZ, URZ, URZ ;  /* 0x0000003f3f3ff290 */ /* 0x000ff6000fffe03f */
[----:B------:R-:W-:Y:S05]  /*7cc0*/  BRA.DIV ~URZ, `(.L_x_56) ;  /* 0x000055527f007947 */ /* 0x000fea000b800000 */
[----:B------:R-:W1:Y:S04]  /*7cd0*/  SHFL.BFLY PT, R3, R200, 0x2, 0x1f ;  /* 0x0c401f00c8037f89 */ /* 0x000e6800000e0000 */
[----:B------:R-:W2:Y:S04]  /*7ce0*/  SHFL.BFLY PT, R2, R213, 0x2, 0x1f ;  /* 0x0c401f00d5027f89 */ /* 0x000ea800000e0000 */
[----:B------:R-:W3:Y:S04]  /*7cf0*/  SHFL.BFLY PT, R0, R214, 0x2, 0x1f ;  /* 0x0c401f00d6007f89 */ /* 0x000ee800000e0000 */
[----:B------:R-:W4:Y:S01]  /*7d00*/  SHFL.BFLY PT, R6, R215, 0x2, 0x1f ;  /* 0x0c401f00d7067f89 */ /* 0x000f2200000e0000 */
[----:B-1----:R-:W-:-:S02]  /*7d10*/  FADD.FTZ R3, R3, R200 ;  /* 0x000000c803037221 */ /* 0x002fc40000010000 */
[----:B--2---:R-:W-:-:S03]  /*7d20*/  FADD.FTZ R2, R2, R213 ;  /* 0x000000d502027221 */ /* 0x004fc60000010000 */
[----:B------:R-:W1:Y:S01]  /*7d30*/  SHFL.BFLY PT, R5, R3, 0x1, 0x1f ;  /* 0x0c201f0003057f89 */ /* 0x000e6200000e0000 */
[----:B---3--:R-:W-:-:S03]  /*7d40*/  FADD.FTZ R0, R0, R214 ;  /* 0x000000d600007221 */ /* 0x008fc60000010000 */
[----:B------:R-:W2:Y:S01]  /*7d50*/  SHFL.BFLY PT, R4, R2, 0x1, 0x1f ;  /* 0x0c201f0002047f89 */ /* 0x000ea200000e0000 */
[----:B----4-:R-:W-:-:S03]  /*7d60*/  FADD.FTZ R6, R6, R215 ;  /* 0x000000d706067221 */ /* 0x010fc60000010000 */
[----:B------:R-:W3:Y:S04]  /*7d70*/  SHFL.BFLY PT, R7, R0, 0x1, 0x1f ;  /* 0x0c201f0000077f89 */ /* 0x000ee800000e0000 */
[----:B------:R4:W4:Y:S01]  /*7d80*/  SHFL.BFLY PT, R8, R6, 0x1, 0x1f ;  /* 0x0c201f0006087f89 */ /* 0x00092200000e0000 */
[----:B-1----:R-:W-:Y:S02]  /*7d90*/  FADD.FTZ R5, R3, R5 ;  /* 0x0000000503057221 */ /* 0x002fe40000010000 */
[----:B--2---:R-:W-:Y:S02]  /*7da0*/  FADD.FTZ R4, R2, R4 ;  /* 0x0000000402047221 */ /* 0x004fe40000010000 */
[----:B---3--:R-:W-:Y:S02]  /*7db0*/  FADD.FTZ R7, R0, R7 ;  /* 0x0000000700077221 */ /* 0x008fe40000010000 */
.L_x_132:
[----:B------:R-:W-:Y:S01]  /*7dc0*/  FSETP.NE.FTZ.AND P3, PT, R5, RZ, PT ;  /* 0x000000ff0500720b */ /* 0x000fe20003f75000 */
[----:B------:R-:W-:Y:S01]  /*7dd0*/  CS2R R2, SRZ ;  /* 0x0000000000027805 */ /* 0x000fe2000001ff00 */
[----:B------:R-:W-:Y:S01]  /*7de0*/  MOV R0, RZ ;  /* 0x000000ff00007202 */ /* 0x000fe20000000f00 */
[----:B----4-:R-:W-:Y:S01]  /*7df0*/  FADD.FTZ R6, R8, R6 ;  /* 0x0000000608067221 */ /* 0x010fe20000010000 */
[----:B------:R-:W-:-:S02]  /*7e00*/  FSETP.NE.FTZ.AND P2, PT, R4, RZ, PT ;  /* 0x000000ff0400720b */ /* 0x000fc40003f55000 */
[----:B------:R-:W-:Y:S02]  /*7e10*/  FSETP.NE.FTZ.AND P1, PT, R7, RZ, PT ;  /* 0x000000ff0700720b */ /* 0x000fe40003f35000 */
[----:B------:R-:W-:Y:S02]  /*7e20*/  FSETP.NE.FTZ.AND P0, PT, R6, RZ, PT ;  /* 0x000000ff0600720b */ /* 0x000fe40003f15000 */
[----:B------:R-:W-:Y:S02]  /*7e30*/  MOV R25, 0xff800000 ;  /* 0xff80000000197802 */ /* 0x000fe40000000f00 */
[----:B------:R-:W-:Y:S01]  /*7e40*/  MOV R24, 0xff800000 ;  /* 0xff80000000187802 */ /* 0x000fe20000000f00 */
[----:B------:R-:W1:Y:S01]  /*7e50*/  @P3 MUFU.RCP R0, R5 ;  /* 0x0000000500003308 */ /* 0x000e620000001000 */
[----:B------:R-:W-:Y:S02]  /*7e60*/  MOV R23, 0xff800000 ;  /* 0xff80000000177802 */ /* 0x000fe40000000f00 */
[----:B------:R-:W-:-:S03]  /*7e70*/  MOV R22, 0xff800000 ;  /* 0xff80000000167802 */ /* 0x000fc60000000f00 */
[----:B------:R-:W-:Y:S02]  /*7e80*/  @P1 MOV R10, 0x3f317218 ;  /* 0x3f317218000a1802 */ /* 0x000fe40000000f00 */
[----:B------:R-:W-:Y:S01]  /*7e90*/  @P2 MUFU.RCP R3, R4 ;  /* 0x0000000400032308 */ /* 0x000fe20000001000 */
[----:B-1----:R-:W-:-:S07]  /*7ea0*/  FMUL.FTZ R160, R0, R80 ;  /* 0x0000005000a07220 */ /* 0x002fce0000410000 */
[----:B------:R-:W1:Y:S01]  /*7eb0*/  @P2 MUFU.LG2 R4, R4 ;  /* 0x0000000400042308 */ /* 0x000e620000000c00 */
[C---:B------:R-:W-:Y:S02]  /*7ec0*/  FMUL.FTZ R161, R0.reuse, R81 ;  /* 0x0000005100a17220 */ /* 0x040fe40000410000 */
[C---:B------:R-:W-:Y:S02]  /*7ed0*/  FMUL.FTZ R128, R0.reuse, R128 ;  /* 0x0000008000807220 */ /* 0x040fe40000410000 */
[C---:B------:R-:W-:Y:S02]  /*7ee0*/  FMUL.FTZ R129, R0.reuse, R129 ;  /* 0x0000008100817220 */ /* 0x040fe40000410000 */
[C---:B------:R-:W-:Y:S01]  /*7ef0*/  FMUL.FTZ R136, R0.reuse, R136 ;  /* 0x0000008800887220 */ /* 0x040fe20000410000 */
[----:B------:R-:W-:Y:S01]  /*7f00*/  @P1 MUFU.RCP R2, R7 ;  /* 0x0000000700021308 */ /* 0x000fe20000001000 */
        /* <DEDUP_REMOVED lines=19> */
[----:B------:R-:W-:Y:S02]  /*8040*/  FMUL.FTZ R81, R0, R153 ;  /* 0x0000009900517220 */ /* 0x000fe40000410000 */
[----:B------:R2:W3:Y:S01]  /*8050*/  @P1 MUFU.LG2 R0, R7 ;  /* 0x0000000700001308 */ /* 0x0004e20000000c00 */
[----:B-1----:R-:W-:-:S02]  /*8060*/  @P2 FMUL.FTZ R8, R4, 0.69314718246459960938 ;  /* 0x3f31721804082820 */ /* 0x002fc40000410000 */
[C---:B------:R-:W-:Y:S02]  /*8070*/  FMUL.FTZ R162, R3.reuse, R138 ;  /* 0x0000008a03a27220 */ /* 0x040fe40000410000 */
[C---:B------:R-:W-:Y:S02]  /*8080*/  FMUL.FTZ R163, R3.reuse, R139 ;  /* 0x0000008b03a37220 */ /* 0x040fe40000410000 */
[C---:B------:R-:W-:Y:S02]  /*8090*/  FMUL.FTZ R152, R3.reuse, R130 ;  /* 0x0000008203987220 */ /* 0x040fe40000410000 */
[C---:B------:R-:W-:Y:S02]  /*80a0*/  FMUL.FTZ R153, R3.reuse, R131 ;  /* 0x0000008303997220 */ /* 0x040fe40000410000 */
[C---:B------:R-:W-:Y:S02]  /*80b0*/  FMUL.FTZ R138, R3.reuse, R82 ;  /* 0x00000052038a7220 */ /* 0x040fe40000410000 */
[----:B------:R-:W-:-:S02]  /*80c0*/  FMUL.FTZ R139, R3, R83 ;  /* 0x00000053038b7220 */ /* 0x000fc40000410000 */
[C---:B------:R-:W-:Y:S01]  /*80d0*/  FMUL.FTZ R164, R3.reuse, R54 ;  /* 0x0000003603a47220 */ /* 0x040fe20000410000 */
[----:B--2---:R-:W-:Y:S01]  /*80e0*/  @P2 MOV R7, 0x3f317218 ;  /* 0x3f31721800072802 */ /* 0x004fe20000000f00 */
[C---:B------:R-:W-:Y:S02]  /*80f0*/  FMUL.FTZ R165, R3.reuse, R55 ;  /* 0x0000003703a57220 */ /* 0x040fe40000410000 */
[----:B------:R-:W-:Y:S02]  /*8100*/  FMUL.FTZ R108, R3, R66 ;  /* 0x00000042036c7220 */ /* 0x000fe40000410000 */
[----:B------:R-:W-:Y:S02]  /*8110*/  @P2 FMUL.FTZ R4, R7, c[0x0][0x2d0] ;  /* 0x0000b40007042a20 */ /* 0x000fe40000410000 */
[----:B---3--:R-:W-:Y:S01]  /*8120*/  @P1 FMUL.FTZ R7, R0, 0.69314718246459960938 ;  /* 0x3f31721800071820 */ /* 0x008fe20000410000 */
[----:B------:R-:W-:Y:S01]  /*8130*/  MOV R0, RZ ;  /* 0x000000ff00007202 */ /* 0x000fe20000000f00 */
[----:B------:R-:W-:-:S02]  /*8140*/  FMUL.FTZ R109, R3, R67 ;  /* 0x00000043036d7220 */ /* 0x000fc40000410000 */
[C---:B------:R-:W-:Y:S02]  /*8150*/  FMUL.FTZ R130, R3.reuse, R70 ;  /* 0x0000004603827220 */ /* 0x040fe40000410000 */
[C---:B------:R-:W-:Y:S01]  /*8160*/  FMUL.FTZ R131, R3.reuse, R71 ;  /* 0x0000004703837220 */ /* 0x040fe20000410000 */
[----:B------:R-:W1:Y:S01]  /*8170*/  @P0 MUFU.RCP R0, R6 ;  /* 0x0000000600000308 */ /* 0x000e620000001000 */
        /* <DEDUP_REMOVED lines=11> */
[----:B------:R-:W-:Y:S01]  /*8230*/  FMUL.FTZ R83, R3, R155 ;  /* 0x0000009b03537220 */ /* 0x000fe20000410000 */
[----:B------:R-:W-:Y:S01]  /*8240*/  @P3 MOV R3, 0x3f317218 ;  /* 0x3f31721800033802 */ /* 0x000fe20000000f00 */
        /* <DEDUP_REMOVED lines=23> */
[----:B------:R-:W-:Y:S02]  /*83c0*/  FMUL.FTZ R27, R2, R113 ;  /* 0x00000071021b7220 */ /* 0x000fe40000410000 */
[----:B------:R-:W2:Y:S01]  /*83d0*/  @P0 MUFU.LG2 R2, R6 ;  /* 0x0000000600020308 */ /* 0x000ea20000000c00 */
[----:B------:R-:W-:Y:S02]  /*83e0*/  @P3 FMUL.FTZ R9, R5, 0.69314718246459960938 ;  /* 0x3f31721805093820 */ /* 0x000fe40000410000 */
[----:B------:R-:W-:Y:S02]  /*83f0*/  @P3 FMUL.FTZ R5, R3, c[0x0][0x2d0] ;  /* 0x0000b40003053a20 */ /* 0x000fe40000410000 */
[----:B------:R-:W-:Y:S02]  /*8400*/  @P1 FMUL.FTZ R3, R10, c[0x0][0x2d0] ;  /* 0x0000b4000a031a20 */ /* 0x000fe40000410000 */
[----:B------:R-:W-:Y:S01]  /*8410*/  @P2 FFMA.FTZ R24, R4, R121, R8 ;  /* 0x0000007904182223 */ /* 0x000fe20000010008 */
[----:B------:R-:W-:Y:S01]  /*8420*/  MOV R4, 0x1 ;  /* 0x0000000100047802 */ /* 0x000fe20000000f00 */
[----:B------:R-:W-:Y:S01]  /*8430*/  @P1 FFMA.FTZ R25, R3, R120, R7 ;  /* 0x0000007803191223 */ /* 0x000fe20000010007 */
[----:B------:R-:W-:Y:S01]  /*8440*/  @P0 MOV R3, 0x3f317218 ;  /* 0x3f31721800030802 */ /* 0x000fe20000000f00 */
[----:B-1----:R-:W-:-:S02]  /*8450*/  FMUL.FTZ R68, R0, R58 ;  /* 0x0000003a00447220 */ /* 0x002fc40000410000 */
[----:B------:R-:W-:Y:S02]  /*8460*/  FMUL.FTZ R69, R0, R59 ;  /* 0x0000003b00457220 */ /* 0x000fe40000410000 */
[----:B------:R-:W-:Y:S02]  /*8470*/  @P0 FMUL.FTZ R3, R3, c[0x0][0x2d0] ;  /* 0x0000b40003030a20 */ /* 0x000fe40000410000 */
[----:B--2---:R-:W-:Y:S02]  /*8480*/  @P0 FMUL.FTZ R2, R2, 0.69314718246459960938 ;  /* 0x3f31721802020820 */ /* 0x004fe40000410000 */
        /* <DEDUP_REMOVED lines=21> */
[----:B------:R-:W-:Y:S01]  /*85e0*/  FMUL.FTZ R45, R0, R115 ;  /* 0x00000073002d7220 */ /* 0x000fe20000410000 */
[----:B------:R-:W-:Y:S01]  /*85f0*/  PRMT R0, R4, 0x7610, R0 ;  /* 0x0000761004007816 */ /* 0x000fe20000000000 */
[----:B------:R-:W-:Y:S02]  /*8600*/  @P3 FFMA.FTZ R23, R5, R122, R9 ;  /* 0x0000007a05173223 */ /* 0x000fe40000010009 */
[----:B------:R-:W-:Y:S02]  /*8610*/  @P0 FFMA.FTZ R22, R3, R119, R2 ;  /* 0x0000007703160223 */ /* 0x000fe40000010002 */
.L_x_37:
[----:B------:R-:W2:Y:S01]  /*8620*/  S2R R2, SR_TID.X ;  /* 0x0000000000027919 */ /* 0x000ea20000002100 */
[----:B------:R-:W-:Y:S01]  /*8630*/  BSSY B0, `(.L_x_57) ;  /* 0x0000010000007945 */ /* 0x000fe20003800000 */
[----:B--2---:R-:W-:-:S13]  /*8640*/  LOP3.LUT P0, RZ, R2, 0x7f, RZ, 0xc0, !PT ;  /* 0x0000007f02ff7812 */ /* 0x004fda000780c0ff */
[----:B------:R-:W-:Y:S05]  /*8650*/  @P0 BRA `(.L_x_58) ;  /* 0x000000d000000947 */ /* 0x000fea0003800000 */
[----:B------:R-:W2:Y:S01]  /*8660*/  S2R R4, SR_LANEID ;  /* 0x0000000000047919 */ /* 0x000ea20000000000 */
[----:B------:R-:W-:Y:S01]  /*8670*/  VOTEU.ANY UR4, UPT, PT ;  /* 0x0000000000047886 */ /* 0x000fe200038e0100 */
[----:B------:R-:W-:Y:S01]  /*8680*/  IMAD.MOV.U32 R5, RZ, RZ, c[0x0][0x564] ;  /* 0x00015900ff057624 */ /* 0x000fe200078e00ff */
[----:B------:R-:W2:Y:S08]  /*8690*/  FLO.U32 R3, UR4 ;  /* 0x0000000400037d00 */ /* 0x000eb000080e0000 */
[----:B------:R-:W3:Y:S01]  /*86a0*/  POPC R2, UR4 ;  /* 0x0000000400027d09 */ /* 0x000ee20008000000 */
[----:B--2---:R-:W-:Y:S01]  /*86b0*/  ISETP.EQ.U32.AND P0, PT, R3, R4, PT ;  /* 0x000000040300720c */ /* 0x004fe20003f02070 */
[----:B------:R-:W-:-:S12]  /*86c0*/  IMAD.MOV.U32 R4, RZ, RZ, c[0x0][0x560] ;  /* 0x00015800ff047624 */ /* 0x000fd800078e00ff */
[----:B---3--:R2:W3:Y:S04]  /*86d0*/  @P0 ATOMG.E.ADD.STRONG.GPU PT, R2, [R4.64], R2 ;  /* 0x00000002040209a8 */ /* 0x0084e800081ee1c6 */
[----:B--2---:R-:W2:Y:S04]  /*86e0*/  S2R R4, SR_LTMASK ;  /* 0x0000000000047919 */ /* 0x004ea80000003900 */
[----:B---3--:R2:W3:Y:S02]  /*86f0*/  SHFL.IDX PT, R3, R2, R3, 0x1f ;  /* 0x00001f0302037589 */ /* 0x0084e400000e0000 */
[----:B--2---:R-:W-:-:S06]  /*8700*/  LOP3.LUT R2, R4, UR4, RZ, 0xc0, !PT ;  /* 0x0000000404027c12 */ /* 0x004fcc000f8ec0ff */
[----:B------:R-:W3:Y:S02]  /*8710*/  POPC R2, R2 ;  /* 0x0000000200027309 */ /* 0x000ee40000000000 */
[----:B---3--:R-:W-:-:S06]  /*8720*/  IADD3 R232, R3, c[0x0][0xc], R2 ;  /* 0x0000030003e87a10 */ /* 0x008fcc0007ffe002 */
.L_x_58:
[----:B------:R-:W-:Y:S05]  /*8730*/  BSYNC B0 ;  /* 0x0000000000007941 */ /* 0x000fea0003800000 */
.L_x_57:
[----:B------:R-:W-:Y:S01]  /*8740*/  PRMT R0, R0, 0x9910, RZ ;  /* 0x0000991000007816 */ /* 0x000fe200000000ff */
[----:B------:R-:W-:Y:S01]  /*8750*/  BSSY B1, `(.L_x_59) ;  /* 0x0000388000017945 */ /* 0x000fe20003800000 */
[----:B------:R-:W-:Y:S02]  /*8760*/  IMAD.MOV.U32 R74, RZ, RZ, R232 ;  /* 0x000000ffff4a7224 */ /* 0x000fe400078e00e8 */
[----:B------:R-:W-:-:S13]  /*8770*/  ISETP.NE.AND P0, PT, R0, RZ, PT ;  /* 0x000000ff0000720c */ /* 0x000fda0003f05270 */
[----:B------:R-:W-:Y:S05]  /*8780*/  @!P0 BRA `(.L_x_60) ;  /* 0x00002ba000008947 */ /* 0x000fea0003800000 */
[----:B------:R-:W2:Y:S04]  /*8790*/  LDL R6, [R1+0x30] ;  /* 0x0000300001067983 */ /* 0x000ea80000100800 */
[----:B------:R-:W3:Y:S01]  /*87a0*/  LDL R8, [R1+0x2c] ;  /* 0x00002c0001087983 */ /* 0x000ee20000100800 */
[----:B------:R-:W-:Y:S01]  /*87b0*/  WARPSYNC 0xffffffff ;  /* 0xffffffff00007948 */ /* 0x000fe20003800000 */
[----:B------:R-:W-:Y:S01]  /*87c0*/  F2FP.PACK_AB R0, R129, R128 ;  /* 0x000000808100723e */ /* 0x000fe200000000ff */
[----:B------:R-:W-:Y:S01]  /*87d0*/  IMAD.MOV.U32 R11, RZ, RZ, c[0x0][0x388] ;  /* 0x0000e200ff0b7624 */ /* 0x000fe200078e00ff */
[----:B------:R-:W-:Y:S01]  /*87e0*/  BAR.SYNC.DEFER_BLOCKING 0x1, 0x80 ;  /* 0x0042000000007b1d */ /* 0x000fe20000010000 */
[----:B------:R-:W-:Y:S02]  /*87f0*/  F2FP.PACK_AB R3, R153, R152 ;  /* 0x000000989903723e */ /* 0x000fe400000000ff */
[----:B------:R-:W-:-:S02]  /*8800*/  F2FP.PACK_AB R2, R137, R136 ;  /* 0x000000888902723e */ /* 0x000fc400000000ff */
[----:B------:R-:W-:Y:S02]  /*8810*/  F2FP.PACK_AB R4, R47, R46 ;  /* 0x0000002e2f04723e */ /* 0x000fe400000000ff */
[----:B------:R-:W-:Y:S02]  /*8820*/  F2FP.PACK_AB R5, R73, R72 ;  /* 0x000000484905723e */ /* 0x000fe400000000ff */
[----:B------:R-:W-:Y:S02]  /*8830*/  ISETP.NE.U32.AND P0, PT, RZ, c[0x0][0x508], PT ;  /* 0x00014200ff007a0c */ /* 0x000fe40003f05070 */
[----:B------:R-:W-:Y:S02]  /*8840*/  ISETP.NE.U32.AND P2, PT, RZ, c[0x0][0x500], PT ;  /* 0x00014000ff007a0c */ /* 0x000fe40003f45070 */
[----:B------:R-:W-:Y:S02]  /*8850*/  ISETP.NE.AND.EX P1, PT, RZ, c[0x0][0x50c], PT, P0 ;  /* 0x00014300ff007a0c */ /* 0x000fe40003f25300 */
[----:B------:R-:W-:Y:S01]  /*8860*/  ISETP.NE.AND.EX P2, PT, RZ, c[0x0][0x504], PT, P2 ;  /* 0x00014100ff007a0c */ /* 0x000fe20003f45320 */
[----:B------:R4:W-:Y:S04]  /*8870*/  STS [R239+0x80], R0 ;  /* 0x00008000ef007388 */ /* 0x0009e80000000800 */
[----:B------:R1:W-:Y:S04]  /*8880*/  STS [R239+0x280], R3 ;  /* 0x00028003ef007388 */ /* 0x0003e80000000800 */
[----:B------:R1:W-:Y:S01]  /*8890*/  STS [R252], R2 ;  /* 0x00000002fc007388 */ /* 0x0003e20000000800 */
[----:B----4-:R-:W-:-:S02]  /*88a0*/  F2FP.PACK_AB R0, R163, R162 ;  /* 0x000000a2a300723e */ /* 0x010fc400000000ff */
[----:B-1----:R-:W-:-:S03]  /*88b0*/  F2FP.PACK_AB R3, R29, R28 ;  /* 0x0000001c1d03723e */ /* 0x002fc600000000ff */
[----:B------:R1:W-:Y:S01]  /*88c0*/  STS [R252+0x200], R0 ;  /* 0x00020000fc007388 */ /* 0x0003e20000000800 */
[----:B------:R-:W-:-:S03]  /*88d0*/  F2FP.PACK_AB R2, R57, R56 ;  /* 0x000000383902723e */ /* 0x000fc600000000ff */
[----:B------:R4:W-:Y:S04]  /*88e0*/  STS [R239+0x1080], R3 ;  /* 0x00108003ef007388 */ /* 0x0009e80000000800 */
[----:B------:R4:W-:Y:S04]  /*88f0*/  STS [R239+0x1280], R2 ;  /* 0x00128002ef007388 */ /* 0x0009e80000000800 */
[----:B------:R4:W-:Y:S01]  /*8900*/  STS [R252+0x1200], R4 ;  /* 0x00120004fc007388 */ /* 0x0009e20000000800 */
[----:B-1----:R-:W-:Y:S02]  /*8910*/  F2FP.PACK_AB R0, R31, R30 ;  /* 0x0000001e1f00723e */ /* 0x002fe400000000ff */
[----:B----4-:R-:W-:-:S03]  /*8920*/  F2FP.PACK_AB R3, R117, R116 ;  /* 0x000000747503723e */ /* 0x010fc600000000ff */
[----:B------:R1:W-:Y:S01]  /*8930*/  STS [R252+0x1000], R0 ;  /* 0x00100000fc007388 */ /* 0x0003e20000000800 */
[----:B------:R-:W-:Y:S02]  /*8940*/  F2FP.PACK_AB R2, R165, R164 ;  /* 0x000000a4a502723e */ /* 0x000fe400000000ff */
[----:B------:R-:W-:Y:S02]  /*8950*/  F2FP.PACK_AB R4, R33, R32 ;  /* 0x000000202104723e */ /* 0x000fe400000000ff */
[----:B-1----:R-:W-:Y:S01]  /*8960*/  F2FP.PACK_AB R0, R157, R156 ;  /* 0x0000009c9d00723e */ /* 0x002fe200000000ff */
[----:B--2---:R1:W-:Y:S04]  /*8970*/  STS [R6+0x80], R3 ;  /* 0x0000800306007388 */ /* 0x0043e80000000800 */
[----:B------:R2:W-:Y:S04]  /*8980*/  STS [R6+0x280], R2 ;  /* 0x0002800206007388 */ /* 0x0005e80000000800 */
[----:B---3--:R3:W-:Y:S01]  /*8990*/  STS [R8], R0 ;  /* 0x0000000008007388 */ /* 0x0087e20000000800 */
[----:B-1----:R-:W-:-:S02]  /*89a0*/  F2FP.PACK_AB R3, R109, R108 ;  /* 0x0000006c6d03723e */ /* 0x002fc400000000ff */
[----:B--2---:R-:W-:-:S03]  /*89b0*/  F2FP.PACK_AB R2, R69, R68 ;  /* 0x000000444502723e */ /* 0x004fc600000000ff */
[----:B------:R1:W-:Y:S01]  /*89c0*/  STS [R8+0x200], R3 ;  /* 0x0002000308007388 */ /* 0x0003e20000000800 */
[----:B---3--:R-:W-:-:S03]  /*89d0*/  F2FP.PACK_AB R0, R35, R34 ;  /* 0x000000222300723e */ /* 0x008fc600000000ff */
[----:B------:R2:W-:Y:S04]  /*89e0*/  STS [R6+0x1080], R4 ;  /* 0x0010800406007388 */ /* 0x0005e80000000800 */
[----:B------:R3:W-:Y:S04]  /*89f0*/  STS [R6+0x1280], R2 ;  /* 0x0012800206007388 */ /* 0x0007e80000000800 */
[----:B------:R4:W-:Y:S01]  /*8a00*/  STS [R8+0x1000], R0 ;  /* 0x0010000008007388 */ /* 0x0009e20000000800 */
[----:B-1----:R-:W-:Y:S02]  /*8a10*/  F2FP.PACK_AB R3, R159, R158 ;  /* 0x0000009e9f03723e */ /* 0x002fe400000000ff */
[----:B--2---:R-:W-:-:S02]  /*8a20*/  F2FP.PACK_AB R4, R63, R62 ;  /* 0x0000003e3f04723e */ /* 0x004fc400000000ff */
[----:B---3--:R-:W-:-:S03]  /*8a30*/  F2FP.PACK_AB R2, R131, R130 ;  /* 0x000000828302723e */ /* 0x008fc600000000ff */
[----:B------:R1:W-:Y:S01]  /*8a40*/  STS [R8+0x1200], R4 ;  /* 0x0012000408007388 */ /* 0x0003e20000000800 */
[----:B----4-:R-:W-:-:S03]  /*8a50*/  F2FP.PACK_AB R0, R161, R160 ;  /* 0x000000a0a100723e */ /* 0x010fc600000000ff */
        /* <DEDUP_REMOVED lines=26> */
[----:B------:R4:W-:Y:S04]  /*8c00*/  STS [R8+0x3000], R0 ;  /* 0x0030000008007388 */ /* 0x0009e80000000800 */
[----:B------:R-:W-:Y:S01]  /*8c10*/  STS [R8+0x3200], R5 ;  /* 0x0032000508007388 */ /* 0x000fe20000000800 */
[----:B-1----:R-:W-:-:S02]  /*8c20*/  F2FP.PACK_AB R3, R103, R102 ;  /* 0x000000666703723e */ /* 0x002fc400000000ff */
[----:B--2---:R-:W-:-:S03]  /*8c30*/  F2FP.PACK_AB R4, R101, R100 ;  /* 0x000000646504723e */ /* 0x004fc600000000ff */
[----:B------:R1:W-:Y:S01]  /*8c40*/  STS [R239+0x4280], R3 ;  /* 0x00428003ef007388 */ /* 0x0003e20000000800 */
[----:B---3--:R-:W-:-:S03]  /*8c50*/  F2FP.PACK_AB R2, R167, R166 ;  /* 0x000000a6a702723e */ /* 0x008fc600000000ff */
[----:B------:R2:W-:Y:S01]  /*8c60*/  STS [R239+0x4080], R4 ;  /* 0x00408004ef007388 */ /* 0x0005e20000000800 */
[----:B----4-:R-:W-:-:S03]  /*8c70*/  F2FP.PACK_AB R0, R111, R110 ;  /* 0x0000006e6f00723e */ /* 0x010fc600000000ff */
[----:B------:R3:W-:Y:S04]  /*8c80*/  STS [R252+0x4000], R2 ;  /* 0x00400002fc007388 */ /* 0x0007e80000000800 */
[----:B------:R4:W-:Y:S01]  /*8c90*/  STS [R252+0x4200], R0 ;  /* 0x00420000fc007388 */ /* 0x0009e20000000800 */
[----:B-1----:R-:W-:Y:S02]  /*8ca0*/  F2FP.PACK_AB R3, R71, R70 ;  /* 0x000000464703723e */ /* 0x002fe400000000ff */
        /* <DEDUP_REMOVED lines=8> */
[----:B--2---:R-:W-:-:S03]  /*8d30*/  @P1 LEA R4, P0, R230, c[0x0][0x508], 0x2 ;  /* 0x00014200e6041a11 */ /* 0x004fc600078010ff */
[----:B------:R1:W-:Y:S01]  /*8d40*/  STS [R6+0x4080], R3 ;  /* 0x0040800306007388 */ /* 0x0003e20000000800 */
[----:B---3--:R-:W-:Y:S02]  /*8d50*/  F2FP.PACK_AB R2, R147, R146 ;  /* 0x000000929302723e */ /* 0x008fe400000000ff */
[----:B------:R-:W-:Y:S02]  /*8d60*/  @P1 LEA.HI.X R5, R230, c[0x0][0x50c], R238, 0x2, P0 ;  /* 0x00014300e6051a11 */ /* 0x000fe400000f14ee */
[----:B----4-:R-:W-:Y:S01]  /*8d70*/  F2FP.PACK_AB R0, R81, R80 ;  /* 0x000000505100723e */ /* 0x010fe200000000ff */
[----:B------:R2:W-:Y:S04]  /*8d80*/  STS [R6+0x4280], R2 ;  /* 0x0042800206007388 */ /* 0x0005e80000000800 */
[----:B------:R3:W-:Y:S01]  /*8d90*/  STS [R8+0x4000], R0 ;  /* 0x0040000008007388 */ /* 0x0007e20000000800 */
[----:B-1----:R-:W-:-:S05]  /*8da0*/  F2FP.PACK_AB R3, R83, R82 ;  /* 0x000000525303723e */ /* 0x002fca00000000ff */
[----:B------:R1:W-:Y:S01]  /*8db0*/  STS [R8+0x4200], R3 ;  /* 0x0042000308007388 */ /* 0x0003e20000000800 */
[----:B--2---:R-:W-:Y:S02]  /*8dc0*/  F2FP.PACK_AB R2, R43, R42 ;  /* 0x0000002a2b02723e */ /* 0x004fe400000000ff */
[----:B---3--:R-:W-:-:S03]  /*8dd0*/  F2FP.PACK_AB R0, R55, R54 ;  /* 0x000000363700723e */ /* 0x008fc600000000ff */
[----:B------:R2:W-:Y:S04]  /*8de0*/  STS [R6+0x5080], R2 ;  /* 0x0050800206007388 */ /* 0x0005e80000000800 */
[----:B------:R3:W-:Y:S01]  /*8df0*/  STS [R6+0x5280], R0 ;  /* 0x0052800006007388 */ /* 0x0007e20000000800 */
[----:B-1----:R-:W-:-:S05]  /*8e00*/  F2FP.PACK_AB R3, R27, R26 ;  /* 0x0000001a1b03723e */ /* 0x002fca00000000ff */
[----:B------:R1:W-:Y:S01]  /*8e10*/  STS [R8+0x5000], R3 ;  /* 0x0050000308007388 */ /* 0x0003e20000000800 */
[----:B--2---:R-:W-:Y:S01]  /*8e20*/  IMAD.MOV.U32 R2, RZ, RZ, RZ ;  /* 0x000000ffff027224 */ /* 0x004fe200078e00ff */
[----:B---3--:R-:W-:Y:S01]  /*8e30*/  F2FP.PACK_AB R0, R45, R44 ;  /* 0x0000002c2d00723e */ /* 0x008fe200000000ff */
[----:B------:R-:W-:-:S04]  /*8e40*/  IMAD.MOV.U32 R6, RZ, RZ, 0x4 ;  /* 0x00000004ff067424 */ /* 0x000fc800078e00ff */
[----:B------:R2:W-:Y:S01]  /*8e50*/  STS [R8+0x5200], R0 ;  /* 0x0052000008007388 */ /* 0x0005e20000000800 */
[----:B------:R-:W-:-:S03]  /*8e60*/  IMAD.WIDE R6, R230, R6, c[0x0][0x500] ;  /* 0x00014000e6067625 */ /* 0x000fc600078e0206 */
[----:B------:R-:W-:Y:S06]  /*8e70*/  BAR.SYNC.DEFER_BLOCKING 0x1, 0x80 ;  /* 0x0042000000007b1d */ /* 0x000fec0000010000 */
[----:B------:R2:W5:Y:S04]  /*8e80*/  @P1 LDG.E R11, [R4.64] ;  /* 0x00000006040b1981 */ /* 0x000568000c1e1900 */
[----:B------:R2:W5:Y:S01]  /*8e90*/  @P2 LDG.E R2, [R6.64] ;  /* 0x0000000606022981 */ /* 0x000562000c1e1900 */
[----:B------:R-:W-:-:S04]  /*8ea0*/  ISETP.NE.AND P0, PT, R234, RZ, PT ;  /* 0x000000ffea00720c */ /* 0x000fc80003f05270 */
[----:B-1----:R-:W-:Y:S01]  /*8eb0*/  SEL R3, R234, c[0x0][0x3d4], P0 ;  /* 0x0000f500ea037a07 */ /* 0x002fe20000000000 */
[----:B------:R-:W-:Y:S05]  /*8ec0*/  @P1 BRA `(.L_x_61) ;  /* 0x0000004000001947 */ /* 0x000fea0003800000 */
[----:B------:R-:W-:Y:S05]  /*8ed0*/  @!P2 BRA `(.L_x_61) ;  /* 0x000000300000a947 */ /* 0x000fea0003800000 */
[----:B--2---:R1:W2:Y:S04]  /*8ee0*/  LDG.E R0, [R6.64] ;  /* 0x0000000606007981 */ /* 0x0042a8000c1e1900 */
[----:B-1----:R-:W2:Y:S02]  /*8ef0*/  LDG.E R6, [R6.64+0x4] ;  /* 0x0000040606067981 */ /* 0x002ea4000c1e1900 */
[----:B--2--5:R-:W-:Y:S02]  /*8f00*/  IADD3 R11, -R0, R6, RZ ;  /* 0x00000006000b7210 */ /* 0x024fe40007ffe1ff */
.L_x_61:
[----:B--2---:R-:W2:Y:S04]  /*8f10*/  LDL R4, [R1+0x7c] ;  /* 0x00007c0001047983 */ /* 0x004ea80000100800 */
[----:B------:R-:W3:Y:S01]  /*8f20*/  LDL R13, [R1+0x40] ;  /* 0x00004000010d7983 */ /* 0x000ee20000100800 */
[----:B------:R-:W-:Y:S01]  /*8f30*/  IMAD.MOV.U32 R0, RZ, RZ, 0x368 ;  /* 0x00000368ff007424 */ /* 0x000fe200078e00ff */
[----:B------:R-:W-:-:S02]  /*8f40*/  ISETP.GT.AND P2, PT, R3, 0x1, PT ;  /* 0x000000010300780c */ /* 0x000fc40003f44270 */
[----:B------:R-:W4:Y:S01]  /*8f50*/  LDL R75, [R1+0x78] ;  /* 0x00007800014b7983 */ /* 0x000f220000100800 */
[----:B------:R-:W-:Y:S02]  /*8f60*/  ISETP.NE.U32.AND P0, PT, RZ, c[0x0][0x500], PT ;  /* 0x00014000ff007a0c */ /* 0x000fe40003f05070 */
[----:B------:R-:W-:Y:S02]  /*8f70*/  SEL R0, R0, 0x328, P2 ;  /* 0x0000032800007807 */ /* 0x000fe40001000000 */
[----:B------:R-:W-:Y:S02]  /*8f80*/  ISETP.NE.AND.EX P0, PT, RZ, c[0x0][0x504], PT, P0 ;  /* 0x00014100ff007a0c */ /* 0x000fe40003f05300 */
[----:B------:R1:W1:Y:S08]  /*8f90*/  LDC.64 R6, c[0x0][R0+0x170] ;  /* 0x00005c0000067b82 */ /* 0x0002700000000a00 */
[----:B------:R1:W1:Y:S08]  /*8fa0*/  LDC.64 R14, c[0x0][R0+0x168] ;  /* 0x00005a00000e7b82 */ /* 0x0002700000000a00 */
[----:B------:R1:W2:Y:S08]  /*8fb0*/  LDC.64 R18, c[0x0][R0+0x178] ;  /* 0x00005e0000127b82 */ /* 0x0002b00000000a00 */
[----:B------:R1:W2:Y:S02]  /*8fc0*/  LDC.64 R20, c[0x0][R0+0x160] ;  /* 0x0000580000147b82 */ /* 0x0002a40000000a00 */
[----:B-1----:R-:W-:-:S05]  /*8fd0*/  IMAD.MOV.U32 R0, RZ, RZ, c[0x0][0x4e8] ;  /* 0x00013a00ff007624 */ /* 0x002fca00078e00ff */
[----:B------:R-:W-:Y:S02]  /*8fe0*/  ISETP.NE.AND P5, PT, R0, 0x1, PT ;  /* 0x000000010000780c */ /* 0x000fe40003fa5270 */
[----:B------:R-:W-:Y:S01]  /*8ff0*/  SEL R0, R230, RZ, !P0 ;  /* 0x000000ffe6007207 */ /* 0x000fe20004000000 */
[----:B------:R-:W1:Y:S01]  /*9000*/  S2R R76, SR_TID.X ;  /* 0x00000000004c7919 */ /* 0x000e620000002100 */
[----:B------:R-:W-:-:S03]  /*9010*/  IMAD R9, R15, R236, RZ ;  /* 0x000000ec0f097224 */ /* 0x000fc600078e02ff */
[----:B------:R-:W-:Y:S01]  /*9020*/  IMAD R3, R7, R0, RZ ;  /* 0x0000000007037224 */ /* 0x000fe200078e02ff */
[----:B-----5:R-:W-:Y:S02]  /*9030*/  SHF.R.S32.HI R17, RZ, 0x1f, R2 ;  /* 0x0000001fff117819 */ /* 0x020fe40000011402 */
[----:B-1----:R-:W-:-:S04]  /*9040*/  SHF.R.S32.HI R16, RZ, 0x1f, R76 ;  /* 0x0000001fff107819 */ /* 0x002fc8000001144c */
[----:B------:R-:W-:-:S04]  /*9050*/  LEA.HI R16, R16, R76, RZ, 0x5 ;  /* 0x0000004c10107211 */ /* 0x000fc800078f28ff */
[----:B------:R-:W-:-:S05]  /*9060*/  LOP3.LUT R16, R16, 0xffffffe0, RZ, 0xc0, !PT ;  /* 0xffffffe010107812 */ /* 0x000fca00078ec0ff */
[----:B------:R-:W-:Y:S01]  /*9070*/  IMAD.IADD R16, R76, 0x1, -R16 ;  /* 0x000000014c107824 */ /* 0x000fe200078e0a10 */
[----:B------:R-:W-:-:S04]  /*9080*/  LOP3.LUT R237, R237, 0xfffffffd, RZ, 0xc0, !PT ;  /* 0xfffffffdeded7812 */ /* 0x000fc800078ec0ff */
[----:B------:R-:W-:Y:S01]  /*9090*/  LOP3.LUT R237, R237, 0xfffffffe, RZ, 0xc0, !PT ;  /* 0xfffffffeeded7812 */ /* 0x000fe200078ec0ff */
[----:B--2---:R-:W-:Y:S01]  /*90a0*/  IMAD R10, R233, 0x80, R4 ;  /* 0x00000080e90a7824 */ /* 0x004fe200078e0204 */
[----:B------:R-:W-:-:S03]  /*90b0*/  SEL R4, R238, RZ, !P0 ;  /* 0x000000ffee047207 */ /* 0x000fc60004000000 */
[----:B------:R-:W-:-:S04]  /*90c0*/  @P5 IMAD.HI.U32 R8, R10, c[0x0][0x4ec], RZ ;  /* 0x00013b000a085a27 */ /* 0x000fc800078e00ff */
[C---:B------:R-:W-:Y:S02]  /*90d0*/  IMAD R12, R6.reuse, R4, R3 ;  /* 0x00000004060c7224 */ /* 0x040fe400078e0203 */
[----:B------:R-:W-:-:S04]  /*90e0*/  IMAD.WIDE.U32 R4, R6, R0, RZ ;  /* 0x0000000006047225 */ /* 0x000fc800078e00ff */
[----:B------:R-:W-:-:S04]  /*90f0*/  IMAD.WIDE.U32 R6, R14, R236, RZ ;  /* 0x000000ec0e067225 */ /* 0x000fc800078e00ff */
[----:B------:R-:W-:Y:S01]  /*9100*/  IMAD.MOV.U32 R3, RZ, RZ, R10 ;  /* 0x000000ffff037224 */ /* 0x000fe200078e000a */
[----:B------:R-:W-:Y:S02]  /*9110*/  @P5 SHF.R.U32.HI R3, RZ, c[0x0][0x4f0], R8 ;  /* 0x00013c00ff035a19 */ /* 0x000fe40000011608 */
[----:B---3--:R-:W-:Y:S01]  /*9120*/  SEL R8, R13, RZ, P2 ;  /* 0x000000ff0d087207 */ /* 0x008fe20001000000 */
[----:B------:R-:W-:Y:S01]  /*9130*/  IMAD.IADD R12, R5, 0x1, R12 ;  /* 0x00000001050c7824 */ /* 0x000fe200078e020c */
[----:B------:R-:W-:Y:S01]  /*9140*/  IADD3 R13, P1, P0, R4, R6, R2 ;  /* 0x00000006040d7210 */ /* 0x000fe2000783e002 */
[----:B------:R-:W-:Y:S02]  /*9150*/  IMAD.IADD R4, R7, 0x1, R9 ;  /* 0x0000000107047824 */ /* 0x000fe400078e0209 */
[----:B------:R-:W-:Y:S02]  /*9160*/  IMAD R9, R19, R8, RZ ;  /* 0x0000000813097224 */ /* 0x000fe400078e02ff */
[----:B------:R-:W-:-:S02]  /*9170*/  IMAD.MOV R5, RZ, RZ, -R3 ;  /* 0x000000ffff057224 */ /* 0x000fc400078e0a03 */
[----:B------:R-:W-:Y:S01]  /*9180*/  IMAD.WIDE.U32 R6, R18, R8, RZ ;  /* 0x0000000812067225 */ /* 0x000fe200078e00ff */
[----:B------:R-:W-:-:S03]  /*9190*/  IADD3.X R12, R12, R4, R17, P1, P0 ;  /* 0x000000040c0c7210 */ /* 0x000fc60000fe0411 */
[----:B------:R-:W-:Y:S01]  /*91a0*/  IMAD R4, R5, c[0x0][0x4e8], R10 ;  /* 0x00013a0005047a24 */ /* 0x000fe200078e020a */
[----:B------:R-:W-:Y:S01]  /*91b0*/  IADD3 R6, P1, P0, R3, R13, R6 ;  /* 0x0000000d03067210 */ /* 0x000fe2000783e006 */
[----:B------:R-:W-:Y:S01]  /*91c0*/  IMAD.IADD R9, R7, 0x1, R9 ;  /* 0x0000000107097824 */ /* 0x000fe200078e0209 */
[----:B------:R-:W-:Y:S01]  /*91d0*/  SHF.R.S32.HI R5, RZ, 0x1f, R3 ;  /* 0x0000001fff057819 */ /* 0x000fe20000011403 */
[----:B------:R-:W-:Y:S01]  /*91e0*/  IMAD R3, R21, R4, RZ ;  /* 0x0000000415037224 */ /* 0x000fe200078e02ff */
[----:B------:R-:W-:Y:S02]  /*91f0*/  SHF.R.S32.HI R8, RZ, 0x1f, R4 ;  /* 0x0000001fff087819 */ /* 0x000fe40000011404 */
[----:B------:R-:W-:Y:S01]  /*9200*/  IADD3.X R7, R5, R12, R9, P1, P0 ;  /* 0x0000000c05077210 */ /* 0x000fe20000fe0409 */
[----:B------:R-:W-:Y:S02]  /*9210*/  IMAD.MOV.U32 R9, RZ, RZ, c[0x0][0x4a8] ;  /* 0x00012a00ff097624 */ /* 0x000fe400078e00ff */
[----:B------:R-:W-:-:S02]  /*9220*/  IMAD R3, R20, R8, R3 ;  /* 0x0000000814037224 */ /* 0x000fc400078e0203 */
[----:B------:R-:W-:Y:S01]  /*9230*/  IMAD.WIDE.U32 R4, R20, R4, R6 ;  /* 0x0000000414047225 */ /* 0x000fe200078e0006 */
[----:B------:R-:W-:-:S03]  /*9240*/  SEL R6, R9, c[0x0][0x450], P2 ;  /* 0x0001140009067a07 */ /* 0x000fc60001000000 */
[----:B------:R-:W-:Y:S02]  /*9250*/  IMAD.MOV.U32 R7, RZ, RZ, c[0x0][0x4ac] ;  /* 0x00012b00ff077624 */ /* 0x000fe400078e00ff */
[----:B------:R-:W-:Y:S01]  /*9260*/  IMAD.IADD R3, R5, 0x1, R3 ;  /* 0x0000000105037824 */ /* 0x000fe200078e0203 */
[----:B------:R-:W-:Y:S02]  /*9270*/  LEA R5, P0, R4, R6, 0x2 ;  /* 0x0000000604057211 */ /* 0x000fe400078010ff */
[----:B------:R-:W-:-:S04]  /*9280*/  SEL R7, R7, c[0x0][0x454], P2 ;  /* 0x0001150007077a07 */ /* 0x000fc80001000000 */
[----:B------:R-:W-:Y:S01]  /*9290*/  LEA.HI.X R3, R4, R7, R3, 0x2, P0 ;  /* 0x0000000704037211 */ /* 0x000fe200000f1403 */
[----:B------:R-:W-:Y:S04]  /*92a0*/  SHFL.IDX PT, R14, R5, RZ, 0x1c1f ;  /* 0x001c1fff050e7589 */ /* 0x000fe800000e0000 */
[----:B------:R-:W1:Y:S04]  /*92b0*/  SHFL.IDX PT, R15, R3, RZ, 0x1c1f ;  /* 0x001c1fff030f7589 */ /* 0x000e6800000e0000 */
[----:B------:R-:W-:Y:S04]  /*92c0*/  SHFL.IDX PT, R12, R5, 0x1, 0x1c1f ;  /* 0x003c1f00050c7f89 */ /* 0x000fe800000e0000 */
[----:B------:R-:W2:Y:S04]  /*92d0*/  SHFL.IDX PT, R13, R3, 0x1, 0x1c1f ;  /* 0x003c1f00030d7f89 */ /* 0x000ea800000e0000 */
[----:B------:R-:W-:Y:S04]  /*92e0*/  SHFL.IDX PT, R9, R3, 0x2, 0x1c1f ;  /* 0x005c1f0003097f89 */ /* 0x000fe800000e0000 */
[----:B------:R4:W-:Y:S01]  /*92f0*/  SHFL.IDX PT, R7, R3, 0x3, 0x1c1f ;  /* 0x007c1f0003077f89 */ /* 0x0009e200000e0000 */
[----:B------:R-:W-:Y:S01]  /*9300*/  IMAD R4, R11, c[0x0][0x4e8], RZ ;  /* 0x00013a000b047a24 */ /* 0x000fe200078e02ff */
[----:B------:R-:W-:-:S02]  /*9310*/  LOP3.LUT P0, RZ, R16, 0x3, RZ, 0xc0, !PT ;  /* 0x0000000310ff7812 */ /* 0x000fc4000780c0ff */
[----:B------:R-:W3:Y:S04]  /*9320*/  SHFL.IDX PT, R8, R5, 0x2, 0x1c1f ;  /* 0x005c1f0005087f89 */ /* 0x000ee800000e0000 */
[----:B------:R1:W1:Y:S01]  /*9330*/  SHFL.IDX PT, R6, R5, 0x3, 0x1c1f ;  /* 0x007c1f0005067f89 */ /* 0x00026200000e0000 */
[----:B----4-:R-:W-:-:S05]  /*9340*/  IMAD R3, R233, 0x80, R75 ;  /* 0x00000080e9037824 */ /* 0x010fca00078e024b */
[C---:B------:R-:W-:Y:S02]  /*9350*/  IADD3 R16, R3.reuse, 0x8, RZ ;  /* 0x0000000803107810 */ /* 0x040fe40007ffe0ff */
[CC--:B------:R-:W-:Y:S02]  /*9360*/  ISETP.GE.OR P4, PT, R3.reuse, R4.reuse, P0 ;  /* 0x000000040300720c */ /* 0x0c0fe40000786670 */
[----:B------:R-:W-:Y:S02]  /*9370*/  IADD3 R11, R3, 0x40, RZ ;  /* 0x00000040030b7810 */ /* 0x000fe40007ffe0ff */
[-C--:B------:R-:W-:Y:S02]  /*9380*/  ISETP.GE.OR P3, PT, R16, R4.reuse, P0 ;  /* 0x000000041000720c */ /* 0x080fe40000766670 */
[----:B------:R-:W-:Y:S02]  /*9390*/  ISETP.GE.OR P1, PT, R11, R4, P0 ;  /* 0x000000040b00720c */ /* 0x000fe40000726670 */
[----:B-1----:R-:W-:-:S05]  /*93a0*/  IADD3 R5, R3, 0x48, RZ ;  /* 0x0000004803057810 */ /* 0x002fca0007ffe0ff */
[----:B------:R1:W-:Y:S04]  /*93b0*/  @!P4 ST.E [R14.64], R23 ;  /* 0x000000170e00c985 */ /* 0x0003e8000c101906 */
[----:B--2---:R1:W-:Y:S01]  /*93c0*/  @!P3 ST.E [R12.64], R24 ;  /* 0x000000180c00b985 */ /* 0x0043e2000c101906 */
[-C--:B------:R-:W-:Y:S02]  /*93d0*/  ISETP.GE.AND P3, PT, R11, R4.reuse, PT ;  /* 0x000000040b00720c */ /* 0x080fe40003f66270 */
[CC--:B------:R-:W-:Y:S01]  /*93e0*/  ISETP.GE.OR P0, PT, R5.reuse, R4.reuse, P0 ;  /* 0x000000040500720c */ /* 0x0c0fe20000706670 */
[----:B---3--:R1:W-:Y:S01]  /*93f0*/  @!P1 ST.E [R8.64], R25 ;  /* 0x0000001908009985 */ /* 0x0083e2000c101906 */
[-C--:B------:R-:W-:Y:S02]  /*9400*/  ISETP.GE.AND P1, PT, R5, R4.reuse, PT ;  /* 0x000000040500720c */ /* 0x080fe40003f26270 */
[----:B------:R-:W-:-:S07]  /*9410*/  ISETP.GE.AND P6, PT, R16, R4, PT ;  /* 0x000000041000720c */ /* 0x000fce0003fc6270 */
[----:B------:R-:W-:Y:S02]  /*9420*/  @P3 LOP3.LUT R237, R237, 0x1, RZ, 0xfc, !PT ;  /* 0x00000001eded3812 */ /* 0x000fe400078efcff */
[----:B------:R1:W-:Y:S01]  /*9430*/  @!P0 ST.E [R6.64], R22 ;  /* 0x0000001606008985 */ /* 0x0003e2000c101906 */
[----:B------:R-:W-:Y:S02]  /*9440*/  ISETP.GE.AND P0, PT, R3, R4, PT ;  /* 0x000000040300720c */ /* 0x000fe40003f06270 */
[----:B------:R-:W-:Y:S01]  /*9450*/  @P1 LOP3.LUT R237, R237, 0x2, RZ, 0xfc, !PT ;  /* 0x00000002eded1812 */ /* 0x000fe200078efcff */
[----:B------:R-:W-:Y:S05]  /*9460*/  @P2 BRA `(.L_x_62) ;  /* 0x000008c000002947 */ /* 0x000fea0003800000 */
[----:B------:R-:W2:Y:S04]  /*9470*/  LDL R18, [R1+0x44] ;  /* 0x0000440001127983 */ /* 0x000ea80000100800 */
[----:B------:R-:W3:Y:S01]  /*9480*/  S2R R76, SR_TID.X ;  /* 0x00000000004c7919 */ /* 0x000ee20000002100 */
[----:B------:R-:W-:-:S02]  /*9490*/  IMAD R3, R17, c[0x0][0x3a0], RZ ;  /* 0x0000e80011037a24 */ /* 0x000fc400078e02ff */
[----:B-1----:R-:W-:-:S04]  /*94a0*/  IMAD.WIDE.U32 R6, R2, c[0x0][0x3a0], RZ ;  /* 0x0000e80002067a25 */ /* 0x002fc800078e00ff */
[----:B------:R-:W-:Y:S01]  /*94b0*/  IMAD R2, R2, c[0x0][0x3a4], R3 ;  /* 0x0000e90002027a24 */ /* 0x000fe200078e0203 */
[----:B---3--:R-:W-:-:S04]  /*94c0*/  SHF.R.S32.HI R75, RZ, 0x1f, R76 ;  /* 0x0000001fff4b7819 */ /* 0x008fc8000001144c */
[----:B------:R-:W-:-:S04]  /*94d0*/  LEA.HI R75, R75, R76, RZ, 0x2 ;  /* 0x0000004c4b4b7211 */ /* 0x000fc800078f10ff */
[----:B------:R-:W-:-:S04]  /*94e0*/  LOP3.LUT R75, R75, 0xfffffffc, RZ, 0xc0, !PT ;  /* 0xfffffffc4b4b7812 */ /* 0x000fc800078ec0ff */
[----:B------:R-:W-:Y:S02]  /*94f0*/  IADD3 R75, -R75, R76, RZ ;  /* 0x0000004c4b4b7210 */ /* 0x000fe40007ffe1ff */
[----:B------:R-:W-:Y:S02]  /*9500*/  IADD3 R3, R7, R2, RZ ;  /* 0x0000000207037210 */ /* 0x000fe40007ffe0ff */
[----:B------:R-:W-:Y:S02]  /*9510*/  LEA R5, R75, R229, 0x5 ;  /* 0x000000e54b057211 */ /* 0x000fe400078e28ff */
[----:B------:R-:W-:Y:S02]  /*9520*/  MOV R2, R6 ;  /* 0x0000000600027202 */ /* 0x000fe40000000f00 */
[----:B------:R-:W-:-:S03]  /*9530*/  LEA R5, R233, R5, 0x7 ;  /* 0x00000005e9057211 */ /* 0x000fc600078e38ff */
[----:B------:R-:W-:Y:S01]  /*9540*/  IMAD.WIDE.U32 R6, R236, c[0x0][0x3e8], R2 ;  /* 0x0000fa00ec067a25 */ /* 0x000fe200078e0002 */
[----:B------:R-:W-:-:S03]  /*9550*/  SHF.R.S32.HI R3, RZ, 0x1f, R0 ;  /* 0x0000001fff037819 */ /* 0x000fc60000011400 */
[----:B------:R-:W-:-:S04]  /*9560*/  @P5 IMAD.HI.U32 R9, R5, c[0x0][0x4ec], RZ ;  /* 0x00013b0005095a27 */ /* 0x000fc800078e00ff */
[----:B------:R-:W-:Y:S01]  /*9570*/  IMAD.MOV.U32 R2, RZ, RZ, R5 ;  /* 0x000000ffff027224 */ /* 0x000fe200078e0005 */
[----:B------:R-:W-:Y:S01]  /*9580*/  @P5 SHF.R.U32.HI R2, RZ, c[0x0][0x4f0], R9 ;  /* 0x00013c00ff025a19 */ /* 0x000fe20000011609 */
[----:B------:R-:W-:Y:S02]  /*9590*/  IMAD R8, R3, c[0x0][0x3f0], RZ ;  /* 0x0000fc0003087a24 */ /* 0x000fe400078e02ff */
[----:B------:R-:W-:Y:S02]  /*95a0*/  IMAD R7, R236, c[0x0][0x3ec], R7 ;  /* 0x0000fb00ec077a24 */ /* 0x000fe400078e0207 */
[C---:B------:R-:W-:Y:S01]  /*95b0*/  IMAD R9, R0.reuse, c[0x0][0x3f4], R8 ;  /* 0x0000fd0000097a24 */ /* 0x040fe200078e0208 */
[----:B------:R-:W-:Y:S01]  /*95c0*/  SHF.R.S32.HI R8, RZ, 0x1f, R2 ;  /* 0x0000001fff087819 */ /* 0x000fe20000011402 */
[----:B------:R-:W-:Y:S01]  /*95d0*/  IMAD.WIDE.U32 R6, R0, c[0x0][0x3f0], R6 ;  /* 0x0000fc0000067a25 */ /* 0x000fe200078e0006 */
[----:B------:R-:W-:-:S03]  /*95e0*/  IADD3 R0, -R2, RZ, RZ ;  /* 0x000000ff02007210 */ /* 0x000fc60007ffe1ff */
[----:B------:R-:W-:Y:S02]  /*95f0*/  IMAD.IADD R7, R7, 0x1, R9 ;  /* 0x0000000107077824 */ /* 0x000fe400078e0209 */
[----:B------:R-:W-:-:S05]  /*9600*/  IMAD R0, R0, c[0x0][0x4e8], R5 ;  /* 0x00013a0000007a24 */ /* 0x000fca00078e0205 */
[----:B------:R-:W-:-:S05]  /*9610*/  SHF.R.S32.HI R5, RZ, 0x1f, R0 ;  /* 0x0000001fff057819 */ /* 0x000fca0000011400 */
[----:B------:R-:W-:Y:S01]  /*9620*/  IMAD R5, R5, c[0x0][0x3d8], RZ ;  /* 0x0000f60005057a24 */ /* 0x000fe200078e02ff */
[----:B------:R-:W-:Y:S02]  /*9630*/  LEA R11, R233, R229, 0x7 ;  /* 0x000000e5e90b7211 */ /* 0x000fe400078e38ff */
[----:B--2---:R-:W-:-:S05]  /*9640*/  SHF.L.U32 R3, R18, 0x1, RZ ;  /* 0x0000000112037819 */ /* 0x004fca00000006ff */
[----:B------:R-:W1:Y:S04]  /*9650*/  LDS.128 R24, [R3+0x80] ;  /* 0x0000800003187984 */ /* 0x000e680000000c00 */
[----:B------:R-:W2:Y:S04]  /*9660*/  LDS.128 R36, [R3+0x880] ;  /* 0x0008800003247984 */ /* 0x000ea80000000c00 */
[----:B------:R-:W3:Y:S04]  /*9670*/  LDS.128 R48, [R3+0x1080] ;  /* 0x0010800003307984 */ /* 0x000ee80000000c00 */
[----:B------:R-:W4:Y:S04]  /*9680*/  LDS.128 R60, [R3+0x1880] ;  /* 0x00188000033c7984 */ /* 0x000f280000000c00 */
[----:B------:R-:W1:Y:S04]  /*9690*/  LDS.128 R20, [R3+0x2080] ;  /* 0x0020800003147984 */ /* 0x000e680000000c00 */
[----:B------:R-:W1:Y:S04]  /*96a0*/  LDS.128 R32, [R3+0x2880] ;  /* 0x0028800003207984 */ /* 0x000e680000000c00 */
[----:B------:R-:W1:Y:S04]  /*96b0*/  LDS.128 R44, [R3+0x3080] ;  /* 0x00308000032c7984 */ /* 0x000e680000000c00 */
[----:B------:R-:W1:Y:S04]  /*96c0*/  LDS.128 R56, [R3+0x3880] ;  /* 0x0038800003387984 */ /* 0x000e680000000c00 */
[----:B------:R-:W1:Y:S04]  /*96d0*/  LDS.128 R16, [R3+0x4080] ;  /* 0x0040800003107984 */ /* 0x000e680000000c00 */
[----:B------:R-:W1:Y:S04]  /*96e0*/  LDS.128 R28, [R3+0x4880] ;  /* 0x00488000031c7984 */ /* 0x000e680000000c00 */
[----:B------:R-:W1:Y:S04]  /*96f0*/  LDS.128 R40, [R3+0x5080] ;  /* 0x0050800003287984 */ /* 0x000e680000000c00 */
[----:B------:R5:W1:Y:S02]  /*9700*/  LDS.128 R52, [R3+0x5880] ;  /* 0x0058800003347984 */ /* 0x000a640000000c00 */
[----:B-----5:R-:W-:-:S04]  /*9710*/  IMAD R3, R8, c[0x0][0x3e0], RZ ;  /* 0x0000f80008037a24 */ /* 0x020fc800078e02ff */
[C---:B------:R-:W-:Y:S02]  /*9720*/  IMAD R8, R2.reuse, c[0x0][0x3e4], R3 ;  /* 0x0000f90002087a24 */ /* 0x040fe400078e0203 */
[----:B------:R-:W-:-:S05]  /*9730*/  IMAD.WIDE.U32 R2, R2, c[0x0][0x3e0], R6 ;  /* 0x0000f80002027a25 */ /* 0x000fca00078e0006 */
[----:B------:R-:W-:-:S05]  /*9740*/  IADD3 R3, R3, R8, RZ ;  /* 0x0000000803037210 */ /* 0x000fca0007ffe0ff */
[----:B------:R-:W-:-:S04]  /*9750*/  IMAD.WIDE.U32 R2, R0, c[0x0][0x3d8], R2 ;  /* 0x0000f60000027a25 */ /* 0x000fc800078e0002 */
[----:B------:R-:W-:Y:S01]  /*9760*/  IMAD R0, R0, c[0x0][0x3dc], R5 ;  /* 0x0000f70000007a24 */ /* 0x000fe200078e0205 */
[----:B------:R-:W-:-:S04]  /*9770*/  LEA R13, P0, R2, c[0x0][0x380], 0x1 ;  /* 0x0000e000020d7a11 */ /* 0x000fc800078008ff */
[----:B------:R-:W-:-:S04]  /*9780*/  IADD3 R0, R3, R0, RZ ;  /* 0x0000000003007210 */ /* 0x000fc80007ffe0ff */
[----:B------:R-:W-:Y:S01]  /*9790*/  LEA.HI.X R12, R2, c[0x0][0x384], R0, 0x1, P0 ;  /* 0x0000e100020c7a11 */ /* 0x000fe200000f0c00 */
[----:B------:R-:W-:Y:S05]  /*97a0*/  BRA.DIV ~URZ, `(.L_x_63) ;  /* 0x00003d027f007947 */ /* 0x000fea000b800000 */
[----:B-1234-:R1:W2:Y:S02]  /*97b0*/  SHFL.IDX PT, R10, R12, RZ, 0x1c1f ;  /* 0x001c1fff0c0a7589 */ /* 0x01e2a400000e0000 */
.L_x_133:
[----:B------:R-:W-:Y:S05]  /*97c0*/  BRA.DIV ~URZ, `(.L_x_64) ;  /* 0x00003d527f007947 */ /* 0x000fea000b800000 */
[----:B------:R3:W4:Y:S02]  /*97d0*/  SHFL.IDX PT, R0, R13, RZ, 0x1c1f ;  /* 0x001c1fff0d007589 */ /* 0x00072400000e0000 */
.L_x_134:
[----:B------:R-:W-:Y:S01]  /*97e0*/  ISETP.GE.AND P0, PT, R11, R4, PT ;  /* 0x000000040b00720c */ /* 0x000fe20003f06270 */
[----:B------:R-:W-:-:S12]  /*97f0*/  BSSY B0, `(.L_x_65) ;  /* 0x0000010000007945 */ /* 0x000fd80003800000 */
[----:B------:R-:W-:Y:S05]  /*9800*/  @P0 BRA `(.L_x_66) ;  /* 0x000000e000000947 */ /* 0x000fea0003800000 */
[----:B------:R-:W5:Y:S04]  /*9810*/  LDL R14, [R1+0x38] ;  /* 0x00003800010e7983 */ /* 0x000f680000100800 */
[----:B---3--:R-:W3:Y:S01]  /*9820*/  LDL R5, [R1+0x34] ;  /* 0x0000340001057983 */ /* 0x008ee20000100800 */
[----:B------:R-:W-:Y:S02]  /*9830*/  ISETP.GE.AND P2, PT, R226, c[0x0][0x3c8], PT ;  /* 0x0000f200e2007a0c */ /* 0x000fe40003f46270 */
[----:B------:R-:W-:Y:S02]  /*9840*/  ISETP.GE.AND P1, PT, R225, c[0x0][0x3c8], PT ;  /* 0x0000f200e1007a0c */ /* 0x000fe40003f26270 */
[----:B------:R-:W-:-:S09]  /*9850*/  ISETP.GE.AND P0, PT, R228, c[0x0][0x3c8], PT ;  /* 0x0000f200e4007a0c */ /* 0x000fd20003f06270 */
[-C--:B----4-:R-:W-:Y:S02]  /*9860*/  @!P2 LEA R8, P5, R226, R0.reuse, 0x1 ;  /* 0x00000000e208a211 */ /* 0x090fe400078a08ff */
[-C--:B------:R-:W-:Y:S02]  /*9870*/  @!P1 LEA R6, P4, R225, R0.reuse, 0x1 ;  /* 0x00000000e1069211 */ /* 0x080fe400078808ff */
[----:B------:R-:W-:Y:S02]  /*9880*/  @!P0 LEA R2, P3, R228, R0, 0x1 ;  /* 0x00000000e4028211 */ /* 0x000fe400078608ff */
[----:B--2---:R-:W-:-:S05]  /*9890*/  @!P2 LEA.HI.X R9, R226, R10, R227, 0x1, P5 ;  /* 0x0000000ae209a211 */ /* 0x004fca00028f0ce3 */
[----:B------:R2:W-:Y:S01]  /*98a0*/  @!P2 ST.E.128 [R8.64], R24 ;  /* 0x000000180800a985 */ /* 0x0005e2000c101d06 */
[-C--:B-----5:R-:W-:Y:S02]  /*98b0*/  @!P1 LEA.HI.X R7, R225, R10.reuse, R14, 0x1, P4 ;  /* 0x0000000ae1079211 */ /* 0x0a0fe400020f0c0e */
[----:B---3--:R-:W-:-:S03]  /*98c0*/  @!P0 LEA.HI.X R3, R228, R10, R5, 0x1, P3 ;  /* 0x0000000ae4038211 */ /* 0x008fc600018f0c05 */
[----:B------:R2:W-:Y:S04]  /*98d0*/  @!P1 ST.E.128 [R6.64], R20 ;  /* 0x0000001406009985 */ /* 0x0005e8000c101d06 */
[----:B------:R2:W-:Y:S02]  /*98e0*/  @!P0 ST.E.128 [R2.64], R16 ;  /* 0x0000001002008985 */ /* 0x0005e4000c101d06 */
.L_x_66:
[----:B------:R-:W-:Y:S05]  /*98f0*/  BSYNC B0 ;  /* 0x0000000000007941 */ /* 0x000fea0003800000 */
.L_x_65:
[----:B------:R-:W-:Y:S05]  /*9900*/  BRA.DIV ~URZ, `(.L_x_67) ;  /* 0x00003c727f007947 */ /* 0x000fea000b800000 */
[----:B--2---:R2:W1:Y:S04]  /*9910*/  SHFL.IDX PT, R10, R12, 0x1, 0x1c1f ;  /* 0x003c1f000c0a7f89 */ /* 0x00446800000e0000 */
[----:B----4-:R2:W4:Y:S02]  /*9920*/  SHFL.IDX PT, R0, R13, 0x1, 0x1c1f ;  /* 0x003c1f000d007f89 */ /* 0x01052400000e0000 */
.L_x_135:
[----:B------:R-:W-:Y:S01]  /*9930*/  IADD3 R2, R11, 0x20, RZ ;  /* 0x000000200b027810 */ /* 0x000fe20007ffe0ff */
[----:B------:R-:W-:Y:S03]  /*9940*/  BSSY B0, `(.L_x_68) ;  /* 0x0000011000007945 */ /* 0x000fe60003800000 */
[----:B------:R-:W-:-:S13]  /*9950*/  ISETP.GE.AND P0, PT, R2, R4, PT ;  /* 0x000000040200720c */ /* 0x000fda0003f06270 */
[----:B------:R-:W-:Y:S05]  /*9960*/  @P0 BRA `(.L_x_69) ;  /* 0x000000e000000947 */ /* 0x000fea0003800000 */
[----:B------:R-:W5:Y:S04]  /*9970*/  LDL R14, [R1+0x38] ;  /* 0x00003800010e7983 */ /* 0x000f680000100800 */
[----:B--2---:R-:W2:Y:S01]  /*9980*/  LDL R5, [R1+0x34] ;  /* 0x0000340001057983 */ /* 0x004ea20000100800 */
[----:B------:R-:W-:Y:S02]  /*9990*/  ISETP.GE.AND P2, PT, R226, c[0x0][0x3c8], PT ;  /* 0x0000f200e2007a0c */ /* 0x000fe40003f46270 */
[----:B------:R-:W-:Y:S02]  /*99a0*/  ISETP.GE.AND P1, PT, R225, c[0x0][0x3c8], PT ;  /* 0x0000f200e1007a0c */ /* 0x000fe40003f26270 */
[----:B------:R-:W-:-:S09]  /*99b0*/  ISETP.GE.AND P0, PT, R228, c[0x0][0x3c8], PT ;  /* 0x0000f200e4007a0c */ /* 0x000fd20003f06270 */
[-C--:B----4-:R-:W-:Y:S02]  /*99c0*/  @!P2 LEA R8, P5, R226, R0.reuse, 0x1 ;  /* 0x00000000e208a211 */ /* 0x090fe400078a08ff */
[-C--:B------:R-:W-:Y:S02]  /*99d0*/  @!P1 LEA R6, P4, R225, R0.reuse, 0x1 ;  /* 0x00000000e1069211 */ /* 0x080fe400078808ff */
[----:B------:R-:W-:Y:S02]  /*99e0*/  @!P0 LEA R2, P3, R228, R0, 0x1 ;  /* 0x00000000e4028211 */ /* 0x000fe400078608ff */
[----:B-1----:R-:W-:-:S05]  /*99f0*/  @!P2 LEA.HI.X R9, R226, R10, R227, 0x1, P5 ;  /* 0x0000000ae209a211 */ /* 0x002fca00028f0ce3 */
[----:B------:R1:W-:Y:S01]  /*9a00*/  @!P2 ST.E.128 [R8.64], R36 ;  /* 0x000000240800a985 */ /* 0x0003e2000c101d06 */
[-C--:B-----5:R-:W-:Y:S02]  /*9a10*/  @!P1 LEA.HI.X R7, R225, R10.reuse, R14, 0x1, P4 ;  /* 0x0000000ae1079211 */ /* 0x0a0fe400020f0c0e */
[----:B--2---:R-:W-:-:S03]  /*9a20*/  @!P0 LEA.HI.X R3, R228, R10, R5, 0x1, P3 ;  /* 0x0000000ae4038211 */ /* 0x004fc600018f0c05 */
[----:B------:R1:W-:Y:S04]  /*9a30*/  @!P1 ST.E.128 [R6.64], R32 ;  /* 0x0000002006009985 */ /* 0x0003e8000c101d06 */
[----:B------:R1:W-:Y:S02]  /*9a40*/  @!P0 ST.E.128 [R2.64], R28 ;  /* 0x0000001c02008985 */ /* 0x0003e4000c101d06 */
.L_x_69:
[----:B------:R-:W-:Y:S05]  /*9a50*/  BSYNC B0 ;  /* 0x0000000000007941 */ /* 0x000fea0003800000 */
.L_x_68:
[----:B------:R-:W-:Y:S05]  /*9a60*/  BRA.DIV ~URZ, `(.L_x_70) ;  /* 0x00003bd27f007947 */ /* 0x000fea000b800000 */
[----:B-1----:R1:W2:Y:S02]  /*9a70*/  SHFL.IDX PT, R10, R12, 0x2, 0x1c1f ;  /* 0x005c1f000c0a7f89 */ /* 0x0022a400000e0000 */
.L_x_136:
[----:B------:R-:W-:Y:S05]  /*9a80*/  BRA.DIV ~URZ, `(.L_x_71) ;  /* 0x00003c227f007947 */ /* 0x000fea000b800000 */
[----:B----4-:R4:W1:Y:S02]  /*9a90*/  SHFL.IDX PT, R0, R13, 0x2, 0x1c1f ;  /* 0x005c1f000d007f89 */ /* 0x01086400000e0000 */
.L_x_137:
[----:B------:R-:W-:Y:S01]  /*9aa0*/  IADD3 R2, R11, 0x40, RZ ;  /* 0x000000400b027810 */ /* 0x000fe20007ffe0ff */
[----:B------:R-:W-:Y:S03]  /*9ab0*/  BSSY B0, `(.L_x_72) ;  /* 0x0000011000007945 */ /* 0x000fe60003800000 */
[----:B------:R-:W-:-:S13]  /*9ac0*/  ISETP.GE.AND P0, PT, R2, R4, PT ;  /* 0x000000040200720c */ /* 0x000fda0003f06270 */
[----:B------:R-:W-:Y:S05]  /*9ad0*/  @P0 BRA `(.L_x_73) ;  /* 0x000000e000000947 */ /* 0x000fea0003800000 */
[----:B------:R-:W5:Y:S04]  /*9ae0*/  LDL R14, [R1+0x38] ;  /* 0x00003800010e7983 */ /* 0x000f680000100800 */
[----:B---3--:R-:W3:Y:S01]  /*9af0*/  LDL R5, [R1+0x34] ;  /* 0x0000340001057983 */ /* 0x008ee20000100800 */
[----:B------:R-:W-:Y:S02]  /*9b00*/  ISETP.GE.AND P2, PT, R226, c[0x0][0x3c8], PT ;  /* 0x0000f200e2007a0c */ /* 0x000fe40003f46270 */
[----:B------:R-:W-:Y:S02]  /*9b10*/  ISETP.GE.AND P1, PT, R225, c[0x0][0x3c8], PT ;  /* 0x0000f200e1007a0c */ /* 0x000fe40003f26270 */
[----:B------:R-:W-:-:S09]  /*9b20*/  ISETP.GE.AND P0, PT, R228, c[0x0][0x3c8], PT ;  /* 0x0000f200e4007a0c */ /* 0x000fd20003f06270 */
[-C--:B-1----:R-:W-:Y:S02]  /*9b30*/  @!P2 LEA R8, P5, R226, R0.reuse, 0x1 ;  /* 0x00000000e208a211 */ /* 0x082fe400078a08ff */
        /* <DEDUP_REMOVED lines=8> */
.L_x_73:
[----:B------:R-:W-:Y:S05]  /*9bc0*/  BSYNC B0 ;  /* 0x0000000000007941 */ /* 0x000fea0003800000 */
.L_x_72:
[----:B------:R-:W-:Y:S05]  /*9bd0*/  BRA.DIV ~URZ, `(.L_x_74) ;  /* 0x00003b327f007947 */ /* 0x000fea000b800000 */
[----:B-1----:R1:W3:Y:S04]  /*9be0*/  SHFL.IDX PT, R6, R12, 0x3, 0x1c1f ;  /* 0x007c1f000c067f89 */ /* 0x0022e800000e0000 */
[----:B------:R1:W4:Y:S02]  /*9bf0*/  SHFL.IDX PT, R0, R13, 0x3, 0x1c1f ;  /* 0x007c1f000d007f89 */ /* 0x00032400000e0000 */
.L_x_138:
[----:B------:R-:W-:-:S04]  /*9c00*/  IADD3 R2, R11, 0x60, RZ ;  /* 0x000000600b027810 */ /* 0x000fc80007ffe0ff */
[----:B------:R-:W-:-:S13]  /*9c10*/  ISETP.GE.AND P0, PT, R2, R4, PT ;  /* 0x000000040200720c */ /* 0x000fda0003f06270 */
[----:B------:R-:W-:Y:S05]  /*9c20*/  @P0 BRA `(.L_x_75) ;  /* 0x000023a000000947 */ /* 0x000fea0003800000 */
[----:B------:R-:W5:Y:S01]  /*9c30*/  LDL R7, [R1+0x38] ;  /* 0x0000380001077983 */ /* 0x000f620000100800 */
[----:B------:R-:W-:Y:S02]  /*9c40*/  ISETP.GE.AND P1, PT, R226, c[0x0][0x3c8], PT ;  /* 0x0000f200e2007a0c */ /* 0x000fe40003f26270 */
[----:B------:R-:W-:-:S11]  /*9c50*/  ISETP.GE.AND P0, PT, R225, c[0x0][0x3c8], PT ;  /* 0x0000f200e1007a0c */ /* 0x000fd60003f06270 */
[CC--:B----4-:R-:W-:Y:S02]  /*9c60*/  @!P1 LEA R4, P3, R226.reuse, R0.reuse, 0x1 ;  /* 0x00000000e2049211 */ /* 0x0d0fe400078608ff */
[----:B------:R-:W-:Y:S02]  /*9c70*/  @!P0 LEA R2, P2, R225, R0, 0x1 ;  /* 0x00000000e1028211 */ /* 0x000fe400078408ff */
[----:B---3--:R-:W-:-:S05]  /*9c80*/  @!P1 LEA.HI.X R5, R226, R6, R227, 0x1, P3 ;  /* 0x00000006e2059211 */ /* 0x008fca00018f0ce3 */
[----:B------:R3:W-:Y:S01]  /*9c90*/  @!P1 ST.E.128 [R4.64], R60 ;  /* 0x0000003c04009985 */ /* 0x0007e2000c101d06 */
[----:B-----5:R-:W-:-:S05]  /*9ca0*/  @!P0 LEA.HI.X R3, R225, R6, R7, 0x1, P2 ;  /* 0x00000006e1038211 */ /* 0x020fca00010f0c07 */
[----:B------:R3:W-:Y:S01]  /*9cb0*/  @!P0 ST.E.128 [R2.64], R56 ;  /* 0x0000003802008985 */ /* 0x0007e2000c101d06 */
[----:B------:R-:W-:-:S13]  /*9cc0*/  ISETP.GE.AND P0, PT, R228, c[0x0][0x3c8], PT ;  /* 0x0000f200e4007a0c */ /* 0x000fda0003f06270 */
[----:B------:R-:W-:Y:S05]  /*9cd0*/  @P0 BRA `(.L_x_75) ;  /* 0x000022f000000947 */ /* 0x000fea0003800000 */
[----:B------:R-:W4:Y:S01]  /*9ce0*/  LDL R7, [R1+0x34] ;  /* 0x0000340001077983 */ /* 0x000f220000100800 */
[----:B---3--:R-:W-:-:S04]  /*9cf0*/  LEA R2, P0, R228, R0, 0x1 ;  /* 0x00000000e4027211 */ /* 0x008fc800078008ff */
[----:B----4-:R-:W-:-:S05]  /*9d00*/  LEA.HI.X R3, R228, R6, R7, 0x1, P0 ;  /* 0x00000006e4037211 */ /* 0x010fca00000f0c07 */
[----:B------:R3:W-:Y:S01]  /*9d10*/  ST.E.128 [R2.64], R52 ;  /* 0x0000003402007985 */ /* 0x0007e2000c101d06 */
[----:B------:R-:W-:Y:S05]  /*9d20*/  BRA `(.L_x_75) ;  /* 0x000022a000007947 */ /* 0x000fea0003800000 */
.L_x_62:
[----:B-1----:R-:W2:Y:S01]  /*9d30*/  LDL.LU R6, [R1+0x40] ;  /* 0x0000400001067983 */ /* 0x002ea20000300800 */
[----:B------:R-:W-:Y:S02]  /*9d40*/  IMAD R3, R17, c[0x0][0x408], RZ ;  /* 0x0001020011037a24 */ /* 0x000fe400078e02ff */
[----:B------:R-:W-:-:S04]  /*9d50*/  IMAD.WIDE.U32 R4, R2, c[0x0][0x408], RZ ;  /* 0x0001020002047a25 */ /* 0x000fc800078e00ff */
[----:B------:R-:W-:-:S05]  /*9d60*/  IMAD R2, R2, c[0x0][0x40c], R3 ;  /* 0x0001030002027a24 */ /* 0x000fca00078e0203 */
[----:B------:R-:W-:Y:S02]  /*9d70*/  IADD3 R3, R5, R2, RZ ;  /* 0x0000000205037210 */ /* 0x000fe40007ffe0ff */
[----:B------:R-:W-:Y:S02]  /*9d80*/  MOV R2, R4 ;  /* 0x0000000400027202 */ /* 0x000fe40000000f00 */
[----:B------:R-:W-:-:S03]  /*9d90*/  SHF.R.S32.HI R5, RZ, 0x1f, R0 ;  /* 0x0000001fff057819 */ /* 0x000fc60000011400 */
[----:B------:R-:W-:-:S04]  /*9da0*/  IMAD.WIDE.U32 R2, R236, c[0x0][0x438], R2 ;  /* 0x00010e00ec027a25 */ /* 0x000fc800078e0002 */
[----:B------:R-:W-:Y:S02]  /*9db0*/  IMAD R4, R5, c[0x0][0x440], RZ ;  /* 0x0001100005047a24 */ /* 0x000fe400078e02ff */
[----:B------:R-:W-:Y:S02]  /*9dc0*/  IMAD R3, R236, c[0x0][0x43c], R3 ;  /* 0x00010f00ec037a24 */ /* 0x000fe400078e0203 */
[----:B------:R-:W-:-:S04]  /*9dd0*/  @P5 IMAD.HI.U32 R5, R10, c[0x0][0x4ec], RZ ;  /* 0x00013b000a055a27 */ /* 0x000fc800078e00ff */
[C---:B------:R-:W-:Y:S02]  /*9de0*/  IMAD R4, R0.reuse, c[0x0][0x444], R4 ;  /* 0x0001110000047a24 */ /* 0x040fe400078e0204 */
[----:B------:R-:W-:Y:S01]  /*9df0*/  IMAD.WIDE.U32 R2, R0, c[0x0][0x440], R2 ;  /* 0x0001100000027a25 */ /* 0x000fe200078e0002 */
[----:B------:R-:W-:Y:S02]  /*9e00*/  MOV R0, R10 ;  /* 0x0000000a00007202 */ /* 0x000fe40000000f00 */
[----:B------:R-:W-:Y:S02]  /*9e10*/  @P5 SHF.R.U32.HI R0, RZ, c[0x0][0x4f0], R5 ;  /* 0x00013c00ff005a19 */ /* 0x000fe40000011605 */
[----:B------:R-:W-:Y:S02]  /*9e20*/  IADD3 R3, R3, R4, RZ ;  /* 0x0000000403037210 */ /* 0x000fe40007ffe0ff */
[----:B------:R-:W-:Y:S02]  /*9e30*/  SHF.R.S32.HI R5, RZ, 0x1f, R0 ;  /* 0x0000001fff057819 */ /* 0x000fe40000011400 */
[----:B------:R-:W-:-:S03]  /*9e40*/  IADD3 R4, -R0, RZ, RZ ;  /* 0x000000ff00047210 */ /* 0x000fc60007ffe1ff */
[----:B------:R-:W-:Y:S02]  /*9e50*/  IMAD R5, R5, c[0x0][0x430], RZ ;  /* 0x00010c0005057a24 */ /* 0x000fe400078e02ff */
[----:B------:R-:W-:Y:S02]  /*9e60*/  IMAD R4, R4, c[0x0][0x4e8], R10 ;  /* 0x00013a0004047a24 */ /* 0x000fe400078e020a */
[----:B------:R-:W-:Y:S02]  /*9e70*/  IMAD R5, R0, c[0x0][0x434], R5 ;  /* 0x00010d0000057a24 */ /* 0x000fe400078e0205 */
[----:B--2---:R-:W-:-:S04]  /*9e80*/  IMAD.WIDE.U32 R2, R6, c[0x0][0x448], R2 ;  /* 0x0001120006027a25 */ /* 0x004fc800078e0002 */
[----:B------:R-:W-:-:S04]  /*9e90*/  IMAD R3, R6, c[0x0][0x44c], R3 ;  /* 0x0001130006037a24 */ /* 0x000fc800078e0203 */
[----:B------:R-:W-:Y:S01]  /*9ea0*/  IMAD.WIDE.U32 R2, R0, c[0x0][0x430], R2 ;  /* 0x00010c0000027a25 */ /* 0x000fe200078e0002 */
[----:B------:R-:W-:-:S04]  /*9eb0*/  SHF.R.S32.HI R0, RZ, 0x1f, R4 ;  /* 0x0000001fff007819 */ /* 0x000fc80000011404 */
[----:B------:R-:W-:Y:S01]  /*9ec0*/  IADD3 R3, R3, R5, RZ ;  /* 0x0000000503037210 */ /* 0x000fe20007ffe0ff */
[----:B------:R-:W-:-:S04]  /*9ed0*/  IMAD R0, R0, c[0x0][0x428], RZ ;  /* 0x00010a0000007a24 */ /* 0x000fc800078e02ff */
[----:B------:R-:W-:-:S04]  /*9ee0*/  IMAD.WIDE.U32 R2, R4, c[0x0][0x428], R2 ;  /* 0x00010a0004027a25 */ /* 0x000fc800078e0002 */
[----:B------:R-:W-:Y:S01]  /*9ef0*/  IMAD R4, R4, c[0x0][0x42c], R0 ;  /* 0x00010b0004047a24 */ /* 0x000fe200078e0200 */
[----:B------:R-:W-:-:S04]  /*9f00*/  LEA R13, P1, R2, c[0x0][0x400], 0x2 ;  /* 0x00010000020d7a11 */ /* 0x000fc800078210ff */
[----:B------:R-:W-:-:S04]  /*9f10*/  IADD3 R4, R3, R4, RZ ;  /* 0x0000000403047210 */ /* 0x000fc80007ffe0ff */
[----:B------:R-:W-:Y:S01]  /*9f20*/  LEA.HI.X R12, R2, c[0x0][0x404], R4, 0x2, P1 ;  /* 0x00010100020c7a11 */ /* 0x000fe200008f1404 */
[----:B------:R-:W-:Y:S05]  /*9f30*/  BRA.DIV ~URZ, `(.L_x_76) ;  /* 0x000038927f007947 */ /* 0x000fea000b800000 */
[----:B------:R1:W2:Y:S02]  /*9f40*/  SHFL.IDX PT, R4, R12, RZ, 0x1c1f ;  /* 0x001c1fff0c047589 */ /* 0x0002a400000e0000 */
.L_x_139:
[----:B------:R-:W-:Y:S05]  /*9f50*/  BRA.DIV ~URZ, `(.L_x_77) ;  /* 0x000038e27f007947 */ /* 0x000fea000b800000 */
[----:B------:R3:W4:Y:S02]  /*9f60*/  SHFL.IDX PT, R0, R13, RZ, 0x1c1f ;  /* 0x001c1fff0d007589 */ /* 0x00072400000e0000 */
.L_x_140:
[----:B------:R-:W-:Y:S01]  /*9f70*/  BSSY B0, `(.L_x_78) ;  /* 0x000004a000007945 */ /* 0x000fe20003800000 */
[----:B------:R-:W-:Y:S05]  /*9f80*/  @P0 BRA `(.L_x_79) ;  /* 0x0000048000000947 */ /* 0x000fea0003800000 */
[----:B------:R-:W5:Y:S04]  /*9f90*/  LDL R5, [R1+0x3c] ;  /* 0x00003c0001057983 */ /* 0x000f680000100800 */
[----:B---3--:R-:W3:Y:S04]  /*9fa0*/  LDL R16, [R1+0x28] ;  /* 0x0000280001107983 */ /* 0x008ee80000100800 */
[----:B----4-:R-:W4:Y:S04]  /*9fb0*/  LDL R10, [R1+0x24] ;  /* 0x00002400010a7983 */ /* 0x010f280000100800 */
[----:B--2---:R-:W2:Y:S04]  /*9fc0*/  LDL R18, [R1+0x70] ;  /* 0x0000700001127983 */ /* 0x004ea80000100800 */
[----:B------:R-:W2:Y:S04]  /*9fd0*/  LDL R14, [R1+0x6c] ;  /* 0x00006c00010e7983 */ /* 0x000ea80000100800 */
        /* <DEDUP_REMOVED lines=12> */
[----:B------:R-:W2:Y:S01]  /*a0a0*/  LDL R11, [R1+0x4] ;  /* 0x00000400010b7983 */ /* 0x000ea20000100800 */
[----:B-----5:R-:W-:-:S02]  /*a0b0*/  ISETP.GE.AND P0, PT, R5, c[0x0][0x3c8], PT ;  /* 0x0000f20005007a0c */ /* 0x020fc40003f06270 */
[----:B---3--:R-:W-:Y:S02]  /*a0c0*/  ISETP.GE.AND P1, PT, R16, c[0x0][0x3c8], PT ;  /* 0x0000f20010007a0c */ /* 0x008fe40003f26270 */
[----:B----4-:R-:W-:-:S09]  /*a0d0*/  ISETP.GE.AND P3, PT, R10, c[0x0][0x3c8], PT ;  /* 0x0000f2000a007a0c */ /* 0x010fd20003f66270 */
[----:B------:R-:W-:Y:S02]  /*a0e0*/  @!P0 IMAD.MOV.U32 R2, RZ, RZ, R0 ;  /* 0x000000ffff028224 */ /* 0x000fe400078e0000 */
[----:B------:R-:W-:-:S04]  /*a0f0*/  @!P0 IMAD.MOV.U32 R3, RZ, RZ, R4 ;  /* 0x000000ffff038224 */ /* 0x000fc800078e0004 */
[----:B------:R-:W-:Y:S01]  /*a100*/  @!P0 IMAD.WIDE R6, R5, 0x4, R2 ;  /* 0x0000000405068825 */ /* 0x000fe200078e0202 */
[C---:B------:R-:W-:Y:S01]  /*a110*/  @!P1 LEA R2, P2, R16.reuse, R0, 0x2 ;  /* 0x0000000010029211 */ /* 0x040fe200078410ff */
[----:B------:R-:W3:Y:S03]  /*a120*/  LDL R5, [R1] ;  /* 0x0000000001057983 */ /* 0x000ee60000100800 */
[----:B--2---:R-:W-:Y:S02]  /*a130*/  @!P1 LEA.HI.X R3, R16, R4, R18, 0x2, P2 ;  /* 0x0000000410039211 */ /* 0x004fe400010f1412 */
[----:B------:R-:W2:Y:S04]  /*a140*/  LDL R18, [R1+0x54] ;  /* 0x0000540001127983 */ /* 0x000ea80000100800 */
[----:B------:R4:W-:Y:S04]  /*a150*/  @!P0 ST.E.64 [R6.64], R128 ;  /* 0x0000008006008985 */ /* 0x0009e8000c101b06 */
[----:B------:R-:W5:Y:S01]  /*a160*/  LDL R16, [R1+0x50] ;  /* 0x0000500001107983 */ /* 0x000f620000100800 */
[----:B----4-:R-:W-:-:S04]  /*a170*/  @!P3 LEA R6, P0, R10, R0, 0x2 ;  /* 0x000000000a06b211 */ /* 0x010fc800078010ff */
[----:B------:R-:W-:Y:S02]  /*a180*/  @!P3 LEA.HI.X R7, R10, R4, R14, 0x2, P0 ;  /* 0x000000040a07b211 */ /* 0x000fe400000f140e */
[----:B------:R-:W4:Y:S04]  /*a190*/  LDL R14, [R1+0x4c] ;  /* 0x00004c00010e7983 */ /* 0x000f280000100800 */
[----:B------:R-:W4:Y:S01]  /*a1a0*/  LDL R10, [R1+0x48] ;  /* 0x00004800010a7983 */ /* 0x000f220000100800 */
[----:B------:R-:W-:-:S03]  /*a1b0*/  ISETP.GE.AND P4, PT, R25, c[0x0][0x3c8], PT ;  /* 0x0000f20019007a0c */ /* 0x000fc60003f86270 */
[----:B------:R1:W-:Y:S01]  /*a1c0*/  @!P1 ST.E.64 [R2.64], R136 ;  /* 0x0000008802009985 */ /* 0x0003e2000c101b06 */
[----:B------:R-:W-:Y:S02]  /*a1d0*/  ISETP.GE.AND P1, PT, R23, c[0x0][0x3c8], PT ;  /* 0x0000f20017007a0c */ /* 0x000fe40003f26270 */
[----:B------:R-:W-:Y:S01]  /*a1e0*/  ISETP.GE.AND P2, PT, R8, c[0x0][0x3c8], PT ;  /* 0x0000f20008007a0c */ /* 0x000fe20003f46270 */
[----:B------:R1:W-:Y:S06]  /*a1f0*/  @!P3 ST.E.64 [R6.64], R116 ;  /* 0x000000740600b985 */ /* 0x0003ec000c101b06 */
[----:B-1----:R-:W-:-:S04]  /*a200*/  @!P4 LEA R2, P0, R25, R0, 0x2 ;  /* 0x000000001902c211 */ /* 0x002fc800078010ff */
[----:B------:R-:W-:Y:S02]  /*a210*/  @!P4 LEA.HI.X R3, R25, R4, R75, 0x2, P0 ;  /* 0x000000041903c211 */ /* 0x000fe400000f144b */
[----:B------:R-:W-:-:S03]  /*a220*/  @!P1 LEA R6, P0, R23, R0, 0x2 ;  /* 0x0000000017069211 */ /* 0x000fc600078010ff */
[----:B------:R1:W-:Y:S01]  /*a230*/  @!P4 ST.E.64 [R2.64], R156 ;  /* 0x0000009c0200c985 */ /* 0x0003e2000c101b06 */
[----:B------:R-:W-:Y:S02]  /*a240*/  ISETP.GE.AND P4, PT, R21, c[0x0][0x3c8], PT ;  /* 0x0000f20015007a0c */ /* 0x000fe40003f86270 */
[----:B------:R-:W-:-:S05]  /*a250*/  @!P1 LEA.HI.X R7, R23, R4, R24, 0x2, P0 ;  /* 0x0000000417079211 */ /* 0x000fca00000f1418 */
[----:B------:R1:W-:Y:S01]  /*a260*/  @!P1 ST.E.64 [R6.64], R158 ;  /* 0x0000009e06009985 */ /* 0x0003e2000c101b06 */
[----:B------:R-:W-:Y:S02]  /*a270*/  ISETP.GE.AND P1, PT, R19, c[0x0][0x3c8], PT ;  /* 0x0000f20013007a0c */ /* 0x000fe40003f26270 */
[----:B------:R-:W-:Y:S02]  /*a280*/  ISETP.GE.AND P3, PT, R17, c[0x0][0x3c8], PT ;  /* 0x0000f20011007a0c */ /* 0x000fe40003f66270 */
[----:B-1----:R-:W-:-:S04]  /*a290*/  @!P2 LEA R2, P0, R8, R0, 0x2 ;  /* 0x000000000802a211 */ /* 0x002fc800078010ff */
[----:B------:R-:W-:Y:S02]  /*a2a0*/  @!P2 LEA.HI.X R3, R8, R4, R9, 0x2, P0 ;  /* 0x000000040803a211 */ /* 0x000fe400000f1409 */
[----:B------:R-:W-:-:S04]  /*a2b0*/  @!P4 LEA R8, P0, R21, R0, 0x2 ;  /* 0x000000001508c211 */ /* 0x000fc800078010ff */
[----:B------:R-:W-:Y:S01]  /*a2c0*/  @!P4 LEA.HI.X R9, R21, R4, R22, 0x2, P0 ;  /* 0x000000041509c211 */ /* 0x000fe200000f1416 */
[----:B------:R1:W-:Y:S01]  /*a2d0*/  @!P2 ST.E.64 [R2.64], R160 ;  /* 0x000000a00200a985 */ /* 0x0003e2000c101b06 */
[----:B------:R-:W-:-:S03]  /*a2e0*/  @!P1 LEA R6, P0, R19, R0, 0x2 ;  /* 0x0000000013069211 */ /* 0x000fc600078010ff */
[----:B------:R2:W-:Y:S01]  /*a2f0*/  @!P4 ST.E.64 [R8.64], R84 ;  /* 0x000000540800c985 */ /* 0x0005e2000c101b06 */
[----:B------:R-:W-:Y:S02]  /*a300*/  ISETP.GE.AND P4, PT, R15, c[0x0][0x3c8], PT ;  /* 0x0000f2000f007a0c */ /* 0x000fe40003f86270 */
[----:B------:R-:W-:Y:S02]  /*a310*/  @!P1 LEA.HI.X R7, R19, R4, R20, 0x2, P0 ;  /* 0x0000000413079211 */ /* 0x000fe400000f1414 */
[----:B------:R-:W-:-:S03]  /*a320*/  ISETP.GE.AND P2, PT, R11, c[0x0][0x3c8], PT ;  /* 0x0000f2000b007a0c */ /* 0x000fc60003f46270 */
[----:B------:R2:W-:Y:S01]  /*a330*/  @!P1 ST.E.64 [R6.64], R96 ;  /* 0x0000006006009985 */ /* 0x0005e2000c101b06 */
[----:B-1----:R-:W-:Y:S02]  /*a340*/  @!P3 LEA R2, P0, R17, R0, 0x2 ;  /* 0x000000001102b211 */ /* 0x002fe400078010ff */
[----:B---3--:R-:W-:Y:S02]  /*a350*/  ISETP.GE.AND P1, PT, R5, c[0x0][0x3c8], PT ;  /* 0x0000f20005007a0c */ /* 0x008fe40003f26270 */
[----:B--2---:R-:W-:Y:S02]  /*a360*/  @!P3 LEA.HI.X R3, R17, R4, R18, 0x2, P0 ;  /* 0x000000041103b211 */ /* 0x004fe400000f1412 */
[----:B------:R-:W-:-:S04]  /*a370*/  @!P4 LEA R8, P0, R15, R0, 0x2 ;  /* 0x000000000f08c211 */ /* 0x000fc800078010ff */
[----:B-----5:R-:W-:Y:S02]  /*a380*/  @!P4 LEA.HI.X R9, R15, R4, R16, 0x2, P0 ;  /* 0x000000040f09c211 */ /* 0x020fe400000f1410 */
[C---:B------:R-:W-:Y:S01]  /*a390*/  @!P2 LEA R6, P0, R11.reuse, R0, 0x2 ;  /* 0x000000000b06a211 */ /* 0x040fe200078010ff */
[----:B------:R1:W-:Y:S04]  /*a3a0*/  @!P3 ST.E.64 [R2.64], R100 ;  /* 0x000000640200b985 */ /* 0x0003e8000c101b06 */
[----:B------:R2:W-:Y:S01]  /*a3b0*/  @!P4 ST.E.64 [R8.64], R166 ;  /* 0x000000a60800c985 */ /* 0x0005e2000c101b06 */
[----:B----4-:R-:W-:Y:S02]  /*a3c0*/  @!P2 LEA.HI.X R7, R11, R4, R14, 0x2, P0 ;  /* 0x000000040b07a211 */ /* 0x010fe400000f140e */
[----:B-1----:R-:W-:-:S04]  /*a3d0*/  @!P1 LEA R2, P0, R5, R0, 0x2 ;  /* 0x0000000005029211 */ /* 0x002fc800078010ff */
[----:B------:R-:W-:Y:S01]  /*a3e0*/  @!P1 LEA.HI.X R3, R5, R4, R10, 0x2, P0 ;  /* 0x0000000405039211 */ /* 0x000fe200000f140a */
[----:B------:R2:W-:Y:S04]  /*a3f0*/  @!P2 ST.E.64 [R6.64], R144 ;  /* 0x000000900600a985 */ /* 0x0005e8000c101b06 */
[----:B------:R2:W-:Y:S04]  /*a400*/  @!P1 ST.E.64 [R2.64], R80 ;  /* 0x0000005002009985 */ /* 0x0005e8000c101b06 */
.L_x_79:
[----:B------:R-:W-:Y:S05]  /*a410*/  BSYNC B0 ;  /* 0x0000000000007941 */ /* 0x000fea0003800000 */
.L_x_78:
[----:B------:R-:W-:Y:S05]  /*a420*/  BRA.DIV ~URZ, `(.L_x_80) ;  /* 0x000034727f007947 */ /* 0x000fea000b800000 */
[----:B--2---:R2:W1:Y:S04]  /*a430*/  SHFL.IDX PT, R4, R12, 0x1, 0x1c1f ;  /* 0x003c1f000c047f89 */ /* 0x00446800000e0000 */
[----:B----4-:R2:W4:Y:S02]  /*a440*/  SHFL.IDX PT, R0, R13, 0x1, 0x1c1f ;  /* 0x003c1f000d007f89 */ /* 0x01052400000e0000 */
.L_x_141:
[----:B------:R-:W-:Y:S01]  /*a450*/  BSSY B0, `(.L_x_81) ;  /* 0x000004a000007945 */ /* 0x000fe20003800000 */
[----:B------:R-:W-:Y:S05]  /*a460*/  @P6 BRA `(.L_x_82) ;  /* 0x0000048000006947 */ /* 0x000fea0003800000 */
[----:B------:R-:W5:Y:S04]  /*a470*/  LDL R5, [R1+0x3c] ;  /* 0x00003c0001057983 */ /* 0x000f680000100800 */
[----:B--2---:R-:W2:Y:S04]  /*a480*/  LDL R9, [R1+0x28] ;  /* 0x0000280001097983 */ /* 0x004ea80000100800 */
[----:B---3--:R-:W3:Y:S04]  /*a490*/  LDL R14, [R1+0x70] ;  /* 0x00007000010e7983 */ /* 0x008ee80000100800 */
[----:B----4-:R-:W4:Y:S04]  /*a4a0*/  LDL R76, [R1+0x24] ;  /* 0x00002400014c7983 */ /* 0x010f280000100800 */
[----:B------:R-:W3:Y:S04]  /*a4b0*/  LDL R25, [R1+0x20] ;  /* 0x0000200001197983 */ /* 0x000ee80000100800 */
[----:B------:R-:W3:Y:S04]  /*a4c0*/  LDL R23, [R1+0x1c] ;  /* 0x00001c0001177983 */ /* 0x000ee80000100800 */
[----:B------:R-:W4:Y:S04]  /*a4d0*/  LDL R21, [R1+0x18] ;  /* 0x0000180001157983 */ /* 0x000f280000100800 */
        /* <DEDUP_REMOVED lines=12> */
[----:B------:R-:W4:Y:S01]  /*a5a0*/  LDL R16, [R1+0x4c] ;  /* 0x00004c0001107983 */ /* 0x000f220000100800 */
[----:B-----5:R-:W-:-:S02]  /*a5b0*/  ISETP.GE.AND P1, PT, R5, c[0x0][0x3c8], PT ;  /* 0x0000f20005007a0c */ /* 0x020fc40003f26270 */
[----:B--2---:R-:W-:-:S11]  /*a5c0*/  ISETP.GE.AND P0, PT, R9, c[0x0][0x3c8], PT ;  /* 0x0000f20009007a0c */ /* 0x004fd60003f06270 */
[----:B------:R-:W-:Y:S02]  /*a5d0*/  @!P1 IMAD.MOV.U32 R6, RZ, RZ, R0 ;  /* 0x000000ffff069224 */ /* 0x000fe400078e0000 */
[----:B-1----:R-:W-:Y:S01]  /*a5e0*/  @!P1 IMAD.MOV.U32 R7, RZ, RZ, R4 ;  /* 0x000000ffff079224 */ /* 0x002fe200078e0004 */
[----:B------:R-:W-:-:S03]  /*a5f0*/  @!P0 LEA R2, P2, R9, R0, 0x2 ;  /* 0x0000000009028211 */ /* 0x000fc600078410ff */
[----:B------:R-:W-:Y:S02]  /*a600*/  @!P1 IMAD.WIDE R6, R5, 0x4, R6 ;  /* 0x0000000405069825 */ /* 0x000fe400078e0206 */
[----:B------:R-:W2:Y:S01]  /*a610*/  LDL R5, [R1] ;  /* 0x0000000001057983 */ /* 0x000ea20000100800 */
[----:B---3--:R-:W-:-:S03]  /*a620*/  @!P0 LEA.HI.X R3, R9, R4, R14, 0x2, P2 ;  /* 0x0000000409038211 */ /* 0x008fc600010f140e */
[----:B------:R-:W3:Y:S04]  /*a630*/  LDL R9, [R1+0x54] ;  /* 0x0000540001097983 */ /* 0x000ee80000100800 */
[----:B------:R-:W5:Y:S01]  /*a640*/  LDL R14, [R1+0x48] ;  /* 0x00004800010e7983 */ /* 0x000f620000100800 */
[----:B----4-:R-:W-:Y:S02]  /*a650*/  ISETP.GE.AND P3, PT, R76, c[0x0][0x3c8], PT ;  /* 0x0000f2004c007a0c */ /* 0x010fe40003f66270 */
[----:B------:R-:W-:Y:S02]  /*a660*/  ISETP.GE.AND P4, PT, R25, c[0x0][0x3c8], PT ;  /* 0x0000f20019007a0c */ /* 0x000fe40003f86270 */
[----:B------:R-:W-:Y:S01]  /*a670*/  ISETP.GE.AND P2, PT, R23, c[0x0][0x3c8], PT ;  /* 0x0000f20017007a0c */ /* 0x000fe20003f46270 */
[----:B------:R1:W-:Y:S01]  /*a680*/  @!P1 ST.E.64 [R6.64], R152 ;  /* 0x0000009806009985 */ /* 0x0003e2000c101b06 */
[----:B------:R-:W-:-:S03]  /*a690*/  ISETP.GE.AND P1, PT, R21, c[0x0][0x3c8], PT ;  /* 0x0000f20015007a0c */ /* 0x000fc60003f26270 */
[----:B------:R4:W-:Y:S04]  /*a6a0*/  @!P0 ST.E.64 [R2.64], R162 ;  /* 0x000000a202008985 */ /* 0x0009e8000c101b06 */
[CC--:B-1----:R-:W-:Y:S02]  /*a6b0*/  @!P3 LEA R6, P5, R76.reuse, R0.reuse, 0x2 ;  /* 0x000000004c06b211 */ /* 0x0c2fe400078a10ff */
[C---:B----4-:R-:W-:Y:S02]  /*a6c0*/  @!P4 LEA R2, P0, R25.reuse, R0, 0x2 ;  /* 0x000000001902c211 */ /* 0x050fe400078010ff */
[-C--:B------:R-:W-:Y:S02]  /*a6d0*/  @!P3 LEA.HI.X R7, R76, R4.reuse, R77, 0x2, P5 ;  /* 0x000000044c07b211 */ /* 0x080fe400028f144d */
[----:B------:R-:W-:-:S02]  /*a6e0*/  @!P4 LEA.HI.X R3, R25, R4, R75, 0x2, P0 ;  /* 0x000000041903c211 */ /* 0x000fc400000f144b */
[----:B------:R-:W-:Y:S01]  /*a6f0*/  ISETP.GE.AND P0, PT, R19, c[0x0][0x3c8], PT ;  /* 0x0000f20013007a0c */ /* 0x000fe20003f06270 */
[----:B------:R1:W-:Y:S04]  /*a700*/  @!P3 ST.E.64 [R6.64], R164 ;  /* 0x000000a40600b985 */ /* 0x0003e8000c101b06 */
[----:B------:R4:W-:Y:S01]  /*a710*/  @!P4 ST.E.64 [R2.64], R108 ;  /* 0x0000006c0200c985 */ /* 0x0009e2000c101b06 */
[----:B------:R-:W-:Y:S02]  /*a720*/  ISETP.GE.AND P4, PT, R10, c[0x0][0x3c8], PT ;  /* 0x0000f2000a007a0c */ /* 0x000fe40003f86270 */
[----:B------:R-:W-:Y:S02]  /*a730*/  ISETP.GE.AND P5, PT, R8, c[0x0][0x3c8], PT ;  /* 0x0000f20008007a0c */ /* 0x000fe40003fa6270 */
[----:B-1----:R-:W-:-:S04]  /*a740*/  @!P2 LEA R6, P3, R23, R0, 0x2 ;  /* 0x000000001706a211 */ /* 0x002fc800078610ff */
[----:B------:R-:W-:Y:S02]  /*a750*/  @!P2 LEA.HI.X R7, R23, R4, R24, 0x2, P3 ;  /* 0x000000041707a211 */ /* 0x000fe400018f1418 */
[----:B----4-:R-:W-:-:S03]  /*a760*/  @!P1 LEA R2, P3, R21, R0, 0x2 ;  /* 0x0000000015029211 */ /* 0x010fc600078610ff */
[----:B------:R1:W-:Y:S01]  /*a770*/  @!P2 ST.E.64 [R6.64], R130 ;  /* 0x000000820600a985 */ /* 0x0003e2000c101b06 */
[----:B------:R-:W-:Y:S02]  /*a780*/  @!P1 LEA.HI.X R3, R21, R4, R22, 0x2, P3 ;  /* 0x0000000415039211 */ /* 0x000fe400018f1416 */
[----:B------:R-:W-:-:S03]  /*a790*/  ISETP.GE.AND P3, PT, R17, c[0x0][0x3c8], PT ;  /* 0x0000f20011007a0c */ /* 0x000fc60003f66270 */
[----:B------:R4:W-:Y:S01]  /*a7a0*/  @!P1 ST.E.64 [R2.64], R138 ;  /* 0x0000008a02009985 */ /* 0x0009e2000c101b06 */
[----:B-1----:R-:W-:-:S04]  /*a7b0*/  @!P0 LEA R6, P2, R19, R0, 0x2 ;  /* 0x0000000013068211 */ /* 0x002fc800078410ff */
[----:B------:R-:W-:Y:S02]  /*a7c0*/  @!P0 LEA.HI.X R7, R19, R4, R20, 0x2, P2 ;  /* 0x0000000413078211 */ /* 0x000fe400010f1414 */
[C---:B----4-:R-:W-:Y:S02]  /*a7d0*/  @!P4 LEA R2, P1, R10.reuse, R0, 0x2 ;  /* 0x000000000a02c211 */ /* 0x050fe400078210ff */
[----:B------:R-:W-:Y:S01]  /*a7e0*/  ISETP.GE.AND P2, PT, R15, c[0x0][0x3c8], PT ;  /* 0x0000f2000f007a0c */ /* 0x000fe20003f46270 */
[----:B------:R1:W-:Y:S01]  /*a7f0*/  @!P0 ST.E.64 [R6.64], R86 ;  /* 0x0000005606008985 */ /* 0x0003e2000c101b06 */
[----:B------:R-:W-:Y:S02]  /*a800*/  @!P4 LEA.HI.X R3, R10, R4, R11, 0x2, P1 ;  /* 0x000000040a03c211 */ /* 0x000fe400008f140b */
[----:B------:R-:W-:-:S03]  /*a810*/  @!P5 LEA R10, P0, R8, R0, 0x2 ;  /* 0x00000000080ad211 */ /* 0x000fc600078010ff */
[----:B------:R4:W-:Y:S01]  /*a820*/  @!P4 ST.E.64 [R2.64], R98 ;  /* 0x000000620200c985 */ /* 0x0009e2000c101b06 */
[----:B--2---:R-:W-:Y:S02]  /*a830*/  ISETP.GE.AND P1, PT, R5, c[0x0][0x3c8], PT ;  /* 0x0000f20005007a0c */ /* 0x004fe40003f26270 */
[----:B---3--:R-:W-:Y:S02]  /*a840*/  @!P5 LEA.HI.X R11, R8, R4, R9, 0x2, P0 ;  /* 0x00000004080bd211 */ /* 0x008fe400000f1409 */
[----:B------:R-:W-:-:S04]  /*a850*/  @!P3 LEA R8, P0, R17, R0, 0x2 ;  /* 0x000000001108b211 */ /* 0x000fc800078010ff */
[----:B------:R-:W-:Y:S02]  /*a860*/  @!P3 LEA.HI.X R9, R17, R4, R18, 0x2, P0 ;  /* 0x000000041109b211 */ /* 0x000fe400000f1412 */
[----:B-1----:R-:W-:-:S04]  /*a870*/  @!P2 LEA R6, P0, R15, R0, 0x2 ;  /* 0x000000000f06a211 */ /* 0x002fc800078010ff */
[----:B------:R-:W-:Y:S02]  /*a880*/  @!P2 LEA.HI.X R7, R15, R4, R16, 0x2, P0 ;  /* 0x000000040f07a211 */ /* 0x000fe400000f1410 */
[C---:B----4-:R-:W-:Y:S01]  /*a890*/  @!P1 LEA R2, P0, R5.reuse, R0, 0x2 ;  /* 0x0000000005029211 */ /* 0x050fe200078010ff */
[----:B------:R1:W-:Y:S03]  /*a8a0*/  @!P5 ST.E.64 [R10.64], R102 ;  /* 0x000000660a00d985 */ /* 0x0003e6000c101b06 */
[----:B-----5:R-:W-:Y:S01]  /*a8b0*/  @!P1 LEA.HI.X R3, R5, R4, R14, 0x2, P0 ;  /* 0x0000000405039211 */ /* 0x020fe200000f140e */
[----:B------:R1:W-:Y:S04]  /*a8c0*/  @!P3 ST.E.64 [R8.64], R110 ;  /* 0x0000006e0800b985 */ /* 0x0003e8000c101b06 */
[----:B------:R1:W-:Y:S04]  /*a8d0*/  @!P2 ST.E.64 [R6.64], R146 ;  /* 0x000000920600a985 */ /* 0x0003e8000c101b06 */
[----:B------:R1:W-:Y:S02]  /*a8e0*/  @!P1 ST.E.64 [R2.64], R82 ;  /* 0x0000005202009985 */ /* 0x0003e4000c101b06 */
.L_x_82:
[----:B------:R-:W-:Y:S05]  /*a8f0*/  BSYNC B0 ;  /* 0x0000000000007941 */ /* 0x000fea0003800000 */
.L_x_81:
[----:B------:R-:W-:Y:S05]  /*a900*/  BRA.DIV ~URZ, `(.L_x_83) ;  /* 0x000030527f007947 */ /* 0x000fea000b800000 */
[----:B-1----:R1:W2:Y:S02]  /*a910*/  SHFL.IDX PT, R4, R12, 0x2, 0x1c1f ;  /* 0x005c1f000c047f89 */ /* 0x0022a400000e0000 */
.L_x_142:
[----:B------:R-:W-:Y:S05]  /*a920*/  BRA.DIV ~URZ, `(.L_x_84) ;  /* 0x000030a27f007947 */ /* 0x000fea000b800000 */
[----:B----4-:R4:W1:Y:S02]  /*a930*/  SHFL.IDX PT, R0, R13, 0x2, 0x1c1f ;  /* 0x005c1f000d007f89 */ /* 0x01086400000e0000 */
.L_x_143:
[----:B------:R-:W-:Y:S01]  /*a940*/  LOP3.LUT P0, RZ, R237, 0x1, RZ, 0xc0, !PT ;  /* 0x00000001edff7812 */ /* 0x000fe2000780c0ff */
[----:B------:R-:W-:-:S12]  /*a950*/  BSSY B0, `(.L_x_85) ;  /* 0x000004a000007945 */ /* 0x000fd80003800000 */
        /* <DEDUP_REMOVED lines=18> */
[----:B------:R-:W2:Y:S04]  /*aa80*/  LDL R5, [R1] ;  /* 0x0000000001057983 */ /* 0x000ea80000100800 */
[----:B------:R-:W2:Y:S04]  /*aa90*/  LDL R20, [R1+0x54] ;  /* 0x0000540001147983 */ /* 0x000ea80000100800 */
[----:B------:R-:W2:Y:S01]  /*aaa0*/  LDL R18, [R1+0x50] ;  /* 0x0000500001127983 */ /* 0x000ea20000100800 */
[----:B-----5:R-:W-:-:S02]  /*aab0*/  ISETP.GE.AND P2, PT, R11, c[0x0][0x3c8], PT ;  /* 0x0000f2000b007a0c */ /* 0x020fc40003f46270 */
[----:B---3--:R-:W-:-:S11]  /*aac0*/  ISETP.GE.AND P0, PT, R16, c[0x0][0x3c8], PT ;  /* 0x0000f20010007a0c */ /* 0x008fd60003f06270 */
[----:B-1----:R-:W-:-:S04]  /*aad0*/  @!P2 LEA R2, P1, R11, R0, 0x2 ;  /* 0x000000000b02a211 */ /* 0x002fc800078210ff */
[----:B----4-:R-:W-:Y:S02]  /*aae0*/  @!P2 LEA.HI.X R3, R11, R4, R14, 0x2, P1 ;  /* 0x000000040b03a211 */ /* 0x010fe400008f140e */
[----:B------:R-:W3:Y:S01]  /*aaf0*/  LDL R11, [R1+0x58] ;  /* 0x00005800010b7983 */ /* 0x000ee20000100800 */
[----:B------:R-:W-:Y:S02]  /*ab00*/  @!P0 IMAD.MOV.U32 R6, RZ, RZ, R0 ;  /* 0x000000ffff068224 */ /* 0x000fe400078e0000 */
[----:B------:R-:W-:Y:S01]  /*ab10*/  @!P0 IMAD.MOV.U32 R7, RZ, RZ, R4 ;  /* 0x000000ffff078224 */ /* 0x000fe200078e0004 */
[----:B------:R-:W4:Y:S03]  /*ab20*/  LDL R14, [R1+0x48] ;  /* 0x00004800010e7983 */ /* 0x000f260000100800 */
[----:B------:R-:W-:Y:S02]  /*ab30*/  @!P0 IMAD.WIDE R6, R16, 0x4, R6 ;  /* 0x0000000410068825 */ /* 0x000fe400078e0206 */
[----:B------:R-:W5:Y:S01]  /*ab40*/  LDL R16, [R1+0x4c] ;  /* 0x00004c0001107983 */ /* 0x000f620000100800 */
[----:B--2---:R-:W-:-:S02]  /*ab50*/  ISETP.GE.AND P4, PT, R76, c[0x0][0x3c8], PT ;  /* 0x0000f2004c007a0c */ /* 0x004fc40003f86270 */
[----:B------:R-:W-:Y:S01]  /*ab60*/  ISETP.GE.AND P3, PT, R8, c[0x0][0x3c8], PT ;  /* 0x0000f20008007a0c */ /* 0x000fe20003f66270 */
[----:B------:R1:W-:Y:S01]  /*ab70*/  @!P0 ST.E.64 [R6.64], R28 ;  /* 0x0000001c06008985 */ /* 0x0003e2000c101b06 */
[----:B------:R-:W-:Y:S02]  /*ab80*/  ISETP.GE.AND P1, PT, R25, c[0x0][0x3c8], PT ;  /* 0x0000f20019007a0c */ /* 0x000fe40003f26270 */
[----:B------:R-:W-:Y:S01]  /*ab90*/  ISETP.GE.AND P0, PT, R23, c[0x0][0x3c8], PT ;  /* 0x0000f20017007a0c */ /* 0x000fe20003f06270 */
[----:B------:R2:W-:Y:S01]  /*aba0*/  @!P2 ST.E.64 [R2.64], R30 ;  /* 0x0000001e0200a985 */ /* 0x0005e2000c101b06 */
[----:B------:R-:W-:-:S05]  /*abb0*/  ISETP.GE.AND P6, PT, R21, c[0x0][0x3c8], PT ;  /* 0x0000f20015007a0c */ /* 0x000fca0003fc6270 */
[-C--:B-1----:R-:W-:Y:S02]  /*abc0*/  @!P4 LEA R6, P5, R76, R0.reuse, 0x2 ;  /* 0x000000004c06c211 */ /* 0x082fe400078a10ff */
[----:B--2---:R-:W-:Y:S02]  /*abd0*/  @!P3 LEA R2, P2, R8, R0, 0x2 ;  /* 0x000000000802b211 */ /* 0x004fe400078410ff */
[-C--:B------:R-:W-:Y:S02]  /*abe0*/  @!P4 LEA.HI.X R7, R76, R4.reuse, R77, 0x2, P5 ;  /* 0x000000044c07c211 */ /* 0x080fe400028f144d */
[----:B------:R-:W-:-:S03]  /*abf0*/  @!P3 LEA.HI.X R3, R8, R4, R9, 0x2, P2 ;  /* 0x000000040803b211 */ /* 0x000fc600010f1409 */
[----:B------:R-:W-:Y:S01]  /*ac00*/  @!P4 ST.E.64 [R6.64], R32 ;  /* 0x000000200600c985 */ /* 0x000fe2000c101b06 */
[----:B------:R-:W-:Y:S02]  /*ac10*/  ISETP.GE.AND P4, PT, R10, c[0x0][0x3c8], PT ;  /* 0x0000f2000a007a0c */ /* 0x000fe40003f86270 */
[C---:B------:R-:W-:Y:S01]  /*ac20*/  @!P1 LEA R8, P5, R25.reuse, R0, 0x2 ;  /* 0x0000000019089211 */ /* 0x040fe200078a10ff */
[----:B------:R1:W-:Y:S03]  /*ac30*/  @!P3 ST.E.64 [R2.64], R34 ;  /* 0x000000220200b985 */ /* 0x0003e6000c101b06 */
[----:B------:R-:W-:Y:S02]  /*ac40*/  @!P1 LEA.HI.X R9, R25, R4, R75, 0x2, P5 ;  /* 0x0000000419099211 */ /* 0x000fe400028f144b */
[----:B------:R-:W-:-:S03]  /*ac50*/  ISETP.GE.AND P3, PT, R19, c[0x0][0x3c8], PT ;  /* 0x0000f20013007a0c */ /* 0x000fc60003f66270 */
[----:B------:R-:W-:Y:S01]  /*ac60*/  @!P1 ST.E.64 [R8.64], R50 ;  /* 0x0000003208009985 */ /* 0x000fe2000c101b06 */
[----:B------:R-:W-:Y:S02]  /*ac70*/  ISETP.GE.AND P1, PT, R15, c[0x0][0x3c8], PT ;  /* 0x0000f2000f007a0c */ /* 0x000fe40003f26270 */
[-C--:B-1----:R-:W-:Y:S02]  /*ac80*/  @!P0 LEA R2, P2, R23, R0.reuse, 0x2 ;  /* 0x0000000017028211 */ /* 0x082fe400078410ff */
[----:B------:R-:W-:Y:S02]  /*ac90*/  @!P6 LEA R6, P5, R21, R0, 0x2 ;  /* 0x000000001506e211 */ /* 0x000fe400078a10ff */
[-C--:B------:R-:W-:Y:S02]  /*aca0*/  @!P0 LEA.HI.X R3, R23, R4.reuse, R24, 0x2, P2 ;  /* 0x0000000417038211 */ /* 0x080fe400010f1418 */
[----:B------:R-:W-:Y:S02]  /*acb0*/  ISETP.GE.AND P2, PT, R17, c[0x0][0x3c8], PT ;  /* 0x0000f20011007a0c */ /* 0x000fe40003f46270 */
[----:B------:R-:W-:Y:S01]  /*acc0*/  @!P6 LEA.HI.X R7, R21, R4, R22, 0x2, P5 ;  /* 0x000000041507e211 */ /* 0x000fe200028f1416 */
[----:B------:R1:W-:Y:S01]  /*acd0*/  @!P0 ST.E.64 [R2.64], R36 ;  /* 0x0000002402008985 */ /* 0x0003e2000c101b06 */
[----:B------:R-:W-:-:S03]  /*ace0*/  ISETP.GE.AND P0, PT, R5, c[0x0][0x3c8], PT ;  /* 0x0000f20005007a0c */ /* 0x000fc60003f06270 */
[----:B------:R2:W-:Y:S01]  /*acf0*/  @!P6 ST.E.64 [R6.64], R38 ;  /* 0x000000260600e985 */ /* 0x0005e2000c101b06 */
[----:B-1----:R-:W-:-:S04]  /*ad00*/  @!P4 LEA R2, P5, R10, R0, 0x2 ;  /* 0x000000000a02c211 */ /* 0x002fc800078a10ff */
[----:B---3--:R-:W-:Y:S02]  /*ad10*/  @!P4 LEA.HI.X R3, R10, R4, R11, 0x2, P5 ;  /* 0x000000040a03c211 */ /* 0x008fe400028f140b */
[----:B------:R-:W-:-:S03]  /*ad20*/  @!P3 LEA R10, P5, R19, R0, 0x2 ;  /* 0x00000000130ab211 */ /* 0x000fc600078a10ff */
[----:B------:R1:W-:Y:S01]  /*ad30*/  @!P4 ST.E.64 [R2.64], R40 ;  /* 0x000000280200c985 */ /* 0x0003e2000c101b06 */
[----:B------:R-:W-:Y:S02]  /*ad40*/  @!P2 LEA R8, P4, R17, R0, 0x2 ;  /* 0x000000001108a211 */ /* 0x000fe400078810ff */
[----:B------:R-:W-:Y:S02]  /*ad50*/  @!P3 LEA.HI.X R11, R19, R4, R20, 0x2, P5 ;  /* 0x00000004130bb211 */ /* 0x000fe400028f1414 */
[----:B--2---:R-:W-:Y:S02]  /*ad60*/  @!P1 LEA R6, P5, R15, R0, 0x2 ;  /* 0x000000000f069211 */ /* 0x004fe400078a10ff */
[-C--:B------:R-:W-:Y:S02]  /*ad70*/  @!P2 LEA.HI.X R9, R17, R4.reuse, R18, 0x2, P4 ;  /* 0x000000041109a211 */ /* 0x080fe400020f1412 */
[----:B-----5:R-:W-:Y:S01]  /*ad80*/  @!P1 LEA.HI.X R7, R15, R4, R16, 0x2, P5 ;  /* 0x000000040f079211 */ /* 0x020fe200028f1410 */
[----:B------:R2:W-:Y:S04]  /*ad90*/  @!P3 ST.E.64 [R10.64], R64 ;  /* 0x000000400a00b985 */ /* 0x0005e8000c101b06 */
[----:B------:R2:W-:Y:S04]  /*ada0*/  @!P2 ST.E.64 [R8.64], R52 ;  /* 0x000000340800a985 */ /* 0x0005e8000c101b06 */
[----:B------:R2:W-:Y:S01]  /*adb0*/  @!P1 ST.E.64 [R6.64], R42 ;  /* 0x0000002a06009985 */ /* 0x0005e2000c101b06 */
[----:B-1----:R-:W-:-:S04]  /*adc0*/  @!P0 LEA R2, P4, R5, R0, 0x2 ;  /* 0x0000000005028211 */ /* 0x002fc800078810ff */
[----:B----4-:R-:W-:-:S05]  /*add0*/  @!P0 LEA.HI.X R3, R5, R4, R14, 0x2, P4 ;  /* 0x0000000405038211 */ /* 0x010fca00020f140e */
[----:B------:R2:W-:Y:S04]  /*ade0*/  @!P0 ST.E.64 [R2.64], R26 ;  /* 0x0000001a02008985 */ /* 0x0005e8000c101b06 */
.L_x_86:
[----:B------:R-:W-:Y:S05]  /*adf0*/  BSYNC B0 ;  /* 0x0000000000007941 */ /* 0x000fea0003800000 */
.L_x_85:
[----:B------:R-:W-:Y:S05]  /*ae00*/  BRA.DIV ~URZ, `(.L_x_87) ;  /* 0x00002c227f007947 */ /* 0x000fea000b800000 */
[----:B--2---:R2:W3:Y:S04]  /*ae10*/  SHFL.IDX PT, R4, R12, 0x3, 0x1c1f ;  /* 0x007c1f000c047f89 */ /* 0x0044e800000e0000 */
[----:B-1----:R2:W1:Y:S02]  /*ae20*/  SHFL.IDX PT, R0, R13, 0x3, 0x1c1f ;  /* 0x007c1f000d007f89 */ /* 0x00246400000e0000 */
.L_x_144:
[----:B------:R-:W-:-:S13]  /*ae30*/  LOP3.LUT P0, RZ, R237, 0x2, RZ, 0xc0, !PT ;  /* 0x00000002edff7812 */ /* 0x000fda000780c0ff */
[----:B------:R-:W-:Y:S05]  /*ae40*/  @P0 BRA `(.L_x_75) ;  /* 0x0000118000000947 */ /* 0x000fea0003800000 */
[----:B--234-:R-:W2:Y:S04]  /*ae50*/  LDL R13, [R1+0x3c] ;  /* 0x00003c00010d7983 */ /* 0x01cea80000100800 */
[----:B------:R-:W3:Y:S04]  /*ae60*/  LDL R8, [R1+0x28] ;  /* 0x0000280001087983 */ /* 0x000ee80000100800 */
[----:B------:R-:W4:Y:S04]  /*ae70*/  LDL R5, [R1+0x24] ;  /* 0x0000240001057983 */ /* 0x000f280000100800 */
[----:B------:R-:W5:Y:S04]  /*ae80*/  LDL R9, [R1+0x70] ;  /* 0x0000700001097983 */ /* 0x000f680000100800 */
        /* <DEDUP_REMOVED lines=15> */
[----:B------:R-:W5:Y:S01]  /*af80*/  LDL R15, [R1+0x50] ;  /* 0x00005000010f7983 */ /* 0x000f620000100800 */
[----:B--2---:R-:W-:-:S02]  /*af90*/  ISETP.GE.AND P4, PT, R13, c[0x0][0x3c8], PT ;  /* 0x0000f2000d007a0c */ /* 0x004fc40003f86270 */
[----:B---3--:R-:W-:Y:S02]  /*afa0*/  ISETP.GE.AND P3, PT, R8, c[0x0][0x3c8], PT ;  /* 0x0000f20008007a0c */ /* 0x008fe40003f66270 */
[----:B----4-:R-:W-:-:S09]  /*afb0*/  ISETP.GE.AND P2, PT, R5, c[0x0][0x3c8], PT ;  /* 0x0000f20005007a0c */ /* 0x010fd20003f46270 */
[----:B-1----:R-:W-:Y:S02]  /*afc0*/  @!P4 IMAD.MOV.U32 R6, RZ, RZ, R0 ;  /* 0x000000ffff06c224 */ /* 0x002fe400078e0000 */
[----:B------:R-:W-:Y:S01]  /*afd0*/  @!P4 IMAD.MOV.U32 R7, RZ, RZ, R4 ;  /* 0x000000ffff07c224 */ /* 0x000fe200078e0004 */
[----:B------:R-:W-:-:S03]  /*afe0*/  @!P3 LEA R2, P5, R8, R0, 0x2 ;  /* 0x000000000802b211 */ /* 0x000fc600078a10ff */
[----:B------:R-:W-:Y:S01]  /*aff0*/  @!P4 IMAD.WIDE R6, R13, 0x4, R6 ;  /* 0x000000040d06c825 */ /* 0x000fe200078e0206 */
[----:B-----5:R-:W-:Y:S01]  /*b000*/  @!P3 LEA.HI.X R3, R8, R4, R9, 0x2, P5 ;  /* 0x000000040803b211 */ /* 0x020fe200028f1409 */
[----:B------:R-:W2:Y:S04]  /*b010*/  LDL R13, [R1+0x4c] ;  /* 0x00004c00010d7983 */ /* 0x000ea80000100800 */
[----:B------:R1:W-:Y:S04]  /*b020*/  @!P4 ST.E.64 [R6.64], R56 ;  /* 0x000000380600c985 */ /* 0x0003e8000c101b06 */
[----:B------:R3:W-:Y:S01]  /*b030*/  @!P3 ST.E.64 [R2.64], R46 ;  /* 0x0000002e0200b985 */ /* 0x0007e2000c101b06 */
[----:B------:R-:W-:-:S04]  /*b040*/  @!P2 LEA R8, P3, R5, R0, 0x2 ;  /* 0x000000000508a211 */ /* 0x000fc800078610ff */
[----:B------:R-:W-:Y:S02]  /*b050*/  @!P2 LEA.HI.X R9, R5, R4, R26, 0x2, P3 ;  /* 0x000000040509a211 */ /* 0x000fe400018f141a */
[----:B------:R-:W4:Y:S01]  /*b060*/  LDL R5, [R1] ;  /* 0x0000000001057983 */ /* 0x000f220000100800 */
[----:B------:R-:W-:Y:S02]  /*b070*/  ISETP.GE.AND P1, PT, R24, c[0x0][0x3c8], PT ;  /* 0x0000f20018007a0c */ /* 0x000fe40003f26270 */
[----:B------:R-:W-:-:S11]  /*b080*/  ISETP.GE.AND P0, PT, R22, c[0x0][0x3c8], PT ;  /* 0x0000f20016007a0c */ /* 0x000fd60003f06270 */
[-C--:B-1----:R-:W-:Y:S02]  /*b090*/  @!P1 LEA R6, P4, R24, R0.reuse, 0x2 ;  /* 0x0000000018069211 */ /* 0x082fe400078810ff */
[----:B------:R-:W-:Y:S02]  /*b0a0*/  ISETP.GE.AND P5, PT, R20, c[0x0][0x3c8], PT ;  /* 0x0000f20014007a0c */ /* 0x000fe40003fa6270 */
[----:B---3--:R-:W-:-:S09]  /*b0b0*/  @!P0 LEA R2, P6, R22, R0, 0x2 ;  /* 0x0000000016028211 */ /* 0x008fd200078c10ff */
[----:B------:R-:W-:-:S04]  /*b0c0*/  P2R R3, PR, RZ, 0x10 ;  /* 0x00000010ff037803 */ /* 0x000fc80000000000 */
[----:B------:R-:W-:Y:S02]  /*b0d0*/  ISETP.NE.AND P3, PT, R3, RZ, PT ;  /* 0x000000ff0300720c */ /* 0x000fe40003f65270 */
[----:B------:R-:W-:Y:S02]  /*b0e0*/  ISETP.GE.AND P4, PT, R10, c[0x0][0x3c8], PT ;  /* 0x0000f2000a007a0c */ /* 0x000fe40003f86270 */
[-C--:B------:R-:W-:Y:S02]  /*b0f0*/  @!P1 LEA.HI.X R7, R24, R4.reuse, R25, 0x2, P3 ;  /* 0x0000000418079211 */ /* 0x080fe400018f1419 */
[----:B------:R-:W-:Y:S01]  /*b100*/  @!P0 LEA.HI.X R3, R22, R4, R23, 0x2, P6 ;  /* 0x0000000416038211 */ /* 0x000fe200030f1417 */
[----:B------:R-:W-:Y:S01]  /*b110*/  @!P2 ST.E.64 [R8.64], R68 ;  /* 0x000000440800a985 */ /* 0x000fe2000c101b06 */
[----:B------:R-:W-:-:S03]  /*b120*/  ISETP.GE.AND P3, PT, R18, c[0x0][0x3c8], PT ;  /* 0x0000f20012007a0c */ /* 0x000fc60003f66270 */
[----:B------:R1:W-:Y:S04]  /*b130*/  @!P1 ST.E.64 [R6.64], R62 ;  /* 0x0000003e06009985 */ /* 0x0003e8000c101b06 */
[----:B------:R3:W-:Y:S01]  /*b140*/  @!P0 ST.E.64 [R2.64], R48 ;  /* 0x0000003002008985 */ /* 0x0007e2000c101b06 */
[----:B------:R-:W-:Y:S02]  /*b150*/  ISETP.GE.AND P2, PT, R16, c[0x0][0x3c8], PT ;  /* 0x0000f20010007a0c */ /* 0x000fe40003f46270 */
[----:B------:R-:W-:Y:S02]  /*b160*/  ISETP.GE.AND P1, PT, R14, c[0x0][0x3c8], PT ;  /* 0x0000f2000e007a0c */ /* 0x000fe40003f26270 */
[----:B-1----:R-:W-:-:S04]  /*b170*/  @!P5 LEA R6, P0, R20, R0, 0x2 ;  /* 0x000000001406d211 */ /* 0x002fc800078010ff */
[----:B------:R-:W-:Y:S02]  /*b180*/  @!P5 LEA.HI.X R7, R20, R4, R21, 0x2, P0 ;  /* 0x000000041407d211 */ /* 0x000fe400000f1415 */
[----:B---3--:R-:W-:-:S03]  /*b190*/  @!P4 LEA R2, P6, R10, R0, 0x2 ;  /* 0x000000000a02c211 */ /* 0x008fc600078c10ff */
[----:B------:R-:W-:Y:S01]  /*b1a0*/  @!P5 ST.E.64 [R6.64], R58 ;  /* 0x0000003a0600d985 */ /* 0x000fe2000c101b06 */
[----:B------:R-:W-:Y:S02]  /*b1b0*/  @!P4 LEA.HI.X R3, R10, R4, R11, 0x2, P6 ;  /* 0x000000040a03c211 */ /* 0x000fe400030f140b */
[-C--:B------:R-:W-:Y:S02]  /*b1c0*/  @!P3 LEA R10, P5, R18, R0.reuse, 0x2 ;  /* 0x00000000120ab211 */ /* 0x080fe400078a10ff */
[----:B------:R-:W-:Y:S01]  /*b1d0*/  ISETP.GE.AND P0, PT, R12, c[0x0][0x3c8], PT ;  /* 0x0000f2000c007a0c */ /* 0x000fe20003f06270 */
[----:B------:R1:W-:Y:S01]  /*b1e0*/  @!P4 ST.E.64 [R2.64], R60 ;  /* 0x0000003c0200c985 */ /* 0x0003e2000c101b06 */
[----:B------:R-:W-:-:S04]  /*b1f0*/  @!P2 LEA R8, P6, R16, R0, 0x2 ;  /* 0x000000001008a211 */ /* 0x000fc800078c10ff */
[----:B------:R-:W-:-:S05]  /*b200*/  @!P2 LEA.HI.X R9, R16, R4, R17, 0x2, P6 ;  /* 0x000000041009a211 */ /* 0x000fca00030f1411 */
[----:B-1----:R-:W-:-:S04]  /*b210*/  P2R R2, PR, RZ, 0x20 ;  /* 0x00000020ff027803 */ /* 0x002fc80000000000 */
[----:B------:R-:W-:Y:S02]  /*b220*/  ISETP.NE.AND P4, PT, R2, RZ, PT ;  /* 0x000000ff0200720c */ /* 0x000fe40003f85270 */
[----:B------:R-:W-:Y:S02]  /*b230*/  @!P1 LEA R6, P5, R14, R0, 0x2 ;  /* 0x000000000e069211 */ /* 0x000fe400078a10ff */
[----:B------:R-:W-:Y:S02]  /*b240*/  @!P3 LEA.HI.X R11, R18, R4, R19, 0x2, P4 ;  /* 0x00000004120bb211 */ /* 0x000fe400020f1413 */
[----:B------:R-:W-:Y:S02]  /*b250*/  @!P0 LEA R2, P4, R12, R0, 0x2 ;  /* 0x000000000c028211 */ /* 0x000fe400078810ff */
[-C--:B------:R-:W-:Y:S01]  /*b260*/  @!P1 LEA.HI.X R7, R14, R4.reuse, R15, 0x2, P5 ;  /* 0x000000040e079211 */ /* 0x080fe200028f140f */
[----:B------:R1:W-:Y:S04]  /*b270*/  @!P3 ST.E.64 [R10.64], R72 ;  /* 0x000000480a00b985 */ /* 0x0003e8000c101b06 */
[----:B------:R1:W-:Y:S04]  /*b280*/  @!P2 ST.E.64 [R8.64], R70 ;  /* 0x000000460800a985 */ /* 0x0003e8000c101b06 */
[----:B------:R1:W-:Y:S01]  /*b290*/  @!P1 ST.E.64 [R6.64], R66 ;  /* 0x0000004206009985 */ /* 0x0003e2000c101b06 */
[----:B--2---:R-:W-:-:S05]  /*b2a0*/  @!P0 LEA.HI.X R3, R12, R4, R13, 0x2, P4 ;  /* 0x000000040c038211 */ /* 0x004fca00020f140d */
[----:B------:R1:W-:Y:S01]  /*b2b0*/  @!P0 ST.E.64 [R2.64], R54 ;  /* 0x0000003602008985 */ /* 0x0003e2000c101b06 */
[----:B----4-:R-:W-:-:S13]  /*b2c0*/  ISETP.GE.AND P0, PT, R5, c[0x0][0x3c8], PT ;  /* 0x0000f20005007a0c */ /* 0x010fda0003f06270 */
[----:B------:R-:W-:Y:S05]  /*b2d0*/  @P0 BRA `(.L_x_75) ;  /* 0x00000cf000000947 */ /* 0x000fea0003800000 */
[----:B------:R-:W2:Y:S01]  /*b2e0*/  LDL R12, [R1+0x48] ;  /* 0x00004800010c7983 */ /* 0x000ea20000100800 */
[----:B-1----:R-:W-:-:S04]  /*b2f0*/  LEA R2, P0, R5, R0, 0x2 ;  /* 0x0000000005027211 */ /* 0x002fc800078010ff */
[----:B--2---:R-:W-:-:S05]  /*b300*/  LEA.HI.X R3, R5, R4, R12, 0x2, P0 ;  /* 0x0000000405037211 */ /* 0x004fca00000f140c */
[----:B------:R1:W-:Y:S01]  /*b310*/  ST.E.64 [R2.64], R44 ;  /* 0x0000002c02007985 */ /* 0x0003e2000c101b06 */
[----:B------:R-:W-:Y:S05]  /*b320*/  BRA `(.L_x_75) ;  /* 0x00000ca000007947 */ /* 0x000fea0003800000 */
.L_x_60:
[----:B------:R-:W-:Y:S01]  /*b330*/  ISETP.NE.U32.AND P0, PT, RZ, c[0x0][0x508], PT ;  /* 0x00014200ff007a0c */ /* 0x000fe20003f05070 */
[----:B------:R-:W-:Y:S01]  /*b340*/  IMAD.MOV.U32 R4, RZ, RZ, 0x4 ;  /* 0x00000004ff047424 */ /* 0x000fe200078e00ff */
[----:B------:R-:W-:Y:S01]  /*b350*/  ISETP.NE.U32.AND P2, PT, RZ, c[0x0][0x500], PT ;  /* 0x00014000ff007a0c */ /* 0x000fe20003f45070 */
[----:B------:R-:W-:Y:S01]  /*b360*/  IMAD.MOV.U32 R0, RZ, RZ, RZ ;  /* 0x000000ffff007224 */ /* 0x000fe200078e00ff */
[----:B------:R-:W-:Y:S01]  /*b370*/  ISETP.NE.AND.EX P1, PT, RZ, c[0x0][0x50c], PT, P0 ;  /* 0x00014300ff007a0c */ /* 0x000fe20003f25300 */
[----:B------:R-:W-:Y:S01]  /*b380*/  IMAD.MOV.U32 R19, RZ, RZ, c[0x0][0x388] ;  /* 0x0000e200ff137624 */ /* 0x000fe200078e00ff */
[----:B------:R-:W-:Y:S01]  /*b390*/  ISETP.NE.AND.EX P2, PT, RZ, c[0x0][0x504], PT, P2 ;  /* 0x00014100ff007a0c */ /* 0x000fe20003f45320 */
[----:B------:R-:W-:-:S10]  /*b3a0*/  IMAD.WIDE R4, R230, R4, c[0x0][0x500] ;  /* 0x00014000e6047625 */ /* 0x000fd400078e0204 */
[C---:B------:R-:W-:Y:S02]  /*b3b0*/  @P1 LEA R2, P0, R230.reuse, c[0x0][0x508], 0x2 ;  /* 0x00014200e6021a11 */ /* 0x040fe400078010ff */
[----:B------:R2:W5:Y:S02]  /*b3c0*/  @P2 LDG.E R0, [R4.64] ;  /* 0x0000000604002981 */ /* 0x000564000c1e1900 */
[----:B------:R-:W-:-:S05]  /*b3d0*/  @P1 LEA.HI.X R3, R230, c[0x0][0x50c], R238, 0x2, P0 ;  /* 0x00014300e6031a11 */ /* 0x000fca00000f14ee */
[----:B------:R2:W5:Y:S01]  /*b3e0*/  @P1 LDG.E R19, [R2.64] ;  /* 0x0000000602131981 */ /* 0x000562000c1e1900 */
[----:B------:R-:W-:-:S04]  /*b3f0*/  ISETP.NE.AND P0, PT, R234, RZ, PT ;  /* 0x000000ffea00720c */ /* 0x000fc80003f05270 */
[----:B------:R-:W-:Y:S01]  /*b400*/  SEL R18, R234, c[0x0][0x3d4], P0 ;  /* 0x0000f500ea127a07 */ /* 0x000fe20000000000 */
[----:B------:R-:W-:Y:S05]  /*b410*/  @P1 BRA `(.L_x_88) ;  /* 0x0000004000001947 */ /* 0x000fea0003800000 */
[----:B------:R-:W-:Y:S05]  /*b420*/  @!P2 BRA `(.L_x_88) ;  /* 0x000000300000a947 */ /* 0x000fea0003800000 */
[----:B--2---:R2:W3:Y:S04]  /*b430*/  LDG.E R2, [R4.64] ;  /* 0x0000000604027981 */ /* 0x0044e8000c1e1900 */
[----:B--2---:R-:W3:Y:S02]  /*b440*/  LDG.E R4, [R4.64+0x4] ;  /* 0x0000040604047981 */ /* 0x004ee4000c1e1900 */
[----:B---3-5:R-:W-:Y:S02]  /*b450*/  IADD3 R19, -R2, R4, RZ ;  /* 0x0000000402137210 */ /* 0x028fe40007ffe1ff */
.L_x_88:
[----:B--2---:R-:W2:Y:S01]  /*b460*/  S2R R3, SR_TID.X ;  /* 0x0000000000037919 */ /* 0x004ea20000002100 */
[----:B------:R-:W-:Y:S01]  /*b470*/  BSSY B0, `(.L_x_89) ;  /* 0x0000036000007945 */ /* 0x000fe20003800000 */
[----:B------:R-:W-:Y:S02]  /*b480*/  SEL R12, R230, RZ, !P2 ;  /* 0x000000ffe60c7207 */ /* 0x000fe40005000000 */
[----:B------:R-:W-:-:S02]  /*b490*/  SEL R20, R238, RZ, !P2 ;  /* 0x000000ffee147207 */ /* 0x000fc40005000000 */
[----:B-----5:R-:W-:Y:S02]  /*b4a0*/  SHF.R.S32.HI R17, RZ, 0x1f, R0 ;  /* 0x0000001fff117819 */ /* 0x020fe40000011400 */
[----:B--2---:R-:W-:-:S13]  /*b4b0*/  ISETP.GT.AND P0, PT, R3, 0x7f, PT ;  /* 0x0000007f0300780c */ /* 0x004fda0003f04270 */
[----:B------:R-:W-:Y:S05]  /*b4c0*/  @P0 BRA `(.L_x_90) ;  /* 0x0000030000000947 */ /* 0x000fea0003800000 */
[----:B------:R-:W-:Y:S01]  /*b4d0*/  IMAD R2, R19, c[0x0][0x4e8], RZ ;  /* 0x00013a0013027a24 */ /* 0x000fe200078e02ff */
[----:B------:R-:W-:-:S04]  /*b4e0*/  LEA R13, R233, R3, 0x7 ;  /* 0x00000003e90d7211 */ /* 0x000fc800078e38ff */
[----:B------:R-:W-:-:S13]  /*b4f0*/  ISETP.GE.AND P0, PT, R13, R2, PT ;  /* 0x000000020d00720c */ /* 0x000fda0003f06270 */
[----:B------:R-:W-:Y:S05]  /*b500*/  @P0 BRA `(.L_x_90) ;  /* 0x000002c000000947 */ /* 0x000fea0003800000 */
[----:B------:R-:W2:Y:S01]  /*b510*/  LDL.LU R21, [R1+0x40] ;  /* 0x0000400001157983 */ /* 0x000ea20000300800 */
[----:B------:R-:W-:Y:S01]  /*b520*/  IMAD.MOV.U32 R2, RZ, RZ, 0x368 ;  /* 0x00000368ff027424 */ /* 0x000fe200078e00ff */
[----:B------:R-:W-:-:S04]  /*b530*/  ISETP.GT.AND P2, PT, R18, 0x1, PT ;  /* 0x000000011200780c */ /* 0x000fc80003f44270 */
[----:B------:R-:W-:-:S04]  /*b540*/  SEL R2, R2, 0x328, P2 ;  /* 0x0000032802027807 */ /* 0x000fc80001000000 */
[----:B------:R3:W4:Y:S08]  /*b550*/  LDC.64 R8, c[0x0][R2+0x170] ;  /* 0x00005c0002087b82 */ /* 0x0007300000000a00 */
[----:B------:R3:W5:Y:S08]  /*b560*/  LDC.64 R6, c[0x0][R2+0x168] ;  /* 0x00005a0002067b82 */ /* 0x0007700000000a00 */
[----:B-1----:R3:W1:Y:S08]  /*b570*/  LDC.64 R14, c[0x0][R2+0x178] ;  /* 0x00005e00020e7b82 */ /* 0x0026700000000a00 */
[----:B------:R3:W1:Y:S02]  /*b580*/  LDC.64 R10, c[0x0][R2+0x160] ;  /* 0x00005800020a7b82 */ /* 0x0006640000000a00 */
[----:B---3--:R-:W-:-:S02]  /*b590*/  IMAD.MOV.U32 R2, RZ, RZ, c[0x0][0x4e8] ;  /* 0x00013a00ff027624 */ /* 0x008fc400078e00ff */
[-C--:B----4-:R-:W-:Y:S02]  /*b5a0*/  IMAD R3, R9, R12.reuse, RZ ;  /* 0x0000000c09037224 */ /* 0x090fe400078e02ff */
[----:B------:R-:W-:Y:S01]  /*b5b0*/  IMAD.WIDE.U32 R4, R8, R12, RZ ;  /* 0x0000000c08047225 */ /* 0x000fe200078e00ff */
[----:B------:R-:W-:Y:S02]  /*b5c0*/  ISETP.NE.AND P0, PT, R2, 0x1, PT ;  /* 0x000000010200780c */ /* 0x000fe40003f05270 */
[----:B------:R-:W-:Y:S01]  /*b5d0*/  MOV R2, R13 ;  /* 0x0000000d00027202 */ /* 0x000fe20000000f00 */
[----:B------:R-:W-:Y:S02]  /*b5e0*/  IMAD R8, R8, R20, R3 ;  /* 0x0000001408087224 */ /* 0x000fe400078e0203 */
[-C--:B-----5:R-:W-:Y:S02]  /*b5f0*/  IMAD R9, R7, R236.reuse, RZ ;  /* 0x000000ec07097224 */ /* 0x0a0fe400078e02ff */
[----:B------:R-:W-:-:S04]  /*b600*/  IMAD.WIDE.U32 R6, R6, R236, RZ ;  /* 0x000000ec06067225 */ /* 0x000fc800078e00ff */
[----:B------:R-:W-:Y:S01]  /*b610*/  IMAD.IADD R9, R7, 0x1, R9 ;  /* 0x0000000107097824 */ /* 0x000fe200078e0209 */
[----:B------:R-:W-:Y:S01]  /*b620*/  IADD3 R7, R5, R8, RZ ;  /* 0x0000000805077210 */ /* 0x000fe20007ffe0ff */
[----:B------:R-:W-:-:S05]  /*b630*/  @P0 IMAD.HI.U32 R16, R13, c[0x0][0x4ec], RZ ;  /* 0x00013b000d100a27 */ /* 0x000fca00078e00ff */
[----:B------:R-:W-:Y:S02]  /*b640*/  @P0 SHF.R.U32.HI R2, RZ, c[0x0][0x4f0], R16 ;  /* 0x00013c00ff020a19 */ /* 0x000fe40000011610 */
[----:B------:R-:W-:-:S03]  /*b650*/  IADD3 R16, P1, P0, R4, R6, R0 ;  /* 0x0000000604107210 */ /* 0x000fc6000783e000 */
[----:B------:R-:W-:Y:S01]  /*b660*/  IMAD.MOV R6, RZ, RZ, -R2 ;  /* 0x000000ffff067224 */ /* 0x000fe200078e0a02 */
[----:B------:R-:W-:Y:S02]  /*b670*/  IADD3.X R9, R7, R9, R17, P1, P0 ;  /* 0x0000000907097210 */ /* 0x000fe40000fe0411 */
[----:B--2---:R-:W-:-:S05]  /*b680*/  SEL R3, R21, RZ, P2 ;  /* 0x000000ff15037207 */ /* 0x004fca0001000000 */
[-C--:B-1----:R-:W-:Y:S02]  /*b690*/  IMAD R8, R15, R3.reuse, RZ ;  /* 0x000000030f087224 */ /* 0x082fe400078e02ff */
[----:B------:R-:W-:-:S04]  /*b6a0*/  IMAD.WIDE.U32 R4, R14, R3, RZ ;  /* 0x000000030e047225 */ /* 0x000fc800078e00ff */
[----:B------:R-:W-:Y:S01]  /*b6b0*/  IMAD R3, R6, c[0x0][0x4e8], R13 ;  /* 0x00013a0006037a24 */ /* 0x000fe200078e020d */
[----:B------:R-:W-:Y:S02]  /*b6c0*/  IADD3 R7, R5, R8, RZ ;  /* 0x0000000805077210 */ /* 0x000fe40007ffe0ff */
[----:B------:R-:W-:Y:S02]  /*b6d0*/  IADD3 R4, P1, P0, R2, R16, R4 ;  /* 0x0000001002047210 */ /* 0x000fe4000783e004 */
[----:B------:R-:W-:Y:S01]  /*b6e0*/  SHF.R.S32.HI R5, RZ, 0x1f, R2 ;  /* 0x0000001fff057819 */ /* 0x000fe20000011402 */
[----:B------:R-:W-:Y:S01]  /*b6f0*/  IMAD R2, R11, R3, RZ ;  /* 0x000000030b027224 */ /* 0x000fe200078e02ff */
[----:B------:R-:W-:Y:S02]  /*b700*/  SHF.R.S32.HI R6, RZ, 0x1f, R3 ;  /* 0x0000001fff067819 */ /* 0x000fe40000011403 */
[----:B------:R-:W-:Y:S01]  /*b710*/  IADD3.X R5, R5, R9, R7, P1, P0 ;  /* 0x0000000905057210 */ /* 0x000fe20000fe0407 */
[----:B------:R-:W-:-:S02]  /*b720*/  IMAD.MOV.U32 R7, RZ, RZ, c[0x0][0x4a8] ;  /* 0x00012a00ff077624 */ /* 0x000fc400078e00ff */
[C---:B------:R-:W-:Y:S02]  /*b730*/  IMAD R6, R10.reuse, R6, R2 ;  /* 0x000000060a067224 */ /* 0x040fe400078e0202 */
[----:B------:R-:W-:Y:S01]  /*b740*/  IMAD.WIDE.U32 R2, R10, R3, R4 ;  /* 0x000000030a027225 */ /* 0x000fe200078e0004 */
[----:B------:R-:W-:Y:S02]  /*b750*/  MOV R5, c[0x0][0x4ac] ;  /* 0x00012b0000057a02 */ /* 0x000fe40000000f00 */
[----:B------:R-:W-:Y:S01]  /*b760*/  SEL R4, R7, c[0x0][0x450], P2 ;  /* 0x0001140007047a07 */ /* 0x000fe20001000000 */
[----:B------:R-:W-:Y:S01]  /*b770*/  IMAD.IADD R3, R3, 0x1, R6 ;  /* 0x0000000103037824 */ /* 0x000fe200078e0206 */
[----:B------:R-:W-:Y:S02]  /*b780*/  SEL R5, R5, c[0x0][0x454], P2 ;  /* 0x0001150005057a07 */ /* 0x000fe40001000000 */
[----:B------:R-:W-:-:S04]  /*b790*/  LEA R4, P0, R2, R4, 0x2 ;  /* 0x0000000402047211 */ /* 0x000fc800078010ff */
[----:B------:R-:W-:Y:S02]  /*b7a0*/  LEA.HI.X R5, R2, R5, R3, 0x2, P0 ;  /* 0x0000000502057211 */ /* 0x000fe400000f1403 */
[----:B------:R-:W-:-:S05]  /*b7b0*/  MOV R2, 0xff800000 ;  /* 0xff80000000027802 */ /* 0x000fca0000000f00 */
[----:B------:R1:W-:Y:S02]  /*b7c0*/  STG.E [R4.64], R2 ;  /* 0x0000000204007986 */ /* 0x0003e4000c101906 */
.L_x_90:
[----:B------:R-:W-:Y:S05]  /*b7d0*/  BSYNC B0 ;  /* 0x0000000000007941 */ /* 0x000fea0003800000 */
.L_x_89:
[----:B------:R-:W-:-:S13]  /*b7e0*/  ISETP.GT.AND P0, PT, R18, 0x1, PT ;  /* 0x000000011200780c */ /* 0x000fda0003f04270 */
[----:B------:R-:W-:Y:S05]  /*b7f0*/  @P0 BRA `(.L_x_75) ;  /* 0x000007d000000947 */ /* 0x000fea0003800000 */
[----:B------:R-:W2:Y:S01]  /*b800*/  S2R R3, SR_TID.X ;  /* 0x0000000000037919 */ /* 0x000ea20000002100 */
[----:B-1----:R-:W-:Y:S01]  /*b810*/  MOV R2, c[0x0][0x4e8] ;  /* 0x00013a0000027a02 */ /* 0x002fe20000000f00 */
[----:B------:R-:W-:Y:S01]  /*b820*/  IMAD R4, R17, c[0x0][0x3a0], RZ ;  /* 0x0000e80011047a24 */ /* 0x000fe200078e02ff */
[----:B------:R-:W-:Y:S02]  /*b830*/  LEA R11, R233, R229, 0x7 ;  /* 0x000000e5e90b7211 */ /* 0x000fe400078e38ff */
[----:B------:R-:W-:Y:S02]  /*b840*/  ISETP.NE.AND P0, PT, R2, 0x1, PT ;  /* 0x000000010200780c */ /* 0x000fe40003f05270 */
[----:B--2---:R-:W-:-:S04]  /*b850*/  SHF.R.S32.HI R5, RZ, 0x1f, R3 ;  /* 0x0000001fff057819 */ /* 0x004fc80000011403 */
[----:B------:R-:W-:-:S04]  /*b860*/  LEA.HI R5, R5, R3, RZ, 0x2 ;  /* 0x0000000305057211 */ /* 0x000fc800078f10ff */
[----:B------:R-:W-:-:S04]  /*b870*/  LOP3.LUT R5, R5, 0xfffffffc, RZ, 0xc0, !PT ;  /* 0xfffffffc05057812 */ /* 0x000fc800078ec0ff */
[----:B------:R-:W-:Y:S01]  /*b880*/  IADD3 R5, -R5, R3, RZ ;  /* 0x0000000305057210 */ /* 0x000fe20007ffe1ff */
[----:B------:R-:W-:-:S04]  /*b890*/  IMAD.WIDE.U32 R2, R0, c[0x0][0x3a0], RZ ;  /* 0x0000e80000027a25 */ /* 0x000fc800078e00ff */
[----:B------:R-:W-:Y:S01]  /*b8a0*/  IMAD R0, R0, c[0x0][0x3a4], R4 ;  /* 0x0000e90000007a24 */ /* 0x000fe200078e0204 */
[----:B------:R-:W-:Y:S01]  /*b8b0*/  LEA R4, R5, R229, 0x5 ;  /* 0x000000e505047211 */ /* 0x000fe200078e28ff */
[----:B------:R-:W-:Y:S02]  /*b8c0*/  IMAD R5, R20, c[0x0][0x3f0], RZ ;  /* 0x0000fc0014057a24 */ /* 0x000fe400078e02ff */
[----:B------:R-:W-:Y:S01]  /*b8d0*/  IMAD.IADD R3, R3, 0x1, R0 ;  /* 0x0000000103037824 */ /* 0x000fe200078e0200 */
[----:B------:R-:W-:Y:S01]  /*b8e0*/  LEA R4, R233, R4, 0x7 ;  /* 0x00000004e9047211 */ /* 0x000fe200078e38ff */
[----:B------:R-:W-:Y:S02]  /*b8f0*/  IMAD R7, R12, c[0x0][0x3f4], R5 ;  /* 0x0000fd000c077a24 */ /* 0x000fe400078e0205 */
[----:B------:R-:W-:Y:S01]  /*b900*/  IMAD.WIDE.U32 R2, R236, c[0x0][0x3e8], R2 ;  /* 0x0000fa00ec027a25 */ /* 0x000fe200078e0002 */
[----:B------:R-:W-:-:S03]  /*b910*/  MOV R0, R4 ;  /* 0x0000000400007202 */ /* 0x000fc60000000f00 */
[----:B------:R-:W-:-:S04]  /*b920*/  @P0 IMAD.HI.U32 R6, R4, c[0x0][0x4ec], RZ ;  /* 0x00013b0004060a27 */ /* 0x000fc800078e00ff */
[----:B------:R-:W-:Y:S01]  /*b930*/  IMAD R3, R236, c[0x0][0x3ec], R3 ;  /* 0x0000fb00ec037a24 */ /* 0x000fe200078e0203 */
[----:B------:R-:W-:-:S03]  /*b940*/  @P0 SHF.R.U32.HI R0, RZ, c[0x0][0x4f0], R6 ;  /* 0x00013c00ff000a19 */ /* 0x000fc60000011606 */
[----:B------:R-:W-:Y:S01]  /*b950*/  IMAD.WIDE.U32 R2, R12, c[0x0][0x3f0], R2 ;  /* 0x0000fc000c027a25 */ /* 0x000fe200078e0002 */
[----:B------:R-:W-:Y:S02]  /*b960*/  SHF.R.S32.HI R6, RZ, 0x1f, R0 ;  /* 0x0000001fff067819 */ /* 0x000fe40000011400 */
[----:B------:R-:W-:Y:S01]  /*b970*/  IADD3 R5, -R0, RZ, RZ ;  /* 0x000000ff00057210 */ /* 0x000fe20007ffe1ff */
[----:B------:R-:W-:Y:S02]  /*b980*/  IMAD.IADD R3, R3, 0x1, R7 ;  /* 0x0000000103037824 */ /* 0x000fe400078e0207 */
[----:B------:R-:W-:Y:S02]  /*b990*/  IMAD R6, R6, c[0x0][0x3e0], RZ ;  /* 0x0000f80006067a24 */ /* 0x000fe400078e02ff */
[----:B------:R-:W-:Y:S02]  /*b9a0*/  IMAD R4, R5, c[0x0][0x4e8], R4 ;  /* 0x00013a0005047a24 */ /* 0x000fe400078e0204 */
[----:B------:R-:W-:-:S02]  /*b9b0*/  IMAD R6, R0, c[0x0][0x3e4], R6 ;  /* 0x0000f90000067a24 */ /* 0x000fc400078e0206 */
        /* <DEDUP_REMOVED lines=11> */
.L_x_145:
[----:B------:R-:W-:Y:S05]  /*ba70*/  BRA.DIV ~URZ, `(.L_x_92) ;  /* 0x000020e27f007947 */ /* 0x000fea000b800000 */
[----:B------:R3:W4:Y:S02]  /*ba80*/  SHFL.IDX PT, R0, R12, RZ, 0x1c1f ;  /* 0x001c1fff0c007589 */ /* 0x00072400000e0000 */
.L_x_146:
[----:B------:R-:W-:Y:S01]  /*ba90*/  IMAD R10, R19, c[0x0][0x4e8], RZ ;  /* 0x00013a00130a7a24 */ /* 0x000fe200078e02ff */
[----:B------:R-:W-:Y:S04]  /*baa0*/  BSSY B0, `(.L_x_93) ;  /* 0x0000011000007945 */ /* 0x000fe80003800000 */
[----:B------:R-:W-:-:S13]  /*bab0*/  ISETP.GE.AND P0, PT, R11, R10, PT ;  /* 0x0000000a0b00720c */ /* 0x000fda0003f06270 */
        /* <DEDUP_REMOVED lines=10> */
[----:B------:R2:W-:Y:S01]  /*bb60*/  @!P2 ST.E.128 [R6.64], RZ ;  /* 0x000000ff0600a985 */ /* 0x0005e2000c101d06 */
[-C--:B-----5:R-:W-:Y:S02]  /*bb70*/  @!P1 LEA.HI.X R5, R225, R8.reuse, R14, 0x1, P4 ;  /* 0x00000008e1059211 */ /* 0x0a0fe400020f0c0e */
[----:B---3--:R-:W-:-:S03]  /*bb80*/  @!P0 LEA.HI.X R3, R228, R8, R13, 0x1, P3 ;  /* 0x00000008e4038211 */ /* 0x008fc600018f0c0d */
[----:B------:R2:W-:Y:S04]  /*bb90*/  @!P1 ST.E.128 [R4.64], RZ ;  /* 0x000000ff04009985 */ /* 0x0005e8000c101d06 */
[----:B------:R2:W-:Y:S02]  /*bba0*/  @!P0 ST.E.128 [R2.64], RZ ;  /* 0x000000ff02008985 */ /* 0x0005e4000c101d06 */
.L_x_94:
[----:B------:R-:W-:Y:S05]  /*bbb0*/  BSYNC B0 ;  /* 0x0000000000007941 */ /* 0x000fea0003800000 */
.L_x_93:
[----:B------:R-:W-:Y:S05]  /*bbc0*/  BRA.DIV ~URZ, `(.L_x_95) ;  /* 0x00001ff27f007947 */ /* 0x000fea000b800000 */
[----:B--2---:R2:W1:Y:S04]  /*bbd0*/  SHFL.IDX PT, R8, R9, 0x1, 0x1c1f ;  /* 0x003c1f0009087f89 */ /* 0x00446800000e0000 */
[----:B----4-:R2:W4:Y:S02]  /*bbe0*/  SHFL.IDX PT, R0, R12, 0x1, 0x1c1f ;  /* 0x003c1f000c007f89 */ /* 0x01052400000e0000 */
.L_x_147:
        /* <DEDUP_REMOVED lines=13> */
[----:B------:R1:W-:Y:S01]  /*bcc0*/  @!P2 ST.E.128 [R6.64], RZ ;  /* 0x000000ff0600a985 */ /* 0x0003e2000c101d06 */
[-C--:B-----5:R-:W-:Y:S02]  /*bcd0*/  @!P1 LEA.HI.X R5, R225, R8.reuse, R14, 0x1, P4 ;  /* 0x00000008e1059211 */ /* 0x0a0fe400020f0c0e */
[----:B--2---:R-:W-:-:S03]  /*bce0*/  @!P0 LEA.HI.X R3, R228, R8, R13, 0x1, P3 ;  /* 0x00000008e4038211 */ /* 0x004fc600018f0c0d */
[----:B------:R1:W-:Y:S04]  /*bcf0*/  @!P1 ST.E.128 [R4.64], RZ ;  /* 0x000000ff04009985 */ /* 0x0003e8000c101d06 */
[----:B------:R1:W-:Y:S02]  /*bd00*/  @!P0 ST.E.128 [R2.64], RZ ;  /* 0x000000ff02008985 */ /* 0x0003e4000c101d06 */
.L_x_97:
[----:B------:R-:W-:Y:S05]  /*bd10*/  BSYNC B0 ;  /* 0x0000000000007941 */ /* 0x000fea0003800000 */
.L_x_96:
[----:B------:R-:W-:Y:S05]  /*bd20*/  BRA.DIV ~URZ, `(.L_x_98) ;  /* 0x00001f527f007947 */ /* 0x000fea000b800000 */
[----:B-1----:R1:W2:Y:S02]  /*bd30*/  SHFL.IDX PT, R8, R9, 0x2, 0x1c1f ;  /* 0x005c1f0009087f89 */ /* 0x0022a400000e0000 */
.L_x_148:
[----:B------:R-:W-:Y:S05]  /*bd40*/  BRA.DIV ~URZ, `(.L_x_99) ;  /* 0x00001fa27f007947 */ /* 0x000fea000b800000 */
[----:B----4-:R4:W1:Y:S02]  /*bd50*/  SHFL.IDX PT, R0, R12, 0x2, 0x1c1f ;  /* 0x005c1f000c007f89 */ /* 0x01086400000e0000 */
.L_x_149:
        /* <DEDUP_REMOVED lines=18> */
.L_x_101:
[----:B------:R-:W-:Y:S05]  /*be80*/  BSYNC B0 ;  /* 0x0000000000007941 */ /* 0x000fea0003800000 */
.L_x_100:
[----:B------:R-:W-:Y:S05]  /*be90*/  BRA.DIV ~URZ, `(.L_x_102) ;  /* 0x00001eb27f007947 */ /* 0x000fea000b800000 */
[----:B--2---:R2:W3:Y:S04]  /*bea0*/  SHFL.IDX PT, R8, R9, 0x3, 0x1c1f ;  /* 0x007c1f0009087f89 */ /* 0x0044e800000e0000 */
[----:B-1----:R2:W1:Y:S02]  /*beb0*/  SHFL.IDX PT, R0, R12, 0x3, 0x1c1f ;  /* 0x007c1f000c007f89 */ /* 0x00246400000e0000 */
.L_x_150:
[----:B------:R-:W-:-:S04]  /*bec0*/  IADD3 R2, R11, 0x60, RZ ;  /* 0x000000600b027810 */ /* 0x000fc80007ffe0ff */
[----:B------:R-:W-:-:S13]  /*bed0*/  ISETP.GE.AND P0, PT, R2, R10, PT ;  /* 0x0000000a0200720c */ /* 0x000fda0003f06270 */
[----:B------:R-:W-:Y:S05]  /*bee0*/  @P0 BRA `(.L_x_75) ;  /* 0x000000e000000947 */ /* 0x000fea0003800000 */
[----:B--234-:R-:W2:Y:S04]  /*bef0*/  LDL R12, [R1+0x38] ;  /* 0x00003800010c7983 */ /* 0x01cea80000100800 */
[----:B------:R-:W3:Y:S01]  /*bf00*/  LDL R9, [R1+0x34] ;  /* 0x0000340001097983 */ /* 0x000ee20000100800 */
[----:B------:R-:W-:Y:S02]  /*bf10*/  ISETP.GE.AND P2, PT, R226, c[0x0][0x3c8], PT ;  /* 0x0000f200e2007a0c */ /* 0x000fe40003f46270 */
[----:B------:R-:W-:Y:S02]  /*bf20*/  ISETP.GE.AND P1, PT, R225, c[0x0][0x3c8], PT ;  /* 0x0000f200e1007a0c */ /* 0x000fe40003f26270 */
[----:B------:R-:W-:-:S09]  /*bf30*/  ISETP.GE.AND P0, PT, R228, c[0x0][0x3c8], PT ;  /* 0x0000f200e4007a0c */ /* 0x000fd20003f06270 */
[-C--:B-1----:R-:W-:Y:S02]  /*bf40*/  @!P2 LEA R6, P5, R226, R0.reuse, 0x1 ;  /* 0x00000000e206a211 */ /* 0x082fe400078a08ff */
[-C--:B------:R-:W-:Y:S02]  /*bf50*/  @!P1 LEA R4, P4, R225, R0.reuse, 0x1 ;  /* 0x00000000e1049211 */ /* 0x080fe400078808ff */
[----:B------:R-:W-:Y:S02]  /*bf60*/  @!P0 LEA R2, P3, R228, R0, 0x1 ;  /* 0x00000000e4028211 */ /* 0x000fe400078608ff */
[----:B------:R-:W-:-:S05]  /*bf70*/  @!P2 LEA.HI.X R7, R226, R8, R227, 0x1, P5 ;  /* 0x00000008e207a211 */ /* 0x000fca00028f0ce3 */
[----:B------:R1:W-:Y:S01]  /*bf80*/  @!P2 ST.E.128 [R6.64], RZ ;  /* 0x000000ff0600a985 */ /* 0x0003e2000c101d06 */
[-C--:B--2---:R-:W-:Y:S02]  /*bf90*/  @!P1 LEA.HI.X R5, R225, R8.reuse, R12, 0x1, P4 ;  /* 0x00000008e1059211 */ /* 0x084fe400020f0c0c */
[----:B---3--:R-:W-:-:S03]  /*bfa0*/  @!P0 LEA.HI.X R3, R228, R8, R9, 0x1, P3 ;  /* 0x00000008e4038211 */ /* 0x008fc600018f0c09 */
[----:B------:R1:W-:Y:S04]  /*bfb0*/  @!P1 ST.E.128 [R4.64], RZ ;  /* 0x000000ff04009985 */ /* 0x0003e8000c101d06 */
[----:B------:R1:W-:Y:S02]  /*bfc0*/  @!P0 ST.E.128 [R2.64], RZ ;  /* 0x000000ff02008985 */ /* 0x0003e4000c101d06 */
.L_x_75:
[----:B------:R-:W-:Y:S05]  /*bfd0*/  BSYNC B1 ;  /* 0x0000000000017941 */ /* 0x000fea0003800000 */
.L_x_59:
[----:B-1--4-:R-:W4:Y:S02]  /*bfe0*/  LDL R0, [R1+0x74] ;  /* 0x0000740001007983 */ /* 0x012f240000100800 */
[----:B----4-:R-:W-:-:S13]  /*bff0*/  ISETP.NE.AND P0, PT, R0, RZ, PT ;  /* 0x000000ff0000720c */ /* 0x010fda0003f05270 */
[----:B------:R-:W-:Y:S01]  /*c000*/  @P0 WARPSYNC 0xffffffff ;  /* 0xffffffff00000948 */ /* 0x000fe20003800000 */
[----:B------:R-:W-:Y:S06]  /*c010*/  @P0 BAR.SYNC.DEFER_BLOCKING 0x5, 0x80 ;  /* 0x0142000000000b1d */ /* 0x000fec0000010000 */
[----:B------:R-:W1:Y:S04]  /*c020*/  @P0 LDS.128 R232, [0xc080] ;  /* 0x00c08000ffe80984 */ /* 0x000e680000000c00 */
[----:B------:R-:W-:Y:S06]  /*c030*/  @P0 BAR.ARV 0x4, 0x80 ;  /* 0x0102000000000b1d */ /* 0x000fec0000002000 */
[----:B------:R-:W-:Y:S05]  /*c040*/  @P0 BRA `(.L_x_103) ;  /* 0x00000ad000000947 */ /* 0x000fea0003800000 */
[----:B------:R-:W4:Y:S01]  /*c050*/  S2R R0, SR_TID.X ;  /* 0x0000000000007919 */ /* 0x000f220000002100 */
[----:B------:R-:W-:Y:S01]  /*c060*/  IMAD.MOV.U32 R7, RZ, RZ, RZ ;  /* 0x000000ffff077224 */ /* 0x000fe200078e00ff */
[----:B----4-:R-:W-:-:S04]  /*c070*/  LOP3.LUT R14, R0, 0x1f, RZ, 0xc0, !PT ;  /* 0x0000001f000e7812 */ /* 0x010fc800078ec0ff */
[----:B------:R-:W-:Y:S01]  /*c080*/  ISETP.NE.AND P6, PT, R14, 0x1f, PT ;  /* 0x0000001f0e00780c */ /* 0x000fe20003fc5270 */
[----:B------:R-:W-:Y:S10]  /*c090*/  BRA.DIV ~URZ, `(.L_x_104) ;  /* 0x00001d727f007947 */ /* 0x000ff4000b800000 */
[----:B--2---:R2:W4:Y:S02]  /*c0a0*/  SHFL.IDX PT, R9, R74, RZ, 0x1f ;  /* 0x00001fff4a097589 */ /* 0x00452400000e0000 */
.L_x_151:
[----:B------:R-:W-:Y:S05]  /*c0b0*/  BRA.DIV ~URZ, `(.L_x_105) ;  /* 0x00001dc27f007947 */ /* 0x000fea000b800000 */
[----:B---3--:R3:W2:Y:S02]  /*c0c0*/  SHFL.IDX PT, R8, R74, 0x1, 0x1f ;  /* 0x00201f004a087f89 */ /* 0x0086a400000e0000 */
.L_x_152:
[----:B-1----:R-:W-:Y:S02]  /*c0d0*/  IMAD.IADD R0, R235, 0x1, R14 ;  /* 0x00000001eb007824 */ /* 0x002fe400078e020e */
[----:B------:R-:W-:-:S03]  /*c0e0*/  IMAD.MOV.U32 R6, RZ, RZ, RZ ;  /* 0x000000ffff067224 */ /* 0x000fc600078e00ff */
[----:B------:R-:W-:-:S13]  /*c0f0*/  ISETP.GE.OR P0, PT, R0, c[0x0][0x53c], !P6 ;  /* 0x00014f0000007a0c */ /* 0x000fda0007706670 */
[----:B------:R-:W-:Y:S01]  /*c100*/  @!P0 IMAD.MOV.U32 R2, RZ, RZ, 0x4 ;  /* 0x00000004ff028424 */ /* 0x000fe200078e00ff */
[----:B------:R-:W-:-:S03]  /*c110*/  @!P0 MOV R3, 0x4 ;  /* 0x0000000400038802 */ /* 0x000fc60000000f00 */
[----:B------:R-:W-:-:S04]  /*c120*/  @!P0 IMAD.WIDE R4, R0, R2, c[0x0][0x580] ;  /* 0x0001600000048625 */ /* 0x000fc800078e0202 */
[----:B------:R-:W-:Y:S01]  /*c130*/  @!P0 IMAD.WIDE R2, R0, R3, c[0x0][0x578] ;  /* 0x00015e0000028625 */ /* 0x000fe200078e0203 */
[----:B------:R-:W5:Y:S04]  /*c140*/  @!P0 LDG.E R6, [R4.64] ;  /* 0x0000000604068981 */ /* 0x000f68000c1e1900 */
[----:B------:R-:W5:Y:S01]  /*c150*/  @!P0 LDG.E R7, [R2.64] ;  /* 0x0000000602078981 */ /* 0x000f62000c1e1900 */
[C---:B------:R-:W-:Y:S02]  /*c160*/  ISETP.GE.U32.AND P4, PT, R14.reuse, 0x10, PT ;  /* 0x000000100e00780c */ /* 0x040fe40003f86070 */
[C---:B------:R-:W-:Y:S02]  /*c170*/  ISETP.GE.U32.AND P3, PT, R14.reuse, 0x8, PT ;  /* 0x000000080e00780c */ /* 0x040fe40003f66070 */
[----:B------:R-:W-:-:S02]  /*c180*/  ISETP.GE.U32.AND P2, PT, R14, 0x4, PT ;  /* 0x000000040e00780c */ /* 0x000fc40003f46070 */
[C---:B------:R-:W-:Y:S02]  /*c190*/  ISETP.GE.U32.AND P1, PT, R14.reuse, 0x2, PT ;  /* 0x000000020e00780c */ /* 0x040fe40003f26070 */
[----:B------:R-:W-:Y:S02]  /*c1a0*/  ISETP.NE.AND P5, PT, R14, RZ, PT ;  /* 0x000000ff0e00720c */ /* 0x000fe40003fa5270 */
[----:B------:R-:W-:Y:S01]  /*c1b0*/  MOV R13, RZ ;  /* 0x000000ff000d7202 */ /* 0x000fe20000000f00 */
[----:B-----5:R-:W-:Y:S01]  /*c1c0*/  IMAD R0, R7, R6, RZ ;  /* 0x0000000607007224 */ /* 0x020fe200078e02ff */
[----:B------:R-:W-:Y:S07]  /*c1d0*/  BRA.DIV ~URZ, `(.L_x_106) ;  /* 0x00001d127f007947 */ /* 0x000fee000b800000 */
[----:B------:R1:W3:Y:S02]  /*c1e0*/  SHFL.UP PT, R4, R0, 0x1, RZ ;  /* 0x0420000000047989 */ /* 0x0002e400000e00ff */
.L_x_153:
        /* <DEDUP_REMOVED lines=16> */
.L_x_154:
[----:B---3--:R-:W-:Y:S01]  /*c2f0*/  IMAD R0, R0, c[0x0][0x538], RZ ;  /* 0x00014e0000007a24 */ /* 0x008fe200078e02ff */
[----:B------:R-:W-:Y:S04]  /*c300*/  BSSY B1, `(.L_x_108) ;  /* 0x000007c000017945 */ /* 0x000fe80003800000 */
[----:B--2---:R-:W-:-:S04]  /*c310*/  IADD3 R8, R0, R8, RZ ;  /* 0x0000000800087210 */ /* 0x004fc80007ffe0ff */
[----:B----4-:R-:W-:-:S13]  /*c320*/  ISETP.GT.AND P0, PT, R8, R9, PT ;  /* 0x000000090800720c */ /* 0x010fda0003f04270 */
[----:B------:R-:W-:Y:S05]  /*c330*/  @P0 BRA `(.L_x_109) ;  /* 0x0000024000000947 */ /* 0x000fea0003800000 */
.L_x_113:
[----:B------:R-:W-:-:S04]  /*c340*/  IADD3 R0, R235, 0x1f, RZ ;  /* 0x0000001feb007810 */ /* 0x000fc80007ffe0ff */
[----:B------:R-:W-:-:S13]  /*c350*/  ISETP.GE.AND P0, PT, R0, c[0x0][0x53c], PT ;  /* 0x00014f0000007a0c */ /* 0x000fda0003f06270 */
[----:B------:R-:W-:Y:S05]  /*c360*/  @P0 BRA `(.L_x_110) ;  /* 0x0000071000000947 */ /* 0x000fea0003800000 */
[----:B------:R-:W-:Y:S01]  /*c370*/  MOV R235, R0 ;  /* 0x0000000000eb7202 */ /* 0x000fe20000000f00 */
[----:B------:R-:W-:-:S03]  /*c380*/  CS2R R6, SRZ ;  /* 0x0000000000067805 */ /* 0x000fc6000001ff00 */
[----:B------:R-:W-:-:S04]  /*c390*/  IADD3 R0, R235, R14, RZ ;  /* 0x0000000eeb007210 */ /* 0x000fc80007ffe0ff */
[----:B------:R-:W-:-:S13]  /*c3a0*/  ISETP.GE.OR P0, PT, R0, c[0x0][0x53c], !P6 ;  /* 0x00014f0000007a0c */ /* 0x000fda0007706670 */
[----:B------:R-:W-:Y:S02]  /*c3b0*/  @!P0 MOV R2, 0x4 ;  /* 0x0000000400028802 */ /* 0x000fe40000000f00 */
[----:B------:R-:W-:-:S03]  /*c3c0*/  @!P0 MOV R3, 0x4 ;  /* 0x0000000400038802 */ /* 0x000fc60000000f00 */
[----:B-1----:R-:W-:-:S04]  /*c3d0*/  @!P0 IMAD.WIDE R4, R0, R2, c[0x0][0x580] ;  /* 0x0001600000048625 */ /* 0x002fc800078e0202 */
[----:B------:R-:W-:Y:S01]  /*c3e0*/  @!P0 IMAD.WIDE R2, R0, R3, c[0x0][0x578] ;  /* 0x00015e0000028625 */ /* 0x000fe200078e0203 */
[----:B------:R-:W2:Y:S04]  /*c3f0*/  @!P0 LDG.E R6, [R4.64] ;  /* 0x0000000604068981 */ /* 0x000ea8000c1e1900 */
[----:B------:R-:W2:Y:S02]  /*c400*/  @!P0 LDG.E R7, [R2.64] ;  /* 0x0000000602078981 */ /* 0x000ea4000c1e1900 */
[----:B--2---:R-:W-:Y:S01]  /*c410*/  IMAD R0, R7, R6, RZ ;  /* 0x0000000607007224 */ /* 0x004fe200078e02ff */
[----:B------:R-:W-:Y:S05]  /*c420*/  BRA.DIV ~URZ, `(.L_x_111) ;  /* 0x00001ca27f007947 */ /* 0x000fea000b800000 */
[----:B------:R1:W2:Y:S02]  /*c430*/  SHFL.UP PT, R2, R0, 0x1, RZ ;  /* 0x0420000000027989 */ /* 0x0002a400000e00ff */
.L_x_155:
[----:B--2---:R-:W-:-:S04]  /*c440*/  SEL R2, R2, RZ, P5 ;  /* 0x000000ff02027207 */ /* 0x004fc80002800000 */
        /* <DEDUP_REMOVED lines=14> */
[----:B------:R1:W2:Y:S02]  /*c530*/  SHFL.IDX PT, R0, R4, 0x1f, 0x1f ;  /* 0x03e01f0004007f89 */ /* 0x0002a400000e0000 */
.L_x_156:
[----:B--2---:R-:W-:-:S05]  /*c540*/  IMAD R0, R0, c[0x0][0x538], RZ ;  /* 0x00014e0000007a24 */ /* 0x004fca00078e02ff */
[----:B------:R-:W-:-:S04]  /*c550*/  IADD3 R8, R0, R8, RZ ;  /* 0x0000000800087210 */ /* 0x000fc80007ffe0ff */
[----:B------:R-:W-:-:S13]  /*c560*/  ISETP.GT.AND P0, PT, R8, R9, PT ;  /* 0x000000090800720c */ /* 0x000fda0003f04270 */
[----:B-1----:R-:W-:Y:S05]  /*c570*/  @!P0 BRA `(.L_x_113) ;  /* 0xfffffdc000008947 */ /* 0x002fea000383ffff */
.L_x_109:
[----:B------:R-:W-:-:S05]  /*c580*/  IADD3 R11, -R0, R8, RZ ;  /* 0x00000008000b7210 */ /* 0x000fca0007ffe1ff */
[----:B------:R-:W-:-:S05]  /*c590*/  IMAD R0, R4, c[0x0][0x538], R11 ;  /* 0x00014e0004007a24 */ /* 0x000fca00078e020b */
[----:B------:R-:W-:Y:S01]  /*c5a0*/  ISETP.GT.AND P0, PT, R0, R9, PT ;  /* 0x000000090000720c */ /* 0x000fe20003f04270 */
[----:B------:R-:W-:-:S12]  /*c5b0*/  BRA.DIV ~URZ, `(.L_x_114) ;  /* 0x00001d027f007947 */ /* 0x000fd8000b800000 */
[----:B------:R-:W-:-:S04]  /*c5c0*/  VOTE.ANY R10, PT, !P0 ;  /* 0x00000000000a7806 */ /* 0x000fc800040e0100 */
.L_x_157:
[----:B------:R2:W3:Y:S01]  /*c5d0*/  POPC R12, R10 ;  /* 0x0000000a000c7309 */ /* 0x0004e20000000000 */
[----:B------:R-:W-:Y:S05]  /*c5e0*/  BRA.DIV ~URZ, `(.L_x_115) ;  /* 0x00001d227f007947 */ /* 0x000fea000b800000 */
[----:B---3--:R3:W4:Y:S04]  /*c5f0*/  SHFL.IDX PT, R8, R6, R12, 0x1f ;  /* 0x00001f0c06087589 */ /* 0x00872800000e0000 */
[----:B------:R3:W1:Y:S02]  /*c600*/  SHFL.IDX PT, R7, R7, R12, 0x1f ;  /* 0x00001f0c07077589 */ /* 0x00066400000e0000 */
.L_x_158:
[----:B------:R-:W-:Y:S01]  /*c610*/  ISETP.NE.AND P0, PT, R10, RZ, PT ;  /* 0x000000ff0a00720c */ /* 0x000fe20003f05270 */
[----:B------:R-:W-:-:S12]  /*c620*/  BSSY B0, `(.L_x_116) ;  /* 0x0000005000007945 */ /* 0x000fd80003800000 */
[----:B------:R-:W-:Y:S05]  /*c630*/  @!P0 BRA `(.L_x_117) ;  /* 0x0000003000008947 */ /* 0x000fea0003800000 */
[----:B------:R-:W-:Y:S01]  /*c640*/  IADD3 R3, R12, -0x1, RZ ;  /* 0xffffffff0c037810 */ /* 0x000fe20007ffe0ff */
[----:B------:R-:W-:Y:S05]  /*c650*/  BRA.DIV ~URZ, `(.L_x_118) ;  /* 0x00001d827f007947 */ /* 0x000fea000b800000 */
[----:B------:R2:W3:Y:S02]  /*c660*/  SHFL.IDX PT, R13, R4, R3, 0x1f ;  /* 0x00001f03040d7589 */ /* 0x0004e400000e0000 */
.L_x_117:
[----:B------:R-:W-:Y:S05]  /*c670*/  BSYNC B0 ;  /* 0x0000000000007941 */ /* 0x000fea0003800000 */
.L_x_116:
[-C--:B----4-:R-:W-:Y:S01]  /*c680*/  IABS R2, R8.reuse ;  /* 0x0000000800027213 */ /* 0x090fe20000000000 */
[----:B---3--:R-:W-:Y:S01]  /*c690*/  IMAD R232, R13, c[0x0][0x538], R11 ;  /* 0x00014e000de87a24 */ /* 0x008fe200078e020b */
[----:B-1----:R-:W-:Y:S01]  /*c6a0*/  IABS R0, R7 ;  /* 0x0000000700007213 */ /* 0x002fe20000000000 */
[----:B------:R-:W-:Y:S01]  /*c6b0*/  IMAD.IADD R235, R12, 0x1, R235 ;  /* 0x000000010ceb7824 */ /* 0x000fe200078e02eb */
[----:B--2---:R-:W1:Y:S01]  /*c6c0*/  I2F.RP R4, R2 ;  /* 0x0000000200047306 */ /* 0x004e620000209400 */
[----:B------:R-:W-:Y:S02]  /*c6d0*/  IMAD.IADD R10, R9, 0x1, -R232 ;  /* 0x00000001090a7824 */ /* 0x000fe400078e0ae8 */
[----:B------:R-:W-:Y:S01]  /*c6e0*/  IMAD.MOV.U32 R6, RZ, RZ, R0 ;  /* 0x000000ffff067224 */ /* 0x000fe200078e0000 */
[----:B------:R-:W-:Y:S02]  /*c6f0*/  IABS R0, R8 ;  /* 0x0000000800007213 */ /* 0x000fe40000000000 */
[----:B------:R-:W-:-:S02]  /*c700*/  IABS R9, R10 ;  /* 0x0000000a00097213 */ /* 0x000fc40000000000 */
[----:B------:R-:W-:Y:S01]  /*c710*/  I2F.RP R11, R6 ;  /* 0x00000006000b7306 */ /* 0x000fe20000209400 */
[----:B------:R-:W-:-:S07]  /*c720*/  IMAD.MOV R0, RZ, RZ, -R0 ;  /* 0x000000ffff007224 */ /* 0x000fce00078e0a00 */
[----:B-1----:R-:W1:Y:S02]  /*c730*/  MUFU.RCP R4, R4 ;  /* 0x0000000400047308 */ /* 0x002e640000001000 */
[----:B-1----:R-:W-:-:S06]  /*c740*/  IADD3 R4, R4, 0xffffffe, RZ ;  /* 0x0ffffffe04047810 */ /* 0x002fcc0007ffe0ff */
[----:B------:R-:W1:Y:S02]  /*c750*/  F2I.FTZ.U32.TRUNC.NTZ R5, R4 ;  /* 0x0000000400057305 */ /* 0x000e64000021f000 */
[----:B-1----:R-:W-:Y:S01]  /*c760*/  IMAD.MOV R3, RZ, RZ, -R5 ;  /* 0x000000ffff037224 */ /* 0x002fe200078e0a05 */
[----:B------:R-:W-:-:S03]  /*c770*/  MOV R4, RZ ;  /* 0x000000ff00047202 */ /* 0x000fc60000000f00 */
[----:B------:R-:W-:-:S04]  /*c780*/  IMAD R3, R3, R2, RZ ;  /* 0x0000000203037224 */ /* 0x000fc800078e02ff */
[----:B------:R-:W-:-:S04]  /*c790*/  IMAD.HI.U32 R5, R5, R3, R4 ;  /* 0x0000000305057227 */ /* 0x000fc800078e0004 */
[----:B------:R-:W-:Y:S02]  /*c7a0*/  IMAD.MOV.U32 R3, RZ, RZ, R9 ;  /* 0x000000ffff037224 */ /* 0x000fe400078e0009 */
[----:B------:R-:W-:Y:S02]  /*c7b0*/  IMAD.MOV.U32 R4, RZ, RZ, R0 ;  /* 0x000000ffff047224 */ /* 0x000fe400078e0000 */
[----:B------:R-:W-:-:S04]  /*c7c0*/  IMAD.HI.U32 R0, R5, R3, RZ ;  /* 0x0000000305007227 */ /* 0x000fc800078e00ff */
[----:B------:R-:W-:Y:S02]  /*c7d0*/  IMAD R3, R0, R4, R3 ;  /* 0x0000000400037224 */ /* 0x000fe400078e0203 */
[----:B------:R-:W1:Y:S03]  /*c7e0*/  MUFU.RCP R4, R11 ;  /* 0x0000000b00047308 */ /* 0x000e660000001000 */
[----:B------:R-:W-:-:S13]  /*c7f0*/  ISETP.GT.U32.AND P0, PT, R2, R3, PT ;  /* 0x000000030200720c */ /* 0x000fda0003f04070 */
[-C--:B------:R-:W-:Y:S02]  /*c800*/  @!P0 IADD3 R3, R3, -R2.reuse, RZ ;  /* 0x8000000203038210 */ /* 0x080fe40007ffe0ff */
[----:B-1----:R-:W-:Y:S02]  /*c810*/  IADD3 R4, R4, 0xffffffe, RZ ;  /* 0x0ffffffe04047810 */ /* 0x002fe40007ffe0ff */
[----:B------:R-:W-:Y:S02]  /*c820*/  ISETP.GE.U32.AND P2, PT, R3, R2, PT ;  /* 0x000000020300720c */ /* 0x000fe40003f46070 */
[----:B------:R-:W1:Y:S01]  /*c830*/  F2I.FTZ.U32.TRUNC.NTZ R3, R4 ;  /* 0x0000000400037305 */ /* 0x000e62000021f000 */
[----:B------:R-:W-:Y:S02]  /*c840*/  LOP3.LUT R2, R10, R8, RZ, 0x3c, !PT ;  /* 0x000000080a027212 */ /* 0x000fe400078e3cff */
[----:B------:R-:W-:Y:S02]  /*c850*/  @!P0 IADD3 R0, R0, 0x1, RZ ;  /* 0x0000000100008810 */ /* 0x000fe40007ffe0ff */
[----:B------:R-:W-:-:S02]  /*c860*/  ISETP.GE.AND P1, PT, R2, RZ, PT ;  /* 0x000000ff0200720c */ /* 0x000fc40003f26270 */
[----:B------:R-:W-:-:S04]  /*c870*/  ISETP.NE.AND P0, PT, R8, RZ, PT ;  /* 0x000000ff0800720c */ /* 0x000fc80003f05270 */
[----:B------:R-:W-:Y:S01]  /*c880*/  @P2 IADD3 R0, R0, 0x1, RZ ;  /* 0x0000000100002810 */ /* 0x000fe20007ffe0ff */
[----:B-1----:R-:W-:-:S06]  /*c890*/  IMAD.MOV R2, RZ, RZ, -R3 ;  /* 0x000000ffff027224 */ /* 0x002fcc00078e0a03 */
[----:B------:R-:W-:Y:S02]  /*c8a0*/  @!P1 IMAD.MOV R0, RZ, RZ, -R0 ;  /* 0x000000ffff009224 */ /* 0x000fe400078e0a00 */
[----:B------:R-:W-:Y:S01]  /*c8b0*/  IMAD.MOV.U32 R4, RZ, RZ, R2 ;  /* 0x000000ffff047224 */ /* 0x000fe200078e0002 */
[----:B------:R-:W-:Y:S02]  /*c8c0*/  IABS R2, R7 ;  /* 0x0000000700027213 */ /* 0x000fe40000000000 */
[----:B------:R-:W-:Y:S01]  /*c8d0*/  @!P0 LOP3.LUT R0, RZ, R8, RZ, 0x33, !PT ;  /* 0x00000008ff008212 */ /* 0x000fe200078e33ff */
[----:B------:R-:W-:Y:S01]  /*c8e0*/  IMAD R4, R4, R6, RZ ;  /* 0x0000000604047224 */ /* 0x000fe200078e02ff */
[----:B------:R-:W-:Y:S01]  /*c8f0*/  IADD3 R5, RZ, -R2, RZ ;  /* 0x80000002ff057210 */ /* 0x000fe20007ffe0ff */
[----:B------:R-:W-:Y:S01]  /*c900*/  IMAD.MOV.U32 R2, RZ, RZ, RZ ;  /* 0x000000ffff027224 */ /* 0x000fe200078e00ff */
[----:B------:R-:W-:-:S03]  /*c910*/  IABS R9, R0 ;  /* 0x0000000000097213 */ /* 0x000fc60000000000 */
[----:B------:R-:W-:Y:S01]  /*c920*/  IMAD.HI.U32 R2, R3, R4, R2 ;  /* 0x0000000403027227 */ /* 0x000fe200078e0002 */
[----:B------:R-:W-:-:S03]  /*c930*/  MOV R4, R5 ;  /* 0x0000000500047202 */ /* 0x000fc60000000f00 */
[----:B------:R-:W-:-:S04]  /*c940*/  IMAD.MOV.U32 R3, RZ, RZ, R9 ;  /* 0x000000ffff037224 */ /* 0x000fc800078e0009 */
        /* <DEDUP_REMOVED lines=13> */
[----:B------:R-:W-:-:S04]  /*ca20*/  @!P0 LOP3.LUT R2, RZ, R7, RZ, 0x33, !PT ;  /* 0x00000007ff028212 */ /* 0x000fc800078e33ff */
[----:B------:R-:W-:Y:S01]  /*ca30*/  IADD3 R3, -R2, RZ, RZ ;  /* 0x000000ff02037210 */ /* 0x000fe20007ffe1ff */
[----:B------:R-:W-:-:S04]  /*ca40*/  IMAD R2, R7, 0x1000000, R2 ;  /* 0x0100000007027824 */ /* 0x000fc800078e0202 */
[----:B------:R-:W-:-:S04]  /*ca50*/  IMAD R0, R7, R3, R0 ;  /* 0x0000000307007224 */ /* 0x000fc800078e0200 */
[----:B------:R-:W-:Y:S01]  /*ca60*/  IMAD R234, R0, 0x10000, R2 ;  /* 0x0001000000ea7824 */ /* 0x000fe200078e0202 */
[----:B------:R-:W-:Y:S05]  /*ca70*/  BRA `(.L_x_119) ;  /* 0x0000004000007947 */ /* 0x000fea0003800000 */
.L_x_110:
[----:B------:R-:W-:Y:S01]  /*ca80*/  IMAD.MOV.U32 R232, RZ, RZ, R9 ;  /* 0x000000ffffe87224 */ /* 0x000fe200078e0009 */
[----:B------:R-:W-:Y:S01]  /*ca90*/  MOV R234, RZ ;  /* 0x000000ff00ea7202 */ /* 0x000fe20000000f00 */
[----:B------:R-:W-:Y:S01]  /*caa0*/  IMAD.MOV.U32 R233, RZ, RZ, RZ ;  /* 0x000000ffffe97224 */ /* 0x000fe200078e00ff */
[----:B------:R-:W-:Y:S02]  /*cab0*/  MOV R235, c[0x0][0x53c] ;  /* 0x00014f0000eb7a02 */ /* 0x000fe40000000f00 */
.L_x_119:
[----:B------:R-:W-:Y:S05]  /*cac0*/  BSYNC B1 ;  /* 0x0000000000017941 */ /* 0x000fea0003800000 */
.L_x_108:
[----:B------:R-:W-:Y:S01]  /*cad0*/  WARPSYNC 0xffffffff ;  /* 0xffffffff00007948 */ /* 0x000fe20003800000 */
[----:B------:R-:W-:Y:S01]  /*cae0*/  BAR.SYNC.DEFER_BLOCKING 0x4, 0x80 ;  /* 0x0102000000007b1d */ /* 0x000fe20000010000 */
[----:B------:R-:W-:-:S13]  /*caf0*/  ISETP.NE.AND P0, PT, R14, RZ, PT ;  /* 0x000000ff0e00720c */ /* 0x000fda0003f05270 */
[----:B------:R2:W-:Y:S04]  /*cb00*/  @!P0 STS.128 [0xc080], R232 ;  /* 0x00c080e8ff008388 */ /* 0x0005e80000000c00 */
[----:B------:R-:W-:Y:S06]  /*cb10*/  BAR.ARV 0x5, 0x80 ;  /* 0x0142000000007b1d */ /* 0x000fec0000002000 */
.L_x_103:
[----:B-1----:R-:W-:-:S13]  /*cb20*/  ISETP.GE.AND P0, PT, R235, c[0x0][0x53c], PT ;  /* 0x00014f00eb007a0c */ /* 0x002fda0003f06270 */
[----:B--23--:R-:W-:Y:S01]  /*cb30*/  @P0 CALL.REL.NOINC `(.L_x_120) ;  /* 0x0000001000000944 */ /* 0x00cfe20003c00000 */
[----:B------:R-:W-:Y:S05]  /*cb40*/  BRA `(.L_x_121) ;  /* 0xffff4b9000007947 */ /* 0x000fea000383ffff */
.L_x_120:
[----:B------:R-:W-:Y:S05]  /*cb50*/  EXIT ;  /* 0x000000000000794d */ /* 0x000fea0003800000 */
.L_x_23:
[----:B------:R-:W-:Y:S01]  /*cb60*/  IMAD.MOV.U32 R0, RZ, RZ, R5 ;  /* 0x000000ffff007224 */ /* 0x000fe200078e0005 */
[----:B------:R-:W-:Y:S02]  /*cb70*/  MOV R2, 0x1 ;  /* 0x0000000100027802 */ /* 0x000fe40000000f00 */
[----:B------:R-:W-:Y:S02]  /*cb80*/  MOV R3, 0xcba0 ;  /* 0x0000cba000037802 */ /* 0x000fe40000000f00 */
[----:B--2---:R-:W-:Y:S05]  /*cb90*/  CALL.REL.NOINC `($__internal_2_$__cuda_sm70_shflsync_up_p) ;  /* 0x0000193000007944 */ /* 0x004fea0003c00000 */
[----:B------:R-:W-:Y:S01]  /*cba0*/  MOV R0, R4 ;  /* 0x0000000400007202 */ /* 0x000fe20000000f00 */
[----:B------:R-:W-:Y:S05]  /*cbb0*/  BRA `(.L_x_122) ;  /* 0xffff389000007947 */ /* 0x000fea000383ffff */
.L_x_24:
[----:B------:R-:W-:Y:S01]  /*cbc0*/  IMAD.MOV.U32 R0, RZ, RZ, R5 ;  /* 0x000000ffff007224 */ /* 0x000fe200078e0005 */
[----:B------:R-:W-:Y:S02]  /*cbd0*/  MOV R2, 0x2 ;  /* 0x0000000200027802 */ /* 0x000fe40000000f00 */
[----:B------:R-:W-:Y:S02]  /*cbe0*/  MOV R3, 0xcc00 ;  /* 0x0000cc0000037802 */ /* 0x000fe40000000f00 */
[----:B--2---:R-:W-:Y:S05]  /*cbf0*/  CALL.REL.NOINC `($__internal_2_$__cuda_sm70_shflsync_up_p) ;  /* 0x000018d000007944 */ /* 0x004fea0003c00000 */
[----:B------:R-:W-:Y:S01]  /*cc00*/  SEL R0, R4, RZ, P4 ;  /* 0x000000ff04007207 */ /* 0x000fe20002000000 */
[----:B------:R-:W-:Y:S01]  /*cc10*/  IMAD.MOV.U32 R2, RZ, RZ, 0x4 ;  /* 0x00000004ff027424 */ /* 0x000fe200078e00ff */
[----:B------:R-:W-:-:S03]  /*cc20*/  MOV R3, 0xcc50 ;  /* 0x0000cc5000037802 */ /* 0x000fc60000000f00 */
[----:B------:R-:W-:Y:S02]  /*cc30*/  IMAD.IADD R0, R5, 0x1, R0 ;  /* 0x0000000105007824 */ /* 0x000fe400078e0200 */
[----:B------:R-:W-:Y:S05]  /*cc40*/  CALL.REL.NOINC `($__internal_2_$__cuda_sm70_shflsync_up_p) ;  /* 0x0000188000007944 */ /* 0x000fea0003c00000 */
        /* <DEDUP_REMOVED lines=13> */
[----:B------:R-:W-:Y:S01]  /*cd20*/  IMAD.IADD R4, R0, 0x1, R4 ;  /* 0x0000000100047824 */ /* 0x000fe200078e0204 */
[----:B------:R-:W-:-:S03]  /*cd30*/  MOV R0, 0x1f ;  /* 0x0000001f00007802 */ /* 0x000fc60000000f00 */
[----:B------:R-:W-:Y:S02]  /*cd40*/  IMAD.MOV.U32 R5, RZ, RZ, R4 ;  /* 0x000000ffff057224 */ /* 0x000fe400078e0004 */
[----:B------:R-:W-:Y:S05]  /*cd50*/  CALL.REL.NOINC `($__internal_1_$__cuda_sm70_shflsync_idx_p) ;  /* 0x0000172000007944 */ /* 0x000fea0003c00000 */
[----:B------:R-:W-:Y:S05]  /*cd60*/  BRA `(.L_x_123) ;  /* 0xffff37e000007947 */ /* 0x000fea000383ffff */
.L_x_26:
[----:B------:R-:W-:Y:S02]  /*cd70*/  SEL R0, RZ, 0x1, P0 ;  /* 0x00000001ff007807 */ /* 0x000fe40000000000 */
[----:B------:R-:W-:Y:S02]  /*cd80*/  MOV R2, 0xcda0 ;  /* 0x0000cda000027802 */ /* 0x000fe40000000f00 */
[----:B--2---:R-:W-:Y:S05]  /*cd90*/  CALL.REL.NOINC `($__internal_3_$__cuda_sm70_votesync_ballot) ;  /* 0x000017a000007944 */ /* 0x004fea0003c00000 */
[----:B------:R-:W-:Y:S01]  /*cda0*/  MOV R6, R0 ;  /* 0x0000000000067202 */ /* 0x000fe20000000f00 */
[----:B------:R-:W-:Y:S05]  /*cdb0*/  BRA `(.L_x_124) ;  /* 0xffff382000007947 */ /* 0x000fea000383ffff */
.L_x_27:
[----:B------:R-:W-:Y:S01]  /*cdc0*/  IMAD.MOV.U32 R5, RZ, RZ, R8 ;  /* 0x000000ffff057224 */ /* 0x000fe200078e0008 */
[----:B--2---:R-:W-:Y:S01]  /*cdd0*/  MOV R3, R235 ;  /* 0x000000eb00037202 */ /* 0x004fe20000000f00 */
[----:B------:R-:W-:Y:S01]  /*cde0*/  IMAD.MOV.U32 R0, RZ, RZ, 0x1f ;  /* 0x0000001fff007424 */ /* 0x000fe200078e00ff */
[----:B------:R-:W-:Y:S02]  /*cdf0*/  MOV R2, 0xce10 ;  /* 0x0000ce1000027802 */ /* 0x000fe40000000f00 */
[----:B-1----:R-:W-:Y:S05]  /*ce00*/  CALL.REL.NOINC `($__internal_1_$__cuda_sm70_shflsync_idx_p) ;  /* 0x0000167000007944 */ /* 0x002fea0003c00000 */
[----:B------:R-:W-:Y:S01]  /*ce10*/  IMAD.MOV.U32 R11, RZ, RZ, R0 ;  /* 0x000000ffff0b7224 */ /* 0x000fe200078e0000 */
[----:B------:R-:W-:Y:S01]  /*ce20*/  MOV R5, R7 ;  /* 0x0000000700057202 */ /* 0x000fe20000000f00 */
[----:B------:R-:W-:Y:S01]  /*ce30*/  IMAD.MOV.U32 R232, RZ, RZ, RZ ;  /* 0x000000ffffe87224 */ /* 0x000fe200078e00ff */
[----:B------:R-:W-:Y:S01]  /*ce40*/  MOV R3, R235 ;  /* 0x000000eb00037202 */ /* 0x000fe20000000f00 */
[----:B------:R-:W-:Y:S01]  /*ce50*/  IMAD.MOV.U32 R0, RZ, RZ, 0x1f ;  /* 0x0000001fff007424 */ /* 0x000fe200078e00ff */
[----:B------:R-:W-:-:S02]  /*ce60*/  MOV R2, 0xce80 ;  /* 0x0000ce8000027802 */ /* 0x000fc40000000f00 */
[----:B------:R-:W-:Y:S05]  /*ce70*/  CALL.REL.NOINC `($__internal_1_$__cuda_sm70_shflsync_idx_p) ;  /* 0x0000160000007944 */ /* 0x000fea0003c00000 */
[----:B------:R-:W-:Y:S01]  /*ce80*/  MOV R10, R0 ;  /* 0x00000000000a7202 */ /* 0x000fe20000000f00 */
[----:B------:R-:W-:Y:S05]  /*ce90*/  BRA `(.L_x_125) ;  /* 0xffff379000007947 */ /* 0x000fea000383ffff */
.L_x_30:
[----:B------:R-:W-:Y:S01]  /*cea0*/  IMAD.MOV.U32 R5, RZ, RZ, R4 ;  /* 0x000000ffff057224 */ /* 0x000fe200078e0004 */
[----:B------:R-:W-:-:S02]  /*ceb0*/  MOV R0, 0x1f ;  /* 0x0000001f00007802 */ /* 0x000fc40000000f00 */
[----:B------:R-:W-:Y:S02]  /*cec0*/  MOV R2, 0xcee0 ;  /* 0x0000cee000027802 */ /* 0x000fe40000000f00 */
[----:B-1234-:R-:W-:Y:S05]  /*ced0*/  CALL.REL.NOINC `($__internal_1_$__cuda_sm70_shflsync_idx_p) ;  /* 0x000015a000007944 */ /* 0x01efea0003c00000 */
[----:B------:R-:W-:Y:S01]  /*cee0*/  MOV R232, R0 ;  /* 0x0000000000e87202 */ /* 0x000fe20000000f00 */
[----:B------:R-:W-:Y:S05]  /*cef0*/  BRA `(.L_x_29) ;  /* 0xffff379000007947 */ /* 0x000fea000383ffff */
.L_x_38:
[----:B------:R-:W-:Y:S01]  /*cf00*/  IMAD.MOV.U32 R5, RZ, RZ, R10 ;  /* 0x000000ffff057224 */ /* 0x000fe200078e000a */
[----:B------:R-:W-:Y:S01]  /*cf10*/  MOV R3, RZ ;  /* 0x000000ff00037202 */ /* 0x000fe20000000f00 */
[----:B------:R-:W-:Y:S01]  /*cf20*/  IMAD.MOV.U32 R0, RZ, RZ, 0x1c1f ;  /* 0x00001c1fff007424 */ /* 0x000fe200078e00ff */
[----:B------:R-:W-:Y:S02]  /*cf30*/  MOV R2, 0xcf50 ;  /* 0x0000cf5000027802 */ /* 0x000fe40000000f00 */
[----:B------:R-:W-:Y:S05]  /*cf40*/  CALL.REL.NOINC `($__internal_1_$__cuda_sm70_shflsync_idx_p) ;  /* 0x0000153000007944 */ /* 0x000fea0003c00000 */
[----:B------:R-:W-:Y:S01]  /*cf50*/  MOV R8, R0 ;  /* 0x0000000000087202 */ /* 0x000fe20000000f00 */
[----:B------:R-:W-:Y:S05]  /*cf60*/  BRA `(.L_x_126) ;  /* 0xffff56b000007947 */ /* 0x000fea000383ffff */
.L_x_39:
[----:B------:R-:W-:Y:S01]  /*cf70*/  IMAD.MOV.U32 R5, RZ, RZ, R12 ;  /* 0x000000ffff057224 */ /* 0x000fe200078e000c */
[----:B------:R-:W-:Y:S01]  /*cf80*/  MOV R3, RZ ;  /* 0x000000ff00037202 */ /* 0x000fe20000000f00 */
[----:B------:R-:W-:Y:S01]  /*cf90*/  IMAD.MOV.U32 R0, RZ, RZ, 0x1c1f ;  /* 0x00001c1fff007424 */ /* 0x000fe200078e00ff */
[----:B------:R-:W-:Y:S02]  /*cfa0*/  MOV R2, 0xcfc0 ;  /* 0x0000cfc000027802 */ /* 0x000fe40000000f00 */
[----:B-12---:R-:W-:Y:S05]  /*cfb0*/  CALL.REL.NOINC `($__internal_1_$__cuda_sm70_shflsync_idx_p) ;  /* 0x000014c000007944 */ /* 0x006fea0003c00000 */
[----:B------:R-:W-:Y:S05]  /*cfc0*/  BRA `(.L_x_127) ;  /* 0xffff567000007947 */ /* 0x000fea000383ffff */
.L_x_42:
[----:B--2---:R-:W-:Y:S01]  /*cfd0*/  IMAD.MOV.U32 R5, RZ, RZ, R10 ;  /* 0x000000ffff057224 */ /* 0x004fe200078e000a */
[----:B------:R-:W-:Y:S01]  /*cfe0*/  MOV R3, 0x1 ;  /* 0x0000000100037802 */ /* 0x000fe20000000f00 */
[----:B----4-:R-:W-:Y:S01]  /*cff0*/  IMAD.MOV.U32 R0, RZ, RZ, 0x1c1f ;  /* 0x00001c1fff007424 */ /* 0x010fe200078e00ff */
[----:B------:R-:W-:-:S02]  /*d000*/  MOV R2, 0xd020 ;  /* 0x0000d02000027802 */ /* 0x000fc40000000f00 */
[----:B-1-3--:R-:W-:Y:S05]  /*d010*/  CALL.REL.NOINC `($__internal_1_$__cuda_sm70_shflsync_idx_p) ;  /* 0x0000146000007944 */ /* 0x00afea0003c00000 */
[----:B------:R-:W-:Y:S01]  /*d020*/  IMAD.MOV.U32 R8, RZ, RZ, R0 ;  /* 0x000000ffff087224 */ /* 0x000fe200078e0000 */
[----:B------:R-:W-:Y:S01]  /*d030*/  MOV R3, 0x1 ;  /* 0x0000000100037802 */ /* 0x000fe20000000f00 */
[----:B------:R-:W-:Y:S01]  /*d040*/  IMAD.MOV.U32 R5, RZ, RZ, R12 ;  /* 0x000000ffff057224 */ /* 0x000fe200078e000c */
[----:B------:R-:W-:-:S02]  /*d050*/  MOV R0, 0x1c1f ;  /* 0x00001c1f00007802 */ /* 0x000fc40000000f00 */
[----:B------:R-:W-:Y:S02]  /*d060*/  MOV R2, 0xd080 ;  /* 0x0000d08000027802 */ /* 0x000fe40000000f00 */
[----:B------:R-:W-:Y:S05]  /*d070*/  CALL.REL.NOINC `($__internal_1_$__cuda_sm70_shflsync_idx_p) ;  /* 0x0000140000007944 */ /* 0x000fea0003c00000 */
[----:B------:R-:W-:Y:S05]  /*d080*/  BRA `(.L_x_128) ;  /* 0xffff573000007947 */ /* 0x000fea000383ffff */
.L_x_45:
[----:B-1----:R-:W-:Y:S01]  /*d090*/  IMAD.MOV.U32 R5, RZ, RZ, R10 ;  /* 0x000000ffff057224 */ /* 0x002fe200078e000a */
[----:B------:R-:W-:Y:S01]  /*d0a0*/  MOV R3, 0x2 ;  /* 0x0000000200037802 */ /* 0x000fe20000000f00 */
[----:B----4-:R-:W-:Y:S01]  /*d0b0*/  IMAD.MOV.U32 R0, RZ, RZ, 0x1c1f ;  /* 0x00001c1fff007424 */ /* 0x010fe200078e00ff */
[----:B------:R-:W-:Y:S02]  /*d0c0*/  MOV R2, 0xd0e0 ;  /* 0x0000d0e000027802 */ /* 0x000fe40000000f00 */
[----:B--23--:R-:W-:Y:S05]  /*d0d0*/  CALL.REL.NOINC `($__internal_1_$__cuda_sm70_shflsync_idx_p) ;  /* 0x000013a000007944 */ /* 0x00cfea0003c00000 */
[----:B------:R-:W-:Y:S01]  /*d0e0*/  MOV R8, R0 ;  /* 0x0000000000087202 */ /* 0x000fe20000000f00 */
[----:B------:R-:W-:Y:S05]  /*d0f0*/  BRA `(.L_x_129) ;  /* 0xffff583000007947 */ /* 0x000fea000383ffff */
.L_x_46:
[----:B------:R-:W-:Y:S01]  /*d100*/  IMAD.MOV.U32 R5, RZ, RZ, R12 ;  /* 0x000000ffff057224 */ /* 0x000fe200078e000c */
[----:B------:R-:W-:Y:S01]  /*d110*/  MOV R3, 0x2 ;  /* 0x0000000200037802 */ /* 0x000fe20000000f00 */
[----:B----4-:R-:W-:Y:S01]  /*d120*/  IMAD.MOV.U32 R0, RZ, RZ, 0x1c1f ;  /* 0x00001c1fff007424 */ /* 0x010fe200078e00ff */
[----:B------:R-:W-:Y:S02]  /*d130*/  MOV R2, 0xd150 ;  /* 0x0000d15000027802 */ /* 0x000fe40000000f00 */
[----:B-123--:R-:W-:Y:S05]  /*d140*/  CALL.REL.NOINC `($__internal_1_$__cuda_sm70_shflsync_idx_p) ;  /* 0x0000133000007944 */ /* 0x00efea0003c00000 */
[----:B------:R-:W-:Y:S05]  /*d150*/  BRA `(.L_x_130) ;  /* 0xffff57f000007947 */ /* 0x000fea000383ffff */
.L_x_49:
[----:B-1----:R-:W-:Y:S01]  /*d160*/  IMAD.MOV.U32 R5, RZ, RZ, R10 ;  /* 0x000000ffff057224 */ /* 0x002fe200078e000a */
[----:B------:R-:W-:Y:S01]  /*d170*/  MOV R3, 0x3 ;  /* 0x0000000300037802 */ /* 0x000fe20000000f00 */
[----:B------:R-:W-:Y:S01]  /*d180*/  IMAD.MOV.U32 R0, RZ, RZ, 0x1c1f ;  /* 0x00001c1fff007424 */ /* 0x000fe200078e00ff */
[----:B------:R-:W-:-:S02]  /*d190*/  MOV R2, 0xd1b0 ;  /* 0x0000d1b000027802 */ /* 0x000fc40000000f00 */
[----:B--234-:R-:W-:Y:S05]  /*d1a0*/  CALL.REL.NOINC `($__internal_1_$__cuda_sm70_shflsync_idx_p) ;  /* 0x000012d000007944 */ /* 0x01cfea0003c00000 */
[----:B------:R-:W-:Y:S01]  /*d1b0*/  IMAD.MOV.U32 R8, RZ, RZ, R0 ;  /* 0x000000ffff087224 */ /* 0x000fe200078e0000 */
[----:B------:R-:W-:Y:S01]  /*d1c0*/  MOV R3, 0x3 ;  /* 0x0000000300037802 */ /* 0x000fe20000000f00 */
[----:B------:R-:W-:Y:S01]  /*d1d0*/  IMAD.MOV.U32 R5, RZ, RZ, R12 ;  /* 0x000000ffff057224 */ /* 0x000fe200078e000c */
[----:B------:R-:W-:-:S02]  /*d1e0*/  MOV R0, 0x1c1f ;  /* 0x00001c1f00007802 */ /* 0x000fc40000000f00 */
[----:B------:R-:W-:Y:S02]  /*d1f0*/  MOV R2, 0xd210 ;  /* 0x0000d21000027802 */ /* 0x000fe40000000f00 */
[----:B------:R-:W-:Y:S05]  /*d200*/  CALL.REL.NOINC `($__internal_1_$__cuda_sm70_shflsync_idx_p) ;  /* 0x0000127000007944 */ /* 0x000fea0003c00000 */
[----:B------:R-:W-:Y:S05]  /*d210*/  BRA `(.L_x_131) ;  /* 0xffff58b000007947 */ /* 0x000fea000383ffff */
.L_x_56:
[----:B------:R-:W-:Y:S01]  /*d220*/  IMAD.MOV.U32 R0, RZ, RZ, R200 ;  /* 0x000000ffff007224 */ /* 0x000fe200078e00c8 */
[----:B------:R-:W-:Y:S01]  /*d230*/  MOV R10, 0x1f ;  /* 0x0000001f000a7802 */ /* 0x000fe20000000f00 */
[----:B------:R-:W-:Y:S01]  /*d240*/  IMAD.MOV.U32 R3, RZ, RZ, 0x2 ;  /* 0x00000002ff037424 */ /* 0x000fe200078e00ff */
[----:B------:R-:W-:Y:S02]  /*d250*/  MOV R9, 0xffffffff ;  /* 0xffffffff00097802 */ /* 0x000fe40000000f00 */
[----:B------:R-:W-:Y:S02]  /*d260*/  MOV R2, 0xd280 ;  /* 0x0000d28000027802 */ /* 0x000fe40000000f00 */
[----:B------:R-:W-:Y:S05]  /*d270*/  CALL.REL.NOINC `($__internal_0_$__cuda_sm70_shflsync_bfly_p) ;  /* 0x000011c000007944 */ /* 0x000fea0003c00000 */
[----:B------:R-:W-:Y:S01]  /*d280*/  FADD.FTZ R0, R200, R8 ;  /* 0x00000008c8007221 */ /* 0x000fe20000010000 */
[----:B------:R-:W-:Y:S02]  /*d290*/  MOV R3, 0x1 ;  /* 0x0000000100037802 */ /* 0x000fe40000000f00 */
[----:B------:R-:W-:Y:S02]  /*d2a0*/  MOV R2, 0xd2c0 ;  /* 0x0000d2c000027802 */ /* 0x000fe40000000f00 */
[----:B------:R-:W-:Y:S05]  /*d2b0*/  CALL.REL.NOINC `($__internal_0_$__cuda_sm70_shflsync_bfly_p) ;  /* 0x0000118000007944 */ /* 0x000fea0003c00000 */
[----:B------:R-:W-:Y:S01]  /*d2c0*/  FADD.FTZ R5, R0, R8 ;  /* 0x0000000800057221 */ /* 0x000fe20000010000 */
[----:B------:R-:W-:Y:S02]  /*d2d0*/  MOV R0, R213 ;  /* 0x000000d500007202 */ /* 0x000fe40000000f00 */
[----:B------:R-:W-:-:S02]  /*d2e0*/  MOV R3, 0x2 ;  /* 0x0000000200037802 */ /* 0x000fc40000000f00 */
[----:B------:R-:W-:Y:S02]  /*d2f0*/  MOV R2, 0xd310 ;  /* 0x0000d31000027802 */ /* 0x000fe40000000f00 */
[----:B------:R-:W-:Y:S05]  /*d300*/  CALL.REL.NOINC `($__internal_0_$__cuda_sm70_shflsync_bfly_p) ;  /* 0x0000113000007944 */ /* 0x000fea0003c00000 */
[----:B------:R-:W-:Y:S01]  /*d310*/  FADD.FTZ R4, R213, R8 ;  /* 0x00000008d5047221 */ /* 0x000fe20000010000 */
[----:B------:R-:W-:Y:S02]  /*d320*/  MOV R3, 0x1 ;  /* 0x0000000100037802 */ /* 0x000fe40000000f00 */
[----:B------:R-:W-:Y:S02]  /*d330*/  MOV R2, 0xd360 ;  /* 0x0000d36000027802 */ /* 0x000fe40000000f00 */
[----:B------:R-:W-:Y:S02]  /*d340*/  MOV R0, R4 ;  /* 0x0000000400007202 */ /* 0x000fe40000000f00 */
[----:B------:R-:W-:Y:S05]  /*d350*/  CALL.REL.NOINC `($__internal_0_$__cuda_sm70_shflsync_bfly_p) ;  /* 0x000010e000007944 */ /* 0x000fea0003c00000 */
[----:B------:R-:W-:Y:S01]  /*d360*/  FADD.FTZ R4, R4, R8 ;  /* 0x0000000804047221 */ /* 0x000fe20000010000 */
[----:B------:R-:W-:Y:S02]  /*d370*/  MOV R0, R214 ;  /* 0x000000d600007202 */ /* 0x000fe40000000f00 */
[----:B------:R-:W-:Y:S02]  /*d380*/  MOV R3, 0x2 ;  /* 0x0000000200037802 */ /* 0x000fe40000000f00 */
[----:B------:R-:W-:-:S02]  /*d390*/  MOV R2, 0xd3b0 ;  /* 0x0000d3b000027802 */ /* 0x000fc40000000f00 */
[----:B------:R-:W-:Y:S05]  /*d3a0*/  CALL.REL.NOINC `($__internal_0_$__cuda_sm70_shflsync_bfly_p) ;  /* 0x0000109000007944 */ /* 0x000fea0003c00000 */
[----:B------:R-:W-:Y:S01]  /*d3b0*/  FADD.FTZ R7, R214, R8 ;  /* 0x00000008d6077221 */ /* 0x000fe20000010000 */
[----:B------:R-:W-:-:S02]  /*d3c0*/  MOV R3, 0x1 ;  /* 0x0000000100037802 */ /* 0x000fc40000000f00 */
[----:B------:R-:W-:Y:S02]  /*d3d0*/  MOV R2, 0xd400 ;  /* 0x0000d40000027802 */ /* 0x000fe40000000f00 */
[----:B------:R-:W-:Y:S02]  /*d3e0*/  MOV R0, R7 ;  /* 0x0000000700007202 */ /* 0x000fe40000000f00 */
[----:B------:R-:W-:Y:S05]  /*d3f0*/  CALL.REL.NOINC `($__internal_0_$__cuda_sm70_shflsync_bfly_p) ;  /* 0x0000104000007944 */ /* 0x000fea0003c00000 */
[----:B------:R-:W-:Y:S01]  /*d400*/  FADD.FTZ R7, R7, R8 ;  /* 0x0000000807077221 */ /* 0x000fe20000010000 */
[----:B------:R-:W-:Y:S02]  /*d410*/  MOV R0, R215 ;  /* 0x000000d700007202 */ /* 0x000fe40000000f00 */
[----:B------:R-:W-:Y:S02]  /*d420*/  MOV R3, 0x2 ;  /* 0x0000000200037802 */ /* 0x000fe40000000f00 */
[----:B------:R-:W-:Y:S02]  /*d430*/  MOV R2, 0xd450 ;  /* 0x0000d45000027802 */ /* 0x000fe40000000f00 */
[----:B------:R-:W-:Y:S05]  /*d440*/  CALL.REL.NOINC `($__internal_0_$__cuda_sm70_shflsync_bfly_p) ;  /* 0x00000ff000007944 */ /* 0x000fea0003c00000 */
[----:B------:R-:W-:Y:S01]  /*d450*/  FADD.FTZ R6, R215, R8 ;  /* 0x00000008d7067221 */ /* 0x000fe20000010000 */
[----:B------:R-:W-:Y:S02]  /*d460*/  MOV R3, 0x1 ;  /* 0x0000000100037802 */ /* 0x000fe40000000f00 */
[----:B------:R-:W-:-:S02]  /*d470*/  MOV R2, 0xd4a0 ;  /* 0x0000d4a000027802 */ /* 0x000fc40000000f00 */
[----:B------:R-:W-:Y:S02]  /*d480*/  MOV R0, R6 ;  /* 0x0000000600007202 */ /* 0x000fe40000000f00 */
[----:B------:R-:W-:Y:S05]  /*d490*/  CALL.REL.NOINC `($__internal_0_$__cuda_sm70_shflsync_bfly_p) ;  /* 0x00000fa000007944 */ /* 0x000fea0003c00000 */
[----:B------:R-:W-:Y:S05]  /*d4a0*/  BRA `(.L_x_132) ;  /* 0xffffa91000007947 */ /* 0x000fea000383ffff */
.L_x_63:
[----:B-1234-:R-:W-:Y:S01]  /*d4b0*/  IMAD.MOV.U32 R5, RZ, RZ, R12 ;  /* 0x000000ffff057224 */ /* 0x01efe200078e000c */
[----:B------:R-:W-:Y:S01]  /*d4c0*/  MOV R3, RZ ;  /* 0x000000ff00037202 */ /* 0x000fe20000000f00 */
[----:B------:R-:W-:Y:S01]  /*d4d0*/  IMAD.MOV.U32 R0, RZ, RZ, 0x1c1f ;  /* 0x00001c1fff007424 */ /* 0x000fe200078e00ff */
[----:B------:R-:W-:Y:S02]  /*d4e0*/  MOV R2, 0xd500 ;  /* 0x0000d50000027802 */ /* 0x000fe40000000f00 */
[----:B------:R-:W-:Y:S05]  /*d4f0*/  CALL.REL.NOINC `($__internal_1_$__cuda_sm70_shflsync_idx_p) ;  /* 0x00000f8000007944 */ /* 0x000fea0003c00000 */
[----:B------:R-:W-:Y:S01]  /*d500*/  MOV R10, R0 ;  /* 0x00000000000a7202 */ /* 0x000fe20000000f00 */
[----:B------:R-:W-:Y:S05]  /*d510*/  BRA `(.L_x_133) ;  /* 0xffffc2a000007947 */ /* 0x000fea000383ffff */
.L_x_64:
[----:B------:R-:W-:Y:S01]  /*d520*/  IMAD.MOV.U32 R5, RZ, RZ, R13 ;  /* 0x000000ffff057224 */ /* 0x000fe200078e000d */
[----:B------:R-:W-:Y:S01]  /*d530*/  MOV R3, RZ ;  /* 0x000000ff00037202 */ /* 0x000fe20000000f00 */
[----:B------:R-:W-:Y:S01]  /*d540*/  IMAD.MOV.U32 R0, RZ, RZ, 0x1c1f ;  /* 0x00001c1fff007424 */ /* 0x000fe200078e00ff */
[----:B------:R-:W-:Y:S02]  /*d550*/  MOV R2, 0xd570 ;  /* 0x0000d57000027802 */ /* 0x000fe40000000f00 */
[----:B-12---:R-:W-:Y:S05]  /*d560*/  CALL.REL.NOINC `($__internal_1_$__cuda_sm70_shflsync_idx_p) ;  /* 0x00000f1000007944 */ /* 0x006fea0003c00000 */
[----:B------:R-:W-:Y:S05]  /*d570*/  BRA `(.L_x_134) ;  /* 0xffffc26000007947 */ /* 0x000fea000383ffff */
.L_x_67:
[----:B------:R-:W-:Y:S01]  /*d580*/  IMAD.MOV.U32 R5, RZ, RZ, R12 ;  /* 0x000000ffff057224 */ /* 0x000fe200078e000c */
[----:B--2---:R-:W-:Y:S01]  /*d590*/  MOV R3, 0x1 ;  /* 0x0000000100037802 */ /* 0x004fe20000000f00 */
        /* <DEDUP_REMOVED lines=10> */
.L_x_70:
[----:B------:R-:W-:Y:S01]  /*d640*/  IMAD.MOV.U32 R5, RZ, RZ, R12 ;  /* 0x000000ffff057224 */ /* 0x000fe200078e000c */
[----:B-1----:R-:W-:Y:S01]  /*d650*/  MOV R3, 0x2 ;  /* 0x0000000200037802 */ /* 0x002fe20000000f00 */
[----:B----4-:R-:W-:Y:S01]  /*d660*/  IMAD.MOV.U32 R0, RZ, RZ, 0x1c1f ;  /* 0x00001c1fff007424 */ /* 0x010fe200078e00ff */
[----:B------:R-:W-:Y:S02]  /*d670*/  MOV R2, 0xd690 ;  /* 0x0000d69000027802 */ /* 0x000fe40000000f00 */
[----:B--23--:R-:W-:Y:S05]  /*d680*/  CALL.REL.NOINC `($__internal_1_$__cuda_sm70_shflsync_idx_p) ;  /* 0x00000df000007944 */ /* 0x00cfea0003c00000 */
[----:B------:R-:W-:Y:S01]  /*d690*/  MOV R10, R0 ;  /* 0x00000000000a7202 */ /* 0x000fe20000000f00 */
[----:B------:R-:W-:Y:S05]  /*d6a0*/  BRA `(.L_x_136) ;  /* 0xffffc3d000007947 */ /* 0x000fea000383ffff */
.L_x_71:
[----:B------:R-:W-:Y:S01]  /*d6b0*/  IMAD.MOV.U32 R5, RZ, RZ, R13 ;  /* 0x000000ffff057224 */ /* 0x000fe200078e000d */
[----:B------:R-:W-:Y:S01]  /*d6c0*/  MOV R3, 0x2 ;  /* 0x0000000200037802 */ /* 0x000fe20000000f00 */
[----:B----4-:R-:W-:Y:S01]  /*d6d0*/  IMAD.MOV.U32 R0, RZ, RZ, 0x1c1f ;  /* 0x00001c1fff007424 */ /* 0x010fe200078e00ff */
[----:B------:R-:W-:Y:S02]  /*d6e0*/  MOV R2, 0xd700 ;  /* 0x0000d70000027802 */ /* 0x000fe40000000f00 */
[----:B-123--:R-:W-:Y:S05]  /*d6f0*/  CALL.REL.NOINC `($__internal_1_$__cuda_sm70_shflsync_idx_p) ;  /* 0x00000d8000007944 */ /* 0x00efea0003c00000 */
[----:B------:R-:W-:Y:S05]  /*d700*/  BRA `(.L_x_137) ;  /* 0xffffc39000007947 */ /* 0x000fea000383ffff */
.L_x_74:
[----:B------:R-:W-:Y:S01]  /*d710*/  IMAD.MOV.U32 R5, RZ, RZ, R12 ;  /* 0x000000ffff057224 */ /* 0x000fe200078e000c */
[----:B-1----:R-:W-:Y:S01]  /*d720*/  MOV R3, 0x3 ;  /* 0x0000000300037802 */ /* 0x002fe20000000f00 */
        /* <DEDUP_REMOVED lines=10> */
.L_x_76:
[----:B------:R-:W-:Y:S01]  /*d7d0*/  IMAD.MOV.U32 R5, RZ, RZ, R12 ;  /* 0x000000ffff057224 */ /* 0x000fe200078e000c */
[----:B------:R-:W-:Y:S01]  /*d7e0*/  MOV R3, RZ ;  /* 0x000000ff00037202 */ /* 0x000fe20000000f00 */
[----:B------:R-:W-:Y:S01]  /*d7f0*/  IMAD.MOV.U32 R0, RZ, RZ, 0x1c1f ;  /* 0x00001c1fff007424 */ /* 0x000fe200078e00ff */
[----:B------:R-:W-:Y:S02]  /*d800*/  MOV R2, 0xd820 ;  /* 0x0000d82000027802 */ /* 0x000fe40000000f00 */
[----:B------:R-:W-:Y:S05]  /*d810*/  CALL.REL.NOINC `($__internal_1_$__cuda_sm70_shflsync_idx_p) ;  /* 0x00000c6000007944 */ /* 0x000fea0003c00000 */
[----:B------:R-:W-:Y:S01]  /*d820*/  MOV R4, R0 ;  /* 0x0000000000047202 */ /* 0x000fe20000000f00 */
[----:B------:R-:W-:Y:S05]  /*d830*/  BRA `(.L_x_139) ;  /* 0xffffc71000007947 */ /* 0x000fea000383ffff */
.L_x_77:
[----:B------:R-:W-:Y:S01]  /*d840*/  IMAD.MOV.U32 R5, RZ, RZ, R13 ;  /* 0x000000ffff057224 */ /* 0x000fe200078e000d */
[----:B------:R-:W-:Y:S01]  /*d850*/  MOV R3, RZ ;  /* 0x000000ff00037202 */ /* 0x000fe20000000f00 */
[----:B------:R-:W-:Y:S01]  /*d860*/  IMAD.MOV.U32 R0, RZ, RZ, 0x1c1f ;  /* 0x00001c1fff007424 */ /* 0x000fe200078e00ff */
[----:B------:R-:W-:Y:S02]  /*d870*/  MOV R2, 0xd890 ;  /* 0x0000d89000027802 */ /* 0x000fe40000000f00 */
[----:B-12---:R-:W-:Y:S05]  /*d880*/  CALL.REL.NOINC `($__internal_1_$__cuda_sm70_shflsync_idx_p) ;  /* 0x00000bf000007944 */ /* 0x006fea0003c00000 */
[----:B------:R-:W-:Y:S05]  /*d890*/  BRA `(.L_x_140) ;  /* 0xffffc6d000007947 */ /* 0x000fea000383ffff */
.L_x_80:
        /* <DEDUP_REMOVED lines=12> */
.L_x_83:
[----:B------:R-:W-:Y:S01]  /*d960*/  IMAD.MOV.U32 R5, RZ, RZ, R12 ;  /* 0x000000ffff057224 */ /* 0x000fe200078e000c */
[----:B-1----:R-:W-:Y:S01]  /*d970*/  MOV R3, 0x2 ;  /* 0x0000000200037802 */ /* 0x002fe20000000f00 */
[----:B----4-:R-:W-:Y:S01]  /*d980*/  IMAD.MOV.U32 R0, RZ, RZ, 0x1c1f ;  /* 0x00001c1fff007424 */ /* 0x010fe200078e00ff */
[----:B------:R-:W-:Y:S02]  /*d990*/  MOV R2, 0xd9b0 ;  /* 0x0000d9b000027802 */ /* 0x000fe40000000f00 */
[----:B--23--:R-:W-:Y:S05]  /*d9a0*/  CALL.REL.NOINC `($__internal_1_$__cuda_sm70_shflsync_idx_p) ;  /* 0x00000ad000007944 */ /* 0x00cfea0003c00000 */
[----:B------:R-:W-:Y:S01]  /*d9b0*/  MOV R4, R0 ;  /* 0x0000000000047202 */ /* 0x000fe20000000f00 */
[----:B------:R-:W-:Y:S05]  /*d9c0*/  BRA `(.L_x_142) ;  /* 0xffffcf5000007947 */ /* 0x000fea000383ffff */
.L_x_84:
[----:B------:R-:W-:Y:S01]  /*d9d0*/  IMAD.MOV.U32 R5, RZ, RZ, R13 ;  /* 0x000000ffff057224 */ /* 0x000fe200078e000d */
[----:B------:R-:W-:Y:S01]  /*d9e0*/  MOV R3, 0x2 ;  /* 0x0000000200037802 */ /* 0x000fe20000000f00 */
[----:B----4-:R-:W-:Y:S01]  /*d9f0*/  IMAD.MOV.U32 R0, RZ, RZ, 0x1c1f ;  /* 0x00001c1fff007424 */ /* 0x010fe200078e00ff */
[----:B------:R-:W-:Y:S02]  /*da00*/  MOV R2, 0xda20 ;  /* 0x0000da2000027802 */ /* 0x000fe40000000f00 */
[----:B-123--:R-:W-:Y:S05]  /*da10*/  CALL.REL.NOINC `($__internal_1_$__cuda_sm70_shflsync_idx_p) ;  /* 0x00000a6000007944 */ /* 0x00efea0003c00000 */
[----:B------:R-:W-:Y:S05]  /*da20*/  BRA `(.L_x_143) ;  /* 0xffffcf1000007947 */ /* 0x000fea000383ffff */
.L_x_87:
[----:B------:R-:W-:Y:S01]  /*da30*/  IMAD.MOV.U32 R5, RZ, RZ, R12 ;  /* 0x000000ffff057224 */ /* 0x000fe200078e000c */
[----:B--2---:R-:W-:Y:S01]  /*da40*/  MOV R3, 0x3 ;  /* 0x0000000300037802 */ /* 0x004fe20000000f00 */
[----:B-1----:R-:W-:Y:S01]  /*da50*/  IMAD.MOV.U32 R0, RZ, RZ, 0x1c1f ;  /* 0x00001c1fff007424 */ /* 0x002fe200078e00ff */
[----:B------:R-:W-:-:S02]  /*da60*/  MOV R2, 0xda80 ;  /* 0x0000da8000027802 */ /* 0x000fc40000000f00 */
[----:B---34-:R-:W-:Y:S05]  /*da70*/  CALL.REL.NOINC `($__internal_1_$__cuda_sm70_shflsync_idx_p) ;  /* 0x00000a0000007944 */ /* 0x018fea0003c00000 */
[----:B------:R-:W-:Y:S01]  /*da80*/  IMAD.MOV.U32 R4, RZ, RZ, R0 ;  /* 0x000000ffff047224 */ /* 0x000fe200078e0000 */
[----:B------:R-:W-:Y:S01]  /*da90*/  MOV R3, 0x3 ;  /* 0x0000000300037802 */ /* 0x000fe20000000f00 */
[----:B------:R-:W-:Y:S01]  /*daa0*/  IMAD.MOV.U32 R5, RZ, RZ, R13 ;  /* 0x000000ffff057224 */ /* 0x000fe200078e000d */
[----:B------:R-:W-:-:S02]  /*dab0*/  MOV R0, 0x1c1f ;  /* 0x00001c1f00007802 */ /* 0x000fc40000000f00 */
[----:B------:R-:W-:Y:S02]  /*dac0*/  MOV R2, 0xdae0 ;  /* 0x0000dae000027802 */ /* 0x000fe40000000f00 */
[----:B------:R-:W-:Y:S05]  /*dad0*/  CALL.REL.NOINC `($__internal_1_$__cuda_sm70_shflsync_idx_p) ;  /* 0x000009a000007944 */ /* 0x000fea0003c00000 */
[----:B------:R-:W-:Y:S05]  /*dae0*/  BRA `(.L_x_144) ;  /* 0xffffd34000007947 */ /* 0x000fea000383ffff */
.L_x_91:
[----:B------:R-:W-:Y:S01]  /*daf0*/  IMAD.MOV.U32 R5, RZ, RZ, R9 ;  /* 0x000000ffff057224 */ /* 0x000fe200078e0009 */
[----:B------:R-:W-:Y:S01]  /*db00*/  MOV R3, RZ ;  /* 0x000000ff00037202 */ /* 0x000fe20000000f00 */
[----:B------:R-:W-:Y:S01]  /*db10*/  IMAD.MOV.U32 R0, RZ, RZ, 0x1c1f ;  /* 0x00001c1fff007424 */ /* 0x000fe200078e00ff */
[----:B------:R-:W-:Y:S02]  /*db20*/  MOV R2, 0xdb40 ;  /* 0x0000db4000027802 */ /* 0x000fe40000000f00 */
[----:B------:R-:W-:Y:S05]  /*db30*/  CALL.REL.NOINC `($__internal_1_$__cuda_sm70_shflsync_idx_p) ;  /* 0x0000094000007944 */ /* 0x000fea0003c00000 */
[----:B------:R-:W-:Y:S01]  /*db40*/  MOV R8, R0 ;  /* 0x0000000000087202 */ /* 0x000fe20000000f00 */
[----:B------:R-:W-:Y:S05]  /*db50*/  BRA `(.L_x_145) ;  /* 0xffffdf1000007947 */ /* 0x000fea000383ffff */
.L_x_92:
[----:B------:R-:W-:Y:S01]  /*db60*/  IMAD.MOV.U32 R5, RZ, RZ, R12 ;  /* 0x000000ffff057224 */ /* 0x000fe200078e000c */
[----:B------:R-:W-:Y:S01]  /*db70*/  MOV R3, RZ ;  /* 0x000000ff00037202 */ /* 0x000fe20000000f00 */
[----:B------:R-:W-:Y:S01]  /*db80*/  IMAD.MOV.U32 R0, RZ, RZ, 0x1c1f ;  /* 0x00001c1fff007424 */ /* 0x000fe200078e00ff */
[----:B------:R-:W-:Y:S02]  /*db90*/  MOV R2, 0xdbb0 ;  /* 0x0000dbb000027802 */ /* 0x000fe40000000f00 */
[----:B-12---:R-:W-:Y:S05]  /*dba0*/  CALL.REL.NOINC `($__internal_1_$__cuda_sm70_shflsync_idx_p) ;  /* 0x000008d000007944 */ /* 0x006fea0003c00000 */
[----:B------:R-:W-:Y:S05]  /*dbb0*/  BRA `(.L_x_146) ;  /* 0xffffded000007947 */ /* 0x000fea000383ffff */
.L_x_95:
        /* <DEDUP_REMOVED lines=12> */
.L_x_98:
[----:B-1----:R-:W-:Y:S01]  /*dc80*/  IMAD.MOV.U32 R5, RZ, RZ, R9 ;  /* 0x000000ffff057224 */ /* 0x002fe200078e0009 */
[----:B------:R-:W-:Y:S01]  /*dc90*/  MOV R3, 0x2 ;  /* 0x0000000200037802 */ /* 0x000fe20000000f00 */
[----:B----4-:R-:W-:Y:S01]  /*dca0*/  IMAD.MOV.U32 R0, RZ, RZ, 0x1c1f ;  /* 0x00001c1fff007424 */ /* 0x010fe200078e00ff */
[----:B------:R-:W-:Y:S02]  /*dcb0*/  MOV R2, 0xdcd0 ;  /* 0x0000dcd000027802 */ /* 0x000fe40000000f00 */
[----:B--23--:R-:W-:Y:S05]  /*dcc0*/  CALL.REL.NOINC `($__internal_1_$__cuda_sm70_shflsync_idx_p) ;  /* 0x000007b000007944 */ /* 0x00cfea0003c00000 */
[----:B------:R-:W-:Y:S01]  /*dcd0*/  MOV R8, R0 ;  /* 0x0000000000087202 */ /* 0x000fe20000000f00 */
[----:B------:R-:W-:Y:S05]  /*dce0*/  BRA `(.L_x_148) ;  /* 0xffffe05000007947 */ /* 0x000fea000383ffff */
.L_x_99:
[----:B------:R-:W-:Y:S01]  /*dcf0*/  IMAD.MOV.U32 R5, RZ, RZ, R12 ;  /* 0x000000ffff057224 */ /* 0x000fe200078e000c */
[----:B------:R-:W-:Y:S01]  /*dd00*/  MOV R3, 0x2 ;  /* 0x0000000200037802 */ /* 0x000fe20000000f00 */
[----:B----4-:R-:W-:Y:S01]  /*dd10*/  IMAD.MOV.U32 R0, RZ, RZ, 0x1c1f ;  /* 0x00001c1fff007424 */ /* 0x010fe200078e00ff */
[----:B------:R-:W-:Y:S02]  /*dd20*/  MOV R2, 0xdd40 ;  /* 0x0000dd4000027802 */ /* 0x000fe40000000f00 */
[----:B-123--:R-:W-:Y:S05]  /*dd30*/  CALL.REL.NOINC `($__internal_1_$__cuda_sm70_shflsync_idx_p) ;  /* 0x0000074000007944 */ /* 0x00efea0003c00000 */
[----:B------:R-:W-:Y:S05]  /*dd40*/  BRA `(.L_x_149) ;  /* 0xffffe01000007947 */ /* 0x000fea000383ffff */
.L_x_102:
        /* <DEDUP_REMOVED lines=12> */
.L_x_104:
[----:B---3--:R-:W-:Y:S01]  /*de10*/  IMAD.MOV.U32 R5, RZ, RZ, R74 ;  /* 0x000000ffff057224 */ /* 0x008fe200078e004a */
[----:B------:R-:W-:Y:S01]  /*de20*/  MOV R3, RZ ;  /* 0x000000ff00037202 */ /* 0x000fe20000000f00 */
[----:B------:R-:W-:Y:S01]  /*de30*/  IMAD.MOV.U32 R0, RZ, RZ, 0x1f ;  /* 0x0000001fff007424 */ /* 0x000fe200078e00ff */
[----:B------:R-:W-:Y:S02]  /*de40*/  MOV R2, 0xde60 ;  /* 0x0000de6000027802 */ /* 0x000fe40000000f00 */
[----:B-12---:R-:W-:Y:S05]  /*de50*/  CALL.REL.NOINC `($__internal_1_$__cuda_sm70_shflsync_idx_p) ;  /* 0x0000062000007944 */ /* 0x006fea0003c00000 */
[----:B------:R-:W-:Y:S01]  /*de60*/  MOV R9, R0 ;  /* 0x0000000000097202 */ /* 0x000fe20000000f00 */
[----:B------:R-:W-:Y:S05]  /*de70*/  BRA `(.L_x_151) ;  /* 0xffffe23000007947 */ /* 0x000fea000383ffff */
.L_x_105:
[----:B---3--:R-:W-:Y:S01]  /*de80*/  IMAD.MOV.U32 R5, RZ, RZ, R74 ;  /* 0x000000ffff057224 */ /* 0x008fe200078e004a */
[----:B------:R-:W-:Y:S01]  /*de90*/  MOV R3, 0x1 ;  /* 0x0000000100037802 */ /* 0x000fe20000000f00 */
[----:B------:R-:W-:Y:S01]  /*dea0*/  IMAD.MOV.U32 R0, RZ, RZ, 0x1f ;  /* 0x0000001fff007424 */ /* 0x000fe200078e00ff */
[----:B------:R-:W-:Y:S02]  /*deb0*/  MOV R2, 0xded0 ;  /* 0x0000ded000027802 */ /* 0x000fe40000000f00 */
[----:B-12-4-:R-:W-:Y:S05]  /*dec0*/  CALL.REL.NOINC `($__internal_1_$__cuda_sm70_shflsync_idx_p) ;  /* 0x000005b000007944 */ /* 0x016fea0003c00000 */
[----:B------:R-:W-:Y:S01]  /*ded0*/  MOV R8, R0 ;  /* 0x0000000000087202 */ /* 0x000fe20000000f00 */
[----:B------:R-:W-:Y:S05]  /*dee0*/  BRA `(.L_x_152) ;  /* 0xffffe1e000007947 */ /* 0x000fea000383ffff */
.L_x_106:
[----:B------:R-:W-:Y:S02]  /*def0*/  MOV R2, 0x1 ;  /* 0x0000000100027802 */ /* 0x000fe40000000f00 */
[----:B------:R-:W-:-:S02]  /*df00*/  MOV R3, 0xdf20 ;  /* 0x0000df2000037802 */ /* 0x000fc40000000f00 */
[----:B--234-:R-:W-:Y:S05]  /*df10*/  CALL.REL.NOINC `($__internal_2_$__cuda_sm70_shflsync_up_p) ;  /* 0x000005b000007944 */ /* 0x01cfea0003c00000 */
[----:B------:R-:W-:Y:S05]  /*df20*/  BRA `(.L_x_153) ;  /* 0xffffe2c000007947 */ /* 0x000fea000383ffff */
.L_x_107:
[----:B------:R-:W-:Y:S02]  /*df30*/  MOV R2, 0x2 ;  /* 0x0000000200027802 */ /* 0x000fe40000000f00 */
[----:B------:R-:W-:-:S02]  /*df40*/  MOV R3, 0xdf60 ;  /* 0x0000df6000037802 */ /* 0x000fc40000000f00 */
[----:B--2-4-:R-:W-:Y:S05]  /*df50*/  CALL.REL.NOINC `($__internal_2_$__cuda_sm70_shflsync_up_p) ;  /* 0x0000057000007944 */ /* 0x014fea0003c00000 */
        /* <DEDUP_REMOVED lines=23> */
.L_x_111:
[----:B------:R-:W-:Y:S02]  /*e0d0*/  MOV R2, 0x1 ;  /* 0x0000000100027802 */ /* 0x000fe40000000f00 */
[----:B------:R-:W-:Y:S02]  /*e0e0*/  MOV R3, 0xe100 ;  /* 0x0000e10000037802 */ /* 0x000fe40000000f00 */
[----:B------:R-:W-:Y:S05]  /*e0f0*/  CALL.REL.NOINC `($__internal_2_$__cuda_sm70_shflsync_up_p) ;  /* 0x000003d000007944 */ /* 0x000fea0003c00000 */
[----:B------:R-:W-:Y:S01]  /*e100*/  MOV R2, R4 ;  /* 0x0000000400027202 */ /* 0x000fe20000000f00 */
[----:B------:R-:W-:Y:S05]  /*e110*/  BRA `(.L_x_155) ;  /* 0xffffe32000007947 */ /* 0x000fea000383ffff */
.L_x_112:
[----:B------:R-:W-:Y:S02]  /*e120*/  MOV R2, 0x2 ;  /* 0x0000000200027802 */ /* 0x000fe40000000f00 */
[----:B------:R-:W-:Y:S02]  /*e130*/  MOV R3, 0xe150 ;  /* 0x0000e15000037802 */ /* 0x000fe40000000f00 */
        /* <DEDUP_REMOVED lines=24> */
.L_x_114:
[----:B------:R-:W-:Y:S02]  /*e2c0*/  SEL R0, RZ, 0x1, P0 ;  /* 0x00000001ff007807 */ /* 0x000fe40000000000 */
[----:B------:R-:W-:Y:S02]  /*e2d0*/  MOV R2, 0xe2f0 ;  /* 0x0000e2f000027802 */ /* 0x000fe40000000f00 */
[----:B-1----:R-:W-:Y:S05]  /*e2e0*/  CALL.REL.NOINC `($__internal_3_$__cuda_sm70_votesync_ballot) ;  /* 0x0000025000007944 */ /* 0x002fea0003c00000 */
[----:B------:R-:W-:Y:S01]  /*e2f0*/  MOV R10, R0 ;  /* 0x00000000000a7202 */ /* 0x000fe20000000f00 */
[----:B------:R-:W-:Y:S05]  /*e300*/  BRA `(.L_x_157) ;  /* 0xffffe2c000007947 */ /* 0x000fea000383ffff */
.L_x_115:
[----:B------:R-:W-:Y:S01]  /*e310*/  IMAD.MOV.U32 R5, RZ, RZ, R6 ;  /* 0x000000ffff057224 */ /* 0x000fe200078e0006 */
[----:B---3--:R-:W-:Y:S01]  /*e320*/  MOV R3, R12 ;  /* 0x0000000c00037202 */ /* 0x008fe20000000f00 */
[----:B------:R-:W-:Y:S01]  /*e330*/  IMAD.MOV.U32 R0, RZ, RZ, 0x1f ;  /* 0x0000001fff007424 */ /* 0x000fe200078e00ff */
[----:B------:R-:W-:Y:S02]  /*e340*/  MOV R2, 0xe360 ;  /* 0x0000e36000027802 */ /* 0x000fe40000000f00 */
[----:B-12---:R-:W-:Y:S05]  /*e350*/  CALL.REL.NOINC `($__internal_1_$__cuda_sm70_shflsync_idx_p) ;  /* 0x0000012000007944 */ /* 0x006fea0003c00000 */
[----:B------:R-:W-:Y:S01]  /*e360*/  IMAD.MOV.U32 R8, RZ, RZ, R0 ;  /* 0x000000ffff087224 */ /* 0x000fe200078e0000 */
[----:B------:R-:W-:Y:S01]  /*e370*/  MOV R3, R12 ;  /* 0x0000000c00037202 */ /* 0x000fe20000000f00 */
[----:B------:R-:W-:Y:S01]  /*e380*/  IMAD.MOV.U32 R5, RZ, RZ, R7 ;  /* 0x000000ffff057224 */ /* 0x000fe200078e0007 */
[----:B------:R-:W-:Y:S02]  /*e390*/  MOV R0, 0x1f ;  /* 0x0000001f00007802 */ /* 0x000fe40000000f00 */
[----:B------:R-:W-:-:S02]  /*e3a0*/  MOV R2, 0xe3c0 ;  /* 0x0000e3c000027802 */ /* 0x000fc40000000f00 */
[----:B------:R-:W-:Y:S05]  /*e3b0*/  CALL.REL.NOINC `($__internal_1_$__cuda_sm70_shflsync_idx_p) ;  /* 0x000000c000007944 */ /* 0x000fea0003c00000 */
[----:B------:R-:W-:Y:S01]  /*e3c0*/  MOV R7, R0 ;  /* 0x0000000000077202 */ /* 0x000fe20000000f00 */
[----:B------:R-:W-:Y:S05]  /*e3d0*/  BRA `(.L_x_158) ;  /* 0xffffe23000007947 */ /* 0x000fea000383ffff */
.L_x_118:
[----:B------:R-:W-:Y:S01]  /*e3e0*/  IMAD.MOV.U32 R5, RZ, RZ, R4 ;  /* 0x000000ffff057224 */ /* 0x000fe200078e0004 */
[----:B------:R-:W-:-:S02]  /*e3f0*/  MOV R0, 0x1f ;  /* 0x0000001f00007802 */ /* 0x000fc40000000f00 */
[----:B------:R-:W-:Y:S02]  /*e400*/  MOV R2, 0xe420 ;  /* 0x0000e42000027802 */ /* 0x000fe40000000f00 */
[----:B-1234-:R-:W-:Y:S05]  /*e410*/  CALL.REL.NOINC `($__internal_1_$__cuda_sm70_shflsync_idx_p) ;  /* 0x0000006000007944 */ /* 0x01efea0003c00000 */
[----:B------:R-:W-:Y:S01]  /*e420*/  MOV R13, R0 ;  /* 0x00000000000d7202 */ /* 0x000fe20000000f00 */
[----:B------:R-:W-:Y:S05]  /*e430*/  BRA `(.L_x_117) ;  /* 0xffffe23000007947 */ /* 0x000fea000383ffff */
        .weak           $__internal_0_$__cuda_sm70_shflsync_bfly_p
        .type           $__internal_0_$__cuda_sm70_shflsync_bfly_p,@function
        .size           $__internal_0_$__cuda_sm70_shflsync_bfly_p,($__internal_1_$__cuda_sm70_shflsync_idx_p - $__internal_0_$__cuda_sm70_shflsync_bfly_p)
$__internal_0_$__cuda_sm70_shflsync_bfly_p:
[----:B------:R-:W-:Y:S04]  /*e440*/  WARPSYNC R9 ;  /* 0x0000000900007348 */ /* 0x000fe80003800000 */
[----:B------:R1:W2:Y:S02]  /*e450*/  SHFL.BFLY PT, R8, R0, R3, R10 ;  /* 0x0c00000300087389 */ /* 0x0002a400000e000a */
[----:B-1----:R-:W-:-:S04]  /*e460*/  MOV R3, 0x0 ;  /* 0x0000000000037802 */ /* 0x002fc80000000f00 */
[----:B--2---:R-:W-:Y:S05]  /*e470*/  RET.REL.NODEC R2 `(_ZN7cutlass13device_kernelIN5flash19enable_sm80_to_sm89INS1_16FlashAttnFwdSm80INS1_25CollectiveMainloopFwdSm80ILi4ELi1ELb0EN4cute5tupleIJNS5_1CILi128EEENS7_ILi48EEENS7_ILi96EEEEEELi96ENS_6half_tEfNS_4arch4Sm80ELb0ELb0ELb0ELb1ELb0ELb0ELb1ELb1EEENS1_21CollectiveEpilogueFwdINS6_IJS8_SA_S9_EEENS6_IJNS7_ILi1EEESI_SI_EEESC_SE_Li128ELb1ELb1ELb1ELb0EEENS1_36VarlenDynamicPersistentTileSchedulerILi128ELi48ELi128ELi128ELb1ELb1ELb0ELb0ELb1ELb1EEEEEEEEEvNT_6ParamsE) ;  /* 0xffff1b8002007950 */ /* 0x004fea0003c3ffff */
        .weak           $__internal_1_$__cuda_sm70_shflsync_idx_p
        .type           $__internal_1_$__cuda_sm70_shflsync_idx_p,@function
        .size           $__internal_1_$__cuda_sm70_shflsync_idx_p,($__internal_2_$__cuda_sm70_shflsync_up_p - $__internal_1_$__cuda_sm70_shflsync_idx_p)
$__internal_1_$__cuda_sm70_shflsync_idx_p:
[----:B------:R-:W-:-:S04]  /*e480*/  MOV R15, 0xffffffff ;  /* 0xffffffff000f7802 */ /* 0x000fc80000000f00 */
[----:B------:R-:W-:Y:S04]  /*e490*/  WARPSYNC R15 ;  /* 0x0000000f00007348 */ /* 0x000fe80003800000 */
[----:B------:R1:W2:Y:S02]  /*e4a0*/  SHFL.IDX PT, R0, R5, R3, R0 ;  /* 0x0000000305007389 */ /* 0x0002a400000e0000 */
[----:B-1----:R-:W-:-:S04]  /*e4b0*/  MOV R3, 0x0 ;  /* 0x0000000000037802 */ /* 0x002fc80000000f00 */
[----:B--2---:R-:W-:Y:S05]  /*e4c0*/  RET.REL.NODEC R2 `(_ZN7cutlass13device_kernelIN5flash19enable_sm80_to_sm89INS1_16FlashAttnFwdSm80INS1_25CollectiveMainloopFwdSm80ILi4ELi1ELb0EN4cute5tupleIJNS5_1CILi128EEENS7_ILi48EEENS7_ILi96EEEEEELi96ENS_6half_tEfNS_4arch4Sm80ELb0ELb0ELb0ELb1ELb0ELb0ELb1ELb1EEENS1_21CollectiveEpilogueFwdINS6_IJS8_SA_S9_EEENS6_IJNS7_ILi1EEESI_SI_EEESC_SE_Li128ELb1ELb1ELb1ELb0EEENS1_36VarlenDynamicPersistentTileSchedulerILi128ELi48ELi128ELi128ELb1ELb1ELb0ELb0ELb1ELb1EEEEEEEEEvNT_6ParamsE) ;  /* 0xffff1b3002007950 */ /* 0x004fea0003c3ffff */
        .weak           $__internal_2_$__cuda_sm70_shflsync_up_p
        .type           $__internal_2_$__cuda_sm70_shflsync_up_p,@function
        .size           $__internal_2_$__cuda_sm70_shflsync_up_p,($__internal_3_$__cuda_sm70_votesync_ballot - $__internal_2_$__cuda_sm70_shflsync_up_p)
$__internal_2_$__cuda_sm70_shflsync_up_p:
[----:B------:R-:W-:Y:S02]  /*e4d0*/  IMAD.MOV.U32 R4, RZ, RZ, RZ ;  /* 0x000000ffff047224 */ /* 0x000fe400078e00ff */
[----:B------:R-:W-:-:S04]  /*e4e0*/  IMAD.MOV.U32 R10, RZ, RZ, -0x1 ;  /* 0xffffffffff0a7424 */ /* 0x000fc800078e00ff */
[----:B------:R-:W-:Y:S04]  /*e4f0*/  WARPSYNC R10 ;  /* 0x0000000a00007348 */ /* 0x000fe80003800000 */
[----:B------:R1:W2:Y:S02]  /*e500*/  SHFL.UP PT, R4, R0, R2, R4 ;  /* 0x0400000200047389 */ /* 0x0002a400000e0004 */
[----:B-1----:R-:W-:Y:S02]  /*e510*/  MOV R2, R3 ;  /* 0x0000000300027202 */ /* 0x002fe40000000f00 */
[----:B------:R-:W-:-:S04]  /*e520*/  MOV R3, 0x0 ;  /* 0x0000000000037802 */ /* 0x000fc80000000f00 */
[----:B--2---:R-:W-:Y:S05]  /*e530*/  RET.REL.NODEC R2 `(_ZN7cutlass13device_kernelIN5flash19enable_sm80_to_sm89INS1_16FlashAttnFwdSm80INS1_25CollectiveMainloopFwdSm80ILi4ELi1ELb0EN4cute5tupleIJNS5_1CILi128EEENS7_ILi48EEENS7_ILi96EEEEEELi96ENS_6half_tEfNS_4arch4Sm80ELb0ELb0ELb0ELb1ELb0ELb0ELb1ELb1EEENS1_21CollectiveEpilogueFwdINS6_IJS8_SA_S9_EEENS6_IJNS7_ILi1EEESI_SI_EEESC_SE_Li128ELb1ELb1ELb1ELb0EEENS1_36VarlenDynamicPersistentTileSchedulerILi128ELi48ELi128ELi128ELb1ELb1ELb0ELb0ELb1ELb1EEEEEEEEEvNT_6ParamsE) ;  /* 0xffff1ac002007950 */ /* 0x004fea0003c3ffff */
        .weak           $__internal_3_$__cuda_sm70_votesync_ballot
        .type           $__internal_3_$__cuda_sm70_votesync_ballot,@function
        .size           $__internal_3_$__cuda_sm70_votesync_ballot,(.L_x_1425 - $__internal_3_$__cuda_sm70_votesync_ballot)
$__internal_3_$__cuda_sm70_votesync_ballot:
[----:B------:R-:W-:Y:S01]  /*e540*/  ISETP.NE.U32.AND P0, PT, R0, 0x1, PT ;  /* 0x000000010000780c */ /* 0x000fe20003f05070 */
[----:B------:R-:W-:-:S04]  /*e550*/  IMAD.MOV.U32 R3, RZ, RZ, -0x1 ;  /* 0xffffffffff037424 */ /* 0x000fc800078e00ff */
[----:B------:R-:W-:Y:S08]  /*e560*/  WARPSYNC R3 ;  /* 0x0000000300007348 */ /* 0x000ff00003800000 */
[----:B------:R-:W-:-:S04]  /*e570*/  VOTE.ANY R0, PT, !P0 ;  /* 0x0000000000007806 */ /* 0x000fc800040e0100 */
[----:B------:R-:W-:Y:S01]  /*e580*/  LOP3.LUT R0, R0, R3, RZ, 0xc0, !PT ;  /* 0x0000000300007212 */ /* 0x000fe200078ec0ff */
[----:B------:R-:W-:-:S04]  /*e590*/  IMAD.MOV.U32 R3, RZ, RZ, 0x0 ;  /* 0x00000000ff037424 */ /* 0x000fc800078e00ff */
[----:B------:R-:W-:Y:S05]  /*e5a0*/  RET.REL.NODEC R2 `(_ZN7cutlass13device_kernelIN5flash19enable_sm80_to_sm89INS1_16FlashAttnFwdSm80INS1_25CollectiveMainloopFwdSm80ILi4ELi1ELb0EN4cute5tupleIJNS5_1CILi128EEENS7_ILi48EEENS7_ILi96EEEEEELi96ENS_6half_tEfNS_4arch4Sm80ELb0ELb0ELb0ELb1ELb0ELb0ELb1ELb1EEENS1_21CollectiveEpilogueFwdINS6_IJS8_SA_S9_EEENS6_IJNS7_ILi1EEESI_SI_EEESC_SE_Li128ELb1ELb1ELb1ELb0EEENS1_36VarlenDynamicPersistentTileSchedulerILi128ELi48ELi128ELi128ELb1ELb1ELb0ELb0ELb1ELb1EEEEEEEEEvNT_6ParamsE) ;  /* 0xffff1a5002007950 */ /* 0x000fea0003c3ffff */
.L_x_159:
        /* <DEDUP_REMOVED lines=13> */
.L_x_1425:


//--------------------- .text._ZN7cutlass13device_kernelIN5flash19enable_sm80_to_sm89INS1_16FlashAttnFwdSm80INS1_25CollectiveMainloopFwdSm80ILi4ELi1ELb0EN4cute5tupleIJNS5_1CILi128EEENS7_ILi48EEENS7_ILi96EEEEEELi96ENS_6half_tEfNS_4arch4Sm80ELb0ELb0ELb0ELb1ELb0ELb1ELb1ELb1EEENS1_21CollectiveEpilogueFwdINS6_IJS8_SA_S9_EEENS6_IJNS7_ILi1EEESI_SI_EEESC_SE_Li128ELb1ELb1ELb1ELb0EEENS1_36VarlenDynamicPersistentTileSchedulerILi128ELi48ELi128ELi128ELb1ELb1ELb0ELb0ELb1ELb1EEEEEEEEEvNT_6ParamsE --------------------------
	.section	.text._ZN7cutlass13device_kernelIN5flash19enable_sm80_to_sm89INS1_16FlashAttnFwdSm80INS1_25CollectiveMainloopFwdSm80ILi4ELi1ELb0EN4cute5tupleIJNS5_1CILi128EEENS7_ILi48EEENS7_ILi96EEEEEELi96ENS_6half_tEfNS_4arch4Sm80ELb0ELb0ELb0ELb1ELb0ELb1ELb1ELb1EEENS1_21CollectiveEpilogueFwdINS6_IJS8_SA_S9_EEENS6_IJNS7_ILi1EEESI_SI_EEESC_SE_Li128ELb1ELb1ELb1ELb0EEENS1_36VarlenDynamicPersistentTileSchedulerILi128ELi48ELi128ELi128ELb1ELb1ELb0ELb0ELb1ELb1EEEEEEEEEvNT_6ParamsE,"ax",@progbits
	.sectioninfo	@"SHI_REGISTERS=255"
	.align	128
.text._ZN7cutlass13device_kernelIN5flash19enable_sm80_to_sm89INS1_16FlashAttnFwdSm80INS1_25CollectiveMainloopFwdSm80ILi4ELi1ELb0EN4cute5tupleIJNS5_1CILi128EEENS7_ILi48EEENS7_ILi96EEEEEELi96ENS_6half_tEfNS_4arch4Sm80ELb0ELb0ELb0ELb1ELb0ELb1ELb1ELb1EEENS1_21CollectiveEpilogueFwdINS6_IJS8_SA_S9_EEENS6_IJNS7_ILi1EEESI_SI_EEESC_SE_Li128ELb1ELb1ELb1ELb0EEENS1_36VarlenDynamicPersistentTileSchedulerILi128ELi48ELi128ELi128ELb1ELb1ELb0ELb0ELb1ELb1EEEEEEEEEvNT_6ParamsE:
        .type           _ZN7cutlass13device_kernelIN5flash19enable_sm80_to_sm89INS1_16FlashAttnFwdSm80INS1_25CollectiveMainloopFwdSm80ILi4ELi1ELb0EN4cute5tupleIJNS5_1CILi128EEENS7_ILi48EEENS7_ILi96EEEEEELi96ENS_6half_tEfNS_4arch4Sm80ELb0ELb0ELb0ELb1ELb0ELb1ELb1ELb1EEENS1_21CollectiveEpilogueFwdINS6_IJS8_SA_S9_EEENS6_IJNS7_ILi1EEESI_SI_EEESC_SE_Li128ELb1ELb1ELb1ELb0EEENS1_36VarlenDynamicPersistentTileSchedulerILi128ELi48ELi128ELi128ELb1ELb1ELb0ELb0ELb1ELb1EEEEEEEEEvNT_6ParamsE,@function
        .size           _ZN7cutlass13device_kernelIN5flash19enable_sm80_to_sm89INS1_16FlashAttnFwdSm80INS1_25CollectiveMainloopFwdSm80ILi4ELi1ELb0EN4cute5tupleIJNS5_1CILi128EEENS7_ILi48EEENS7_ILi96EEEEEELi96ENS_6half_tEfNS_4arch4Sm80ELb0ELb0ELb0ELb1ELb0ELb1ELb1ELb1EEENS1_21CollectiveEpilogueFwdINS6_IJS8_SA_S9_EEENS6_IJNS7_ILi1EEESI_SI_EEESC_SE_Li128ELb1ELb1ELb1ELb0EEENS1_36VarlenDynamicPersistentTileSchedulerILi128ELi48ELi128ELi128ELb1ELb1ELb0ELb0ELb1ELb1EEEEEEEEEvNT_6ParamsE,(.L_x_1430 - _ZN7cutlass13device_kernelIN5flash19enable_sm80_to_sm89INS1_16FlashAttnFwdSm80INS1_25CollectiveMainloopFwdSm80ILi4ELi1ELb0EN4cute5tupleIJNS5_1CILi128EEENS7_ILi48EEENS7_ILi96EEEEEELi96ENS_6half_tEfNS_4arch4Sm80ELb0ELb0ELb0ELb1ELb0ELb1ELb1ELb1EEENS1_21CollectiveEpilogueFwdINS6_IJS8_SA_S9_EEENS6_IJNS7_ILi1EEESI_SI_EEESC_SE_Li128ELb1ELb1ELb1ELb0EEENS1_36VarlenDynamicPersistentTileSchedulerILi128ELi48ELi128ELi128ELb1ELb1ELb0ELb0ELb1ELb1EEEEEEEEEvNT_6ParamsE)
        .other          _ZN7cutlass13device_kernelIN5flash19enable_sm80_to_sm89INS1_16FlashAttnFwdSm80INS1_25CollectiveMainloopFwdSm80ILi4ELi1ELb0EN4cute5tupleIJNS5_1CILi128EEENS7_ILi48EEENS7_ILi96EEEEEELi96ENS_6half_tEfNS_4arch4Sm80ELb0ELb0ELb0ELb1ELb0ELb1ELb1ELb1EEENS1_21CollectiveEpilogueFwdINS6_IJS8_SA_S9_EEENS6_IJNS7_ILi1EEESI_SI_EEESC_SE_Li128ELb1ELb1ELb1ELb0EEENS1_36VarlenDynamicPersistentTileSchedulerILi128ELi48ELi128ELi128ELb1ELb1ELb0ELb0ELb1ELb1EEEEEEEEEvNT_6ParamsE,@"STO_CUDA_ENTRY STV_DEFAULT"
_ZN7cutlass13device_kernelIN5flash19enable_sm80_to_sm89INS1_16FlashAttnFwdSm80INS1_25CollectiveMainloopFwdSm80ILi4ELi1ELb0EN4cute5tupleIJNS5_1CILi128EEENS7_ILi48EEENS7_ILi96EEEEEELi96ENS_6half_tEfNS_4arch4Sm80ELb0ELb0ELb0ELb1ELb0ELb1ELb1ELb1EEENS1_21CollectiveEpilogueFwdINS6_IJS8_SA_S9_EEENS6_IJNS7_ILi1EEESI_SI_EEESC_SE_Li128ELb1ELb1ELb1ELb0EEENS1_36VarlenDynamicPersistentTileSchedulerILi128ELi48ELi128ELi128ELb1ELb1ELb0ELb0ELb1ELb1EEEEEEEEEvNT_6ParamsE:
[----:B------:R-:W-:-:S03]  /*0000*/  MOV R1, c[0x0][0x28] ;  /* 0x00000a0000017a02 */ /* 0x000fc60000000f00 */
[----:B------:R-:W1:Y:S01]  /*0010*/  S2R R2, SR_TID.X ;  /* 0x0000000000027919 */ /* 0x000e620000002100 */
[----:B------:R-:W-:Y:S01]  /*0020*/  IADD3 R1, R1, -0x88, RZ ;  /* 0xffffff7801017810 */ /* 0x000fe20007ffe0ff */
[----:B------:R-:W-:Y:S01]  /*0030*/  ULDC.64 UR6, c[0x0][0x118] ;  /* 0x0000460000067ab9 */ /* 0x000fe20000000a00 */
[----:B-1----:R-:W-:-:S05]  /*0040*/  SHF.R.U32.HI R0, RZ, 0x5, R2 ;  /* 0x00000005ff007819 */ /* 0x002fca0000011602 */
[----:B------:R-:W1:Y:S02]  /*0050*/  SHFL.IDX PT, R3, R0, RZ, 0x1f ;  /* 0x00001fff00037589 */ /* 0x000e6400000e0000 */
[----:B-1----:R-:W-:Y:S02]  /*0060*/  ISETP.NE.AND P0, PT, R3, RZ, PT ;  /* 0x000000ff0300720c */ /* 0x002fe40003f05270 */
[----:B------:R-:W-:Y:S11]  /*0070*/  STL [R1+0x7c], R3 ;  /* 0x00007c0301007387 */ /* 0x000ff60000100800 */
[----:B------:R-:W-:Y:S06]  /*0080*/  @P0 BAR.SYNC.DEFER_BLOCKING 0x5, 0x80 ;  /* 0x0142000000000b1d */ /* 0x000fec0000010000 */
[----:B------:R-:W1:Y:S04]  /*0090*/  @P0 LDS.128 R4, [0xc080] ;  /* 0x00c08000ff040984 */ /* 0x000e680000000c00 */
[----:B-1----:R1:W-:Y:S04]  /*00a0*/  @P0 STL.64 [R1], R4 ;  /* 0x0000000401000387 */ /* 0x0023e80000100a00 */
[----:B------:R1:W-:Y:S04]  /*00b0*/  @P0 STL.64 [R1+0x8], R6 ;  /* 0x0000080601000387 */ /* 0x0003e80000100a00 */
[----:B------:R-:W-:Y:S06]  /*00c0*/  @P0 BAR.ARV 0x4, 0x80 ;  /* 0x0102000000000b1d */ /* 0x000fec0000002000 */
[----:B------:R-:W-:Y:S05]  /*00d0*/  @P0 BRA `(.L_x_160) ;  /* 0x00000b1000000947 */ /* 0x000fea0003800000 */
[----:B------:R-:W-:Y:S01]  /*00e0*/  LOP3.LUT R14, R2, 0x1f, RZ, 0xc0, !PT ;  /* 0x0000001f020e7812 */ /* 0x000fe200078ec0ff */
[----:B------:R-:W-:Y:S01]  /*00f0*/  CS2R R8, SRZ ;  /* 0x0000000000087805 */ /* 0x000fe2000001ff00 */
[----:B-1----:R-:W-:-:S02]  /*0100*/  IMAD.MOV.U32 R7, RZ, RZ, RZ ;  /* 0x000000ffff077224 */ /* 0x002fc400078e00ff */
[----:B------:R-:W-:-:S04]  /*0110*/  ISETP.NE.AND P6, PT, R14, 0x1f, PT ;  /* 0x0000001f0e00780c */ /* 0x000fc80003fc5270 */
[----:B------:R-:W-:-:S13]  /*0120*/  ISETP.GE.OR P0, PT, R14, c[0x0][0x53c], !P6 ;  /* 0x00014f000e007a0c */ /* 0x000fda0007706670 */
[----:B------:R-:W-:Y:S02]  /*0130*/  @!P0 IMAD.MOV.U32 R4, RZ, RZ, 0x4 ;  /* 0x00000004ff048424 */ /* 0x000fe400078e00ff */
[----:B------:R-:W-:Y:S02]  /*0140*/  @!P0 IMAD.MOV.U32 R2, RZ, RZ, 0x4 ;  /* 0x00000004ff028424 */ /* 0x000fe400078e00ff */
[----:B------:R-:W-:-:S04]  /*0150*/  @!P0 IMAD.WIDE.U32 R4, R14, R4, c[0x0][0x580] ;  /* 0x000160000e048625 */ /* 0x000fc800078e0004 */
[C---:B------:R-:W-:Y:S01]  /*0160*/  @!P0 IMAD.WIDE.U32 R2, R14.reuse, R2, c[0x0][0x578] ;  /* 0x00015e000e028625 */ /* 0x040fe200078e0002 */
[----:B------:R-:W2:Y:S04]  /*0170*/  @!P0 LDG.E R8, [R4.64] ;  /* 0x0000000604088981 */ /* 0x000ea8000c1e1900 */
[----:B------:R-:W2:Y:S01]  /*0180*/  @!P0 LDG.E R7, [R2.64] ;  /* 0x0000000602078981 */ /* 0x000ea2000c1e1900 */
[C---:B------:R-:W-:Y:S01]  /*0190*/  ISETP.NE.AND P5, PT, R14.reuse, RZ, PT ;  /* 0x000000ff0e00720c */ /* 0x040fe20003fa5270 */
[----:B------:R-:W1:Y:S01]  /*01a0*/  S2UR UR4, SR_CTAID.X ;  /* 0x00000000000479c3 */ /* 0x000e620000002500 */
[C---:B------:R-:W-:Y:S02]  /*01b0*/  ISETP.GE.U32.AND P4, PT, R14.reuse, 0x2, PT ;  /* 0x000000020e00780c */ /* 0x040fe40003f86070 */
[----:B------:R-:W-:-:S02]  /*01c0*/  ISETP.GE.U32.AND P3, PT, R14, 0x4, PT ;  /* 0x000000040e00780c */ /* 0x000fc40003f66070 */
[C---:B------:R-:W-:Y:S02]  /*01d0*/  ISETP.GE.U32.AND P2, PT, R14.reuse, 0x8, PT ;  /* 0x000000080e00780c */ /* 0x040fe40003f46070 */
[----:B------:R-:W-:Y:S01]  /*01e0*/  ISETP.GE.U32.AND P1, PT, R14, 0x10, PT ;  /* 0x000000100e00780c */ /* 0x000fe20003f26070 */
[----:B--2---:R-:W-:-:S05]  /*01f0*/  IMAD R4, R8, R7, RZ ;  /* 0x0000000708047224 */ /* 0x004fca00078e02ff */
[----:B------:R-:W2:Y:S02]  /*0200*/  SHFL.UP PT, R0, R4, 0x1, RZ ;  /* 0x0420000004007989 */ /* 0x000ea400000e00ff */
[----:B--2---:R-:W-:-:S05]  /*0210*/  SEL R0, R0, RZ, P5 ;  /* 0x000000ff00007207 */ /* 0x004fca0002800000 */
[----:B------:R-:W-:-:S05]  /*0220*/  IMAD.IADD R4, R4, 0x1, R0 ;  /* 0x0000000104047824 */ /* 0x000fca00078e0200 */
        /* <DEDUP_REMOVED lines=12> */
[----:B------:R-:W2:Y:S02]  /*02f0*/  SHFL.IDX PT, R6, R4, 0x1f, 0x1f ;  /* 0x03e01f0004067f89 */ /* 0x000ea400000e0000 */
[----:B--2---:R-:W-:-:S04]  /*0300*/  IMAD R6, R6, c[0x0][0x538], RZ ;  /* 0x00014e0006067a24 */ /* 0x004fc800078e02ff */
[----:B------:R-:W-:Y:S01]  /*0310*/  IMAD.MOV.U32 R0, RZ, RZ, R6 ;  /* 0x000000ffff007224 */ /* 0x000fe200078e0006 */
[----:B-1----:R-:W-:-:S13]  /*0320*/  ISETP.GT.AND P0, PT, R6, UR4, PT ;  /* 0x0000000406007c0c */ /* 0x002fda000bf04270 */
[----:B------:R-:W-:Y:S05]  /*0330*/  @P0 BRA `(.L_x_161) ;  /* 0x0000027000000947 */ /* 0x000fea0003800000 */
[----:B------:R-:W-:Y:S02]  /*0340*/  MOV R6, R0 ;  /* 0x0000000000067202 */ /* 0x000fe40000000f00 */
[----:B------:R-:W-:-:S04]  /*0350*/  MOV R9, RZ ;  /* 0x000000ff00097202 */ /* 0x000fc80000000f00 */
.L_x_165:
        /* <DEDUP_REMOVED lines=12> */
[----:B------:R-:W2:Y:S04]  /*0420*/  @!P0 LDG.E R8, [R4.64] ;  /* 0x0000000604088981 */ /* 0x000ea8000c1e1900 */
[----:B------:R-:W2:Y:S02]  /*0430*/  @!P0 LDG.E R7, [R2.64] ;  /* 0x0000000602078981 */ /* 0x000ea4000c1e1900 */
[----:B--2---:R-:W-:Y:S01]  /*0440*/  IMAD R5, R8, R7, RZ ;  /* 0x0000000708057224 */ /* 0x004fe200078e02ff */
[----:B------:R-:W-:Y:S05]  /*0450*/  BRA.DIV ~URZ, `(.L_x_163) ;  /* 0x000174327f007947 */ /* 0x000fea000b800000 */
[----:B------:R1:W2:Y:S02]  /*0460*/  SHFL.UP PT, R0, R5, 0x1, RZ ;  /* 0x0420000005007989 */ /* 0x0002a400000e00ff */
.L_x_332:
        /* <DEDUP_REMOVED lines=16> */
.L_x_333:
[----:B--2---:R-:W-:-:S05]  /*0570*/  IMAD R0, R0, c[0x0][0x538], RZ ;  /* 0x00014e0000007a24 */ /* 0x004fca00078e02ff */
[----:B------:R-:W-:-:S04]  /*0580*/  IADD3 R6, R0, R6, RZ ;  /* 0x0000000600067210 */ /* 0x000fc80007ffe0ff */
[----:B------:R-:W-:-:S13]  /*0590*/  ISETP.GT.AND P0, PT, R6, UR4, PT ;  /* 0x0000000406007c0c */ /* 0x000fda000bf04270 */
[----:B-1----:R-:W-:Y:S05]  /*05a0*/  @!P0 BRA `(.L_x_165) ;  /* 0xfffffdb000008947 */ /* 0x002fea000383ffff */
.L_x_161:
[----:B------:R-:W-:-:S05]  /*05b0*/  IADD3 R12, -R0, R6, RZ ;  /* 0x00000006000c7210 */ /* 0x000fca0007ffe1ff */
[----:B------:R-:W-:-:S05]  /*05c0*/  IMAD R0, R4, c[0x0][0x538], R12 ;  /* 0x00014e0004007a24 */ /* 0x000fca00078e020c */
[----:B------:R-:W-:Y:S01]  /*05d0*/  ISETP.GT.AND P0, PT, R0, UR4, PT ;  /* 0x0000000400007c0c */ /* 0x000fe2000bf04270 */
[----:B------:R-:W-:-:S12]  /*05e0*/  BRA.DIV ~URZ, `(.L_x_166) ;  /* 0x000174b27f007947 */ /* 0x000fd8000b800000 */
[----:B------:R-:W-:-:S04]  /*05f0*/  VOTE.ANY R6, PT, !P0 ;  /* 0x0000000000067806 */ /* 0x000fc800040e0100 */
.L_x_334:
[----:B------:R1:W2:Y:S01]  /*0600*/  POPC R13, R6 ;  /* 0x00000006000d7309 */ /* 0x0002a20000000000 */
[----:B------:R-:W-:Y:S05]  /*0610*/  BRA.DIV ~URZ, `(.L_x_167) ;  /* 0x000174d27f007947 */ /* 0x000fea000b800000 */
[----:B--2---:R-:W2:Y:S04]  /*0620*/  SHFL.IDX PT, R11, R8, R13, 0x1f ;  /* 0x00001f0d080b7589 */ /* 0x004ea800000e0000 */
[----:B------:R3:W4:Y:S02]  /*0630*/  SHFL.IDX PT, R10, R7, R13, 0x1f ;  /* 0x00001f0d070a7589 */ /* 0x00072400000e0000 */
[----:B---3--:R-:W-:Y:S02]  /*0640*/  MOV R7, RZ ;  /* 0x000000ff00077202 */ /* 0x008fe40000000f00 */
.L_x_335:
[----:B--2-4-:R-:W-:Y:S01]  /*0650*/  ISETP.NE.AND P0, PT, R6, RZ, PT ;  /* 0x000000ff0600720c */ /* 0x014fe20003f05270 */
[----:B------:R-:W-:-:S12]  /*0660*/  BSSY B0, `(.L_x_168) ;  /* 0x0000005000007945 */ /* 0x000fd80003800000 */
[----:B------:R-:W-:Y:S05]  /*0670*/  @!P0 BRA `(.L_x_169) ;  /* 0x0000003000008947 */ /* 0x000fea0003800000 */
[----:B------:R-:W-:Y:S01]  /*0680*/  IADD3 R3, R13, -0x1, RZ ;  /* 0xffffffff0d037810 */ /* 0x000fe20007ffe0ff */
[----:B------:R-:W-:Y:S05]  /*0690*/  BRA.DIV ~URZ, `(.L_x_170) ;  /* 0x000175327f007947 */ /* 0x000fea000b800000 */
[----:B------:R2:W3:Y:S02]  /*06a0*/  SHFL.IDX PT, R7, R4, R3, 0x1f ;  /* 0x00001f0304077589 */ /* 0x0004e400000e0000 */
.L_x_169:
[----:B------:R-:W-:Y:S05]  /*06b0*/  BSYNC B0 ;  /* 0x0000000000007941 */ /* 0x000fea0003800000 */
.L_x_168:
[----:B------:R-:W-:Y:S01]  /*06c0*/  IABS R0, R11 ;  /* 0x0000000b00007213 */ /* 0x000fe20000000000 */
[----:B--23--:R-:W-:-:S04]  /*06d0*/  IMAD R4, R7, c[0x0][0x538], R12 ;  /* 0x00014e0007047a24 */ /* 0x00cfc800078e020c */
[----:B------:R-:W-:Y:S01]  /*06e0*/  IMAD.MOV.U32 R5, RZ, RZ, R0 ;  /* 0x000000ffff057224 */ /* 0x000fe200078e0000 */
[----:B------:R-:W-:Y:S01]  /*06f0*/  IABS R0, R10 ;  /* 0x0000000a00007213 */ /* 0x000fe20000000000 */
[----:B------:R2:W-:Y:S01]  /*0700*/  STL [R1], R4 ;  /* 0x0000000401007387 */ /* 0x0005e20000100800 */
[----:B------:R-:W-:Y:S01]  /*0710*/  IADD3 R12, -R4, UR4, RZ ;  /* 0x00000004040c7c10 */ /* 0x000fe2000fffe1ff */
[----:B------:R-:W3:Y:S02]  /*0720*/  I2F.RP R2, R5 ;  /* 0x0000000500027306 */ /* 0x000ee40000209400 */
[----:B------:R-:W-:Y:S01]  /*0730*/  IMAD.MOV.U32 R7, RZ, RZ, R0 ;  /* 0x000000ffff077224 */ /* 0x000fe200078e0000 */
[----:B-1----:R-:W-:Y:S02]  /*0740*/  IABS R6, R12 ;  /* 0x0000000c00067213 */ /* 0x002fe40000000000 */
[----:B------:R-:W-:-:S03]  /*0750*/  IABS R0, R11 ;  /* 0x0000000b00007213 */ /* 0x000fc60000000000 */
[----:B------:R-:W-:Y:S01]  /*0760*/  I2F.RP R8, R7 ;  /* 0x0000000700087306 */ /* 0x000fe20000209400 */
[----:B------:R-:W-:-:S07]  /*0770*/  IADD3 R0, RZ, -R0, RZ ;  /* 0x80000000ff007210 */ /* 0x000fce0007ffe0ff */
[----:B---3--:R-:W1:Y:S02]  /*0780*/  MUFU.RCP R2, R2 ;  /* 0x0000000200027308 */ /* 0x008e640000001000 */
[----:B-1----:R-:W-:-:S06]  /*0790*/  IADD3 R2, R2, 0xffffffe, RZ ;  /* 0x0ffffffe02027810 */ /* 0x002fcc0007ffe0ff */
[----:B------:R-:W1:Y:S02]  /*07a0*/  F2I.FTZ.U32.TRUNC.NTZ R3, R2 ;  /* 0x0000000200037305 */ /* 0x000e64000021f000 */
[----:B-1----:R-:W-:-:S04]  /*07b0*/  IMAD.MOV R2, RZ, RZ, -R3 ;  /* 0x000000ffff027224 */ /* 0x002fc800078e0a03 */
[----:B--2---:R-:W-:Y:S02]  /*07c0*/  IMAD R4, R2, R5, RZ ;  /* 0x0000000502047224 */ /* 0x004fe400078e02ff */
[----:B------:R-:W-:-:S04]  /*07d0*/  IMAD.MOV.U32 R2, RZ, RZ, RZ ;  /* 0x000000ffff027224 */ /* 0x000fc800078e00ff */
[----:B------:R-:W-:-:S04]  /*07e0*/  IMAD.HI.U32 R2, R3, R4, R2 ;  /* 0x0000000403027227 */ /* 0x000fc800078e0002 */
[----:B------:R-:W-:-:S04]  /*07f0*/  IMAD.MOV.U32 R3, RZ, RZ, R6 ;  /* 0x000000ffff037224 */ /* 0x000fc800078e0006 */
[----:B------:R-:W-:-:S04]  /*0800*/  IMAD.HI.U32 R2, R2, R3, RZ ;  /* 0x0000000302027227 */ /* 0x000fc800078e00ff */
[----:B------:R-:W-:Y:S02]  /*0810*/  IMAD R0, R2, R0, R3 ;  /* 0x0000000002007224 */ /* 0x000fe400078e0203 */
[----:B------:R-:W1:Y:S03]  /*0820*/  MUFU.RCP R3, R8 ;  /* 0x0000000800037308 */ /* 0x000e660000001000 */
[----:B------:R-:W-:Y:S02]  /*0830*/  ISETP.GT.U32.AND P0, PT, R5, R0, PT ;  /* 0x000000000500720c */ /* 0x000fe40003f04070 */
[----:B-1----:R-:W-:-:S11]  /*0840*/  IADD3 R3, R3, 0xffffffe, RZ ;  /* 0x0ffffffe03037810 */ /* 0x002fd60007ffe0ff */
[----:B------:R-:W-:Y:S01]  /*0850*/  @!P0 IMAD.IADD R0, R0, 0x1, -R5 ;  /* 0x0000000100008824 */ /* 0x000fe200078e0a05 */
[----:B------:R-:W-:Y:S02]  /*0860*/  @!P0 IADD3 R2, R2, 0x1, RZ ;  /* 0x0000000102028810 */ /* 0x000fe40007ffe0ff */
[----:B------:R-:W-:Y:S01]  /*0870*/  ISETP.NE.AND P0, PT, R11, RZ, PT ;  /* 0x000000ff0b00720c */ /* 0x000fe20003f05270 */
[----:B------:R-:W1:Y:S01]  /*0880*/  F2I.FTZ.U32.TRUNC.NTZ R3, R3 ;  /* 0x0000000300037305 */ /* 0x000e62000021f000 */
[----:B------:R-:W-:Y:S02]  /*0890*/  ISETP.GE.U32.AND P2, PT, R0, R5, PT ;  /* 0x000000050000720c */ /* 0x000fe40003f46070 */
[----:B------:R-:W-:-:S04]  /*08a0*/  LOP3.LUT R0, R12, R11, RZ, 0x3c, !PT ;  /* 0x0000000b0c007212 */ /* 0x000fc800078e3cff */
[----:B------:R-:W-:-:S07]  /*08b0*/  ISETP.GE.AND P1, PT, R0, RZ, PT ;  /* 0x000000ff0000720c */ /* 0x000fce0003f26270 */
[----:B------:R-:W-:Y:S02]  /*08c0*/  @P2 IADD3 R2, R2, 0x1, RZ ;  /* 0x0000000102022810 */ /* 0x000fe40007ffe0ff */
[----:B-1----:R-:W-:-:S03]  /*08d0*/  IADD3 R0, RZ, -R3, RZ ;  /* 0x80000003ff007210 */ /* 0x002fc60007ffe0ff */
[----:B------:R-:W-:Y:S02]  /*08e0*/  IMAD.MOV.U32 R4, RZ, RZ, R2 ;  /* 0x000000ffff047224 */ /* 0x000fe400078e0002 */
[----:B------:R-:W-:Y:S01]  /*08f0*/  IMAD.MOV.U32 R2, RZ, RZ, R0 ;  /* 0x000000ffff027224 */ /* 0x000fe200078e0000 */
[----:B------:R-:W-:Y:S01]  /*0900*/  IABS R0, R10 ;  /* 0x0000000a00007213 */ /* 0x000fe20000000000 */
[----:B------:R-:W-:Y:S01]  /*0910*/  @!P1 IMAD.MOV R4, RZ, RZ, -R4 ;  /* 0x000000ffff049224 */ /* 0x000fe200078e0a04 */
[----:B------:R-:W-:Y:S01]  /*0920*/  @!P0 LOP3.LUT R4, RZ, R11, RZ, 0x33, !PT ;  /* 0x0000000bff048212 */ /* 0x000fe200078e33ff */
[----:B------:R-:W-:Y:S01]  /*0930*/  IMAD R5, R2, R7, RZ ;  /* 0x0000000702057224 */ /* 0x000fe200078e02ff */
[----:B------:R-:W-:Y:S01]  /*0940*/  MOV R2, RZ ;  /* 0x000000ff00027202 */ /* 0x000fe20000000f00 */
[----:B------:R-:W-:Y:S01]  /*0950*/  IMAD.MOV R6, RZ, RZ, -R0 ;  /* 0x000000ffff067224 */ /* 0x000fe200078e0a00 */
[----:B------:R-:W-:-:S03]  /*0960*/  IABS R8, R4 ;  /* 0x0000000400087213 */ /* 0x000fc60000000000 */
        /* <DEDUP_REMOVED lines=19> */
[----:B------:R-:W-:Y:S02]  /*0aa0*/  IMAD R2, R10, R2, R4 ;  /* 0x000000020a027224 */ /* 0x000fe400078e0204 */
[----:B------:R-:W-:Y:S02]  /*0ab0*/  IMAD.IADD R4, R13, 0x1, R9 ;  /* 0x000000010d047824 */ /* 0x000fe400078e0209 */
[----:B------:R-:W-:-:S03]  /*0ac0*/  IMAD R0, R2, 0x10000, R0 ;  /* 0x0001000002007824 */ /* 0x000fc600078e0200 */
[----:B------:R1:W-:Y:S04]  /*0ad0*/  STL [R1+0xc], R4 ;  /* 0x00000c0401007387 */ /* 0x0003e80000100800 */
[----:B------:R1:W-:Y:S04]  /*0ae0*/  STL [R1+0x8], R0 ;  /* 0x0000080001007387 */ /* 0x0003e80000100800 */
[----:B------:R1:W-:Y:S01]  /*0af0*/  STL [R1+0x4], R3 ;  /* 0x0000040301007387 */ /* 0x0003e20000100800 */
[----:B------:R-:W-:Y:S05]  /*0b00*/  BRA `(.L_x_171) ;  /* 0x0000006000007947 */ /* 0x000fea0003800000 */
.L_x_162:
[----:B------:R-:W-:Y:S01]  /*0b10*/  MOV R0, UR4 ;  /* 0x0000000400007c02 */ /* 0x000fe20008000f00 */
[----:B------:R-:W-:Y:S04]  /*0b20*/  STL [R1+0x4], RZ ;  /* 0x000004ff01007387 */ /* 0x000fe80000100800 */
[----:B------:R1:W-:Y:S04]  /*0b30*/  STL [R1], R0 ;  /* 0x0000000001007387 */ /* 0x0003e80000100800 */
[----:B------:R2:W-:Y:S01]  /*0b40*/  STL [R1+0x8], RZ ;  /* 0x000008ff01007387 */ /* 0x0005e20000100800 */
[----:B-1----:R-:W-:-:S05]  /*0b50*/  MOV R0, c[0x0][0x53c] ;  /* 0x00014f0000007a02 */ /* 0x002fca0000000f00 */
[----:B------:R2:W-:Y:S02]  /*0b60*/  STL [R1+0xc], R0 ;  /* 0x00000c0001007387 */ /* 0x0005e40000100800 */
.L_x_171:
[----:B-1----:R-:W3:Y:S04]  /*0b70*/  LDL R4, [R1] ;  /* 0x0000000001047983 */ /* 0x002ee80000100800 */
[----:B------:R-:W3:Y:S04]  /*0b80*/  LDL R5, [R1+0x4] ;  /* 0x0000040001057983 */ /* 0x000ee80000100800 */
[----:B------:R-:W3:Y:S04]  /*0b90*/  LDL R6, [R1+0x8] ;  /* 0x0000080001067983 */ /* 0x000ee80000100800 */
[----:B------:R-:W3:Y:S01]  /*0ba0*/  LDL R7, [R1+0xc] ;  /* 0x00000c0001077983 */ /* 0x000ee20000100800 */
[----:B------:R-:W-:Y:S01]  /*0bb0*/  ISETP.NE.AND P0, PT, R14, RZ, PT ;  /* 0x000000ff0e00720c */ /* 0x000fe20003f05270 */
[----:B------:R-:W-:-:S12]  /*0bc0*/  WARPSYNC 0xffffffff ;  /* 0xffffffff00007948 */ /* 0x000fd80003800000 */
[----:B---3--:R1:W-:Y:S04]  /*0bd0*/  @!P0 STS.128 [0xc080], R4 ;  /* 0x00c08004ff008388 */ /* 0x0083e80000000c00 */
[----:B------:R-:W-:Y:S06]  /*0be0*/  BAR.ARV 0x5, 0x80 ;  /* 0x0142000000007b1d */ /* 0x000fec0000002000 */
.L_x_160:
[----:B--2---:R-:W2:Y:S02]  /*0bf0*/  LDL R0, [R1+0xc] ;  /* 0x00000c0001007983 */ /* 0x004ea40000100800 */
[----:B--2---:R-:W-:-:S13]  /*0c00*/  ISETP.GE.AND P0, PT, R0, c[0x0][0x53c], PT ;  /* 0x00014f0000007a0c */ /* 0x004fda0003f06270 */
[----:B------:R-:W-:Y:S05]  /*0c10*/  @P0 EXIT ;  /* 0x000000000000094d */ /* 0x000fea0003800000 */
[----:B------:R-:W2:Y:S02]  /*0c20*/  S2R R12, SR_TID.X ;  /* 0x00000000000c7919 */ /* 0x000ea40000002100 */
[----:B--2---:R-:W-:Y:S02]  /*0c30*/  SHF.R.S32.HI R14, RZ, 0x1f, R12 ;  /* 0x0000001fff0e7819 */ /* 0x004fe4000001140c */
[-C--:B------:R-:W-:Y:S02]  /*0c40*/  LEA.HI R10, R12, R12.reuse, RZ, 0x1 ;  /* 0x0000000c0c0a7211 */ /* 0x080fe400078f08ff */
[----:B------:R-:W-:Y:S02]  /*0c50*/  LEA.HI R23, R14, R12, RZ, 0x3 ;  /* 0x0000000c0e177211 */ /* 0x000fe400078f18ff */
[----:B------:R-:W-:Y:S02]  /*0c60*/  SHF.R.S32.HI R237, RZ, 0x1, R10 ;  /* 0x00000001ffed7819 */ /* 0x000fe4000001140a */
[----:B------:R-:W-:-:S02]  /*0c70*/  LOP3.LUT R0, R23, 0xfffffff8, RZ, 0xc0, !PT ;  /* 0xfffffff817007812 */ /* 0x000fc400078ec0ff */
[----:B-1----:R-:W-:Y:S02]  /*0c80*/  LEA.HI R5, R14, R12, RZ, 0x4 ;  /* 0x0000000c0e057211 */ /* 0x002fe400078f20ff */
[----:B------:R-:W-:Y:S01]  /*0c90*/  LEA.HI R3, R10, R237, RZ, 0x1 ;  /* 0x000000ed0a037211 */ /* 0x000fe200078f08ff */
[----:B------:R-:W-:Y:S01]  /*0ca0*/  IMAD.IADD R2, R12, 0x1, -R0 ;  /* 0x000000010c027824 */ /* 0x000fe200078e0a00 */
[----:B------:R-:W-:Y:S02]  /*0cb0*/  SHF.R.S32.HI R6, RZ, 0x4, R5 ;  /* 0x00000004ff067819 */ /* 0x000fe40000011405 */
[----:B------:R-:W-:Y:S02]  /*0cc0*/  LOP3.LUT R0, R3, 0x7fffffe, RZ, 0xc0, !PT ;  /* 0x07fffffe03007812 */ /* 0x000fe400078ec0ff */
[----:B------:R-:W-:Y:S02]  /*0cd0*/  LEA.HI R11, R2, R2, RZ, 0x1 ;  /* 0x00000002020b7211 */ /* 0x000fe400078f08ff */
[----:B------:R-:W-:Y:S01]  /*0ce0*/  LEA.HI R4, R5, R6, RZ, 0x1 ;  /* 0x0000000605047211 */ /* 0x000fe200078f08ff */
[----:B------:R-:W-:Y:S01]  /*0cf0*/  IMAD.IADD R0, R237, 0x1, -R0 ;  /* 0x00000001ed007824 */ /* 0x000fe200078e0a00 */
[----:B------:R-:W-:-:S02]  /*0d00*/  LOP3.LUT R3, R11, 0x3fffffe, RZ, 0xc0, !PT ;  /* 0x03fffffe0b037812 */ /* 0x000fc400078ec0ff */
[----:B------:R-:W-:Y:S01]  /*0d10*/  LOP3.LUT R4, R4, 0xfffffffe, RZ, 0xc0, !PT ;  /* 0xfffffffe04047812 */ /* 0x000fe200078ec0ff */
[----:B------:R-:W-:Y:S01]  /*0d20*/  IMAD R22, R6, 0x8, R0 ;  /* 0x0000000806167824 */ /* 0x000fe200078e0200 */
[-C--:B------:R-:W-:Y:S01]  /*0d30*/  LEA.HI R9, R14, R12.reuse, RZ, 0x5 ;  /* 0x0000000c0e097211 */ /* 0x080fe200078f28ff */
[----:B------:R-:W-:Y:S01]  /*0d40*/  IMAD.IADD R21, R2, 0x1, -R3 ;  /* 0x0000000102157824 */ /* 0x000fe200078e0a03 */
[----:B------:R-:W-:Y:S01]  /*0d50*/  LEA.HI R14, R14, R12, RZ, 0x2 ;  /* 0x0000000c0e0e7211 */ /* 0x000fe200078f10ff */
[----:B------:R-:W-:Y:S01]  /*0d60*/  IMAD.IADD R19, R6, 0x1, -R4 ;  /* 0x0000000106137824 */ /* 0x000fe200078e0a04 */
[----:B------:R-:W-:Y:S01]  /*0d70*/  LOP3.LUT R0, R5, 0xfffffff0, RZ, 0xc0, !PT ;  /* 0xfffffff005007812 */ /* 0x000fe200078ec0ff */
[----:B------:R-:W-:Y:S01]  /*0d80*/  IMAD.SHL.U32 R22, R22, 0x20, RZ ;  /* 0x0000002016167824 */ /* 0x000fe200078e00ff */
[----:B------:R-:W-:Y:S02]  /*0d90*/  SHF.R.S32.HI R2, RZ, 0x3, R23 ;  /* 0x00000003ff027819 */ /* 0x000fe40000011417 */
[----:B------:R-:W-:Y:S01]  /*0da0*/  LOP3.LUT R4, R14, 0xfffffffc, RZ, 0xc0, !PT ;  /* 0xfffffffc0e047812 */ /* 0x000fe200078ec0ff */
[----:B------:R-:W-:Y:S01]  /*0db0*/  IMAD.IADD R0, R12, 0x1, -R0 ;  /* 0x000000010c007824 */ /* 0x000fe200078e0a00 */
[----:B------:R-:W-:Y:S01]  /*0dc0*/  SHF.R.S32.HI R238, RZ, 0x2, R14 ;  /* 0x00000002ffee7819 */ /* 0x000fe2000001140e */
[----:B------:R-:W-:Y:S01]  /*0dd0*/  IMAD.SHL.U32 R2, R2, 0x40, RZ ;  /* 0x0000004002027824 */ /* 0x000fe200078e00ff */
[----:B------:R-:W-:Y:S01]  /*0de0*/  SHF.R.S32.HI R8, RZ, 0x5, R9 ;  /* 0x00000005ff087819 */ /* 0x000fe20000011409 */
[----:B------:R-:W-:Y:S01]  /*0df0*/  IMAD.IADD R25, R12, 0x1, -R4 ;  /* 0x000000010c197824 */ /* 0x000fe200078e0a04 */
[----:B------:R-:W-:-:S02]  /*0e00*/  LEA.HI R3, R14, R238, RZ, 0x1 ;  /* 0x000000ee0e037211 */ /* 0x000fc400078f08ff */
[----:B------:R-:W-:Y:S01]  /*0e10*/  LOP3.LUT R2, R2, 0xc0, RZ, 0xc0, !PT ;  /* 0x000000c002027812 */ /* 0x000fe200078ec0ff */
[----:B------:R-:W-:Y:S01]  /*0e20*/  IMAD.SHL.U32 R246, R25, 0x8, RZ ;  /* 0x0000000819f67824 */ /* 0x000fe200078e00ff */
[----:B------:R-:W-:Y:S02]  /*0e30*/  LEA.HI R7, R0, R0, RZ, 0x1 ;  /* 0x0000000000077211 */ /* 0x000fe400078f08ff */
[----:B------:R-:W-:Y:S02]  /*0e40*/  LOP3.LUT R4, R3, 0x7fffffe, RZ, 0xc0, !PT ;  /* 0x07fffffe03047812 */ /* 0x000fe400078ec0ff */
[----:B------:R-:W-:Y:S02]  /*0e50*/  SHF.R.S32.HI R6, RZ, 0x1f, R0 ;  /* 0x0000001fff067819 */ /* 0x000fe40000011400 */
[----:B------:R-:W-:Y:S02]  /*0e60*/  LOP3.LUT R3, R7, 0x7fffffe, RZ, 0xc0, !PT ;  /* 0x07fffffe07037812 */ /* 0x000fe400078ec0ff */
[----:B------:R-:W-:-:S02]  /*0e70*/  SHF.R.U32.HI R5, RZ, 0x3, R2 ;  /* 0x00000003ff057819 */ /* 0x000fc40000011602 */
[----:B------:R-:W-:Y:S01]  /*0e80*/  LOP3.LUT R2, R2, 0x18, R246, 0xf8, !PT ;  /* 0x0000001802027812 */ /* 0x000fe200078ef8f6 */
[----:B------:R-:W-:Y:S01]  /*0e90*/  IMAD.IADD R13, R0, 0x1, -R3 ;  /* 0x00000001000d7824 */ /* 0x000fe200078e0a03 */
[----:B------:R-:W-:Y:S01]  /*0ea0*/  LEA.HI R16, R6, R0, RZ, 0x3 ;  /* 0x0000000006107211 */ /* 0x000fe200078f18ff */
[----:B------:R-:W-:Y:S01]  /*0eb0*/  IMAD.IADD R6, R238, 0x1, -R4 ;  /* 0x00000001ee067824 */ /* 0x000fe200078e0a04 */
[----:B------:R-:W-:Y:S02]  /*0ec0*/  LOP3.LUT R5, R2, R5, RZ, 0x3c, !PT ;  /* 0x0000000502057212 */ /* 0x000fe400078e3cff */
[----:B------:R-:W-:Y:S01]  /*0ed0*/  SHF.R.S32.HI R3, RZ, 0x1f, R9 ;  /* 0x0000001fff037819 */ /* 0x000fe20000011409 */
[----:B------:R-:W-:Y:S01]  /*0ee0*/  IMAD R0, R8, 0x8, R6 ;  /* 0x0000000808007824 */ /* 0x000fe200078e0206 */
[----:B------:R-:W-:Y:S01]  /*0ef0*/  LOP3.LUT R4, R10, 0xfffffffe, RZ, 0xc0, !PT ;  /* 0xfffffffe0a047812 */ /* 0x000fe200078ec0ff */
[----:B------:R-:W-:Y:S01]  /*0f00*/  IMAD.SHL.U32 R10, R16, 0x20, RZ ;  /* 0x00000020100a7824 */ /* 0x000fe200078e00ff */
[----:B------:R-:W-:Y:S01]  /*0f10*/  LOP3.LUT R2, R9, 0xffffffe0, RZ, 0xc0, !PT ;  /* 0xffffffe009027812 */ /* 0x000fe200078ec0ff */
[----:B------:R-:W-:Y:S01]  /*0f20*/  IMAD.U32 R236, R0, 0x20, R5 ;  /* 0x0000002000ec7824 */ /* 0x000fe200078e0005 */
[----:B------:R-:W-:Y:S01]  /*0f30*/  LEA.HI R3, R3, R8, RZ, 0x2 ;  /* 0x0000000803037211 */ /* 0x000fe200078f10ff */
[C---:B------:R-:W-:Y:S01]  /*0f40*/  IMAD.IADD R33, R12.reuse, 0x1, -R4 ;  /* 0x000000010c217824 */ /* 0x040fe200078e0a04 */
[----:B------:R-:W-:Y:S01]  /*0f50*/  LEA.HI R0, R25, R25, RZ, 0x1 ;  /* 0x0000001919007211 */ /* 0x000fe200078f08ff */
[----:B------:R-:W-:Y:S01]  /*0f60*/  IMAD.IADD R32, R12, 0x1, -R2 ;  /* 0x000000010c207824 */ /* 0x000fe200078e0a02 */
[----:B------:R-:W-:Y:S01]  /*0f70*/  LOP3.LUT R3, R3, 0xffffffc, RZ, 0xc0, !PT ;  /* 0x0ffffffc03037812 */ /* 0x000fe200078ec0ff */
[----:B------:R-:W-:Y:S01]  /*0f80*/  IMAD.SHL.U32 R122, R33, 0x4, RZ ;  /* 0x00000004217a7824 */ /* 0x000fe200078e00ff */
[C---:B------:R-:W-:Y:S01]  /*0f90*/  LOP3.LUT R2, R0.reuse, 0x1ffffffe, RZ, 0xc0, !PT ;  /* 0x1ffffffe00027812 */ /* 0x040fe200078ec0ff */
[----:B------:R-:W-:Y:S01]  /*0fa0*/  IMAD.SHL.U32 R0, R0, 0x20, RZ ;  /* 0x0000002000007824 */ /* 0x000fe200078e00ff */
[----:B------:R-:W-:Y:S01]  /*0fb0*/  SHF.R.S32.HI R4, RZ, 0x1f, R32 ;  /* 0x0000001fff047819 */ /* 0x000fe20000011420 */
[----:B------:R-:W-:Y:S01]  /*0fc0*/  IMAD.IADD R5, R8, 0x1, -R3 ;  /* 0x0000000108057824 */ /* 0x000fe200078e0a03 */
[----:B------:R-:W-:Y:S01]  /*0fd0*/  IADD3 R157, R122, 0x10, RZ ;  /* 0x000000107a9d7810 */ /* 0x000fe20007ffe0ff */
[----:B------:R-:W-:Y:S01]  /*0fe0*/  IMAD.IADD R3, R25, 0x1, -R2 ;  /* 0x0000000119037824 */ /* 0x000fe200078e0a02 */
[----:B------:R-:W-:Y:S01]  /*0ff0*/  LOP3.LUT R2, R0, 0xffffffc0, RZ, 0xc0, !PT ;  /* 0xffffffc000027812 */ /* 0x000fe200078ec0ff */
[----:B------:R-:W-:Y:S01]  /*1000*/  IMAD.SHL.U32 R116, R33, 0x8, RZ ;  /* 0x0000000821747824 */ /* 0x000fe200078e00ff */
[----:B------:R-:W-:Y:S01]  /*1010*/  IADD3 R9, R237, 0x40, RZ ;  /* 0x00000040ed097810 */ /* 0x000fe20007ffe0ff */
[----:B------:R-:W-:Y:S01]  /*1020*/  IMAD.IADD R0, R122, 0x1, R157 ;  /* 0x000000017a007824 */ /* 0x000fe200078e029d */
[----:B------:R-:W-:Y:S01]  /*1030*/  LEA.HI R20, R4, R32, RZ, 0x2 ;  /* 0x0000002004147211 */ /* 0x000fe200078f10ff */
[----:B------:R-:W-:Y:S01]  /*1040*/  IMAD R24, R3, 0x8, R2 ;  /* 0x0000000803187824 */ /* 0x000fe200078e0202 */
[----:B------:R-:W-:-:S02]  /*1050*/  SHF.R.S32.HI R3, RZ, 0x1f, R9 ;  /* 0x0000001fff037819 */ /* 0x000fc40000011409 */
[----:B------:R-:W-:Y:S02]  /*1060*/  SHF.R.S32.HI R4, RZ, 0x2, R20 ;  /* 0x00000002ff047819 */ /* 0x000fe40000011414 */
[-C--:B------:R-:W-:Y:S02]  /*1070*/  LEA.HI R3, R3, R9.reuse, RZ, 0x3 ;  /* 0x0000000903037211 */ /* 0x080fe400078f18ff */
[----:B------:R-:W-:Y:S01]  /*1080*/  SHF.R.S32.HI R2, RZ, 0x1f, R0 ;  /* 0x0000001fff027819 */ /* 0x000fe20000011400 */
[----:B------:R-:W-:Y:S01]  /*1090*/  IMAD R30, R5, 0x10, R4 ;  /* 0x00000010051e7824 */ /* 0x000fe200078e0204 */
[----:B------:R-:W-:Y:S01]  /*10a0*/  IADD3 R156, R122, 0x20, RZ ;  /* 0x000000207a9c7810 */ /* 0x000fe20007ffe0ff */
[----:B------:R-:W-:Y:S01]  /*10b0*/  IMAD.SHL.U32 R3, R3, 0x20, RZ ;  /* 0x0000002003037824 */ /* 0x000fe200078e00ff */
[----:B------:R-:W-:Y:S02]  /*10c0*/  LEA.HI R12, R9, R9, RZ, 0x1 ;  /* 0x00000009090c7211 */ /* 0x000fe400078f08ff */
[CC--:B------:R-:W-:Y:S01]  /*10d0*/  LEA.HI R15, R2.reuse, R0.reuse, RZ, 0x3 ;  /* 0x00000000020f7211 */ /* 0x0c0fe200078f18ff */
[----:B------:R-:W-:Y:S01]  /*10e0*/  STL [R1+0x80], R30 ;  /* 0x0000801e01007387 */ /* 0x000fe20000100800 */
[----:B------:R-:W-:Y:S01]  /*10f0*/  LEA.HI R17, R2, R0, RZ, 0x5 ;  /* 0x0000000002117211 */ /* 0x000fe200078f28ff */
[----:B------:R-:W-:Y:S01]  /*1100*/  IMAD.IADD R0, R122, 0x1, R156 ;  /* 0x000000017a007824 */ /* 0x000fe200078e029c */
[----:B------:R-:W-:-:S02]  /*1110*/  LOP3.LUT R4, R12, 0x7fffffe, RZ, 0xc0, !PT ;  /* 0x07fffffe0c047812 */ /* 0x000fc400078ec0ff */
[----:B------:R-:W-:Y:S02]  /*1120*/  SHF.R.S32.HI R6, RZ, 0x1f, R14 ;  /* 0x0000001fff067819 */ /* 0x000fe4000001140e */
[----:B------:R-:W-:Y:S01]  /*1130*/  LOP3.LUT R3, R3, 0xffffff00, RZ, 0xc0, !PT ;  /* 0xffffff0003037812 */ /* 0x000fe200078ec0ff */
[----:B------:R-:W-:Y:S01]  /*1140*/  IMAD.IADD R4, R9, 0x1, -R4 ;  /* 0x0000000109047824 */ /* 0x000fe200078e0a04 */
[----:B------:R-:W-:Y:S02]  /*1150*/  SHF.R.S32.HI R2, RZ, 0x1f, R0 ;  /* 0x0000001fff027819 */ /* 0x000fe40000011400 */
[----:B------:R-:W-:Y:S01]  /*1160*/  LEA.HI R5, R6, R238, RZ, 0x3 ;  /* 0x000000ee06057211 */ /* 0x000fe200078f18ff */
[----:B------:R-:W-:Y:S01]  /*1170*/  IMAD R26, R4, 0x20, R3 ;  /* 0x00000020041a7824 */ /* 0x000fe200078e0203 */
[-C--:B------:R-:W-:Y:S01]  /*1180*/  LEA.HI R14, R2, R0.reuse, RZ, 0x3 ;  /* 0x00000000020e7211 */ /* 0x080fe200078f18ff */
[----:B------:R-:W-:Y:S01]  /*1190*/  IMAD.SHL.U32 R4, R8, 0x200, RZ ;  /* 0x0000020008047824 */ /* 0x000fe200078e00ff */
[----:B------:R-:W-:-:S02]  /*11a0*/  LEA.HI R18, R2, R0, RZ, 0x5 ;  /* 0x0000000002127211 */ /* 0x000fc400078f28ff */
[----:B------:R-:W-:Y:S01]  /*11b0*/  LOP3.LUT R3, R5, 0xfffffff8, RZ, 0xc0, !PT ;  /* 0xfffffff805037812 */ /* 0x000fe200078ec0ff */
[----:B------:R-:W-:Y:S01]  /*11c0*/  STL [R1+0x48], R26 ;  /* 0x0000481a01007387 */ /* 0x000fe20000100800 */
[----:B------:R-:W-:Y:S02]  /*11d0*/  SHF.R.S32.HI R0, RZ, 0x1, R11 ;  /* 0x00000001ff007819 */ /* 0x000fe4000001140b */
[----:B------:R-:W-:Y:S01]  /*11e0*/  SHF.R.S32.HI R5, RZ, 0x1, R7 ;  /* 0x00000001ff057819 */ /* 0x000fe20000011407 */
[----:B------:R-:W-:Y:S01]  /*11f0*/  IMAD.IADD R3, R238, 0x1, -R3 ;  /* 0x00000001ee037824 */ /* 0x000fe200078e0a03 */
[C---:B------:R-:W-:Y:S01]  /*1200*/  LOP3.LUT P3, RZ, R0.reuse, 0x2, RZ, 0xc0, !PT ;  /* 0x0000000200ff7812 */ /* 0x040fe2000786c0ff */
[----:B------:R-:W-:Y:S01]  /*1210*/  IMAD.SHL.U32 R0, R0, 0x40, RZ ;  /* 0x0000004000007824 */ /* 0x000fe200078e00ff */
[----:B------:R-:W-:Y:S02]  /*1220*/  SHF.R.S32.HI R2, RZ, 0x1f, R7 ;  /* 0x0000001fff027819 */ /* 0x000fe40000011407 */
[----:B------:R-:W-:-:S02]  /*1230*/  IADD3 R159, R122, 0x18, RZ ;  /* 0x000000187a9f7810 */ /* 0x000fc40007ffe0ff */
[----:B------:R-:W-:Y:S02]  /*1240*/  LEA.HI R7, R2, R5, RZ, 0x2 ;  /* 0x0000000502077211 */ /* 0x000fe400078f10ff */
[----:B------:R-:W-:Y:S02]  /*1250*/  LEA.HI R2, R3, R3, RZ, 0x1 ;  /* 0x0000000303027211 */ /* 0x000fe400078f08ff */
[----:B------:R-:W-:Y:S02]  /*1260*/  LOP3.LUT R0, R0, 0xc0, RZ, 0xc0, !PT ;  /* 0x000000c000007812 */ /* 0x000fe400078ec0ff */
[----:B------:R-:W-:Y:S02]  /*1270*/  LOP3.LUT R11, R7, 0xfffffffc, RZ, 0xc0, !PT ;  /* 0xfffffffc070b7812 */ /* 0x000fe400078ec0ff */
[----:B------:R-:W-:Y:S02]  /*1280*/  LOP3.LUT R8, R2, 0x3fffffe, RZ, 0xc0, !PT ;  /* 0x03fffffe02087812 */ /* 0x000fe400078ec0ff */
[----:B------:R-:W-:Y:S01]  /*1290*/  LOP3.LUT R9, R0, 0x8, R23, 0xf8, !PT ;  /* 0x0000000800097812 */ /* 0x000fe200078ef817 */
[----:B------:R-:W-:Y:S01]  /*12a0*/  IMAD.IADD R11, R5, 0x1, -R11 ;  /* 0x00000001050b7824 */ /* 0x000fe200078e0a0b */
[----:B------:R-:W-:Y:S01]  /*12b0*/  SHF.R.U32.HI R7, RZ, 0x3, R0 ;  /* 0x00000003ff077819 */ /* 0x000fe20000011600 */
[----:B------:R-:W-:Y:S01]  /*12c0*/  IMAD.IADD R8, R3, 0x1, -R8 ;  /* 0x0000000103087824 */ /* 0x000fe200078e0a08 */
[----:B------:R-:W-:-:S02]  /*12d0*/  LOP3.LUT R0, R10, 0xffffff00, RZ, 0xc0, !PT ;  /* 0xffffff000a007812 */ /* 0x000fc400078ec0ff */
[----:B------:R-:W-:Y:S02]  /*12e0*/  LEA.HI R5, R6, R238, RZ, 0x2 ;  /* 0x000000ee06057211 */ /* 0x000fe400078f10ff */
[----:B------:R-:W-:Y:S01]  /*12f0*/  SHF.R.S32.HI R2, RZ, 0x1, R2 ;  /* 0x00000001ff027819 */ /* 0x000fe20000011402 */
[----:B------:R-:W-:Y:S01]  /*1300*/  IMAD.IADD R3, R0, 0x1, R4 ;  /* 0x0000000100037824 */ /* 0x000fe200078e0204 */
[----:B------:R-:W-:Y:S01]  /*1310*/  LOP3.LUT R7, R9, R7, RZ, 0x3c, !PT ;  /* 0x0000000709077212 */ /* 0x000fe200078e3cff */
[----:B------:R-:W-:Y:S01]  /*1320*/  IMAD R16, R13, 0x20, R0 ;  /* 0x000000200d107824 */ /* 0x000fe200078e0200 */
[----:B------:R-:W-:Y:S01]  /*1330*/  LOP3.LUT R0, R5, 0xfffffffc, RZ, 0xc0, !PT ;  /* 0xfffffffc05007812 */ /* 0x000fe200078ec0ff */
[----:B------:R-:W-:Y:S01]  /*1340*/  IMAD R13, R13, 0x20, R3 ;  /* 0x000000200d0d7824 */ /* 0x000fe200078e0203 */
[----:B------:R-:W-:Y:S01]  /*1350*/  LOP3.LUT R5, R2, 0x1, RZ, 0xc0, !PT ;  /* 0x0000000102057812 */ /* 0x000fe200078ec0ff */
[----:B------:R-:W-:Y:S01]  /*1360*/  IMAD R3, R25, 0x2, R4 ;  /* 0x0000000219037824 */ /* 0x000fe200078e0204 */
[----:B------:R-:W-:Y:S01]  /*1370*/  SHF.R.S32.HI R4, RZ, 0x1, R12 ;  /* 0x00000001ff047819 */ /* 0x000fe2000001140c */
[----:B------:R-:W-:Y:S01]  /*1380*/  IMAD.IADD R0, R238, 0x1, -R0 ;  /* 0x00000001ee007824 */ /* 0x000fe200078e0a00 */
[----:B------:R-:W-:Y:S01]  /*1390*/  ISETP.NE.U32.AND P2, PT, R5, 0x1, PT ;  /* 0x000000010500780c */ /* 0x000fe20003f45070 */
[----:B------:R-:W-:Y:S01]  /*13a0*/  IMAD R8, R8, 0x20, R3 ;  /* 0x0000002008087824 */ /* 0x000fe200078e0203 */
[----:B------:R-:W-:Y:S01]  /*13b0*/  LOP3.LUT P1, RZ, R2, 0x2, RZ, 0xc0, !PT ;  /* 0x0000000202ff7812 */ /* 0x000fe2000782c0ff */
[----:B------:R-:W-:Y:S01]  /*13c0*/  IMAD.SHL.U32 R4, R4, 0x40, RZ ;  /* 0x0000004004047824 */ /* 0x000fe200078e00ff */
[C---:B------:R-:W-:Y:S01]  /*13d0*/  LOP3.LUT P0, RZ, R0.reuse, 0x2, RZ, 0xc0, !PT ;  /* 0x0000000200ff7812 */ /* 0x040fe2000780c0ff */
[----:B------:R-:W-:Y:S01]  /*13e0*/  IMAD R3, R19, 0x8, R21 ;  /* 0x0000000813037824 */ /* 0x000fe200078e0215 */
[----:B------:R-:W-:Y:S01]  /*13f0*/  LOP3.LUT P4, RZ, R11, 0x2, RZ, 0xc0, !PT ;  /* 0x000000020bff7812 */ /* 0x000fe2000788c0ff */
[----:B------:R-:W-:Y:S01]  /*1400*/  IMAD.SHL.U32 R5, R0, 0x40, RZ ;  /* 0x0000004000057824 */ /* 0x000fe200078e00ff */
[----:B------:R-:W-:Y:S01]  /*1410*/  LOP3.LUT R31, R4, 0xc0, RZ, 0xc0, !PT ;  /* 0x000000c0041f7812 */ /* 0x000fe200078ec0ff */
[----:B------:R-:W-:Y:S01]  /*1420*/  IMAD.U32 R0, R3, 0x20, R7 ;  /* 0x0000002003007824 */ /* 0x000fe200078e0007 */
[----:B------:R-:W-:Y:S01]  /*1430*/  IADD3 R158, R122, 0x28, RZ ;  /* 0x000000287a9e7810 */ /* 0x000fe20007ffe0ff */
[----:B------:R-:W-:Y:S01]  /*1440*/  IMAD.SHL.U32 R3, R2, 0x40, RZ ;  /* 0x0000004002037824 */ /* 0x000fe200078e00ff */
[----:B------:R-:W-:Y:S01]  /*1450*/  LOP3.LUT R29, R5, 0xc0, RZ, 0xc0, !PT ;  /* 0x000000c0051d7812 */ /* 0x000fe200078ec0ff */
[----:B------:R-:W-:Y:S01]  /*1460*/  IMAD.SHL.U32 R2, R17, 0x80, RZ ;  /* 0x0000008011027824 */ /* 0x000fe200078e00ff */
[----:B------:R-:W-:Y:S01]  /*1470*/  SHF.R.U32.HI R28, RZ, 0x3, R31 ;  /* 0x00000003ff1c7819 */ /* 0x000fe2000001161f */
[----:B------:R-:W-:Y:S01]  /*1480*/  STL [R1+0x40], R31 ;  /* 0x0000401f01007387 */ /* 0x000fe20000100800 */
[----:B------:R-:W-:-:S02]  /*1490*/  LOP3.LUT R5, R31, 0x18, R15, 0xf8, !PT ;  /* 0x000000181f057812 */ /* 0x000fc400078ef80f */
[----:B------:R-:W-:Y:S01]  /*14a0*/  LOP3.LUT R6, R3, 0xc0, RZ, 0xc0, !PT ;  /* 0x000000c003067812 */ /* 0x000fe200078ec0ff */
[----:B------:R-:W-:Y:S01]  /*14b0*/  STL [R1+0x38], R22 ;  /* 0x0000381601007387 */ /* 0x000fe20000100800 */
[----:B------:R-:W-:Y:S02]  /*14c0*/  SHF.R.U32.HI R27, RZ, 0x3, R29 ;  /* 0x00000003ff1b7819 */ /* 0x000fe4000001161d */
[----:B------:R-:W-:Y:S01]  /*14d0*/  LOP3.LUT R4, R29, 0x18, R15, 0xf8, !PT ;  /* 0x000000181d047812 */ /* 0x000fe200078ef80f */
[----:B------:R-:W-:Y:S01]  /*14e0*/  STL [R1+0x30], R29 ;  /* 0x0000301d01007387 */ /* 0x000fe20000100800 */
[----:B------:R-:W-:Y:S02]  /*14f0*/  LOP3.LUT R3, R5, R28, RZ, 0x3c, !PT ;  /* 0x0000001c05037212 */ /* 0x000fe400078e3cff */
[----:B------:R-:W-:Y:S01]  /*1500*/  LOP3.LUT R2, R2, 0xfffff000, RZ, 0xc0, !PT ;  /* 0xfffff00002027812 */ /* 0x000fe200078ec0ff */
[----:B------:R-:W-:Y:S01]  /*1510*/  STL [R1+0x44], R28 ;  /* 0x0000441c01007387 */ /* 0x000fe20000100800 */
[----:B------:R-:W-:Y:S01]  /*1520*/  LEA.HI R5, R6, R6, RZ, 0x1d ;  /* 0x0000000606057211 */ /* 0x000fe200078fe8ff */
[----:B------:R-:W-:Y:S01]  /*1530*/  IMAD.SHL.U32 R6, R11, 0x40, RZ ;  /* 0x000000400b067824 */ /* 0x000fe200078e00ff */
[----:B------:R-:W-:Y:S01]  /*1540*/  LOP3.LUT R4, R4, R27, RZ, 0x3c, !PT ;  /* 0x0000001b04047212 */ /* 0x000fe200078e3cff */
[----:B------:R-:W-:Y:S01]  /*1550*/  STL [R1+0x34], R27 ;  /* 0x0000341b01007387 */ /* 0x000fe20000100800 */
[----:B------:R-:W-:Y:S01]  /*1560*/  IADD3 R11, R3, R26, R2 ;  /* 0x0000001a030b7210 */ /* 0x000fe20007ffe002 */
[----:B------:R-:W-:Y:S01]  /*1570*/  IMAD.SHL.U32 R3, R19, 0x8, RZ ;  /* 0x0000000813037824 */ /* 0x000fe200078e00ff */
[----:B------:R-:W-:Y:S01]  /*1580*/  IADD3 R12, R4, R2, R22 ;  /* 0x00000002040c7210 */ /* 0x000fe20007ffe016 */
[----:B------:R-:W-:Y:S01]  /*1590*/  IMAD.IADD R8, R5, 0x1, R8 ;  /* 0x0000000105087824 */ /* 0x000fe200078e0208 */
[----:B------:R-:W-:Y:S01]  /*15a0*/  LOP3.LUT R2, R6, 0xc0, RZ, 0xc0, !PT ;  /* 0x000000c006027812 */ /* 0x000fe200078ec0ff */
[----:B------:R-:W-:Y:S01]  /*15b0*/  IMAD.SHL.U32 R4, R18, 0x80, RZ ;  /* 0x0000008012047824 */ /* 0x000fe200078e00ff */
[----:B------:R-:W-:Y:S01]  /*15c0*/  LOP3.LUT R5, R29, 0x18, R14, 0xf8, !PT ;  /* 0x000000181d057812 */ /* 0x000fe200078ef80e */
[----:B------:R-:W-:Y:S01]  /*15d0*/  IMAD.SHL.U32 R25, R8, 0x2, RZ ;  /* 0x0000000208197824 */ /* 0x000fe200078e00ff */
[----:B------:R-:W-:-:S02]  /*15e0*/  LOP3.LUT R6, R2, 0x8, R3, 0xf8, !PT ;  /* 0x0000000802067812 */ /* 0x000fc400078ef803 */
[----:B------:R-:W-:Y:S02]  /*15f0*/  SHF.R.U32.HI R3, RZ, 0x3, R2 ;  /* 0x00000003ff037819 */ /* 0x000fe40000011602 */
[----:B------:R-:W-:Y:S01]  /*1600*/  LOP3.LUT R2, R4, 0xfffff000, RZ, 0xc0, !PT ;  /* 0xfffff00004027812 */ /* 0x000fe200078ec0ff */
[----:B------:R-:W-:Y:S01]  /*1610*/  STL [R1+0x14], R25 ;  /* 0x0000141901007387 */ /* 0x000fe20000100800 */
[----:B------:R-:W-:Y:S02]  /*1620*/  LOP3.LUT R5, R5, R27, RZ, 0x3c, !PT ;  /* 0x0000001b05057212 */ /* 0x000fe400078e3cff */
[----:B------:R-:W-:Y:S02]  /*1630*/  LOP3.LUT R7, R31, 0x18, R14, 0xf8, !PT ;  /* 0x000000181f077812 */ /* 0x000fe400078ef80e */
[----:B------:R-:W-:Y:S02]  /*1640*/  IADD3 R10, R5, R2, R22 ;  /* 0x00000002050a7210 */ /* 0x000fe40007ffe016 */
[----:B------:R-:W-:-:S02]  /*1650*/  LOP3.LUT R3, R6, R3, RZ, 0x3c, !PT ;  /* 0x0000000306037212 */ /* 0x000fc400078e3cff */
[----:B------:R-:W-:Y:S02]  /*1660*/  LOP3.LUT R4, R7, R28, RZ, 0x3c, !PT ;  /* 0x0000001c07047212 */ /* 0x000fe400078e3cff */
[C---:B------:R-:W-:Y:S02]  /*1670*/  IADD3 R5, R25.reuse, 0x80, RZ ;  /* 0x0000008019057810 */ /* 0x040fe40007ffe0ff */
[----:B------:R-:W-:Y:S02]  /*1680*/  IADD3 R23, R25, 0x70, RZ ;  /* 0x0000007019177810 */ /* 0x000fe40007ffe0ff */
[----:B------:R-:W-:Y:S02]  /*1690*/  SHF.R.S32.HI R7, RZ, 0x1f, R157 ;  /* 0x0000001fff077819 */ /* 0x000fe4000001149d */
[----:B------:R-:W-:Y:S01]  /*16a0*/  IADD3 R9, R4, R26, R2 ;  /* 0x0000001a04097210 */ /* 0x000fe20007ffe002 */
[----:B------:R-:W-:Y:S01]  /*16b0*/  IMAD.IADD R2, R3, 0x1, R13 ;  /* 0x0000000103027824 */ /* 0x000fe200078e020d */
[----:B------:R-:W-:Y:S01]  /*16c0*/  @P2 IADD3 R23, R5, 0x10, RZ ;  /* 0x0000001005172810 */ /* 0x000fe20007ffe0ff */
[----:B------:R-:W-:Y:S01]  /*16d0*/  IMAD.IADD R3, R3, 0x1, R16 ;  /* 0x0000000103037824 */ /* 0x000fe200078e0210 */
[----:B------:R-:W-:Y:S01]  /*16e0*/  SHF.R.S32.HI R6, RZ, 0x1f, R159 ;  /* 0x0000001fff067819 */ /* 0x000fe2000001149f */
[----:B------:R-:W-:Y:S01]  /*16f0*/  IMAD.MOV.U32 R13, RZ, RZ, 0x20 ;  /* 0x00000020ff0d7424 */ /* 0x000fe200078e00ff */
[----:B------:R-:W-:Y:S01]  /*1700*/  SHF.R.S32.HI R5, RZ, 0x1f, R156 ;  /* 0x0000001fff057819 */ /* 0x000fe2000001149c */
[----:B------:R-:W-:Y:S01]  /*1710*/  STL [R1+0x18], R23 ;  /* 0x0000181701007387 */ /* 0x000fe20000100800 */
[----:B------:R-:W-:-:S02]  /*1720*/  LOP3.LUT R8, R20, 0x7ffffffc, RZ, 0xc0, !PT ;  /* 0x7ffffffc14087812 */ /* 0x000fc400078ec0ff */
[----:B------:R-:W-:Y:S02]  /*1730*/  SHF.L.U64.HI R16, R157, 0x1, R7 ;  /* 0x000000019d107819 */ /* 0x000fe40000010207 */
[----:B------:R-:W-:Y:S02]  /*1740*/  SHF.R.S32.HI R4, RZ, 0x1f, R158 ;  /* 0x0000001fff047819 */ /* 0x000fe4000001149e */
[----:B------:R-:W-:Y:S01]  /*1750*/  SHF.L.U64.HI R7, R159, 0x1, R6 ;  /* 0x000000019f077819 */ /* 0x000fe20000010206 */
[----:B------:R-:W-:Y:S01]  /*1760*/  STL [R1+0x78], R16 ;  /* 0x0000781001007387 */ /* 0x000fe20000100800 */
[----:B------:R-:W-:Y:S01]  /*1770*/  SHF.L.U64.HI R6, R156, 0x1, R5 ;  /* 0x000000019c067819 */ /* 0x000fe20000010205 */
[----:B------:R-:W-:Y:S01]  /*1780*/  IMAD.IADD R5, R32, 0x1, -R8 ;  /* 0x0000000120057824 */ /* 0x000fe200078e0a08 */
[C---:B------:R-:W-:Y:S01]  /*1790*/  IADD3 R245, R246.reuse, 0x20, RZ ;  /* 0x00000020f6f57810 */ /* 0x040fe20007ffe0ff */
[----:B------:R1:W-:Y:S01]  /*17a0*/  STL [R1+0x74], R7 ;  /* 0x0000740701007387 */ /* 0x0003e20000100800 */
[----:B------:R-:W-:Y:S01]  /*17b0*/  IADD3 R248, R246, 0x40, RZ ;  /* 0x00000040f6f87810 */ /* 0x000fe20007ffe0ff */
[----:B------:R-:W-:Y:S01]  /*17c0*/  IMAD.SHL.U32 R252, R5, 0x2, RZ ;  /* 0x0000000205fc7824 */ /* 0x000fe200078e00ff */
[----:B------:R-:W-:Y:S01]  /*17d0*/  SHF.L.U64.HI R4, R158, 0x1, R4 ;  /* 0x000000019e047819 */ /* 0x000fe20000010204 */
[----:B------:R2:W-:Y:S01]  /*17e0*/  STL [R1+0x70], R6 ;  /* 0x0000700601007387 */ /* 0x0005e20000100800 */
[----:B------:R-:W-:Y:S01]  /*17f0*/  IMAD.IADD R5, R30, 0x1, R24 ;  /* 0x000000011e057824 */ /* 0x000fe200078e0218 */
[----:B------:R-:W-:-:S02]  /*1800*/  LEA R188, R0, 0x3c80, 0x1 ;  /* 0x00003c8000bc7811 */ /* 0x000fc400078e08ff */
[----:B------:R3:W-:Y:S01]  /*1810*/  STL [R1+0x6c], R4 ;  /* 0x00006c0401007387 */ /* 0x0007e20000100800 */
[----:B------:R-:W-:Y:S02]  /*1820*/  LEA R0, R12, 0x6080, 0x1 ;  /* 0x000060800c007811 */ /* 0x000fe400078e08ff */
[----:B------:R-:W-:Y:S02]  /*1830*/  IADD3 R193, R188, 0x20, RZ ;  /* 0x00000020bcc17810 */ /* 0x000fe40007ffe0ff */
[----:B------:R-:W-:Y:S02]  /*1840*/  LEA R191, R2, 0x6080, 0x1 ;  /* 0x0000608002bf7811 */ /* 0x000fe400078e08ff */
[----:B------:R-:W-:Y:S02]  /*1850*/  LEA R189, R3, 0x1880, 0x1 ;  /* 0x0000188003bd7811 */ /* 0x000fe400078e08ff */
[----:B------:R-:W-:Y:S02]  /*1860*/  @P3 IADD3 R193, R188, -0x20, RZ ;  /* 0xffffffe0bcc13810 */ /* 0x000fe40007ffe0ff */
[----:B------:R-:W-:-:S02]  /*1870*/  IADD3 R121, R122, 0x8, RZ ;  /* 0x000000087a797810 */ /* 0x000fc40007ffe0ff */
[----:B------:R-:W-:Y:S02]  /*1880*/  SHF.R.S32.HI R247, RZ, 0x1f, R246 ;  /* 0x0000001ffff77819 */ /* 0x000fe400000114f6 */
[C---:B------:R-:W-:Y:S02]  /*1890*/  IADD3 R201, R193.reuse, 0x400, RZ ;  /* 0x00000400c1c97810 */ /* 0x040fe40007ffe0ff */
[----:B-1----:R-:W-:Y:S02]  /*18a0*/  SHF.R.S32.HI R7, RZ, 0x1f, R245 ;  /* 0x0000001fff077819 */ /* 0x002fe400000114f5 */
[C---:B------:R-:W-:Y:S02]  /*18b0*/  IADD3 R200, R193.reuse, 0x800, RZ ;  /* 0x00000800c1c87810 */ /* 0x040fe40007ffe0ff */
[----:B--2---:R-:W-:Y:S01]  /*18c0*/  SHF.R.S32.HI R6, RZ, 0x1f, R248 ;  /* 0x0000001fff067819 */ /* 0x004fe200000114f8 */
[----:B------:R1:W-:Y:S01]  /*18d0*/  STL [R1+0x28], R7 ;  /* 0x0000280701007387 */ /* 0x0003e20000100800 */
[----:B------:R-:W-:-:S02]  /*18e0*/  IADD3 R199, R193, 0xc00, RZ ;  /* 0x00000c00c1c77810 */ /* 0x000fc40007ffe0ff */
[----:B---3--:R-:W-:Y:S01]  /*18f0*/  LOP3.LUT R4, R31, 0x18, R116, 0xf8, !PT ;  /* 0x000000181f047812 */ /* 0x008fe200078ef874 */
[----:B------:R2:W-:Y:S01]  /*1900*/  STL [R1+0x24], R6 ;  /* 0x0000240601007387 */ /* 0x0005e20000100800 */
[C---:B------:R-:W-:Y:S02]  /*1910*/  IADD3 R198, R193.reuse, 0x1000, RZ ;  /* 0x00001000c1c67810 */ /* 0x040fe40007ffe0ff */
[----:B------:R-:W-:Y:S01]  /*1920*/  LOP3.LUT R4, R4, R28, RZ, 0x3c, !PT ;  /* 0x0000001c04047212 */ /* 0x000fe200078e3cff */
[----:B------:R3:W-:Y:S01]  /*1930*/  STL [R1+0x84], R5 ;  /* 0x0000840501007387 */ /* 0x0007e20000100800 */
[C---:B------:R-:W-:Y:S02]  /*1940*/  IADD3 R197, R193.reuse, 0x1400, RZ ;  /* 0x00001400c1c57810 */ /* 0x040fe40007ffe0ff */
[C---:B------:R-:W-:Y:S02]  /*1950*/  IADD3 R196, R193.reuse, 0x1800, RZ ;  /* 0x00001800c1c47810 */ /* 0x040fe40007ffe0ff */
[----:B------:R-:W-:-:S02]  /*1960*/  IADD3 R195, R193, 0x1c00, RZ ;  /* 0x00001c00c1c37810 */ /* 0x000fc40007ffe0ff */
[----:B------:R-:W-:Y:S02]  /*1970*/  IADD3 R194, R193, 0x2000, RZ ;  /* 0x00002000c1c27810 */ /* 0x000fe40007ffe0ff */
[----:B-1----:R-:W-:Y:S02]  /*1980*/  SHF.R.S32.HI R7, RZ, 0x3, R15 ;  /* 0x00000003ff077819 */ /* 0x002fe4000001140f */
[----:B--2---:R-:W-:-:S03]  /*1990*/  LOP3.LUT R6, R29, 0x8, R116, 0xf8, !PT ;  /* 0x000000081d067812 */ /* 0x004fc600078ef874 */
[----:B------:R1:W-:Y:S01]  /*19a0*/  STL [R1+0x50], R7 ;  /* 0x0000500701007387 */ /* 0x0003e20000100800 */
[----:B---3--:R-:W-:Y:S02]  /*19b0*/  LOP3.LUT R5, R29, 0x18, R116, 0xf8, !PT ;  /* 0x000000181d057812 */ /* 0x008fe400078ef874 */
[-C--:B------:R-:W-:Y:S02]  /*19c0*/  LOP3.LUT R6, R6, R27.reuse, RZ, 0x3c, !PT ;  /* 0x0000001b06067212 */ /* 0x080fe400078e3cff */
[----:B------:R-:W-:Y:S01]  /*19d0*/  LOP3.LUT R8, R5, R27, RZ, 0x3c, !PT ;  /* 0x0000001b05087212 */ /* 0x000fe200078e3cff */
[----:B------:R-:W-:Y:S01]  /*19e0*/  IMAD.IADD R5, R26, 0x1, R4 ;  /* 0x000000011a057824 */ /* 0x000fe200078e0204 */
[----:B------:R-:W-:Y:S01]  /*19f0*/  SEL R4, R13, 0xffffffe0, !P4 ;  /* 0xffffffe00d047807 */ /* 0x000fe20006000000 */
[C---:B------:R-:W-:Y:S02]  /*1a00*/  IMAD.IADD R6, R22.reuse, 0x1, R6 ;  /* 0x0000000116067824 */ /* 0x040fe400078e0206 */
[----:B------:R-:W-:Y:S01]  /*1a10*/  IMAD.IADD R8, R22, 0x1, R8 ;  /* 0x0000000116087824 */ /* 0x000fe200078e0208 */
[----:B------:R-:W-:Y:S01]  /*1a20*/  LEA R5, R5, 0x6080, 0x1 ;  /* 0x0000608005057811 */ /* 0x000fe200078e08ff */
[----:B------:R-:W-:Y:S01]  /*1a30*/  IMAD.IADD R192, R191, 0x1, R4 ;  /* 0x00000001bfc07824 */ /* 0x000fe200078e0204 */
[----:B------:R-:W-:Y:S01]  /*1a40*/  LEA R229, R6, 0x1880, 0x1 ;  /* 0x0000188006e57811 */ /* 0x000fe200078e08ff */
[----:B------:R-:W-:-:S03]  /*1a50*/  IMAD.IADD R190, R4, 0x1, R189 ;  /* 0x0000000104be7824 */ /* 0x000fc600078e02bd */
[C---:B------:R-:W-:Y:S02]  /*1a60*/  IADD3 R230, R229.reuse, 0x20, RZ ;  /* 0x00000020e5e67810 */ /* 0x040fe40007ffe0ff */
[----:B------:R-:W-:Y:S02]  /*1a70*/  @P0 IADD3 R230, R229, -0x20, RZ ;  /* 0xffffffe0e5e60810 */ /* 0x000fe40007ffe0ff */
[----:B-1----:R-:W-:-:S05]  /*1a80*/  SHF.R.S32.HI R7, RZ, 0x3, R14 ;  /* 0x00000003ff077819 */ /* 0x002fca000001140e */
[----:B------:R1:W-:Y:S04]  /*1a90*/  STL [R1+0x4c], R7 ;  /* 0x00004c0701007387 */ /* 0x0003e80000100800 */
[----:B------:R2:W-:Y:S04]  /*1aa0*/  STL [R1+0x68], R5 ;  /* 0x0000680501007387 */ /* 0x0005e80000100800 */
[----:B------:R3:W-:Y:S01]  /*1ab0*/  STL [R1+0x64], R0 ;  /* 0x0000640001007387 */ /* 0x0007e20000100800 */
[----:B-1----:R-:W-:Y:S02]  /*1ac0*/  SEL R7, R13, 0xffffffe0, !P1 ;  /* 0xffffffe00d077807 */ /* 0x002fe40004800000 */
[----:B--2---:R-:W-:-:S02]  /*1ad0*/  LEA R5, R11, 0x6080, 0x1 ;  /* 0x000060800b057811 */ /* 0x004fc400078e08ff */
[----:B---3--:R-:W-:-:S03]  /*1ae0*/  LEA R0, R10, 0x6080, 0x1 ;  /* 0x000060800a007811 */ /* 0x008fc600078e08ff */
[----:B------:R1:W-:Y:S04]  /*1af0*/  STL [R1+0x60], R5 ;  /* 0x0000600501007387 */ /* 0x0003e80000100800 */
[----:B------:R2:W-:Y:S01]  /*1b00*/  STL [R1+0x5c], R0 ;  /* 0x00005c0001007387 */ /* 0x0005e20000100800 */
[----:B-1----:R-:W-:Y:S02]  /*1b10*/  LEA R5, R9, 0x6080, 0x1 ;  /* 0x0000608009057811 */ /* 0x002fe400078e08ff */
[----:B--2---:R-:W-:-:S03]  /*1b20*/  LEA R0, R8, 0x6080, 0x1 ;  /* 0x0000608008007811 */ /* 0x004fc600078e08ff */
[----:B------:R-:W-:Y:S04]  /*1b30*/  STL [R1+0x58], R5 ;  /* 0x0000580501007387 */ /* 0x000fe80000100800 */
[----:B------:R1:W-:Y:S02]  /*1b40*/  STL [R1+0x54], R0 ;  /* 0x0000540001007387 */ /* 0x0003e40000100800 */
[----:B-1----:R-:W-:-:S05]  /*1b50*/  IMAD.IADD R0, R25, 0x1, R7 ;  /* 0x0000000119007824 */ /* 0x002fca00078e0207 */
[----:B------:R1:W-:Y:S02]  /*1b60*/  STL [R1+0x20], R0 ;  /* 0x0000200001007387 */ /* 0x0003e40000100800 */
[----:B-1----:R-:W-:-:S05]  /*1b70*/  IMAD.IADD R0, R7, 0x1, R23 ;  /* 0x0000000107007824 */ /* 0x002fca00078e0217 */
[----:B------:R1:W-:Y:S02]  /*1b80*/  STL [R1+0x1c], R0 ;  /* 0x00001c0001007387 */ /* 0x0003e40000100800 */
.L_x_331:
[----:B-1----:R-:W2:Y:S01]  /*1b90*/  LDL R0, [R1+0xc] ;  /* 0x00000c0001007983 */ /* 0x002ea20000100800 */
[----:B------:R-:W-:Y:S01]  /*1ba0*/  IMAD.MOV.U32 R13, RZ, RZ, 0x4 ;  /* 0x00000004ff0d7424 */ /* 0x000fe200078e00ff */
[----:B------:R-:W-:Y:S02]  /*1bb0*/  ISETP.NE.U32.AND P4, PT, RZ, c[0x0][0x360], PT ;  /* 0x0000d800ff007a0c */ /* 0x000fe40003f85070 */
[----:B------:R-:W-:Y:S01]  /*1bc0*/  ISETP.NE.U32.AND P0, PT, RZ, c[0x0][0x370], PT ;  /* 0x0000dc00ff007a0c */ /* 0x000fe20003f05070 */
[----:B------:R-:W3:Y:S01]  /*1bd0*/  LDL R9, [R1+0x8] ;  /* 0x0000080001097983 */ /* 0x000ee20000100800 */
[----:B------:R-:W-:Y:S01]  /*1be0*/  ISETP.NE.AND.EX P4, PT, RZ, c[0x0][0x364], PT, P4 ;  /* 0x0000d900ff007a0c */ /* 0x000fe20003f85340 */
[----:B--2---:R-:W-:-:S05]  /*1bf0*/  IMAD.WIDE R2, R0, R13, c[0x0][0x588] ;  /* 0x0001620000027625 */ /* 0x004fca00078e020d */
[----:B------:R-:W2:Y:S01]  /*1c00*/  LDG.E R249, [R2.64] ;  /* 0x0000000602f97981 */ /* 0x000ea2000c1e1900 */
[----:B------:R-:W-:Y:S01]  /*1c10*/  ISETP.NE.AND.EX P2, PT, RZ, c[0x0][0x374], PT, P0 ;  /* 0x0000dd00ff007a0c */ /* 0x000fe20003f45300 */
[----:B------:R-:W-:Y:S01]  /*1c20*/  CS2R R148, SRZ ;  /* 0x0000000000947805 */ /* 0x000fe2000001ff00 */
[----:B------:R-:W-:Y:S02]  /*1c30*/  ISETP.NE.U32.AND P3, PT, RZ, c[0x0][0x348], PT ;  /* 0x0000d200ff007a0c */ /* 0x000fe40003f65070 */
[----:B------:R-:W-:Y:S02]  /*1c40*/  ISETP.NE.U32.AND P5, PT, RZ, c[0x0][0x358], PT ;  /* 0x0000d600ff007a0c */ /* 0x000fe40003fa5070 */
[----:B------:R-:W-:Y:S02]  /*1c50*/  ISETP.NE.AND.EX P3, PT, RZ, c[0x0][0x34c], PT, P3 ;  /* 0x0000d300ff007a0c */ /* 0x000fe40003f65330 */
[----:B------:R-:W-:Y:S01]  /*1c60*/  ISETP.NE.AND.EX P5, PT, RZ, c[0x0][0x35c], PT, P5 ;  /* 0x0000d700ff007a0c */ /* 0x000fe20003fa5350 */
[----:B------:R-:W-:-:S02]  /*1c70*/  IMAD.MOV.U32 R147, RZ, RZ, RZ ;  /* 0x000000ffff937224 */ /* 0x000fc400078e00ff */
[----:B------:R-:W-:Y:S01]  /*1c80*/  IMAD.MOV.U32 R12, RZ, RZ, RZ ;  /* 0x000000ffff0c7224 */ /* 0x000fe200078e00ff */
[----:B--2---:R-:W-:Y:S02]  /*1c90*/  SHF.R.S32.HI R16, RZ, 0x1f, R249 ;  /* 0x0000001fff107819 */ /* 0x004fe400000114f9 */
[C---:B------:R-:W-:Y:S02]  /*1ca0*/  @P4 LEA R2, P0, R249.reuse, c[0x0][0x360], 0x2 ;  /* 0x0000d800f9024a11 */ /* 0x040fe400078010ff */
[C---:B------:R-:W-:Y:S02]  /*1cb0*/  @P2 LEA R4, P1, R249.reuse, c[0x0][0x370], 0x2 ;  /* 0x0000dc00f9042a11 */ /* 0x040fe400078210ff */
[C-C-:B------:R-:W-:Y:S02]  /*1cc0*/  @P4 LEA.HI.X R3, R249.reuse, c[0x0][0x364], R16.reuse, 0x2, P0 ;  /* 0x0000d900f9034a11 */ /* 0x140fe400000f1410 */
[----:B------:R-:W-:Y:S02]  /*1cd0*/  ISETP.NE.U32.AND P0, PT, RZ, c[0x0][0x350], PT ;  /* 0x0000d400ff007a0c */ /* 0x000fe40003f05070 */
[----:B------:R-:W-:Y:S01]  /*1ce0*/  @P2 LEA.HI.X R5, R249, c[0x0][0x374], R16, 0x2, P1 ;  /* 0x0000dd00f9052a11 */ /* 0x000fe200008f1410 */
[----:B------:R1:W5:Y:S01]  /*1cf0*/  @P4 LDG.E R150, [R2.64] ;  /* 0x0000000602964981 */ /* 0x000362000c1e1900 */
[----:B------:R-:W-:-:S03]  /*1d00*/  ISETP.NE.AND.EX P6, PT, RZ, c[0x0][0x354], PT, P0 ;  /* 0x0000d500ff007a0c */ /* 0x000fc60003fc5300 */
[----:B------:R2:W5:Y:S01]  /*1d10*/  @P2 LDG.E R149, [R4.64] ;  /* 0x0000000604952981 */ /* 0x000562000c1e1900 */
[----:B------:R-:W-:-:S04]  /*1d20*/  LEA R6, P2, R249, c[0x0][0x348], 0x2 ;  /* 0x0000d200f9067a11 */ /* 0x000fc800078410ff */
[----:B------:R-:W-:-:S05]  /*1d30*/  LEA.HI.X R7, R249, c[0x0][0x34c], R16, 0x2, P2 ;  /* 0x0000d300f9077a11 */ /* 0x000fca00010f1410 */
[----:B------:R4:W5:Y:S01]  /*1d40*/  @P3 LDG.E R147, [R6.64] ;  /* 0x0000000606933981 */ /* 0x000962000c1e1900 */
[C---:B-1----:R-:W-:Y:S02]  /*1d50*/  LEA R2, P0, R249.reuse, c[0x0][0x358], 0x2 ;  /* 0x0000d600f9027a11 */ /* 0x042fe400078010ff */
[C---:B--2---:R-:W-:Y:S02]  /*1d60*/  LEA R4, P1, R249.reuse, c[0x0][0x350], 0x2 ;  /* 0x0000d400f9047a11 */ /* 0x044fe400078210ff */
[C-C-:B------:R-:W-:Y:S02]  /*1d70*/  LEA.HI.X R3, R249.reuse, c[0x0][0x35c], R16.reuse, 0x2, P0 ;  /* 0x0000d700f9037a11 */ /* 0x140fe400000f1410 */
[----:B------:R-:W-:-:S03]  /*1d80*/  LEA.HI.X R5, R249, c[0x0][0x354], R16, 0x2, P1 ;  /* 0x0000d500f9057a11 */ /* 0x000fc600008f1410 */
[----:B------:R4:W5:Y:S04]  /*1d90*/  @P5 LDG.E R12, [R2.64] ;  /* 0x00000006020c5981 */ /* 0x000968000c1e1900 */
[----:B------:R4:W5:Y:S04]  /*1da0*/  @P6 LDG.E R148, [R4.64] ;  /* 0x0000000604946981 */ /* 0x000968000c1e1900 */
[----:B------:R4:W-:Y:S01]  /*1db0*/  STL [R1+0x10], R16 ;  /* 0x0000101001007387 */ /* 0x0009e20000100800 */
[----:B------:R-:W-:Y:S01]  /*1dc0*/  YIELD ;  /* 0x0000000000007946 */ /* 0x000fe20003800000 */
[----:B------:R-:W-:-:S02]  /*1dd0*/  P2R R15, PR, RZ, 0x40 ;  /* 0x00000040ff0f7803 */ /* 0x000fc40000000000 */
[----:B---3--:R-:W-:Y:S01]  /*1de0*/  LOP3.LUT R251, R9, 0xffff, RZ, 0xc0, !PT ;  /* 0x0000ffff09fb7812 */ /* 0x008fe200078ec0ff */
[----:B------:R-:W-:Y:S05]  /*1df0*/  @P4 BRA `(.L_x_172) ;  /* 0x0000005000004947 */ /* 0x000fea0003800000 */
[----:B-----5:R-:W-:Y:S01]  /*1e00*/  MOV R150, c[0x0][0x168] ;  /* 0x00005a0000967a02 */ /* 0x020fe20000000f00 */
[----:B------:R-:W-:Y:S05]  /*1e10*/  @!P3 BRA `(.L_x_172) ;  /* 0x000000300000b947 */ /* 0x000fea0003800000 */
[----:B------:R-:W2:Y:S04]  /*1e20*/  LDG.E R8, [R6.64] ;  /* 0x0000000606087981 */ /* 0x000ea8000c1e1900 */
[----:B------:R-:W2:Y:S02]  /*1e30*/  LDG.E R0, [R6.64+0x4] ;  /* 0x0000040606007981 */ /* 0x000ea4000c1e1900 */
[----:B--2---:R-:W-:Y:S02]  /*1e40*/  IADD3 R150, -R8, R0, RZ ;  /* 0x0000000008967210 */ /* 0x004fe40007ffe1ff */
.L_x_172:
[----:B------:R-:W-:-:S04]  /*1e50*/  ISETP.NE.U32.AND P0, PT, RZ, c[0x0][0x368], PT ;  /* 0x0000da00ff007a0c */ /* 0x000fc80003f05070 */
[----:B------:R-:W-:-:S13]  /*1e60*/  ISETP.NE.AND.EX P0, PT, RZ, c[0x0][0x36c], PT, P0 ;  /* 0x0000db00ff007a0c */ /* 0x000fda0003f05300 */
[----:B------:R-:W-:Y:S05]  /*1e70*/  @!P0 BRA `(.L_x_173) ;  /* 0x0000004000008947 */ /* 0x000fea0003800000 */
[----:B----4-:R-:W-:-:S04]  /*1e80*/  LEA R4, P0, R249, c[0x0][0x368], 0x2 ;  /* 0x0000da00f9047a11 */ /* 0x010fc800078010ff */
[----:B------:R-:W-:-:S05]  /*1e90*/  LEA.HI.X R5, R249, c[0x0][0x36c], R16, 0x2, P0 ;  /* 0x0000db00f9057a11 */ /* 0x000fca00000f1410 */
[----:B------:R1:W5:Y:S01]  /*1ea0*/  LDG.E R7, [R4.64] ;  /* 0x0000000604077981 */ /* 0x000362000c1e1900 */
[----:B------:R-:W-:Y:S05]  /*1eb0*/  BRA `(.L_x_174) ;  /* 0x0000005000007947 */ /* 0x000fea0003800000 */
.L_x_173:
[----:B----4-:R-:W-:Y:S01]  /*1ec0*/  MOV R7, c[0x0][0x1d0] ;  /* 0x0000740000077a02 */ /* 0x010fe20000000f00 */
[----:B------:R-:W-:Y:S05]  /*1ed0*/  @!P6 BRA `(.L_x_174) ;  /* 0x000000300000e947 */ /* 0x000fea0003800000 */
[----:B------:R-:W2:Y:S04]  /*1ee0*/  LDG.E R7, [R4.64] ;  /* 0x0000000604077981 */ /* 0x000ea8000c1e1900 */
[----:B------:R-:W2:Y:S02]  /*1ef0*/  LDG.E R0, [R4.64+0x4] ;  /* 0x0000040604007981 */ /* 0x000ea4000c1e1900 */
[----:B--2---:R-:W-:Y:S02]  /*1f00*/  IADD3 R7, -R7, R0, RZ ;  /* 0x0000000007077210 */ /* 0x004fe40007ffe1ff */
.L_x_174:
[----:B-1----:R1:W2:Y:S04]  /*1f10*/  @P5 LDG.E R5, [R2.64] ;  /* 0x0000000602055981 */ /* 0x0022a8000c1e1900 */
[----:B------:R1:W2:Y:S01]  /*1f20*/  @P5 LDG.E R4, [R2.64+0x4] ;  /* 0x0000040602045981 */ /* 0x0002a2000c1e1900 */
[----:B------:R-:W-:Y:S01]  /*1f30*/  ISETP.NE.U32.AND P0, PT, RZ, c[0x0][0x378], PT ;  /* 0x0000de00ff007a0c */ /* 0x000fe20003f05070 */
[----:B-----5:R-:W-:-:S03]  /*1f40*/  IMAD.MOV.U32 R137, RZ, RZ, R7 ;  /* 0x000000ffff897224 */ /* 0x020fc600078e0007 */
[----:B------:R-:W-:Y:S01]  /*1f50*/  ISETP.NE.AND.EX P1, PT, RZ, c[0x0][0x37c], PT, P0 ;  /* 0x0000df00ff007a0c */ /* 0x000fe20003f25300 */
[----:B------:R-:W-:-:S12]  /*1f60*/  IMAD.MOV.U32 R0, RZ, RZ, c[0x0][0x228] ;  /* 0x00008a00ff007624 */ /* 0x000fd800078e00ff */
[----:B-1----:R-:W-:-:S04]  /*1f70*/  @P1 LEA R2, P0, R249, c[0x0][0x378], 0x2 ;  /* 0x0000de00f9021a11 */ /* 0x002fc800078010ff */
[----:B------:R-:W-:-:S05]  /*1f80*/  @P1 LEA.HI.X R3, R249, c[0x0][0x37c], R16, 0x2, P0 ;  /* 0x0000df00f9031a11 */ /* 0x000fca00000f1410 */
[----:B------:R1:W5:Y:S01]  /*1f90*/  @P1 LDG.E R137, [R2.64] ;  /* 0x0000000602891981 */ /* 0x000362000c1e1900 */
[----:B------:R-:W-:Y:S01]  /*1fa0*/  IMAD.IADD R6, R7, 0x1, -R149 ;  /* 0x0000000107067824 */ /* 0x000fe200078e0a95 */
[----:B------:R-:W-:Y:S01]  /*1fb0*/  BSSY B0, `(.L_x_175) ;  /* 0x0000030000007945 */ /* 0x000fe20003800000 */
[C---:B-1----:R-:W-:Y:S02]  /*1fc0*/  LOP3.LUT R2, R9.reuse, 0xff000000, RZ, 0xc0, !PT ;  /* 0xff00000009027812 */ /* 0x042fe400078ec0ff */
[----:B------:R-:W-:Y:S01]  /*1fd0*/  LOP3.LUT R3, R9, 0xff0000, RZ, 0xc0, !PT ;  /* 0x00ff000009037812 */ /* 0x000fe200078ec0ff */
[----:B--2---:R-:W-:Y:S01]  /*1fe0*/  @P5 IMAD.IADD R0, R4, 0x1, -R5 ;  /* 0x0000000104005824 */ /* 0x004fe200078e0a05 */
[----:B------:R-:W-:-:S03]  /*1ff0*/  SHF.R.U32.HI R4, RZ, 0x8, R2 ;  /* 0x00000008ff047819 */ /* 0x000fc60000011602 */
[----:B------:R-:W-:Y:S01]  /*2000*/  IMAD.IADD R160, R6, 0x1, R0 ;  /* 0x0000000106a07824 */ /* 0x000fe200078e0200 */
[----:B------:R-:W-:-:S04]  /*2010*/  LEA.HI R4, R3, R4, RZ, 0x10 ;  /* 0x0000000403047211 */ /* 0x000fc800078f80ff */
[----:B------:R-:W-:Y:S02]  /*2020*/  SHF.R.U32.HI R5, RZ, 0x10, R4 ;  /* 0x00000010ff057819 */ /* 0x000fe40000011604 */
[----:B------:R-:W-:Y:S02]  /*2030*/  LOP3.LUT R14, R4, 0xff, RZ, 0xc0, !PT ;  /* 0x000000ff040e7812 */ /* 0x000fe400078ec0ff */
[C---:B------:R-:W-:Y:S01]  /*2040*/  IADD3 R2, R160.reuse, 0x2f, RZ ;  /* 0x0000002fa0027810 */ /* 0x040fe20007ffe0ff */
[----:B------:R1:W-:Y:S01]  /*2050*/  STL [R1+0x8], R5 ;  /* 0x0000080501007387 */ /* 0x0003e20000100800 */
[----:B------:R-:W-:Y:S02]  /*2060*/  ISETP.GE.AND P0, PT, R160, 0x1, PT ;  /* 0x00000001a000780c */ /* 0x000fe40003f06270 */
[----:B------:R-:W-:Y:S01]  /*2070*/  ISETP.NE.AND P1, PT, R5, RZ, PT ;  /* 0x000000ff0500720c */ /* 0x000fe20003f25270 */
[----:B------:R1:W-:Y:S01]  /*2080*/  STL [R1+0x3c], R14 ;  /* 0x00003c0e01007387 */ /* 0x0003e20000100800 */
[----:B------:R-:W-:-:S02]  /*2090*/  IMAD.HI R2, R2, 0x2aaaaaab, RZ ;  /* 0x2aaaaaab02027827 */ /* 0x000fc400078e02ff */
[----:B------:R-:W-:-:S03]  /*20a0*/  SEL R136, R5, c[0x0][0x338], P1 ;  /* 0x0000ce0005887a07 */ /* 0x000fc60000800000 */
[----:B------:R-:W-:-:S04]  /*20b0*/  SHF.R.U32.HI R3, RZ, 0x1f, R2 ;  /* 0x0000001fff037819 */ /* 0x000fc80000011602 */
[----:B------:R-:W-:Y:S01]  /*20c0*/  LEA.HI.SX32 R146, R2, R3, 0x1d ;  /* 0x0000000302927211 */ /* 0x000fe200078feaff */
[----:B------:R-:W-:Y:S01]  /*20d0*/  IMAD.MOV.U32 R2, RZ, RZ, RZ ;  /* 0x000000ffff027224 */ /* 0x000fe200078e00ff */
[----:B------:R-:W-:Y:S05]  /*20e0*/  @!P0 BRA `(.L_x_176) ;  /* 0x000001c000008947 */ /* 0x000fea0003800000 */
[----:B------:R-:W-:Y:S02]  /*20f0*/  IABS R3, R136 ;  /* 0x0000008800037213 */ /* 0x000fe40000000000 */
[----:B------:R-:W-:Y:S02]  /*2100*/  IADD3 R8, R146, -0x1, R136 ;  /* 0xffffffff92087810 */ /* 0x000fe40007ffe088 */
[----:B------:R-:W2:Y:S02]  /*2110*/  I2F.RP R2, R3 ;  /* 0x0000000300027306 */ /* 0x000ea40000209400 */
[----:B------:R-:W-:-:S06]  /*2120*/  IABS R11, R8 ;  /* 0x00000008000b7213 */ /* 0x000fcc0000000000 */
[----:B--2---:R-:W2:Y:S02]  /*2130*/  MUFU.RCP R2, R2 ;  /* 0x0000000200027308 */ /* 0x004ea40000001000 */
[----:B--2---:R-:W-:-:S06]  /*2140*/  IADD3 R2, R2, 0xffffffe, RZ ;  /* 0x0ffffffe02027810 */ /* 0x004fcc0007ffe0ff */
[----:B-1----:R-:W1:Y:S02]  /*2150*/  F2I.FTZ.U32.TRUNC.NTZ R5, R2 ;  /* 0x0000000200057305 */ /* 0x002e64000021f000 */
[----:B-1----:R-:W-:-:S04]  /*2160*/  IMAD.MOV R2, RZ, RZ, -R5 ;  /* 0x000000ffff027224 */ /* 0x002fc800078e0a05 */
[----:B------:R-:W-:Y:S01]  /*2170*/  IMAD.MOV.U32 R4, RZ, RZ, R2 ;  /* 0x000000ffff047224 */ /* 0x000fe200078e0002 */
[----:B------:R-:W-:-:S03]  /*2180*/  IABS R2, R136 ;  /* 0x0000008800027213 */ /* 0x000fc60000000000 */
[----:B------:R-:W-:Y:S02]  /*2190*/  IMAD R9, R4, R3, RZ ;  /* 0x0000000304097224 */ /* 0x000fe400078e02ff */
[----:B------:R-:W-:Y:S02]  /*21a0*/  IMAD.MOV.U32 R4, RZ, RZ, RZ ;  /* 0x000000ffff047224 */ /* 0x000fe400078e00ff */
        /* <DEDUP_REMOVED lines=16> */
.L_x_176:
[----:B------:R-:W-:Y:S05]  /*22b0*/  BSYNC B0 ;  /* 0x0000000000007941 */ /* 0x000fea0003800000 */
.L_x_175:
[----:B------:R-:W-:Y:S01]  /*22c0*/  IMAD R3, R14, R2, RZ ;  /* 0x000000020e037224 */ /* 0x000fe200078e02ff */
[----:B------:R-:W-:-:S03]  /*22d0*/  SHF.R.S32.HI R117, RZ, 0x1f, R116 ;  /* 0x0000001fff757819 */ /* 0x000fc60000011474 */
[C---:B------:R-:W-:Y:S02]  /*22e0*/  IMAD.IADD R2, R3.reuse, 0x1, R2 ;  /* 0x0000000103027824 */ /* 0x040fe400078e0202 */
[----:B------:R-:W-:-:S03]  /*22f0*/  IMAD R3, R3, 0x30, -R6 ;  /* 0x0000003003037824 */ /* 0x000fc600078e0a06 */
[----:B------:R-:W-:Y:S02]  /*2300*/  IMNMX R2, R146, R2, PT ;  /* 0x0000000292027217 */ /* 0x000fe40003800200 */
[----:B------:R-:W-:-:S03]  /*2310*/  IMNMX R3, RZ, R3, !PT ;  /* 0x00000003ff037217 */ /* 0x000fc60007800200 */
[----:B------:R-:W-:Y:S02]  /*2320*/  IMAD R2, R2, 0x30, -R6 ;  /* 0x0000003002027824 */ /* 0x000fe400078e0a06 */
[----:B-1----:R-:W-:-:S03]  /*2330*/  IMAD.WIDE.U32 R4, R3, -0x55555555, RZ ;  /* 0xaaaaaaab03047825 */ /* 0x002fc600078e00ff */
[----:B------:R-:W-:Y:S02]  /*2340*/  IMNMX R2, R2, R0, PT ;  /* 0x0000000002027217 */ /* 0x000fe40003800200 */
[----:B------:R-:W-:Y:S02]  /*2350*/  SHF.R.U32.HI R131, RZ, 0x5, R5 ;  /* 0x00000005ff837819 */ /* 0x000fe40000011605 */
[----:B------:R-:W-:-:S13]  /*2360*/  ISETP.GT.AND P0, PT, R2, R3, PT ;  /* 0x000000030200720c */ /* 0x000fda0003f04270 */
[----:B------:R-:W-:Y:S01]  /*2370*/  @P0 IADD3 R3, R2, 0x2f, RZ ;  /* 0x0000002f02030810 */ /* 0x000fe20007ffe0ff */
[----:B------:R-:W-:-:S04]  /*2380*/  IMAD.MOV.U32 R2, RZ, RZ, R131 ;  /* 0x000000ffff027224 */ /* 0x000fc800078e0083 */
[----:B------:R-:W-:-:S05]  /*2390*/  @P0 IMAD.HI R3, R3, 0x2aaaaaab, RZ ;  /* 0x2aaaaaab03030827 */ /* 0x000fca00078e02ff */
[----:B------:R-:W-:-:S04]  /*23a0*/  @P0 SHF.R.U32.HI R4, RZ, 0x1f, R3 ;  /* 0x0000001fff040819 */ /* 0x000fc80000011603 */
[----:B------:R-:W-:-:S04]  /*23b0*/  @P0 LEA.HI.SX32 R2, R3, R4, 0x1d ;  /* 0x0000000403020211 */ /* 0x000fc800078feaff */
[----:B------:R-:W-:-:S13]  /*23c0*/  ISETP.GT.AND P0, PT, R2, R131, PT ;  /* 0x000000830200720c */ /* 0x000fda0003f04270 */
[----:B------:R-:W-:Y:S05]  /*23d0*/  @!P0 BRA `(.L_x_177) ;  /* 0x0000500000008947 */ /* 0x000fea0003800000 */
[----:B------:R-:W-:-:S04]  /*23e0*/  ISETP.NE.U32.AND P0, PT, RZ, c[0x0][0x340], PT ;  /* 0x0000d000ff007a0c */ /* 0x000fc80003f05070 */
[----:B------:R-:W-:-:S13]  /*23f0*/  ISETP.NE.AND.EX P3, PT, RZ, c[0x0][0x344], PT, P0 ;  /* 0x0000d100ff007a0c */ /* 0x000fda0003f65300 */
[----:B------:R-:W-:-:S05]  /*2400*/  @P3 IMAD.WIDE R4, R249, R13, c[0x0][0x340] ;  /* 0x0000d000f9043625 */ /* 0x000fca00078e020d */
[----:B------:R1:W2:Y:S01]  /*2410*/  @P3 LDG.E R11, [R4.64] ;  /* 0x00000006040b3981 */ /* 0x0002a2000c1e1900 */
[----:B------:R-:W-:Y:S01]  /*2420*/  SHF.R.S32.HI R3, RZ, 0x1f, R12 ;  /* 0x0000001fff037819 */ /* 0x000fe2000001140c */
[----:B------:R-:W-:Y:S01]  /*2430*/  IMAD.MOV.U32 R138, RZ, RZ, 0x30 ;  /* 0x00000030ff8a7424 */ /* 0x000fe200078e00ff */
[----:B------:R-:W-:Y:S01]  /*2440*/  IADD3 R130, P0, R238, R12, RZ ;  /* 0x0000000cee827210 */ /* 0x000fe20007f1e0ff */
[----:B------:R-:W-:Y:S01]  /*2450*/  IMAD.IADD R10, R7, 0x1, R148 ;  /* 0x00000001070a7824 */ /* 0x000fe200078e0294 */
[----:B------:R-:W-:Y:S01]  /*2460*/  IADD3 R32, R2, -0x1, RZ ;  /* 0xffffffff02207810 */ /* 0x000fe20007ffe0ff */
[----:B------:R-:W-:Y:S01]  /*2470*/  IMAD R155, R138, c[0x0][0x23c], RZ ;  /* 0x00008f008a9b7a24 */ /* 0x000fe200078e02ff */
[----:B------:R-:W-:Y:S01]  /*2480*/  LEA.HI.X.SX32 R133, R238, R3, 0x1, P0 ;  /* 0x00000003ee857211 */ /* 0x000fe200000f0eff */
[----:B------:R-:W-:Y:S01]  /*2490*/  IMAD.WIDE.U32 R144, R138, c[0x0][0x238], RZ ;  /* 0x00008e008a907a25 */ /* 0x000fe200078e00ff */
[----:B------:R-:W-:Y:S02]  /*24a0*/  SEL R13, R16, RZ, !P5 ;  /* 0x000000ff100d7207 */ /* 0x000fe40006800000 */
[----:B------:R-:W-:Y:S01]  /*24b0*/  SEL R14, R249, RZ, !P5 ;  /* 0x000000fff90e7207 */ /* 0x000fe20006800000 */
[----:B------:R-:W-:Y:S01]  /*24c0*/  IMAD R3, R133, c[0x0][0x238], RZ ;  /* 0x00008e0085037a24 */ /* 0x000fe200078e02ff */
[----:B------:R-:W-:Y:S01]  /*24d0*/  ISETP.GE.AND P6, PT, R246, c[0x0][0x1d4], PT ;  /* 0x00007500f6007a0c */ /* 0x000fe20003fc6270 */
[----:B------:R-:W-:Y:S01]  /*24e0*/  IMAD.IADD R155, R145, 0x1, R155 ;  /* 0x00000001919b7824 */ /* 0x000fe200078e029b */
[----:B------:R-:W-:Y:S01]  /*24f0*/  ISETP.GE.AND P5, PT, R245, c[0x0][0x1d4], PT ;  /* 0x00007500f5007a0c */ /* 0x000fe20003fa6270 */
[----:B------:R-:W-:Y:S01]  /*2500*/  IMAD R3, R130, c[0x0][0x23c], R3 ;  /* 0x00008f0082037a24 */ /* 0x000fe200078e0203 */
[----:B------:R-:W-:Y:S01]  /*2510*/  ISETP.GE.AND P4, PT, R248, c[0x0][0x1d4], PT ;  /* 0x00007500f8007a0c */ /* 0x000fe20003f86270 */
[----:B------:R-:W-:Y:S01]  /*2520*/  IMAD.MOV.U32 R161, RZ, RZ, c[0x0][0x238] ;  /* 0x00008e00ffa17624 */ /* 0x000fe200078e00ff */
[----:B------:R-:W-:Y:S01]  /*2530*/  SHF.R.S32.HI R12, RZ, 0x1f, R10 ;  /* 0x0000001fff0c7819 */ /* 0x000fe2000001140a */
[----:B------:R-:W-:Y:S01]  /*2540*/  IMAD.MOV.U32 R154, RZ, RZ, 0x5 ;  /* 0x00000005ff9a7424 */ /* 0x000fe200078e00ff */
[----:B------:R-:W-:Y:S01]  /*2550*/  IADD3 R27, R116, 0x20, RZ ;  /* 0x00000020741b7810 */ /* 0x000fe20007ffe0ff */
[----:B------:R-:W-:Y:S01]  /*2560*/  IMAD.WIDE.U32 R8, R10, c[0x0][0x1e0], RZ ;  /* 0x000078000a087a25 */ /* 0x000fe200078e00ff */
[----:B------:R-:W-:-:S02]  /*2570*/  IADD3 R26, R116, 0x10, RZ ;  /* 0x00000010741a7810 */ /* 0x000fc40007ffe0ff */
[----:B------:R-:W-:Y:S01]  /*2580*/  SHF.L.U64.HI R154, R161, R154, c[0x0][0x23c] ;  /* 0x00008f00a19a7619 */ /* 0x000fe2000001029a */
[----:B-1----:R-:W-:Y:S01]  /*2590*/  IMAD.WIDE.U32 R4, R130, c[0x0][0x238], R246 ;  /* 0x00008e0082047a25 */ /* 0x002fe200078e00f6 */
[----:B------:R-:W-:Y:S02]  /*25a0*/  SHF.R.S32.HI R123, RZ, 0x1f, R122 ;  /* 0x0000001fff7b7819 */ /* 0x000fe4000001147a */
[----:B-----5:R-:W-:Y:S01]  /*25b0*/  SHF.R.S32.HI R31, RZ, 0x1f, R137 ;  /* 0x0000001fff1f7819 */ /* 0x020fe20000011489 */
[----:B------:R-:W-:Y:S01]  /*25c0*/  IMAD.IADD R3, R5, 0x1, R3 ;  /* 0x0000000105037824 */ /* 0x000fe200078e0203 */
[----:B------:R-:W-:Y:S01]  /*25d0*/  MOV R2, R4 ;  /* 0x0000000400027202 */ /* 0x000fe20000000f00 */
[----:B------:R-:W-:Y:S02]  /*25e0*/  IMAD R5, R32, -0x30, R0 ;  /* 0xffffffd020057824 */ /* 0x000fe400078e0200 */
[----:B------:R-:W-:Y:S02]  /*25f0*/  IMAD R4, R13, c[0x0][0x248], RZ ;  /* 0x000092000d047a24 */ /* 0x000fe400078e02ff */
[----:B------:R-:W-:Y:S01]  /*2600*/  IMAD.WIDE.U32 R2, R251, c[0x0][0x240], R2 ;  /* 0x00009000fb027a25 */ /* 0x000fe200078e0002 */
[----:B------:R-:W-:-:S03]  /*2610*/  IMNMX R5, R5, 0x30, PT ;  /* 0x0000003005057817 */ /* 0x000fc60003800200 */
[----:B------:R-:W-:Y:S02]  /*2620*/  IMAD R3, R251, c[0x0][0x244], R3 ;  /* 0x00009100fb037a24 */ /* 0x000fe400078e0203 */
[----:B------:R-:W-:Y:S02]  /*2630*/  IMAD.IADD R6, R5, 0x1, -R238 ;  /* 0x0000000105067824 */ /* 0x000fe400078e0aee */
[C---:B------:R-:W-:Y:S02]  /*2640*/  IMAD R4, R14.reuse, c[0x0][0x24c], R4 ;  /* 0x000093000e047a24 */ /* 0x040fe400078e0204 */
[----:B------:R-:W-:Y:S01]  /*2650*/  IMAD.WIDE.U32 R98, R14, c[0x0][0x248], R2 ;  /* 0x000092000e627a25 */ /* 0x000fe200078e0002 */
[C---:B------:R-:W-:Y:S02]  /*2660*/  ISETP.GE.AND P1, PT, R6.reuse, 0x1, PT ;  /* 0x000000010600780c */ /* 0x040fe40003f26270 */
[----:B------:R-:W-:Y:S01]  /*2670*/  SHF.R.S32.HI R3, RZ, 0x1f, R32 ;  /* 0x0000001fff037819 */ /* 0x000fe20000011420 */
[----:B------:R-:W-:Y:S01]  /*2680*/  IMAD R2, R155, R32, RZ ;  /* 0x000000209b027224 */ /* 0x000fe200078e02ff */
[----:B------:R-:W-:Y:S01]  /*2690*/  IADD3 R89, R99, R4, RZ ;  /* 0x0000000463597210 */ /* 0x000fe20007ffe0ff */
[----:B------:R-:W-:Y:S01]  /*26a0*/  IMAD.MOV.U32 R88, RZ, RZ, R98 ;  /* 0x000000ffff587224 */ /* 0x000fe200078e0062 */
[----:B------:R-:W-:Y:S01]  /*26b0*/  ISETP.GT.AND P0, PT, R6, 0x20, PT ;  /* 0x000000200600780c */ /* 0x000fe20003f04270 */
[----:B------:R-:W-:-:S02]  /*26c0*/  IMAD R2, R3, R144, R2 ;  /* 0x0000009003027224 */ /* 0x000fc400078e0202 */
[----:B------:R-:W-:-:S04]  /*26d0*/  IMAD.WIDE.U32 R4, R32, R144, R88 ;  /* 0x0000009020047225 */ /* 0x000fc800078e0058 */
[----:B------:R-:W-:Y:S01]  /*26e0*/  @P1 SHF.L.U32 R6, R236, 0x1, RZ ;  /* 0x00000001ec061819 */ /* 0x000fe200000006ff */
[----:B------:R-:W-:Y:S01]  /*26f0*/  IMAD.SHL.U32 R161, R161, 0x20, RZ ;  /* 0x00000020a1a17824 */ /* 0x000fe200078e00ff */
[----:B------:R-:W-:Y:S01]  /*2700*/  IADD3 R7, R5, R2, RZ ;  /* 0x0000000205077210 */ /* 0x000fe20007ffe0ff */
[----:B------:R-:W-:Y:S01]  /*2710*/  IMAD R5, R12, c[0x0][0x1e0], RZ ;  /* 0x000078000c057a24 */ /* 0x000fe200078e02ff */
[----:B------:R-:W-:Y:S01]  /*2720*/  @P1 LEA R2, P2, R4, c[0x0][0x220], 0x1 ;  /* 0x0000880004021a11 */ /* 0x000fe200078408ff */
[----:B------:R-:W-:Y:S02]  /*2730*/  IMAD.MOV.U32 R164, RZ, RZ, c[0x0][0x27c] ;  /* 0x00009f00ffa47624 */ /* 0x000fe400078e00ff */
[----:B------:R-:W-:Y:S01]  /*2740*/  IMAD R5, R10, c[0x0][0x1e4], R5 ;  /* 0x000079000a057a24 */ /* 0x000fe200078e0205 */
[----:B------:R-:W-:Y:S01]  /*2750*/  @P1 LEA.HI.X R3, R4, c[0x0][0x224], R7, 0x1, P2 ;  /* 0x0000890004031a11 */ /* 0x000fe200010f0c07 */
[----:B------:R-:W-:Y:S01]  /*2760*/  IMAD.WIDE.U32 R162, R237, c[0x0][0x1e0], RZ ;  /* 0x00007800eda27a25 */ /* 0x000fe200078e00ff */
[----:B------:R-:W-:-:S03]  /*2770*/  ISETP.NE.AND P2, PT, R15, RZ, PT ;  /* 0x000000ff0f00720c */ /* 0x000fc60003f45270 */
[----:B------:R-:W-:Y:S01]  /*2780*/  @!PT LDS RZ, [RZ] ;  /* 0x00000000fffff984 */ /* 0x000fe20000000800 */
[----:B------:R-:W-:Y:S01]  /*2790*/  @!PT LDS RZ, [RZ] ;  /* 0x00000000fffff984 */ /* 0x000fe20000000800 */
[----:B------:R-:W-:Y:S01]  /*27a0*/  @!PT LDS RZ, [RZ] ;  /* 0x00000000fffff984 */ /* 0x000fe20000000800 */
[----:B------:R1:W-:Y:S01]  /*27b0*/  @P1 LDGSTS.E.BYPASS.LTC128B.128 [R6+0x3c80], [R2.64], !P6 ;  /* 0x03c8000002061fae */ /* 0x0003e2000f101d46 */
[----:B------:R-:W-:-:S03]  /*27c0*/  IMAD.IADD R5, R9, 0x1, R5 ;  /* 0x0000000109057824 */ /* 0x000fc600078e0205 */
[----:B------:R1:W-:Y:S04]  /*27d0*/  @P1 LDGSTS.E.BYPASS.LTC128B.128 [R6+0x4880], [R2.64+0x40], !P5 ;  /* 0x0488004002061fae */ /* 0x0003e8000e901d46 */
[----:B------:R1:W-:Y:S02]  /*27e0*/  @P1 LDGSTS.E.BYPASS.LTC128B.128 [R6+0x5480], [R2.64+0x80], !P4 ;  /* 0x0548008002061fae */ /* 0x0003e4000e101d46 */
[----:B-1----:R-:W-:Y:S02]  /*27f0*/  @P0 IADD3 R3, P1, R161, R4, RZ ;  /* 0x00000004a1030210 */ /* 0x002fe40007f3e0ff */
[----:B------:R-:W-:Y:S02]  /*2800*/  @P0 SHF.L.U32 R6, R236, 0x1, RZ ;  /* 0x00000001ec060819 */ /* 0x000fe400000006ff */
[----:B------:R-:W-:Y:S01]  /*2810*/  MOV R4, R8 ;  /* 0x0000000800047202 */ /* 0x000fe20000000f00 */
[----:B------:R-:W-:Y:S01]  /*2820*/  @P0 IMAD.X R7, R7, 0x1, R154, P1 ;  /* 0x0000000107070824 */ /* 0x000fe200008e069a */
[----:B------:R-:W-:-:S03]  /*2830*/  @P0 LEA R2, P1, R3, c[0x0][0x220], 0x1 ;  /* 0x0000880003020a11 */ /* 0x000fc600078208ff */
[----:B------:R-:W-:Y:S01]  /*2840*/  IMAD.WIDE.U32 R4, R251, c[0x0][0x1e8], R4 ;  /* 0x00007a00fb047a25 */ /* 0x000fe200078e0004 */
[----:B------:R-:W-:Y:S02]  /*2850*/  @P0 LEA.HI.X R3, R3, c[0x0][0x224], R7, 0x1, P1 ;  /* 0x0000890003030a11 */ /* 0x000fe400008f0c07 */
[----:B------:R-:W-:Y:S01]  /*2860*/  ISETP.GE.AND P1, PT, R26, c[0x0][0x27c], PT ;  /* 0x00009f001a007a0c */ /* 0x000fe20003f26270 */
[----:B------:R-:W-:Y:S02]  /*2870*/  IMAD R5, R251, c[0x0][0x1ec], R5 ;  /* 0x00007b00fb057a24 */ /* 0x000fe400078e0205 */
[----:B------:R1:W-:Y:S04]  /*2880*/  @P0 LDGSTS.E.BYPASS.LTC128B.128 [R6+0x4480], [R2.64], !P6 ;  /* 0x0448000002060fae */ /* 0x0003e8000f101d46 */
[----:B------:R1:W-:Y:S04]  /*2890*/  @P0 LDGSTS.E.BYPASS.LTC128B.128 [R6+0x5080], [R2.64+0x40], !P5 ;  /* 0x0508004002060fae */ /* 0x0003e8000e901d46 */
[----:B------:R1:W-:Y:S01]  /*28a0*/  @P0 LDGSTS.E.BYPASS.LTC128B.128 [R6+0x5c80], [R2.64+0x80], !P4 ;  /* 0x05c8008002060fae */ /* 0x0003e2000e101d46 */
[----:B------:R-:W-:-:S03]  /*28b0*/  ISETP.GE.AND P0, PT, R116, c[0x0][0x27c], PT ;  /* 0x00009f0074007a0c */ /* 0x000fc60003f06270 */
[----:B------:R-:W0:Y:S01]  /*28c0*/  LDGDEPBAR ;  /* 0x00000000000079af */ /* 0x000e220000000000 */
[----:B------:R-:W-:Y:S01]  /*28d0*/  WARPSYNC 0xffffffff ;  /* 0xffffffff00007948 */ /* 0x000fe20003800000 */
[----:B-1----:R-:W-:-:S05]  /*28e0*/  SHF.R.S32.HI R6, RZ, 0x1f, R237 ;  /* 0x0000001fff067819 */ /* 0x002fca00000114ed */
[----:B------:R-:W-:-:S04]  /*28f0*/  IMAD R2, R6, c[0x0][0x1e0], RZ ;  /* 0x0000780006027a24 */ /* 0x000fc800078e02ff */
[----:B------:R-:W-:-:S04]  /*2900*/  IMAD R2, R237, c[0x0][0x1e4], R2 ;  /* 0x00007900ed027a24 */ /* 0x000fc800078e0202 */
[----:B------:R-:W-:Y:S01]  /*2910*/  IMAD.IADD R132, R163, 0x1, R2 ;  /* 0x00000001a3847824 */ /* 0x000fe200078e0202 */
[----:B--2---:R-:W-:Y:S01]  /*2920*/  @P3 SHF.R.S32.HI R7, RZ, 0x1f, R11 ;  /* 0x0000001fff073819 */ /* 0x004fe2000001140b */
[----:B------:R-:W-:Y:S01]  /*2930*/  @!P3 IMAD.MOV.U32 R11, RZ, RZ, R249 ;  /* 0x000000ffff0bb224 */ /* 0x000fe200078e00f9 */
[----:B------:R-:W-:-:S04]  /*2940*/  @!P3 MOV R7, R16 ;  /* 0x000000100007b202 */ /* 0x000fc80000000f00 */
[----:B------:R-:W-:Y:S02]  /*2950*/  SEL R25, R7, RZ, !P2 ;  /* 0x000000ff07197207 */ /* 0x000fe40005000000 */
[----:B------:R-:W-:Y:S02]  /*2960*/  SEL R18, R11, RZ, !P2 ;  /* 0x000000ff0b127207 */ /* 0x000fe40005000000 */
[----:B------:R-:W-:Y:S01]  /*2970*/  ISETP.GE.AND P2, PT, R27, c[0x0][0x27c], PT ;  /* 0x00009f001b007a0c */ /* 0x000fe20003f46270 */
[----:B------:R-:W-:Y:S01]  /*2980*/  IMAD R3, R25, c[0x0][0x1f0], RZ ;  /* 0x00007c0019037a24 */ /* 0x000fe200078e02ff */
[----:B------:R-:W-:Y:S01]  /*2990*/  SHF.L.U32 R7, R164, 0x1, RZ ;  /* 0x00000001a4077819 */ /* 0x000fe200000006ff */
[----:B------:R-:W-:-:S04]  /*29a0*/  IMAD.WIDE.U32 R78, R18, c[0x0][0x1f0], R4 ;  /* 0x00007c00124e7a25 */ /* 0x000fc800078e0004 */
[----:B------:R-:W-:-:S05]  /*29b0*/  IMAD R3, R18, c[0x0][0x1f4], R3 ;  /* 0x00007d0012037a24 */ /* 0x000fca00078e0203 */
[----:B------:R-:W-:Y:S02]  /*29c0*/  IADD3 R80, R79, R3, RZ ;  /* 0x000000034f507210 */ /* 0x000fe40007ffe0ff */
[----:B------:R-:W2:Y:S04]  /*29d0*/  LDL R37, [R1+0x30] ;  /* 0x0000300001257983 */ /* 0x000ea80000100800 */
[----:B------:R-:W3:Y:S04]  /*29e0*/  LDL R36, [R1+0x38] ;  /* 0x0000380001247983 */ /* 0x000ee80000100800 */
[----:B------:R-:W4:Y:S01]  /*29f0*/  LDL R35, [R1+0x34] ;  /* 0x0000340001237983 */ /* 0x000f220000100800 */
[----:B------:R-:W-:Y:S01]  /*2a00*/  IMAD.WIDE.U32 R2, R251, c[0x0][0x260], R246 ;  /* 0x00009800fb027a25 */ /* 0x000fe200078e00f6 */
[----:B------:R-:W-:Y:S01]  /*2a10*/  IADD3 R135, P3, R237, R10, RZ ;  /* 0x0000000aed877210 */ /* 0x000fe20007f7e0ff */
[----:B------:R-:W-:Y:S01]  /*2a20*/  ULDC.U8 UR4, c[0x0][0x298] ;  /* 0x0000a60000047ab9 */ /* 0x000fe20000000000 */
[----:B------:R-:W-:Y:S01]  /*2a30*/  IADD3 R21, -R7, c[0x0][0x1d4], RZ ;  /* 0x0000750007157a10 */ /* 0x000fe20007ffe1ff */
[----:B------:R-:W-:-:S02]  /*2a40*/  IMAD R3, R251, c[0x0][0x264], R3 ;  /* 0x00009900fb037a24 */ /* 0x000fc400078e0203 */
[----:B------:R-:W-:Y:S01]  /*2a50*/  IMAD R9, R6, c[0x0][0x290], RZ ;  /* 0x0000a40006097a24 */ /* 0x000fe200078e02ff */
[CC--:B------:R-:W-:Y:S01]  /*2a60*/  SEL R19, R7.reuse, R21.reuse, !P0 ;  /* 0x0000001507137207 */ /* 0x0c0fe20004000000 */
[----:B------:R-:W-:Y:S01]  /*2a70*/  IMAD.WIDE.U32 R82, R14, c[0x0][0x268], R2 ;  /* 0x00009a000e527a25 */ /* 0x000fe200078e0002 */
[CC--:B------:R-:W-:Y:S02]  /*2a80*/  SEL R20, R7.reuse, R21.reuse, !P1 ;  /* 0x0000001507147207 */ /* 0x0c0fe40004800000 */
[----:B------:R-:W-:Y:S01]  /*2a90*/  SEL R21, R7, R21, !P2 ;  /* 0x0000001507157207 */ /* 0x000fe20005000000 */
[----:B------:R-:W-:Y:S02]  /*2aa0*/  IMAD R2, R6, c[0x0][0x280], RZ ;  /* 0x0000a00006027a24 */ /* 0x000fe400078e02ff */
[----:B------:R-:W-:Y:S01]  /*2ab0*/  IMAD R4, R13, c[0x0][0x268], RZ ;  /* 0x00009a000d047a24 */ /* 0x000fe200078e02ff */
[----:B------:R-:W-:Y:S01]  /*2ac0*/  SEL R13, RZ, c[0x0][0x27c], !P0 ;  /* 0x00009f00ff0d7a07 */ /* 0x000fe20004000000 */
[----:B------:R-:W-:-:S02]  /*2ad0*/  IMAD R8, R237, c[0x0][0x284], R2 ;  /* 0x0000a100ed087a24 */ /* 0x000fc400078e0202 */
[----:B------:R-:W-:Y:S01]  /*2ae0*/  IMAD.X R134, R12, 0x1, R6, P3 ;  /* 0x000000010c867824 */ /* 0x000fe200018e0606 */
[----:B------:R-:W-:Y:S01]  /*2af0*/  ISETP.GE.AND P3, PT, R164, 0x1, PT ;  /* 0x00000001a400780c */ /* 0x000fe20003f66270 */
[----:B------:R-:W-:-:S04]  /*2b00*/  IMAD.WIDE.U32 R2, R251, c[0x0][0x210], R116 ;  /* 0x00008400fb027a25 */ /* 0x000fc800078e0074 */
[----:B------:R-:W-:-:S04]  /*2b10*/  IMAD.WIDE.U32 R6, R237, c[0x0][0x290], R122 ;  /* 0x0000a400ed067a25 */ /* 0x000fc800078e007a */
[C---:B------:R-:W-:Y:S02]  /*2b20*/  IMAD R12, R237.reuse, c[0x0][0x294], R9 ;  /* 0x0000a500ed0c7a24 */ /* 0x040fe400078e0209 */
[----:B------:R-:W-:-:S04]  /*2b30*/  IMAD.WIDE.U32 R16, R237, c[0x0][0x290], R116 ;  /* 0x0000a400ed107a25 */ /* 0x000fc800078e0074 */
[----:B------:R-:W-:Y:S02]  /*2b40*/  IMAD R34, R14, c[0x0][0x26c], R4 ;  /* 0x00009b000e227a24 */ /* 0x000fe400078e0204 */
[----:B------:R-:W-:-:S04]  /*2b50*/  IMAD.WIDE.U32 R4, R237, c[0x0][0x280], R122 ;  /* 0x0000a000ed047a25 */ /* 0x000fc800078e007a */
[----:B------:R-:W-:Y:S02]  /*2b60*/  IMAD R11, R251, c[0x0][0x214], R3 ;  /* 0x00008500fb0b7a24 */ /* 0x000fe400078e0203 */
[----:B------:R-:W-:-:S04]  /*2b70*/  IMAD.WIDE.U32 R14, R237, c[0x0][0x280], R116 ;  /* 0x0000a000ed0e7a25 */ /* 0x000fc800078e0074 */
[----:B------:R-:W-:Y:S02]  /*2b80*/  IMAD.IADD R7, R7, 0x1, R12 ;  /* 0x0000000107077824 */ /* 0x000fe400078e020c */
[----:B------:R-:W-:Y:S01]  /*2b90*/  IMAD.IADD R3, R12, 0x1, R17 ;  /* 0x000000010c037824 */ /* 0x000fe200078e0211 */
[----:B------:R-:W-:Y:S01]  /*2ba0*/  IADD3 R12, R116, R13, RZ ;  /* 0x0000000d740c7210 */ /* 0x000fe20007ffe0ff */
[----:B------:R-:W-:Y:S01]  /*2bb0*/  IMAD.IADD R9, R5, 0x1, R8 ;  /* 0x0000000105097824 */ /* 0x000fe200078e0208 */
[----:B------:R-:W-:Y:S01]  /*2bc0*/  SEL R13, RZ, c[0x0][0x27c], !P1 ;  /* 0x00009f00ff0d7a07 */ /* 0x000fe20004800000 */
[----:B------:R-:W-:Y:S01]  /*2bd0*/  IMAD.IADD R5, R8, 0x1, R15 ;  /* 0x0000000108057824 */ /* 0x000fe200078e020f */
[----:B------:R-:W-:Y:S01]  /*2be0*/  SHF.R.S32.HI R17, RZ, 0x1f, R19 ;  /* 0x0000001fff117819 */ /* 0x000fe20000011413 */
[----:B------:R-:W-:Y:S01]  /*2bf0*/  IMAD.MOV.U32 R10, RZ, RZ, R2 ;  /* 0x000000ffff0a7224 */ /* 0x000fe200078e0002 */
[----:B------:R-:W-:Y:S01]  /*2c00*/  IADD3 R129, P1, P0, R78, R162, R116 ;  /* 0x000000a24e817210 */ /* 0x000fe2000783e074 */
[----:B------:R-:W-:Y:S01]  /*2c10*/  IMAD.MOV.U32 R8, RZ, RZ, R4 ;  /* 0x000000ffff087224 */ /* 0x000fe200078e0004 */
[----:B------:R-:W-:Y:S01]  /*2c20*/  LEA.HI R30, R17, R19, RZ, 0x4 ;  /* 0x00000013111e7211 */ /* 0x000fe200078f20ff */
[----:B------:R-:W-:Y:S01]  /*2c30*/  IMAD.MOV.U32 R4, RZ, RZ, R14 ;  /* 0x000000ffff047224 */ /* 0x000fe200078e000e */
[----:B------:R-:W-:Y:S01]  /*2c40*/  SHF.R.S32.HI R14, RZ, 0x1f, R12 ;  /* 0x0000001fff0e7819 */ /* 0x000fe2000001140c */
[----:B------:R-:W-:Y:S01]  /*2c50*/  IMAD.MOV.U32 R2, RZ, RZ, R16 ;  /* 0x000000ffff027224 */ /* 0x000fe200078e0010 */
[----:B------:R-:W-:Y:S01]  /*2c60*/  SEL R16, RZ, c[0x0][0x27c], !P2 ;  /* 0x00009f00ff107a07 */ /* 0x000fe20005000000 */
[----:B------:R-:W-:Y:S01]  /*2c70*/  IMAD.IADD R13, R26, 0x1, R13 ;  /* 0x000000011a0d7824 */ /* 0x000fe200078e020d */
[-C--:B------:R-:W-:Y:S01]  /*2c80*/  LEA.HI R15, R14, R12.reuse, RZ, 0x3 ;  /* 0x0000000c0e0f7211 */ /* 0x080fe200078f18ff */
[----:B------:R-:W-:Y:S01]  /*2c90*/  IMAD.WIDE.U32 R100, R18, c[0x0][0x218], R10 ;  /* 0x0000860012647a25 */ /* 0x000fe200078e000a */
[----:B------:R-:W-:-:S02]  /*2ca0*/  LEA.HI R23, R14, R12, RZ, 0x5 ;  /* 0x0000000c0e177211 */ /* 0x000fc400078f28ff */
[----:B------:R-:W-:Y:S01]  /*2cb0*/  SHF.R.S32.HI R19, RZ, 0x1f, R20 ;  /* 0x0000001fff137819 */ /* 0x000fe20000011414 */
[----:B------:R-:W-:Y:S01]  /*2cc0*/  IMAD.IADD R12, R27, 0x1, R16 ;  /* 0x000000011b0c7824 */ /* 0x000fe200078e0210 */
[----:B------:R-:W-:Y:S01]  /*2cd0*/  SHF.R.S32.HI R16, RZ, 0x1f, R13 ;  /* 0x0000001fff107819 */ /* 0x000fe2000001140d */
[C---:B------:R-:W-:Y:S01]  /*2ce0*/  IMAD R151, R138.reuse, c[0x0][0x1e4], RZ ;  /* 0x000079008a977a24 */ /* 0x040fe200078e02ff */
[----:B------:R-:W-:Y:S01]  /*2cf0*/  LEA.HI R29, R19, R20, RZ, 0x4 ;  /* 0x00000014131d7211 */ /* 0x000fe200078f20ff */
[----:B------:R-:W-:Y:S01]  /*2d00*/  IMAD R152, R138, c[0x0][0x284], RZ ;  /* 0x0000a1008a987a24 */ /* 0x000fe200078e02ff */
[-C--:B------:R-:W-:Y:S01]  /*2d10*/  LEA.HI R14, R16, R13.reuse, RZ, 0x3 ;  /* 0x0000000d100e7211 */ /* 0x080fe200078f18ff */
[----:B------:R-:W-:Y:S01]  /*2d20*/  IMAD R153, R138, c[0x0][0x294], RZ ;  /* 0x0000a5008a997a24 */ /* 0x000fe200078e02ff */
[----:B------:R-:W-:Y:S01]  /*2d30*/  LEA.HI R22, R16, R13, RZ, 0x5 ;  /* 0x0000000d10167211 */ /* 0x000fe200078f28ff */
[----:B------:R-:W-:Y:S01]  /*2d40*/  IMAD.WIDE.U32 R142, R138, c[0x0][0x1e0], RZ ;  /* 0x000078008a8e7a25 */ /* 0x000fe200078e00ff */
[----:B------:R-:W-:-:S02]  /*2d50*/  SHF.R.S32.HI R16, RZ, 0x1f, R21 ;  /* 0x0000001fff107819 */ /* 0x000fc40000011415 */
[----:B------:R-:W-:Y:S01]  /*2d60*/  SHF.R.S32.HI R17, RZ, 0x1f, R12 ;  /* 0x0000001fff117819 */ /* 0x000fe2000001140c */
[----:B------:R-:W-:Y:S01]  /*2d70*/  IMAD.WIDE.U32 R140, R138, c[0x0][0x280], RZ ;  /* 0x0000a0008a8c7a25 */ /* 0x000fe200078e00ff */
[----:B------:R-:W-:Y:S02]  /*2d80*/  LEA.HI R24, R16, R21, RZ, 0x4 ;  /* 0x0000001510187211 */ /* 0x000fe400078f20ff */
[-C--:B------:R-:W-:Y:S01]  /*2d90*/  LEA.HI R13, R17, R12.reuse, RZ, 0x3 ;  /* 0x0000000c110d7211 */ /* 0x080fe200078f18ff */
[----:B------:R-:W-:Y:S01]  /*2da0*/  IMAD R21, R25, c[0x0][0x218], RZ ;  /* 0x0000860019157a24 */ /* 0x000fe200078e02ff */
[----:B------:R-:W-:Y:S01]  /*2db0*/  LEA.HI R28, R17, R12, RZ, 0x5 ;  /* 0x0000000c111c7211 */ /* 0x000fe200078f28ff */
[----:B------:R-:W-:Y:S01]  /*2dc0*/  IMAD.WIDE.U32 R138, R138, c[0x0][0x290], RZ ;  /* 0x0000a4008a8a7a25 */ /* 0x000fe200078e00ff */
[----:B------:R-:W-:Y:S02]  /*2dd0*/  SHF.R.S32.HI R16, RZ, 0x5, R23 ;  /* 0x00000005ff107819 */ /* 0x000fe40000011417 */
[----:B------:R-:W-:Y:S01]  /*2de0*/  SHF.R.S32.HI R12, RZ, 0x5, R22 ;  /* 0x00000005ff0c7819 */ /* 0x000fe20000011416 */
[----:B------:R-:W-:Y:S01]  /*2df0*/  IMAD R23, R18, c[0x0][0x21c], R21 ;  /* 0x0000870012177a24 */ /* 0x000fe200078e0215 */
[----:B------:R-:W-:Y:S01]  /*2e00*/  SHF.R.S32.HI R10, RZ, 0x4, R30 ;  /* 0x00000004ff0a7819 */ /* 0x000fe2000001141e */
[----:B------:R-:W-:Y:S01]  /*2e10*/  IMAD.WIDE.U32 R96, R137, c[0x0][0x280], R8 ;  /* 0x0000a00089607a25 */ /* 0x000fe200078e0008 */
[----:B------:R-:W-:-:S02]  /*2e20*/  SHF.R.S32.HI R11, RZ, 0x4, R29 ;  /* 0x00000004ff0b7819 */ /* 0x000fc4000001141d */
[----:B------:R-:W-:Y:S01]  /*2e30*/  SHF.R.S32.HI R18, RZ, 0x5, R28 ;  /* 0x00000005ff127819 */ /* 0x000fe2000001141c */
[C---:B------:R-:W-:Y:S01]  /*2e40*/  IMAD.WIDE.U32 R94, R137.reuse, c[0x0][0x290], R6 ;  /* 0x0000a400895e7a25 */ /* 0x040fe200078e0006 */
[C---:B------:R-:W-:Y:S02]  /*2e50*/  LEA.HI.SX32 R11, R14.reuse, R11, 0x1d ;  /* 0x0000000b0e0b7211 */ /* 0x040fe400078feaff */
[----:B------:R-:W-:Y:S01]  /*2e60*/  ISETP.NE.AND P2, PT, RZ, UR4, PT ;  /* 0x00000004ff007c0c */ /* 0x000fe2000bf45270 */
[----:B------:R-:W-:Y:S01]  /*2e70*/  IMAD.WIDE.U32 R92, R137, c[0x0][0x280], R4 ;  /* 0x0000a000895c7a25 */ /* 0x000fe200078e0004 */
[----:B------:R-:W-:Y:S02]  /*2e80*/  LOP3.LUT R104, R15, 0xfffffff8, RZ, 0xc0, !PT ;  /* 0xfffffff80f687812 */ /* 0x000fe400078ec0ff */
[----:B------:R-:W-:Y:S01]  /*2e90*/  LOP3.LUT R103, R14, 0xfffffff8, RZ, 0xc0, !PT ;  /* 0xfffffff80e677812 */ /* 0x000fe200078ec0ff */
[----:B------:R-:W-:Y:S01]  /*2ea0*/  IMAD.SHL.U32 R84, R11, 0x8, RZ ;  /* 0x000000080b547824 */ /* 0x000fe200078e00ff */
[----:B------:R-:W-:Y:S01]  /*2eb0*/  LOP3.LUT R102, R13, 0xfffffff8, RZ, 0xc0, !PT ;  /* 0xfffffff80d667812 */ /* 0x000fe200078ec0ff */
[----:B------:R-:W-:Y:S01]  /*2ec0*/  IMAD.WIDE.U32 R90, R137, c[0x0][0x290], R2 ;  /* 0x0000a400895a7a25 */ /* 0x000fe200078e0002 */
[----:B------:R-:W-:-:S02]  /*2ed0*/  P2R R128, PR, RZ, 0x4 ;  /* 0x00000004ff807803 */ /* 0x000fc40000000000 */
[----:B------:R-:W-:Y:S01]  /*2ee0*/  IADD3.X R127, R80, R132, R117, P1, P0 ;  /* 0x00000084507f7210 */ /* 0x000fe20000fe0475 */
[----:B------:R-:W-:Y:S01]  /*2ef0*/  IMAD.IADD R151, R143, 0x1, R151 ;  /* 0x000000018f977824 */ /* 0x000fe200078e0297 */
[----:B------:R-:W-:Y:S01]  /*2f00*/  IADD3 R126, R101, R23, RZ ;  /* 0x00000017657e7210 */ /* 0x000fe20007ffe0ff */
[----:B------:R-:W-:Y:S01]  /*2f10*/  IMAD.IADD R152, R141, 0x1, R152 ;  /* 0x000000018d987824 */ /* 0x000fe200078e0298 */
[----:B------:R-:W-:Y:S01]  /*2f20*/  SHF.R.S32.HI R115, RZ, 0x1f, R104 ;  /* 0x0000001fff737819 */ /* 0x000fe20000011468 */
[----:B------:R-:W-:Y:S01]  /*2f30*/  IMAD.IADD R153, R139, 0x1, R153 ;  /* 0x000000018b997824 */ /* 0x000fe200078e0299 */
[----:B------:R-:W-:Y:S01]  /*2f40*/  SHF.R.S32.HI R114, RZ, 0x1f, R103 ;  /* 0x0000001fff727819 */ /* 0x000fe20000011467 */
[----:B------:R-:W-:Y:S01]  /*2f50*/  IMAD.IADD R87, R83, 0x1, R34 ;  /* 0x0000000153577824 */ /* 0x000fe200078e0222 */
[----:B------:R-:W-:Y:S02]  /*2f60*/  SHF.R.S32.HI R113, RZ, 0x1f, R102 ;  /* 0x0000001fff717819 */ /* 0x000fe40000011466 */
[----:B------:R-:W-:-:S02]  /*2f70*/  SHF.R.S32.HI R109, RZ, 0x1f, R84 ;  /* 0x0000001fff6d7819 */ /* 0x000fc40000011454 */
[C---:B--2---:R-:W-:Y:S02]  /*2f80*/  LOP3.LUT R19, R37.reuse, 0x18, R14, 0xf8, !PT ;  /* 0x0000001825137812 */ /* 0x044fe400078ef80e */
[----:B------:R-:W-:Y:S01]  /*2f90*/  LOP3.LUT R17, R37, 0x18, R15, 0xf8, !PT ;  /* 0x0000001825117812 */ /* 0x000fe200078ef80f */
[--C-:B---3--:R-:W-:Y:S02]  /*2fa0*/  IMAD R20, R16, 0x600, R36.reuse ;  /* 0x0000060010147824 */ /* 0x108fe400078e0224 */
[--C-:B------:R-:W-:Y:S01]  /*2fb0*/  IMAD R16, R12, 0x600, R36.reuse ;  /* 0x000006000c107824 */ /* 0x100fe200078e0224 */
[-C--:B----4-:R-:W-:Y:S01]  /*2fc0*/  LOP3.LUT R12, R19, R35.reuse, RZ, 0x3c, !PT ;  /* 0x00000023130c7212 */ /* 0x090fe200078e3cff */
[----:B------:R-:W-:Y:S01]  /*2fd0*/  IMAD R22, R18, 0x600, R36 ;  /* 0x0000060012167824 */ /* 0x000fe200078e0224 */
[----:B------:R-:W-:Y:S02]  /*2fe0*/  LOP3.LUT R17, R17, R35, RZ, 0x3c, !PT ;  /* 0x0000002311117212 */ /* 0x000fe400078e3cff */
[----:B------:R-:W-:-:S02]  /*2ff0*/  IADD3 R25, R16, R12, RZ ;  /* 0x0000000c10197210 */ /* 0x000fc40007ffe0ff */
[----:B------:R-:W-:Y:S01]  /*3000*/  SHF.R.S32.HI R16, RZ, 0x4, R24 ;  /* 0x00000004ff107819 */ /* 0x000fe20000011418 */
[----:B------:R-:W-:Y:S01]  /*3010*/  IMAD.IADD R33, R20, 0x1, R17 ;  /* 0x0000000114217824 */ /* 0x000fe200078e0211 */
[----:B------:R-:W-:Y:S02]  /*3020*/  LEA.HI.SX32 R12, R15, R10, 0x1d ;  /* 0x0000000a0f0c7211 */ /* 0x000fe400078feaff */
[----:B------:R-:W-:Y:S01]  /*3030*/  LEA.HI.SX32 R10, R13, R16, 0x1d ;  /* 0x000000100d0a7211 */ /* 0x000fe200078feaff */
[----:B------:R-:W-:Y:S01]  /*3040*/  IMAD.SHL.U32 R119, R33, 0x2, RZ ;  /* 0x0000000221777824 */ /* 0x000fe200078e00ff */
[----:B------:R-:W-:Y:S01]  /*3050*/  SHF.R.S32.HI R17, RZ, 0x1f, R12 ;  /* 0x0000001fff117819 */ /* 0x000fe2000001140c */
[----:B------:R-:W-:Y:S01]  /*3060*/  IMAD.SHL.U32 R85, R12, 0x8, RZ ;  /* 0x000000080c557824 */ /* 0x000fe200078e00ff */
[----:B------:R-:W-:Y:S01]  /*3070*/  SHF.R.S32.HI R16, RZ, 0x1f, R11 ;  /* 0x0000001fff107819 */ /* 0x000fe2000001140b */
[----:B------:R-:W-:Y:S01]  /*3080*/  IMAD.SHL.U32 R86, R10, 0x8, RZ ;  /* 0x000000080a567824 */ /* 0x000fe200078e00ff */
[----:B------:R-:W-:-:S02]  /*3090*/  SHF.R.S32.HI R18, RZ, 0x1f, R10 ;  /* 0x0000001fff127819 */ /* 0x000fc4000001140a */
[----:B------:R-:W-:Y:S02]  /*30a0*/  LEA.HI R19, R17, R12, RZ, 0x2 ;  /* 0x0000000c11137211 */ /* 0x000fe400078f10ff */
[----:B------:R-:W-:Y:S02]  /*30b0*/  LEA.HI R17, R16, R11, RZ, 0x2 ;  /* 0x0000000b10117211 */ /* 0x000fe400078f10ff */
[----:B------:R-:W-:Y:S02]  /*30c0*/  LEA.HI R11, R18, R10, RZ, 0x2 ;  /* 0x0000000a120b7211 */ /* 0x000fe400078f10ff */
[C---:B------:R-:W-:Y:S02]  /*30d0*/  LOP3.LUT R20, R37.reuse, 0x18, R13, 0xf8, !PT ;  /* 0x0000001825147812 */ /* 0x040fe400078ef80d */
[----:B------:R-:W-:Y:S02]  /*30e0*/  LOP3.LUT R16, R37, 0x18, R85, 0xf8, !PT ;  /* 0x0000001825107812 */ /* 0x000fe400078ef855 */
[----:B------:R-:W-:-:S02]  /*30f0*/  SHF.R.S32.HI R17, RZ, 0x2, R17 ;  /* 0x00000002ff117819 */ /* 0x000fc40000011411 */
[----:B------:R-:W-:Y:S02]  /*3100*/  SHF.R.S32.HI R10, RZ, 0x2, R11 ;  /* 0x00000002ff0a7819 */ /* 0x000fe4000001140b */
[-C--:B------:R-:W-:Y:S02]  /*3110*/  LOP3.LUT R21, R20, R35.reuse, RZ, 0x3c, !PT ;  /* 0x0000002314157212 */ /* 0x080fe400078e3cff */
[C---:B------:R-:W-:Y:S01]  /*3120*/  LOP3.LUT R12, R37.reuse, 0x18, R84, 0xf8, !PT ;  /* 0x00000018250c7812 */ /* 0x040fe200078ef854 */
[----:B------:R-:W-:Y:S01]  /*3130*/  IMAD R11, R10, 0x600, R36 ;  /* 0x000006000a0b7824 */ /* 0x000fe200078e0224 */
[----:B------:R-:W-:Y:S02]  /*3140*/  LOP3.LUT R20, R37, 0x18, R86, 0xf8, !PT ;  /* 0x0000001825147812 */ /* 0x000fe400078ef856 */
[----:B------:R-:W-:Y:S02]  /*3150*/  SHF.R.S32.HI R18, RZ, 0x2, R19 ;  /* 0x00000002ff127819 */ /* 0x000fe40000011413 */
[-C--:B------:R-:W-:Y:S01]  /*3160*/  LOP3.LUT R19, R16, R35.reuse, RZ, 0x3c, !PT ;  /* 0x0000002310137212 */ /* 0x080fe200078e3cff */
[--C-:B------:R-:W-:Y:S01]  /*3170*/  IMAD R16, R17, 0x600, R36.reuse ;  /* 0x0000060011107824 */ /* 0x100fe200078e0224 */
[-C--:B------:R-:W-:Y:S01]  /*3180*/  LOP3.LUT R12, R12, R35.reuse, RZ, 0x3c, !PT ;  /* 0x000000230c0c7212 */ /* 0x080fe200078e3cff */
[----:B------:R-:W-:Y:S01]  /*3190*/  IMAD R18, R18, 0x600, R36 ;  /* 0x0000060012127824 */ /* 0x000fe200078e0224 */
[----:B------:R-:W-:Y:S01]  /*31a0*/  LOP3.LUT R10, R20, R35, RZ, 0x3c, !PT ;  /* 0x00000023140a7212 */ /* 0x000fe200078e3cff */
[----:B------:R-:W-:Y:S01]  /*31b0*/  IMAD.IADD R17, R22, 0x1, R21 ;  /* 0x0000000116117824 */ /* 0x000fe200078e0215 */
[----:B------:R-:W-:Y:S01]  /*31c0*/  IADD3 R16, R16, R12, RZ ;  /* 0x0000000c10107210 */ /* 0x000fe20007ffe0ff */
[----:B------:R-:W-:Y:S01]  /*31d0*/  IMAD.IADD R18, R18, 0x1, R19 ;  /* 0x0000000112127824 */ /* 0x000fe200078e0213 */
[----:B------:R-:W-:Y:S01]  /*31e0*/  SHF.L.U32 R118, R25, 0x1, RZ ;  /* 0x0000000119767819 */ /* 0x000fe200000006ff */
[----:B------:R-:W-:Y:S01]  /*31f0*/  IMAD.IADD R12, R11, 0x1, R10 ;  /* 0x000000010b0c7824 */ /* 0x000fe200078e020a */
[----:B------:R-:W-:Y:S01]  /*3200*/  SHF.R.S32.HI R110, RZ, 0x1f, R85 ;  /* 0x0000001fff6e7819 */ /* 0x000fe20000011455 */
[C---:B------:R-:W-:Y:S01]  /*3210*/  IMAD R11, R31.reuse, c[0x0][0x280], RZ ;  /* 0x0000a0001f0b7a24 */ /* 0x040fe200078e02ff */
[----:B------:R-:W-:Y:S01]  /*3220*/  SHF.R.S32.HI R108, RZ, 0x1f, R86 ;  /* 0x0000001fff6c7819 */ /* 0x000fe20000011456 */
[----:B------:R-:W-:-:S02]  /*3230*/  IMAD R10, R31, c[0x0][0x290], RZ ;  /* 0x0000a4001f0a7a24 */ /* 0x000fc400078e02ff */
[C---:B------:R-:W-:Y:S02]  /*3240*/  IMAD R11, R137.reuse, c[0x0][0x284], R11 ;  /* 0x0000a100890b7a24 */ /* 0x040fe400078e020b */
[----:B------:R-:W-:Y:S02]  /*3250*/  IMAD R10, R137, c[0x0][0x294], R10 ;  /* 0x0000a500890a7a24 */ /* 0x000fe400078e020a */
[----:B------:R-:W-:Y:S02]  /*3260*/  IMAD.IADD R125, R97, 0x1, R11 ;  /* 0x00000001617d7824 */ /* 0x000fe400078e020b */
[----:B------:R-:W-:Y:S02]  /*3270*/  IMAD.IADD R120, R11, 0x1, R93 ;  /* 0x000000010b787824 */ /* 0x000fe400078e025d */
[----:B------:R-:W-:Y:S02]  /*3280*/  IMAD.IADD R124, R95, 0x1, R10 ;  /* 0x000000015f7c7824 */ /* 0x000fe400078e020a */
[----:B------:R-:W-:-:S02]  /*3290*/  IMAD.IADD R112, R10, 0x1, R91 ;  /* 0x000000010a707824 */ /* 0x000fc400078e025b */
[----:B------:R-:W-:Y:S02]  /*32a0*/  IMAD.SHL.U32 R111, R17, 0x2, RZ ;  /* 0x00000002116f7824 */ /* 0x000fe400078e00ff */
[----:B------:R-:W-:Y:S02]  /*32b0*/  IMAD.SHL.U32 R107, R18, 0x2, RZ ;  /* 0x00000002126b7824 */ /* 0x000fe400078e00ff */
[----:B------:R-:W-:Y:S02]  /*32c0*/  IMAD.SHL.U32 R106, R16, 0x2, RZ ;  /* 0x00000002106a7824 */ /* 0x000fe400078e00ff */
[----:B------:R-:W-:Y:S01]  /*32d0*/  IMAD.SHL.U32 R105, R12, 0x2, RZ ;  /* 0x000000020c697824 */ /* 0x000fe200078e00ff */
[----:B------:R-:W-:Y:S06]  /*32e0*/  BAR.SYNC.DEFER_BLOCKING 0x0 ;  /* 0x0000000000007b1d */ /* 0x000fec0000010000 */
.L_x_204:
[-C--:B-1----:R-:W-:Y:S01]  /*32f0*/  IMAD R2, R151, R32.reuse, RZ ;  /* 0x0000002097027224 */ /* 0x082fe200078e02ff */
[----:B------:R-:W-:Y:S01]  /*3300*/  SHF.R.S32.HI R81, RZ, 0x1f, R32 ;  /* 0x0000001fff517819 */ /* 0x000fe20000011420 */
[----:B------:R-:W-:Y:S01]  /*3310*/  IMAD.WIDE.U32 R10, R142, R32, RZ ;  /* 0x000000208e0a7225 */ /* 0x000fe200078e00ff */
[----:B------:R-:W-:Y:S04]  /*3320*/  DEPBAR.LE SB0, 0x0 ;  /* 0x000080000000791a */ /* 0x000fe80000000000 */
[----:B------:R-:W-:Y:S01]  /*3330*/  WARPSYNC 0xffffffff ;  /* 0xffffffff00007948 */ /* 0x000fe20003800000 */
[----:B------:R-:W-:Y:S01]  /*3340*/  BAR.SYNC.DEFER_BLOCKING 0x0 ;  /* 0x0000000000007b1d */ /* 0x000fe20000010000 */
[----:B------:R-:W-:Y:S01]  /*3350*/  ISETP.GE.AND P2, PT, R164, 0x1, PT ;  /* 0x00000001a400780c */ /* 0x000fe20003f46270 */
[----:B------:R-:W-:Y:S01]  /*3360*/  IMAD R3, R81, R142, R2 ;  /* 0x0000008e51037224 */ /* 0x000fe200078e0202 */
[----:B------:R-:W-:Y:S03]  /*3370*/  IADD3 R2, P1, R129, R10, RZ ;  /* 0x0000000a81027210 */ /* 0x000fe60007f3e0ff */
[----:B------:R-:W-:Y:S01]  /*3380*/  IMAD.IADD R16, R11, 0x1, R3 ;  /* 0x000000010b107824 */ /* 0x000fe200078e0203 */
[----:B------:R-:W-:Y:S03]  /*3390*/  LEA R54, P0, R2, c[0x0][0x1c8], 0x1 ;  /* 0x0000720002367a11 */ /* 0x000fe600078008ff */
[----:B------:R-:W-:Y:S05]  /*33a0*/  IMAD.X R3, R16, 0x1, R127, P1 ;  /* 0x0000000110037824 */ /* 0x000fea00008e067f */
[----:B------:R-:W-:Y:S01]  /*33b0*/  LEA.HI.X R55, R2, c[0x0][0x1cc], R3, 0x1, P0 ;  /* 0x0000730002377a11 */ /* 0x000fe200000f0c03 */
[----:B------:R-:W-:Y:S01]  /*33c0*/  BSSY B1, `(.L_x_178) ;  /* 0x000038a000017945 */ /* 0x000fe20003800000 */
[----:B------:R-:W-:-:S05]  /*33d0*/  @!P2 BRA `(.L_x_179) ;  /* 0x000036e00000a947 */ /* 0x000fca0003800000 */
[-C--:B------:R-:W-:Y:S01]  /*33e0*/  IMAD R4, R152, R32.reuse, RZ ;  /* 0x0000002098047224 */ /* 0x080fe200078e02ff */
[----:B------:R-:W-:Y:S01]  /*33f0*/  ISETP.NE.AND P2, PT, R128, RZ, PT ;  /* 0x000000ff8000720c */ /* 0x000fe20003f45270 */
[-C--:B------:R-:W-:Y:S02]  /*3400*/  IMAD R3, R153, R32.reuse, RZ ;  /* 0x0000002099037224 */ /* 0x080fe400078e02ff */
[----:B------:R-:W-:Y:S02]  /*3410*/  IMAD R2, R32, -0x30, R0 ;  /* 0xffffffd020027824 */ /* 0x000fe400078e0200 */
[-C--:B------:R-:W-:Y:S03]  /*3420*/  IMAD.WIDE.U32 R8, R140, R32.reuse, RZ ;  /* 0x000000208c087225 */ /* 0x080fe600078e00ff */
[----:B------:R-:W-:Y:S01]  /*3430*/  IMNMX R77, R2, 0x30, PT ;  /* 0x00000030024d7817 */ /* 0x000fe20003800200 */
[----:B------:R-:W-:Y:S04]  /*3440*/  IMAD.WIDE.U32 R18, R138, R32, RZ ;  /* 0x000000208a127225 */ /* 0x000fe800078e00ff */
[C---:B------:R-:W-:Y:S02]  /*3450*/  IMAD R4, R81.reuse, R140, R4 ;  /* 0x0000008c51047224 */ /* 0x040fe400078e0204 */
[----:B------:R-:W-:Y:S03]  /*3460*/  IMAD R3, R81, R138, R3 ;  /* 0x0000008a51037224 */ /* 0x000fe600078e0203 */
[----:B------:R-:W-:Y:S02]  /*3470*/  IADD3 R24, R9, R4, RZ ;  /* 0x0000000409187210 */ /* 0x000fe40007ffe0ff */
[----:B------:R-:W-:Y:S01]  /*3480*/  IADD3 R25, R19, R3, RZ ;  /* 0x0000000313197210 */ /* 0x000fe20007ffe0ff */
[----:B------:R-:W-:-:S05]  /*3490*/  @!P2 BRA `(.L_x_180) ;  /* 0x00001b500000a947 */ /* 0x000fca0003800000 */
[----:B------:R-:W-:Y:S01]  /*34a0*/  ISETP.GE.AND P1, PT, R237, R77, PT ;  /* 0x0000004ded00720c */ /* 0x000fe20003f26270 */
[----:B------:R-:W-:Y:S01]  /*34b0*/  BSSY B0, `(.L_x_181) ;  /* 0x000003a000007945 */ /* 0x000fe20003800000 */
        /* <DEDUP_REMOVED lines=12> */
[----:B------:R-:W-:-:S05]  /*3580*/  @P1 BRA `(.L_x_182) ;  /* 0x000002c000001947 */ /* 0x000fca0003800000 */
[----:B------:R-:W-:Y:S01]  /*3590*/  IADD3 R2, P0, R96, R8, RZ ;  /* 0x0000000860027210 */ /* 0x000fe20007f1e0ff */
[----:B------:R-:W-:Y:S01]  /*35a0*/  CS2R R34, SRZ ;  /* 0x0000000000227805 */ /* 0x000fe2000001ff00 */
[----:B------:R-:W-:Y:S01]  /*35b0*/  CS2R R38, SRZ ;  /* 0x0000000000267805 */ /* 0x000fe2000001ff00 */
[----:B------:R-:W-:Y:S01]  /*35c0*/  CS2R R6, SRZ ;  /* 0x0000000000067805 */ /* 0x000fe2000001ff00 */
[----:B------:R-:W-:Y:S01]  /*35d0*/  CS2R R40, SRZ ;  /* 0x0000000000287805 */ /* 0x000fe2000001ff00 */
[----:B------:R-:W-:Y:S01]  /*35e0*/  IMAD.X R4, R24, 0x1, R125, P0 ;  /* 0x0000000118047824 */ /* 0x000fe200000e067d */
[----:B------:R-:W-:Y:S01]  /*35f0*/  IADD3 R3, P0, R94, R18, RZ ;  /* 0x000000125e037210 */ /* 0x000fe20007f1e0ff */
[----:B------:R-:W-:Y:S01]  /*3600*/  CS2R R14, SRZ ;  /* 0x00000000000e7805 */ /* 0x000fe2000001ff00 */
[----:B------:R-:W-:Y:S01]  /*3610*/  CS2R R42, SRZ ;  /* 0x00000000002a7805 */ /* 0x000fe2000001ff00 */
[----:B------:R-:W-:Y:S01]  /*3620*/  CS2R R16, SRZ ;  /* 0x0000000000107805 */ /* 0x000fe2000001ff00 */
[----:B------:R-:W-:Y:S01]  /*3630*/  CS2R R44, SRZ ;  /* 0x00000000002c7805 */ /* 0x000fe2000001ff00 */
[----:B------:R-:W-:Y:S01]  /*3640*/  IMAD.X R5, R25, 0x1, R124, P0 ;  /* 0x0000000119057824 */ /* 0x000fe200000e067c */
[C---:B------:R-:W-:Y:S01]  /*3650*/  LEA R8, P0, R2.reuse, c[0x0][0x270], 0x1 ;  /* 0x00009c0002087a11 */ /* 0x040fe200078008ff */
[----:B------:R-:W-:Y:S01]  /*3660*/  CS2R R20, SRZ ;  /* 0x0000000000147805 */ /* 0x000fe2000001ff00 */
[----:B------:R-:W-:Y:S01]  /*3670*/  CS2R R46, SRZ ;  /* 0x00000000002e7805 */ /* 0x000fe2000001ff00 */
[----:B------:R-:W-:Y:S01]  /*3680*/  CS2R R22, SRZ ;  /* 0x0000000000167805 */ /* 0x000fe2000001ff00 */
[----:B------:R-:W-:Y:S02]  /*3690*/  LEA.HI.X R9, R2, c[0x0][0x274], R4, 0x1, P0 ;  /* 0x00009d0002097a11 */ /* 0x000fe400000f0c04 */
[C---:B------:R-:W-:Y:S04]  /*36a0*/  LEA R4, P0, R3.reuse, c[0x0][0x288], 0x1 ;  /* 0x0000a20003047a11 */ /* 0x040fe800078008ff */
[----:B------:R-:W-:Y:S02]  /*36b0*/  LEA.HI.X R5, R3, c[0x0][0x28c], R5, 0x1, P0 ;  /* 0x0000a30003057a11 */ /* 0x000fe400000f0c05 */
[----:B------:R-:W-:Y:S01]  /*36c0*/  ISETP.GE.AND P0, PT, R122, c[0x0][0x27c], PT ;  /* 0x00009f007a007a0c */ /* 0x000fe20003f06270 */
[----:B------:R-:W-:Y:S11]  /*36d0*/  CS2R R2, SRZ ;  /* 0x0000000000027805 */ /* 0x000ff6000001ff00 */
[----:B------:R-:W-:Y:S01]  /*36e0*/  @!UPT UIADD3 URZ, URZ, URZ, URZ ;  /* 0x0000003f3f3ff290 */ /* 0x000fe2000fffe03f */
[----:B------:R1:W5:Y:S04]  /*36f0*/  @!P0 LDG.E.64 R34, [R8.64] ;  /* 0x0000000608228981 */ /* 0x000368000c1e1b00 */
[----:B------:R1:W5:Y:S01]  /*3700*/  @!P0 LDG.E.64 R2, [R4.64] ;  /* 0x0000000604028981 */ /* 0x000362000c1e1b00 */
[----:B------:R-:W-:Y:S11]  /*3710*/  ISETP.GE.AND P0, PT, R121, c[0x0][0x27c], PT ;  /* 0x00009f0079007a0c */ /* 0x000ff60003f06270 */
[----:B------:R-:W-:Y:S02]  /*3720*/  @!UPT UIADD3 URZ, URZ, URZ, URZ ;  /* 0x0000003f3f3ff290 */ /* 0x000fe4000fffe03f */
[----:B------:R1:W5:Y:S04]  /*3730*/  @!P0 LDG.E.64 R38, [R8.64+0x10] ;  /* 0x0000100608268981 */ /* 0x000368000c1e1b00 */
[----:B------:R1:W5:Y:S01]  /*3740*/  @!P0 LDG.E.64 R6, [R4.64+0x10] ;  /* 0x0000100604068981 */ /* 0x000362000c1e1b00 */
        /* <DEDUP_REMOVED lines=15> */
[----:B------:R1:W5:Y:S02]  /*3840*/  @!P0 LDG.E.64 R22, [R4.64+0x50] ;  /* 0x0000500604168981 */ /* 0x000364000c1e1b00 */
.L_x_182:
[----:B------:R-:W-:Y:S05]  /*3850*/  BSYNC B0 ;  /* 0x0000000000007941 */ /* 0x000fea0003800000 */
.L_x_181:
[----:B------:R-:W-:-:S05]  /*3860*/  @P1 BRA `(.L_x_183) ;  /* 0x000033f000001947 */ /* 0x000fca0003800000 */
[----:B-1---5:R-:W-:Y:S01]  /*3870*/  MOV R4, R45 ;  /* 0x0000002d00047202 */ /* 0x022fe20000000f00 */
[----:B------:R-:W-:Y:S01]  /*3880*/  IMAD.MOV.U32 R9, RZ, RZ, R46 ;  /* 0x000000ffff097224 */ /* 0x000fe200078e002e */
[----:B------:R-:W-:Y:S01]  /*3890*/  ISETP.GE.AND P0, PT, R116, c[0x0][0x1d4], PT ;  /* 0x0000750074007a0c */ /* 0x000fe20003f06270 */
[----:B------:R-:W-:Y:S01]  /*38a0*/  IMAD.MOV.U32 R8, RZ, RZ, R47 ;  /* 0x000000ffff087224 */ /* 0x000fe200078e002f */
[----:B------:R-:W-:Y:S01]  /*38b0*/  BSSY B0, `(.L_x_184) ;  /* 0x0000054000007945 */ /* 0x000fe20003800000 */
[----:B------:R-:W-:Y:S03]  /*38c0*/  IMAD.MOV.U32 R5, RZ, RZ, R44 ;  /* 0x000000ffff057224 */ /* 0x000fe600078e002c */
[----:B------:R-:W-:Y:S01]  /*38d0*/  PRMT R53, R9, 0x5410, R8 ;  /* 0x0000541009357816 */ /* 0x000fe20000000008 */
[----:B------:R-:W-:Y:S01]  /*38e0*/  IMAD.MOV.U32 R9, RZ, RZ, R42 ;  /* 0x000000ffff097224 */ /* 0x000fe200078e002a */
[----:B------:R-:W-:Y:S01]  /*38f0*/  PRMT R52, R5, 0x5410, R4 ;  /* 0x0000541005347816 */ /* 0x000fe20000000004 */
[----:B------:R-:W-:Y:S01]  /*3900*/  IMAD.MOV.U32 R8, RZ, RZ, R43 ;  /* 0x000000ffff087224 */ /* 0x000fe200078e002b */
[----:B------:R-:W-:Y:S01]  /*3910*/  MOV R5, R40 ;  /* 0x0000002800057202 */ /* 0x000fe20000000f00 */
        /* <DEDUP_REMOVED lines=11> */
[----:B------:R-:W-:Y:S02]  /*39d0*/  MOV R9, R20 ;  /* 0x0000001400097202 */ /* 0x000fe40000000f00 */
[----:B------:R-:W-:Y:S02]  /*39e0*/  MOV R4, R17 ;  /* 0x0000001100047202 */ /* 0x000fe40000000f00 */
[----:B------:R-:W-:Y:S01]  /*39f0*/  PRMT R29, R9, 0x5410, R8 ;  /* 0x00005410091d7816 */ /* 0x000fe20000000008 */
[----:B------:R-:W-:Y:S01]  /*3a00*/  IMAD.MOV.U32 R9, RZ, RZ, R14 ;  /* 0x000000ffff097224 */ /* 0x000fe200078e000e */
[----:B------:R-:W-:Y:S01]  /*3a10*/  PRMT R28, R5, 0x5410, R4 ;  /* 0x00005410051c7816 */ /* 0x000fe20000000004 */
[----:B------:R-:W-:Y:S01]  /*3a20*/  IMAD.MOV.U32 R8, RZ, RZ, R15 ;  /* 0x000000ffff087224 */ /* 0x000fe200078e000f */
[----:B------:R-:W-:Y:S01]  /*3a30*/  MOV R5, R6 ;  /* 0x0000000600057202 */ /* 0x000fe20000000f00 */
[----:B------:R-:W-:Y:S03]  /*3a40*/  IMAD.MOV.U32 R4, RZ, RZ, R7 ;  /* 0x000000ffff047224 */ /* 0x000fe600078e0007 */
[----:B------:R-:W-:Y:S02]  /*3a50*/  PRMT R25, R9, 0x5410, R8 ;  /* 0x0000541009197816 */ /* 0x000fe40000000008 */
[----:B------:R-:W-:Y:S01]  /*3a60*/  PRMT R24, R5, 0x5410, R4 ;  /* 0x0000541005187816 */ /* 0x000fe20000000004 */
[----:B------:R-:W-:-:S05]  /*3a70*/  @P0 BRA `(.L_x_185) ;  /* 0x0000037000000947 */ /* 0x000fca0003800000 */
[----:B------:R-:W-:Y:S01]  /*3a80*/  ISETP.GE.AND P0, PT, R122, c[0x0][0x27c], PT ;  /* 0x00009f007a007a0c */ /* 0x000fe20003f06270 */
[----:B------:R-:W1:Y:S01]  /*3a90*/  LDS.128 R8, [R229+0x2400] ;  /* 0x00240000e5087984 */ /* 0x000e620000000c00 */
[----:B------:R-:W-:Y:S02]  /*3aa0*/  MOV R4, R2 ;  /* 0x0000000200047202 */ /* 0x000fe40000000f00 */
[----:B------:R-:W-:Y:S02]  /*3ab0*/  MOV R13, R34 ;  /* 0x00000022000d7202 */ /* 0x000fe40000000f00 */
[----:B------:R-:W-:Y:S02]  /*3ac0*/  MOV R19, R3 ;  /* 0x0000000300137202 */ /* 0x000fe40000000f00 */
[----:B------:R-:W-:Y:S05]  /*3ad0*/  MOV R37, R35 ;  /* 0x0000002300257202 */ /* 0x000fea0000000f00 */
[--C-:B------:R-:W-:Y:S01]  /*3ae0*/  @!P0 SHF.R.U64 R5, R2, 0x10, R3.reuse ;  /* 0x0000001002058819 */ /* 0x100fe20000001203 */
[----:B------:R-:W-:Y:S01]  /*3af0*/  @!P0 HADD2.F32 R12, -RZ, R4.H0_H0 ;  /* 0x20000004ff0c8230 */ /* 0x000fe20000004100 */
[----:B------:R-:W-:Y:S01]  /*3b00*/  @!P0 SHF.R.U32.HI R18, RZ, 0x10, R3 ;  /* 0x00000010ff128819 */ /* 0x000fe20000011603 */
[----:B------:R-:W-:Y:S01]  /*3b10*/  @!P0 HADD2.F32 R33, -RZ, R13.H0_H0 ;  /* 0x2000000dff218230 */ /* 0x000fe20000004100 */
[--C-:B------:R-:W-:Y:S01]  /*3b20*/  @!P0 SHF.R.U64 R36, R34, 0x10, R35.reuse ;  /* 0x0000001022248819 */ /* 0x100fe20000001223 */
[----:B------:R-:W-:Y:S01]  /*3b30*/  @!P0 HADD2.F32 R13, -RZ, R5.H0_H0 ;  /* 0x20000005ff0d8230 */ /* 0x000fe20000004100 */
[----:B------:R-:W-:Y:S01]  /*3b40*/  @!P0 SHF.R.U32.HI R48, RZ, 0x10, R35 ;  /* 0x00000010ff308819 */ /* 0x000fe20000011623 */
[----:B------:R-:W-:Y:S01]  /*3b50*/  @!P0 HADD2.F32 R18, -RZ, R18.H0_H0 ;  /* 0x20000012ff128230 */ /* 0x000fe20000004100 */
[----:B-1----:R-:W-:Y:S01]  /*3b60*/  @!P0 IMAD.MOV.U32 R4, RZ, RZ, R9 ;  /* 0x000000ffff048224 */ /* 0x002fe200078e0009 */
[----:B------:R-:W-:Y:S02]  /*3b70*/  @!P0 MOV R2, R8 ;  /* 0x0000000800028202 */ /* 0x000fe40000000f00 */
[----:B------:R-:W-:Y:S02]  /*3b80*/  @!P0 MOV R5, R10 ;  /* 0x0000000a00058202 */ /* 0x000fe40000000f00 */
[----:B------:R-:W-:Y:S02]  /*3b90*/  @!P0 HADD2.F32 R34, -RZ, R4.H1_H1 ;  /* 0x30000004ff228230 */ /* 0x000fe40000004100 */
[--C-:B------:R-:W-:Y:S02]  /*3ba0*/  @!P0 HADD2.F32 R31, -RZ, R2.reuse.H1_H1 ;  /* 0x30000002ff1f8230 */ /* 0x100fe40000004100 */
[----:B------:R-:W-:Y:S02]  /*3bb0*/  @!P0 HADD2.F32 R3, -RZ, R2.H0_H0 ;  /* 0x20000002ff038230 */ /* 0x000fe40000004100 */
[----:B------:R-:W-:Y:S01]  /*3bc0*/  @!P0 HADD2.F32 R4, -RZ, R4.H0_H0 ;  /* 0x20000004ff048230 */ /* 0x000fe20000004100 */
[-C--:B------:R-:W-:Y:S02]  /*3bd0*/  @!P0 FMUL.FTZ R35, R31, R12.reuse ;  /* 0x0000000c1f238220 */ /* 0x080fe40000410000 */
[C---:B------:R-:W-:Y:S02]  /*3be0*/  @!P0 FMUL.FTZ R2, R3.reuse, R12 ;  /* 0x0000000c03028220 */ /* 0x040fe40000410000 */
[----:B------:R-:W-:Y:S01]  /*3bf0*/  @!P0 FFMA.FTZ R58, R3, R33, -R35 ;  /* 0x00000021033a8223 */ /* 0x000fe20000010823 */
[----:B------:R-:W-:Y:S01]  /*3c00*/  @!P0 HADD2.F32 R35, -RZ, R36.H0_H0 ;  /* 0x20000024ff238230 */ /* 0x000fe20000004100 */
[-C--:B------:R-:W-:Y:S01]  /*3c10*/  @!P0 FMUL.FTZ R12, R34, R13.reuse ;  /* 0x0000000d220c8220 */ /* 0x080fe20000410000 */
[----:B------:R-:W-:Y:S01]  /*3c20*/  @!P0 HADD2.F32 R36, -RZ, R48.H0_H0 ;  /* 0x20000030ff248230 */ /* 0x000fe20000004100 */
[C---:B------:R-:W-:Y:S01]  /*3c30*/  @!P0 FMUL.FTZ R3, R4.reuse, R13 ;  /* 0x0000000d04038220 */ /* 0x040fe20000410000 */
[----:B------:R-:W-:Y:S01]  /*3c40*/  @!P0 HADD2.F32 R13, -RZ, R19.H0_H0 ;  /* 0x20000013ff0d8230 */ /* 0x000fe20000004100 */
[----:B------:R-:W-:Y:S01]  /*3c50*/  @!P0 FFMA.FTZ R57, R4, R35, -R12 ;  /* 0x0000002304398223 */ /* 0x000fe2000001080c */
[----:B------:R-:W-:Y:S01]  /*3c60*/  @!P0 MOV R4, R11 ;  /* 0x0000000b00048202 */ /* 0x000fe20000000f00 */
[----:B------:R-:W-:Y:S01]  /*3c70*/  @!P0 FFMA.FTZ R2, R31, R33, R2 ;  /* 0x000000211f028223 */ /* 0x000fe20000010002 */
[--C-:B------:R-:W-:Y:S01]  /*3c80*/  @!P0 HADD2.F32 R19, -RZ, R5.reuse.H1_H1 ;  /* 0x30000005ff138230 */ /* 0x100fe20000004100 */
[----:B------:R-:W-:Y:S01]  /*3c90*/  @!P0 FFMA.FTZ R3, R34, R35, R3 ;  /* 0x0000002322038223 */ /* 0x000fe20000010003 */
[----:B------:R-:W-:Y:S02]  /*3ca0*/  @!P0 HADD2.F32 R5, -RZ, R5.H0_H0 ;  /* 0x20000005ff058230 */ /* 0x000fe40000004100 */
[--C-:B------:R-:W-:Y:S01]  /*3cb0*/  @!P0 HADD2.F32 R12, -RZ, R4.reuse.H0_H0 ;  /* 0x20000004ff0c8230 */ /* 0x100fe20000004100 */
[-C--:B------:R-:W-:Y:S01]  /*3cc0*/  @!P0 FMUL.FTZ R56, R19, R13.reuse ;  /* 0x0000000d13388220 */ /* 0x080fe20000410000 */
[----:B------:R-:W-:Y:S02]  /*3cd0*/  @!P0 HADD2.F32 R31, -RZ, R37.H0_H0 ;  /* 0x20000025ff1f8230 */ /* 0x000fe40000004100 */
[----:B------:R-:W-:Y:S01]  /*3ce0*/  @!P0 HADD2.F32 R33, -RZ, R4.H1_H1 ;  /* 0x30000004ff218230 */ /* 0x000fe20000004100 */
[C---:B------:R-:W-:Y:S01]  /*3cf0*/  @!P0 FMUL.FTZ R4, R5.reuse, R13 ;  /* 0x0000000d05048220 */ /* 0x040fe20000410000 */
[----:B------:R-:W-:Y:S01]  /*3d00*/  @!P0 F2FP.PACK_AB R13, R2, R58 ;  /* 0x0000003a020d823e */ /* 0x000fe200000000ff */
[-C--:B------:R-:W-:Y:S02]  /*3d10*/  @!P0 FFMA.FTZ R56, R5, R31.reuse, -R56 ;  /* 0x0000001f05388223 */ /* 0x080fe40000010838 */
[CC--:B------:R-:W-:Y:S02]  /*3d20*/  @!P0 FMUL.FTZ R5, R12.reuse, R18.reuse ;  /* 0x000000120c058220 */ /* 0x0c0fe40000410000 */
[----:B------:R-:W-:Y:S02]  /*3d30*/  @!P0 FMUL.FTZ R37, R33, R18 ;  /* 0x0000001221258220 */ /* 0x000fe40000410000 */
[----:B------:R-:W-:Y:S02]  /*3d40*/  @!P0 FFMA.FTZ R4, R19, R31, R4 ;  /* 0x0000001f13048223 */ /* 0x000fe40000010004 */
[-C--:B------:R-:W-:Y:S01]  /*3d50*/  @!P0 FFMA.FTZ R37, R12, R36.reuse, -R37 ;  /* 0x000000240c258223 */ /* 0x080fe20000010825 */
[----:B------:R-:W-:Y:S01]  /*3d60*/  @!P0 F2FP.PACK_AB R12, R3, R57 ;  /* 0x00000039030c823e */ /* 0x000fe200000000ff */
[----:B------:R-:W-:Y:S01]  /*3d70*/  @!P0 FFMA.FTZ R5, R33, R36, R5 ;  /* 0x0000002421058223 */ /* 0x000fe20000010005 */
[----:B------:R-:W-:Y:S01]  /*3d80*/  @!P0 F2FP.PACK_AB R3, R4, R56 ;  /* 0x000000380403823e */ /* 0x000fe200000000ff */
[----:B------:R-:W-:Y:S01]  /*3d90*/  @!P0 IMAD.MOV.U32 R8, RZ, RZ, R13 ;  /* 0x000000ffff088224 */ /* 0x000fe200078e000d */
[----:B------:R-:W-:Y:S02]  /*3da0*/  @!P0 MOV R9, R12 ;  /* 0x0000000c00098202 */ /* 0x000fe40000000f00 */
[----:B------:R-:W-:Y:S02]  /*3db0*/  @!P0 F2FP.PACK_AB R2, R5, R37 ;  /* 0x000000250502823e */ /* 0x000fe400000000ff */
[----:B------:R-:W-:Y:S02]  /*3dc0*/  @!P0 MOV R10, R3 ;  /* 0x00000003000a8202 */ /* 0x000fe40000000f00 */
[----:B------:R-:W-:Y:S05]  /*3dd0*/  @!P0 MOV R11, R2 ;  /* 0x00000002000b8202 */ /* 0x000fea0000000f00 */
[----:B------:R1:W-:Y:S02]  /*3de0*/  STG.E.128 [R54.64], R8 ;  /* 0x0000000836007986 */ /* 0x0003e4000c101d06 */
.L_x_185:
[----:B------:R-:W-:Y:S05]  /*3df0*/  BSYNC B0 ;  /* 0x0000000000007941 */ /* 0x000fea0003800000 */
.L_x_184:
[----:B------:R-:W-:Y:S01]  /*3e00*/  ISETP.GE.AND P0, PT, R26, c[0x0][0x1d4], PT ;  /* 0x000075001a007a0c */ /* 0x000fe20003f06270 */
[----:B------:R-:W-:Y:S01]  /*3e10*/  @!UPT UIADD3 URZ, URZ, URZ, URZ ;  /* 0x0000003f3f3ff290 */ /* 0x000fe2000fffe03f */
[----:B------:R-:W-:Y:S11]  /*3e20*/  BSSY B0, `(.L_x_186) ;  /* 0x0000036000007945 */ /* 0x000ff60003800000 */
[----:B------:R-:W-:-:S05]  /*3e30*/  @P0 BRA `(.L_x_187) ;  /* 0x0000034000000947 */ /* 0x000fca0003800000 */
[----:B------:R-:W-:Y:S01]  /*3e40*/  ISETP.GE.AND P0, PT, R121, c[0x0][0x27c], PT ;  /* 0x00009f0079007a0c */ /* 0x000fe20003f06270 */
[----:B-1----:R-:W1:Y:S11]  /*3e50*/  LDS.128 R8, [R230+0x2400] ;  /* 0x00240000e6087984 */ /* 0x002e760000000c00 */
[----:B------:R-:W-:Y:S01]  /*3e60*/  @!UPT UIADD3 URZ, URZ, URZ, URZ ;  /* 0x0000003f3f3ff290 */ /* 0x000fe2000fffe03f */
[----:B------:R-:W-:Y:S01]  /*3e70*/  @!P0 HADD2.F32 R2, -RZ, R24.H0_H0 ;  /* 0x20000018ff028230 */ /* 0x000fe20000004100 */
[----:B------:R-:W-:Y:S01]  /*3e80*/  @!P0 SHF.R.U64 R5, R6, 0x10, R7 ;  /* 0x0000001006058819 */ /* 0x000fe20000001207 */
[----:B------:R-:W-:Y:S01]  /*3e90*/  @!P0 HADD2.F32 R12, -RZ, R49.H0_H0 ;  /* 0x20000031ff0c8230 */ /* 0x000fe20000004100 */
[----:B------:R-:W-:Y:S02]  /*3ea0*/  @!P0 SHF.R.U64 R18, R38, 0x10, R39 ;  /* 0x0000001026128819 */ /* 0x000fe40000001227 */
[----:B------:R-:W-:Y:S01]  /*3eb0*/  @!P0 SHF.R.U32.HI R7, RZ, 0x10, R7 ;  /* 0x00000010ff078819 */ /* 0x000fe20000011607 */
[----:B------:R-:W-:Y:S01]  /*3ec0*/  @!P0 HADD2.F32 R5, -RZ, R5.H0_H0 ;  /* 0x20000005ff058230 */ /* 0x000fe20000004100 */
[----:B------:R-:W-:Y:S01]  /*3ed0*/  @!P0 SHF.R.U32.HI R33, RZ, 0x10, R39 ;  /* 0x00000010ff218819 */ /* 0x000fe20000011627 */
[----:B------:R-:W-:Y:S04]  /*3ee0*/  @!P0 HADD2.F32 R18, -RZ, R18.H0_H0 ;  /* 0x20000012ff128230 */ /* 0x000fe80000004100 */
[----:B------:R-:W-:Y:S01]  /*3ef0*/  @!P0 HADD2.F32 R33, -RZ, R33.H0_H0 ;  /* 0x20000021ff218230 */ /* 0x000fe20000004100 */
[----:B-1----:R-:W-:Y:S02]  /*3f00*/  @!P0 MOV R3, R8 ;  /* 0x0000000800038202 */ /* 0x002fe40000000f00 */
[----:B------:R-:W-:Y:S03]  /*3f10*/  @!P0 MOV R4, R9 ;  /* 0x0000000900048202 */ /* 0x000fe60000000f00 */
[--C-:B------:R-:W-:Y:S02]  /*3f20*/  @!P0 HADD2.F32 R6, -RZ, R3.reuse.H1_H1 ;  /* 0x30000003ff068230 */ /* 0x100fe40000004100 */
[----:B------:R-:W-:Y:S02]  /*3f30*/  @!P0 HADD2.F32 R3, -RZ, R3.H0_H0 ;  /* 0x20000003ff038230 */ /* 0x000fe40000004100 */
[--C-:B------:R-:W-:Y:S01]  /*3f40*/  @!P0 HADD2.F32 R13, -RZ, R4.reuse.H1_H1 ;  /* 0x30000004ff0d8230 */ /* 0x100fe20000004100 */
[CC--:B------:R-:W-:Y:S01]  /*3f50*/  @!P0 FMUL.FTZ R19, R6.reuse, R2.reuse ;  /* 0x0000000206138220 */ /* 0x0c0fe20000410000 */
[----:B------:R-:W-:Y:S01]  /*3f60*/  @!P0 HADD2.F32 R4, -RZ, R4.H0_H0 ;  /* 0x20000004ff048230 */ /* 0x000fe20000004100 */
[C---:B------:R-:W-:Y:S02]  /*3f70*/  @!P0 FMUL.FTZ R2, R3.reuse, R2 ;  /* 0x0000000203028220 */ /* 0x040fe40000410000 */
[-C--:B------:R-:W-:Y:S02]  /*3f80*/  @!P0 FFMA.FTZ R37, R3, R12.reuse, -R19 ;  /* 0x0000000c03258223 */ /* 0x080fe40000010813 */
[----:B------:R-:W-:Y:S01]  /*3f90*/  @!P0 FFMA.FTZ R2, R6, R12, R2 ;  /* 0x0000000c06028223 */ /* 0x000fe20000010002 */
[----:B------:R-:W-:Y:S01]  /*3fa0*/  @!P0 MOV R6, R10 ;  /* 0x0000000a00068202 */ /* 0x000fe20000000f00 */
[CC--:B------:R-:W-:Y:S01]  /*3fb0*/  @!P0 FMUL.FTZ R19, R13.reuse, R5.reuse ;  /* 0x000000050d138220 */ /* 0x0c0fe20000410000 */
[----:B------:R-:W-:Y:S01]  /*3fc0*/  @!P0 HADD2.F32 R12, -RZ, R7.H0_H0 ;  /* 0x20000007ff0c8230 */ /* 0x000fe20000004100 */
[C---:B------:R-:W-:Y:S01]  /*3fd0*/  @!P0 FMUL.FTZ R3, R4.reuse, R5 ;  /* 0x0000000504038220 */ /* 0x040fe20000410000 */
[----:B------:R-:W-:Y:S01]  /*3fe0*/  @!P0 MOV R5, R11 ;  /* 0x0000000b00058202 */ /* 0x000fe20000000f00 */
[-C--:B------:R-:W-:Y:S01]  /*3ff0*/  @!P0 FFMA.FTZ R36, R4, R18.reuse, -R19 ;  /* 0x0000001204248223 */ /* 0x080fe20000010813 */
[----:B------:R-:W-:Y:S01]  /*4000*/  @!P0 HADD2.F32 R4, -RZ, R24.H1_H1 ;  /* 0x30000018ff048230 */ /* 0x000fe20000004100 */
[----:B------:R-:W-:Y:S01]  /*4010*/  @!P0 FFMA.FTZ R3, R13, R18, R3 ;  /* 0x000000120d038223 */ /* 0x000fe20000010003 */
[--C-:B------:R-:W-:Y:S02]  /*4020*/  @!P0 HADD2.F32 R19, -RZ, R6.reuse.H1_H1 ;  /* 0x30000006ff138230 */ /* 0x100fe40000004100 */
[----:B------:R-:W-:Y:S02]  /*4030*/  @!P0 HADD2.F32 R7, -RZ, R6.H0_H0 ;  /* 0x20000006ff078230 */ /* 0x000fe40000004100 */
[----:B------:R-:W-:Y:S02]  /*4040*/  @!P0 HADD2.F32 R6, -RZ, R5.H0_H0 ;  /* 0x20000005ff068230 */ /* 0x000fe40000004100 */
[----:B------:R-:W-:Y:S02]  /*4050*/  @!P0 HADD2.F32 R24, -RZ, R49.H1_H1 ;  /* 0x30000031ff188230 */ /* 0x000fe40000004100 */
[----:B------:R-:W-:Y:S01]  /*4060*/  @!P0 HADD2.F32 R31, -RZ, R5.H1_H1 ;  /* 0x30000005ff1f8230 */ /* 0x000fe20000004100 */
[-C--:B------:R-:W-:Y:S02]  /*4070*/  @!P0 FMUL.FTZ R5, R19, R4.reuse ;  /* 0x0000000413058220 */ /* 0x080fe40000410000 */
[C---:B------:R-:W-:Y:S02]  /*4080*/  @!P0 FMUL.FTZ R4, R7.reuse, R4 ;  /* 0x0000000407048220 */ /* 0x040fe40000410000 */
[----:B------:R-:W-:Y:S01]  /*4090*/  @!P0 FFMA.FTZ R35, R7, R24, -R5 ;  /* 0x0000001807238223 */ /* 0x000fe20000010805 */
[----:B------:R-:W-:Y:S01]  /*40a0*/  @!P0 F2FP.PACK_AB R7, R2, R37 ;  /* 0x000000250207823e */ /* 0x000fe200000000ff */
[CC--:B------:R-:W-:Y:S02]  /*40b0*/  @!P0 FMUL.FTZ R5, R6.reuse, R12.reuse ;  /* 0x0000000c06058220 */ /* 0x0c0fe40000410000 */
[----:B------:R-:W-:Y:S01]  /*40c0*/  @!P0 FMUL.FTZ R34, R31, R12 ;  /* 0x0000000c1f228220 */ /* 0x000fe20000410000 */
[----:B------:R-:W-:Y:S01]  /*40d0*/  @!P0 MOV R8, R7 ;  /* 0x0000000700088202 */ /* 0x000fe20000000f00 */
[----:B------:R-:W-:Y:S02]  /*40e0*/  @!P0 FFMA.FTZ R4, R19, R24, R4 ;  /* 0x0000001813048223 */ /* 0x000fe40000010004 */
[-C--:B------:R-:W-:Y:S01]  /*40f0*/  @!P0 FFMA.FTZ R34, R6, R33.reuse, -R34 ;  /* 0x0000002106228223 */ /* 0x080fe20000010822 */
[----:B------:R-:W-:Y:S01]  /*4100*/  @!P0 F2FP.PACK_AB R6, R3, R36 ;  /* 0x000000240306823e */ /* 0x000fe200000000ff */
[----:B------:R-:W-:Y:S01]  /*4110*/  @!P0 FFMA.FTZ R5, R31, R33, R5 ;  /* 0x000000211f058223 */ /* 0x000fe20000010005 */
[----:B------:R-:W-:Y:S02]  /*4120*/  @!P0 F2FP.PACK_AB R3, R4, R35 ;  /* 0x000000230403823e */ /* 0x000fe400000000ff */
[----:B------:R-:W-:Y:S02]  /*4130*/  @!P0 MOV R9, R6 ;  /* 0x0000000600098202 */ /* 0x000fe40000000f00 */
[----:B------:R-:W-:Y:S02]  /*4140*/  @!P0 F2FP.PACK_AB R2, R5, R34 ;  /* 0x000000220502823e */ /* 0x000fe400000000ff */
[----:B------:R-:W-:Y:S02]  /*4150*/  @!P0 MOV R10, R3 ;  /* 0x00000003000a8202 */ /* 0x000fe40000000f00 */
[----:B------:R-:W-:Y:S05]  /*4160*/  @!P0 MOV R11, R2 ;  /* 0x00000002000b8202 */ /* 0x000fea0000000f00 */
[----:B------:R1:W-:Y:S02]  /*4170*/  STG.E.128 [R54.64+0x20], R8 ;  /* 0x0000200836007986 */ /* 0x0003e4000c101d06 */
.L_x_187:
[----:B------:R-:W-:Y:S05]  /*4180*/  BSYNC B0 ;  /* 0x0000000000007941 */ /* 0x000fea0003800000 */
.L_x_186:
        /* <DEDUP_REMOVED lines=9> */
[--C-:B------:R-:W-:Y:S01]  /*4220*/  @!P0 HADD2.F32 R12, -RZ, R50.reuse.H0_H0 ;  /* 0x20000032ff0c8230 */ /* 0x100fe20000004100 */
[----:B------:R-:W-:Y:S01]  /*4230*/  @!P0 SHF.R.U64 R14, R40, 0x10, R41 ;  /* 0x00000010280e8819 */ /* 0x000fe20000001229 */
[----:B------:R-:W-:Y:S01]  /*4240*/  @!P0 HADD2.F32 R18, -RZ, R50.H1_H1 ;  /* 0x30000032ff128230 */ /* 0x000fe20000004100 */
        /* <DEDUP_REMOVED lines=25> */
[--C-:B------:R-:W-:Y:S02]  /*43e0*/  @!P0 HADD2.F32 R6, -RZ, R5.reuse.H0_H0 ;  /* 0x20000005ff068230 */ /* 0x100fe40000004100 */
        /* <DEDUP_REMOVED lines=18> */
.L_x_189:
[----:B------:R-:W-:Y:S05]  /*4510*/  BSYNC B0 ;  /* 0x0000000000007941 */ /* 0x000fea0003800000 */
.L_x_188:
[----:B------:R-:W-:Y:S01]  /*4520*/  IADD3 R2, R116, 0x30, RZ ;  /* 0x0000003074027810 */ /* 0x000fe20007ffe0ff */
[----:B------:R-:W-:Y:S03]  /*4530*/  BSSY B0, `(.L_x_190) ;  /* 0x0000038000007945 */ /* 0x000fe60003800000 */
[----:B------:R-:W-:Y:S11]  /*4540*/  ISETP.GE.AND P0, PT, R2, c[0x0][0x1d4], PT ;  /* 0x0000750002007a0c */ /* 0x000ff60003f06270 */
[----:B------:R-:W-:Y:S02]  /*4550*/  @!UPT UIADD3 URZ, URZ, URZ, URZ ;  /* 0x0000003f3f3ff290 */ /* 0x000fe4000fffe03f */
        /* <DEDUP_REMOVED lines=53> */
.L_x_191:
[----:B------:R-:W-:Y:S05]  /*48b0*/  BSYNC B0 ;  /* 0x0000000000007941 */ /* 0x000fea0003800000 */
.L_x_190:
        /* <DEDUP_REMOVED lines=57> */
.L_x_193:
[----:B------:R-:W-:Y:S05]  /*4c50*/  BSYNC B0 ;  /* 0x0000000000007941 */ /* 0x000fea0003800000 */
.L_x_192:
[----:B------:R-:W-:Y:S04]  /*4c60*/  IADD3 R2, R116, 0x50, RZ ;  /* 0x0000005074027810 */ /* 0x000fe80007ffe0ff */
        /* <DEDUP_REMOVED lines=54> */
[----:B------:R1:W-:Y:S01]  /*4fd0*/  STG.E.128 [R54.64+0xa0], R8 ;  /* 0x0000a00836007986 */ /* 0x0003e2000c101d06 */
[----:B------:R-:W-:-:S05]  /*4fe0*/  BRA `(.L_x_183) ;  /* 0x00001c7000007947 */ /* 0x000fca0003800000 */
.L_x_180:
        /* <DEDUP_REMOVED lines=37> */
[----:B------:R1:W5:Y:S04]  /*5240*/  @!P0 LDG.E.128 R36, [R8.64] ;  /* 0x0000000608248981 */ /* 0x000368000c1e1d00 */
[----:B------:R1:W5:Y:S01]  /*5250*/  @!P0 LDG.E.128 R4, [R2.64] ;  /* 0x0000000602048981 */ /* 0x000362000c1e1d00 */
[----:B------:R-:W-:Y:S11]  /*5260*/  ISETP.GE.AND P0, PT, R26, c[0x0][0x27c], PT ;  /* 0x00009f001a007a0c */ /* 0x000ff60003f06270 */
[----:B------:R-:W-:Y:S02]  /*5270*/  @!UPT UIADD3 URZ, URZ, URZ, URZ ;  /* 0x0000003f3f3ff290 */ /* 0x000fe4000fffe03f */
[----:B------:R1:W5:Y:S04]  /*5280*/  @!P0 LDG.E.128 R48, [R8.64+0x20] ;  /* 0x0000200608308981 */ /* 0x000368000c1e1d00 */
[----:B------:R1:W5:Y:S01]  /*5290*/  @!P0 LDG.E.128 R12, [R2.64+0x20] ;  /* 0x00002006020c8981 */ /* 0x000362000c1e1d00 */
[----:B------:R-:W-:Y:S11]  /*52a0*/  ISETP.GE.AND P0, PT, R27, c[0x0][0x27c], PT ;  /* 0x00009f001b007a0c */ /* 0x000ff60003f06270 */
[----:B------:R-:W-:Y:S02]  /*52b0*/  @!UPT UIADD3 URZ, URZ, URZ, URZ ;  /* 0x0000003f3f3ff290 */ /* 0x000fe4000fffe03f */
[----:B------:R1:W5:Y:S04]  /*52c0*/  @!P0 LDG.E.128 R56, [R8.64+0x40] ;  /* 0x0000400608388981 */ /* 0x000368000c1e1d00 */
[----:B------:R1:W5:Y:S02]  /*52d0*/  @!P0 LDG.E.128 R20, [R2.64+0x40] ;  /* 0x0000400602148981 */ /* 0x000364000c1e1d00 */
.L_x_195:
[----:B------:R-:W-:Y:S05]  /*52e0*/  BSYNC B0 ;  /* 0x0000000000007941 */ /* 0x000fea0003800000 */
.L_x_194:
[----:B------:R-:W-:Y:S04]  /*52f0*/  IADD3 R70, P0, R162, R10, RZ ;  /* 0x0000000aa2467210 */ /* 0x000fe80007f1e0ff */
[----:B------:R-:W-:Y:S01]  /*5300*/  IADD3.X R65, R16, R132, RZ, P0, !PT ;  /* 0x0000008410417210 */ /* 0x000fe200007fe4ff */
        /* <DEDUP_REMOVED lines=25> */
[----:B------:R-:W-:Y:S02]  /*54a0*/  PRMT R29, R8, 0x5410, R9 ;  /* 0x00005410081d7816 */ /* 0x000fe40000000009 */
[----:B------:R-:W-:Y:S01]  /*54b0*/  PRMT R28, R3, 0x5410, R2 ;  /* 0x00005410031c7816 */ /* 0x000fe20000000002 */
[----:B------:R-:W-:-:S05]  /*54c0*/  @P0 BRA `(.L_x_197) ;  /* 0x0000077000000947 */ /* 0x000fca0003800000 */
[----:B------:R-:W-:Y:S01]  /*54d0*/  IMAD.MOV.U32 R40, RZ, RZ, R37 ;  /* 0x000000ffff287224 */ /* 0x000fe200078e0025 */
[----:B------:R-:W-:Y:S01]  /*54e0*/  ISETP.GE.AND P2, PT, R85, c[0x0][0x1d4], PT ;  /* 0x0000750055007a0c */ /* 0x000fe20003f46270 */
[----:B------:R-:W1:Y:S01]  /*54f0*/  LDS.128 R52, [R107+0x3c80] ;  /* 0x003c80006b347984 */ /* 0x000e620000000c00 */
[----:B------:R-:W-:Y:S01]  /*5500*/  IADD3 R2, P1, P0, R78, R70, R104 ;  /* 0x000000464e027210 */ /* 0x000fe2000783e068 */
[----:B------:R-:W-:Y:S01]  /*5510*/  IMAD.MOV.U32 R24, RZ, RZ, R7 ;  /* 0x000000ffff187224 */ /* 0x000fe200078e0007 */
[----:B------:R-:W-:Y:S01]  /*5520*/  MOV R10, R6 ;  /* 0x00000006000a7202 */ /* 0x000fe20000000f00 */
[----:B------:R-:W-:Y:S01]  /*5530*/  IMAD.MOV.U32 R46, RZ, RZ, R39 ;  /* 0x000000ffff2e7224 */ /* 0x000fe200078e0027 */
[-C--:B------:R-:W-:Y:S02]  /*5540*/  IADD3.X R8, R80, R65.reuse, R115, P1, P0 ;  /* 0x0000004150087210 */ /* 0x080fe40000fe0473 */
[----:B------:R-:W-:Y:S01]  /*5550*/  MOV R43, R38 ;  /* 0x00000026002b7202 */ /* 0x000fe20000000f00 */
[----:B------:R-:W2:Y:S04]  /*5560*/  LDS.128 R16, [R119+0x3c80] ;  /* 0x003c800077107984 */ /* 0x000ea80000000c00 */
[----:B------:R-:W-:Y:S04]  /*5570*/  @!P2 IADD3 R3, P1, P0, R78, R70, R85 ;  /* 0x000000464e03a210 */ /* 0x000fe8000783e055 */
[----:B------:R-:W-:Y:S02]  /*5580*/  @!P2 IADD3.X R9, R80, R65, R110, P1, P0 ;  /* 0x000000415009a210 */ /* 0x000fe40000fe046e */
[C---:B------:R-:W-:Y:S04]  /*5590*/  LEA R68, P0, R2.reuse, c[0x0][0x1c8], 0x1 ;  /* 0x0000720002447a11 */ /* 0x040fe800078008ff */
[----:B------:R-:W-:Y:S02]  /*55a0*/  LEA.HI.X R69, R2, c[0x0][0x1cc], R8, 0x1, P0 ;  /* 0x0000730002457a11 */ /* 0x000fe400000f0c08 */
[C---:B------:R-:W-:Y:S02]  /*55b0*/  @!P2 LEA R66, P0, R3.reuse, c[0x0][0x1c8], 0x1 ;  /* 0x000072000342aa11 */ /* 0x040fe400078008ff */
[----:B------:R-:W-:Y:S02]  /*55c0*/  MOV R2, R4 ;  /* 0x0000000400027202 */ /* 0x000fe40000000f00 */
[----:B------:R-:W-:Y:S01]  /*55d0*/  @!P2 LEA.HI.X R67, R3, c[0x0][0x1cc], R9, 0x1, P0 ;  /* 0x000073000343aa11 */ /* 0x000fe200000f0c09 */
[----:B------:R-:W-:Y:S01]  /*55e0*/  IMAD.MOV.U32 R3, RZ, RZ, R5 ;  /* 0x000000ffff037224 */ /* 0x000fe200078e0005 */
[----:B------:R-:W-:Y:S11]  /*55f0*/  ISETP.GE.AND P0, PT, R116, c[0x0][0x27c], PT ;  /* 0x00009f0074007a0c */ /* 0x000ff60003f06270 */
[----:B------:R-:W-:Y:S02]  /*5600*/  @!UPT UIADD3 URZ, URZ, URZ, URZ ;  /* 0x0000003f3f3ff290 */ /* 0x000fe4000fffe03f */
[--C-:B------:R-:W-:Y:S01]  /*5610*/  @!P0 SHF.R.U32.HI R41, RZ, 0x10, R37.reuse ;  /* 0x00000010ff298819 */ /* 0x100fe20000011625 */
[----:B------:R-:W-:Y:S01]  /*5620*/  @!P0 HADD2.F32 R2, -RZ, R2.H0_H0 ;  /* 0x20000002ff028230 */ /* 0x000fe20000004100 */
[----:B------:R-:W-:Y:S01]  /*5630*/  @!P0 SHF.R.U64 R42, R36, 0x10, R37 ;  /* 0x00000010242a8819 */ /* 0x000fe20000001225 */
[----:B------:R-:W-:Y:S01]  /*5640*/  @!P0 HADD2.F32 R10, -RZ, R10.H0_H0 ;  /* 0x2000000aff0a8230 */ /* 0x000fe20000004100 */
[--C-:B------:R-:W-:Y:S02]  /*5650*/  @!P0 SHF.R.U64 R11, R6, 0x10, R7.reuse ;  /* 0x00000010060b8819 */ /* 0x100fe40000001207 */
[----:B-1----:R-:W-:Y:S02]  /*5660*/  @!P0 MOV R37, R53 ;  /* 0x0000003500258202 */ /* 0x002fe40000000f00 */
[----:B--2---:R-:W-:Y:S02]  /*5670*/  @!P0 MOV R6, R17 ;  /* 0x0000001100068202 */ /* 0x004fe40000000f00 */
[----:B------:R-:W-:Y:S01]  /*5680*/  @!P0 SHF.R.U32.HI R25, RZ, 0x10, R7 ;  /* 0x00000010ff198819 */ /* 0x000fe20000011607 */
[----:B------:R-:W-:Y:S01]  /*5690*/  @!P0 IMAD.MOV.U32 R7, RZ, RZ, R16 ;  /* 0x000000ffff078224 */ /* 0x000fe200078e0010 */
[--C-:B------:R-:W-:Y:S01]  /*56a0*/  @!P0 SHF.R.U64 R44, R38, 0x10, R39.reuse ;  /* 0x00000010262c8819 */ /* 0x100fe20000001227 */
[--C-:B------:R-:W-:Y:S01]  /*56b0*/  @!P0 HADD2.F32 R35, -RZ, R37.reuse.H0_H0 ;  /* 0x20000025ff238230 */ /* 0x100fe20000004100 */
[----:B------:R-:W-:Y:S01]  /*56c0*/  @!P0 SHF.R.U32.HI R47, RZ, 0x10, R39 ;  /* 0x00000010ff2f8819 */ /* 0x000fe20000011627 */
[----:B------:R-:W-:Y:S01]  /*56d0*/  @!P0 HADD2.F32 R37, -RZ, R37.H1_H1 ;  /* 0x30000025ff258230 */ /* 0x000fe20000004100 */
[----:B------:R-:W-:Y:S02]  /*56e0*/  @!P0 MOV R39, R52 ;  /* 0x0000003400278202 */ /* 0x000fe40000000f00 */
[--C-:B------:R-:W-:Y:S02]  /*56f0*/  @!P0 SHF.R.U32.HI R9, RZ, 0x10, R5.reuse ;  /* 0x00000010ff098819 */ /* 0x100fe40000011605 */
[----:B------:R-:W-:Y:S01]  /*5700*/  @!P0 SHF.R.U64 R8, R4, 0x10, R5 ;  /* 0x0000001004088819 */ /* 0x000fe20000001205 */
[----:B------:R-:W-:Y:S01]  /*5710*/  @!P0 HADD2.F32 R4, -RZ, R3.H0_H0 ;  /* 0x20000003ff048230 */ /* 0x000fe20000004100 */
[----:B------:R-:W-:Y:S01]  /*5720*/  MOV R5, R36 ;  /* 0x0000002400057202 */ /* 0x000fe20000000f00 */
[----:B------:R-:W-:Y:S02]  /*5730*/  @!P0 HADD2.F32 R33, -RZ, R39.H0_H0 ;  /* 0x20000027ff218230 */ /* 0x000fe40000004100 */
[----:B------:R-:W-:Y:S01]  /*5740*/  @!P0 HADD2.F32 R3, -RZ, R7.H0_H0 ;  /* 0x20000007ff038230 */ /* 0x000fe20000004100 */
[----:B------:R-:W-:Y:S01]  /*5750*/  @!P0 FMUL.FTZ R38, R35, R4 ;  /* 0x0000000423268220 */ /* 0x000fe20000410000 */
[----:B------:R-:W-:Y:S01]  /*5760*/  @!P0 HADD2.F32 R34, -RZ, R5.H0_H0 ;  /* 0x20000005ff228230 */ /* 0x000fe20000004100 */
[-C--:B------:R-:W-:Y:S01]  /*5770*/  @!P0 FMUL.FTZ R45, R33, R2.reuse ;  /* 0x00000002212d8220 */ /* 0x080fe20000410000 */
[----:B------:R-:W-:Y:S01]  /*5780*/  @!P0 HADD2.F32 R5, -RZ, R6.H0_H0 ;  /* 0x20000006ff058230 */ /* 0x000fe20000004100 */
[C---:B------:R-:W-:Y:S01]  /*5790*/  @!P0 FMUL.FTZ R2, R3.reuse, R2 ;  /* 0x0000000203028220 */ /* 0x040fe20000410000 */
[----:B------:R-:W-:Y:S01]  /*57a0*/  @!P0 HADD2.F32 R36, -RZ, R40.H0_H0 ;  /* 0x20000028ff248230 */ /* 0x000fe20000004100 */
[----:B------:R-:W-:Y:S01]  /*57b0*/  @!P0 FFMA.FTZ R76, R3, R34, -R45 ;  /* 0x00000022034c8223 */ /* 0x000fe2000001082d */
[----:B------:R-:W-:Y:S01]  /*57c0*/  @!P0 MOV R45, R55 ;  /* 0x00000037002d8202 */ /* 0x000fe20000000f00 */
[C---:B------:R-:W-:Y:S01]  /*57d0*/  @!P0 FMUL.FTZ R4, R5.reuse, R4 ;  /* 0x0000000405048220 */ /* 0x040fe20000410000 */
[----:B------:R-:W-:Y:S01]  /*57e0*/  @!P0 HADD2.F32 R8, -RZ, R8.H0_H0 ;  /* 0x20000008ff088230 */ /* 0x000fe20000004100 */
[----:B------:R-:W-:Y:S01]  /*57f0*/  @!P0 FFMA.FTZ R75, R5, R36, -R38 ;  /* 0x00000024054b8223 */ /* 0x000fe20000010826 */
[----:B------:R-:W-:Y:S01]  /*5800*/  @!P0 HADD2.F32 R5, -RZ, R9.H0_H0 ;  /* 0x20000009ff058230 */ /* 0x000fe20000004100 */
[----:B------:R-:W-:Y:S01]  /*5810*/  @!P0 FFMA.FTZ R2, R33, R34, R2 ;  /* 0x0000002221028223 */ /* 0x000fe20000010002 */
[----:B------:R-:W-:Y:S02]  /*5820*/  @!P0 HADD2.F32 R33, -RZ, R39.H1_H1 ;  /* 0x30000027ff218230 */ /* 0x000fe40000004100 */
[----:B------:R-:W-:Y:S01]  /*5830*/  @!P0 HADD2.F32 R38, -RZ, R41.H0_H0 ;  /* 0x20000029ff268230 */ /* 0x000fe20000004100 */
[-C--:B------:R-:W-:Y:S01]  /*5840*/  @!P0 FMUL.FTZ R9, R37, R5.reuse ;  /* 0x0000000525098220 */ /* 0x080fe20000410000 */
[----:B------:R-:W-:Y:S02]  /*5850*/  @!P0 HADD2.F32 R3, -RZ, R6.H1_H1 ;  /* 0x30000006ff038230 */ /* 0x000fe40000004100 */
[----:B------:R-:W-:Y:S01]  /*5860*/  @!P0 HADD2.F32 R6, -RZ, R7.H1_H1 ;  /* 0x30000007ff068230 */ /* 0x000fe20000004100 */
[----:B------:R-:W-:Y:S01]  /*5870*/  @!P0 FMUL.FTZ R7, R33, R8 ;  /* 0x0000000821078220 */ /* 0x000fe20000410000 */
[----:B------:R-:W-:Y:S01]  /*5880*/  @!P0 HADD2.F32 R34, -RZ, R42.H0_H0 ;  /* 0x2000002aff228230 */ /* 0x000fe20000004100 */
[C---:B------:R-:W-:Y:S01]  /*5890*/  @!P0 FFMA.FTZ R74, R3.reuse, R38, -R9 ;  /* 0x00000026034a8223 */ /* 0x040fe20000010809 */
[----:B------:R-:W-:Y:S01]  /*58a0*/  @!P0 HADD2.F32 R42, -RZ, R44.H0_H0 ;  /* 0x2000002cff2a8230 */ /* 0x000fe20000004100 */
[----:B------:R-:W-:Y:S01]  /*58b0*/  @!P0 IMAD.MOV.U32 R9, RZ, RZ, R54 ;  /* 0x000000ffff098224 */ /* 0x000fe200078e0036 */
[----:B------:R-:W-:Y:S01]  /*58c0*/  @!P0 HADD2.F32 R40, -RZ, R43.H0_H0 ;  /* 0x2000002bff288230 */ /* 0x000fe20000004100 */
[----:B------:R-:W-:Y:S01]  /*58d0*/  @!P0 FMUL.FTZ R5, R3, R5 ;  /* 0x0000000503058220 */ /* 0x000fe20000410000 */
[----:B------:R-:W-:Y:S01]  /*58e0*/  @!P0 HADD2.F32 R44, -RZ, R46.H0_H0 ;  /* 0x2000002eff2c8230 */ /* 0x000fe20000004100 */
[C---:B------:R-:W-:Y:S01]  /*58f0*/  @!P0 FMUL.FTZ R3, R6.reuse, R8 ;  /* 0x0000000806038220 */ /* 0x040fe20000410000 */
[----:B------:R-:W-:Y:S01]  /*5900*/  @!P0 HADD2.F32 R41, -RZ, R9.H1_H1 ;  /* 0x30000009ff298230 */ /* 0x000fe20000004100 */
[----:B------:R-:W-:Y:S01]  /*5910*/  @!P0 FFMA.FTZ R73, R6, R34, -R7 ;  /* 0x0000002206498223 */ /* 0x000fe20000010807 */
[----:B------:R-:W-:Y:S01]  /*5920*/  @!P0 MOV R6, R18 ;  /* 0x0000001200068202 */ /* 0x000fe20000000f00 */
[----:B------:R-:W-:Y:S01]  /*5930*/  @!P0 FFMA.FTZ R3, R33, R34, R3 ;  /* 0x0000002221038223 */ /* 0x000fe20000010003 */
[----:B------:R-:W-:Y:S01]  /*5940*/  @!P0 HADD2.F32 R7, -RZ, R11.H0_H0 ;  /* 0x2000000bff078230 */ /* 0x000fe20000004100 */
[----:B------:R-:W-:Y:S01]  /*5950*/  @!P0 FFMA.FTZ R4, R35, R36, R4 ;  /* 0x0000002423048223 */ /* 0x000fe20000010004 */
[----:B------:R-:W-:Y:S01]  /*5960*/  @!P0 HADD2.F32 R39, -RZ, R9.H0_H0 ;  /* 0x20000009ff278230 */ /* 0x000fe20000004100 */
[----:B------:R-:W-:Y:S01]  /*5970*/  @!P0 FFMA.FTZ R5, R37, R38, R5 ;  /* 0x0000002625058223 */ /* 0x000fe20000010005 */
[--C-:B------:R-:W-:Y:S01]  /*5980*/  @!P0 HADD2.F32 R8, -RZ, R6.reuse.H1_H1 ;  /* 0x30000006ff088230 */ /* 0x100fe20000004100 */
[-C--:B------:R-:W-:Y:S01]  /*5990*/  @!P0 FMUL.FTZ R11, R41, R7.reuse ;  /* 0x00000007290b8220 */ /* 0x080fe20000410000 */
[----:B------:R-:W-:Y:S01]  /*59a0*/  @!P0 HADD2.F32 R9, -RZ, R6.H0_H0 ;  /* 0x20000006ff098230 */ /* 0x000fe20000004100 */
[----:B------:R-:W-:Y:S01]  /*59b0*/  @!P0 FMUL.FTZ R43, R39, R10 ;  /* 0x0000000a272b8220 */ /* 0x000fe20000410000 */
[----:B------:R-:W-:Y:S01]  /*59c0*/  @!P0 F2FP.PACK_AB R4, R5, R4 ;  /* 0x000000040504823e */ /* 0x000fe200000000ff */
[C---:B------:R-:W-:Y:S02]  /*59d0*/  @!P0 FMUL.FTZ R7, R8.reuse, R7 ;  /* 0x0000000708078220 */ /* 0x040fe40000410000 */
[----:B------:R-:W-:Y:S01]  /*59e0*/  @!P0 FFMA.FTZ R72, R8, R42, -R11 ;  /* 0x0000002a08488223 */ /* 0x000fe2000001080b */
[----:B------:R-:W-:Y:S01]  /*59f0*/  @!P0 HADD2.F32 R11, -RZ, R24.H0_H0 ;  /* 0x20000018ff0b8230 */ /* 0x000fe20000004100 */
[----:B------:R-:W-:Y:S01]  /*5a00*/  @!P0 IMAD.MOV.U32 R8, RZ, RZ, R19 ;  /* 0x000000ffff088224 */ /* 0x000fe200078e0013 */
[----:B------:R-:W-:Y:S01]  /*5a10*/  @!P0 HADD2.F32 R24, -RZ, R25.H0_H0 ;  /* 0x20000019ff188230 */ /* 0x000fe20000004100 */
[C---:B------:R-:W-:Y:S01]  /*5a20*/  @!P0 FFMA.FTZ R71, R9.reuse, R40, -R43 ;  /* 0x0000002809478223 */ /* 0x040fe2000001082b */
[--C-:B------:R-:W-:Y:S01]  /*5a30*/  @!P0 HADD2.F32 R43, -RZ, R45.reuse.H0_H0 ;  /* 0x2000002dff2b8230 */ /* 0x100fe20000004100 */
[----:B------:R-:W-:Y:S01]  /*5a40*/  @!P0 FMUL.FTZ R6, R9, R10 ;  /* 0x0000000a09068220 */ /* 0x000fe20000410000 */
[----:B------:R-:W-:Y:S01]  /*5a50*/  @!P0 HADD2.F32 R25, -RZ, R45.H1_H1 ;  /* 0x3000002dff198230 */ /* 0x000fe20000004100 */
[----:B------:R-:W-:Y:S01]  /*5a60*/  @!P0 IMAD.MOV.U32 R53, RZ, RZ, R4 ;  /* 0x000000ffff358224 */ /* 0x000fe200078e0004 */
[--C-:B------:R-:W-:Y:S01]  /*5a70*/  @!P0 HADD2.F32 R10, -RZ, R8.reuse.H1_H1 ;  /* 0x30000008ff0a8230 */ /* 0x100fe20000004100 */
[----:B------:R-:W-:Y:S01]  /*5a80*/  @!P0 FMUL.FTZ R64, R43, R11 ;  /* 0x0000000b2b408220 */ /* 0x000fe20000410000 */
[----:B------:R-:W-:Y:S01]  /*5a90*/  @!P0 HADD2.F32 R9, -RZ, R8.H0_H0 ;  /* 0x20000008ff098230 */ /* 0x000fe20000004100 */
[----:B------:R-:W-:Y:S01]  /*5aa0*/  @!P0 FMUL.FTZ R46, R25, R24 ;  /* 0x00000018192e8220 */ /* 0x000fe20000410000 */
[----:B------:R-:W-:Y:S01]  /*5ab0*/  @!P0 HADD2.F32 R45, -RZ, R47.H0_H0 ;  /* 0x2000002fff2d8230 */ /* 0x000fe20000004100 */
[----:B------:R-:W-:Y:S02]  /*5ac0*/  @!P0 FFMA.FTZ R6, R39, R40, R6 ;  /* 0x0000002827068223 */ /* 0x000fe40000010006 */
[C---:B------:R-:W-:Y:S02]  /*5ad0*/  @!P0 FFMA.FTZ R64, R9.reuse, R44, -R64 ;  /* 0x0000002c09408223 */ /* 0x040fe40000010840 */
[----:B------:R-:W-:Y:S02]  /*5ae0*/  @!P0 FFMA.FTZ R46, R10, R45, -R46 ;  /* 0x0000002d0a2e8223 */ /* 0x000fe4000001082e */
[----:B------:R-:W-:Y:S01]  /*5af0*/  @!P0 FMUL.FTZ R8, R9, R11 ;  /* 0x0000000b09088220 */ /* 0x000fe20000410000 */
[----:B------:R-:W-:Y:S01]  /*5b00*/  @!P0 F2FP.PACK_AB R11, R74, R75 ;  /* 0x0000004b4a0b823e */ /* 0x000fe200000000ff */
[----:B------:R-:W-:Y:S01]  /*5b10*/  @!P0 FMUL.FTZ R9, R10, R24 ;  /* 0x000000180a098220 */ /* 0x000fe20000410000 */
[----:B------:R-:W-:Y:S01]  /*5b20*/  @!P0 F2FP.PACK_AB R24, R72, R71 ;  /* 0x000000474818823e */ /* 0x000fe200000000ff */
[----:B------:R-:W-:Y:S01]  /*5b30*/  @!P0 FFMA.FTZ R7, R41, R42, R7 ;  /* 0x0000002a29078223 */ /* 0x000fe20000010007 */
[----:B------:R-:W-:Y:S01]  /*5b40*/  @!P0 F2FP.PACK_AB R10, R73, R76 ;  /* 0x0000004c490a823e */ /* 0x000fe200000000ff */
[----:B------:R-:W-:Y:S01]  /*5b50*/  @!P0 FFMA.FTZ R8, R43, R44, R8 ;  /* 0x0000002c2b088223 */ /* 0x000fe20000010008 */
[----:B------:R-:W-:Y:S01]  /*5b60*/  @!P0 F2FP.PACK_AB R33, R46, R64 ;  /* 0x000000402e21823e */ /* 0x000fe200000000ff */
[----:B------:R-:W-:Y:S01]  /*5b70*/  @!P0 FFMA.FTZ R9, R25, R45, R9 ;  /* 0x0000002d19098223 */ /* 0x000fe20000010009 */
[----:B------:R-:W-:Y:S01]  /*5b80*/  @!P0 MOV R16, R10 ;  /* 0x0000000a00108202 */ /* 0x000fe20000000f00 */
[----:B------:R-:W-:Y:S01]  /*5b90*/  @!P0 IMAD.MOV.U32 R18, RZ, RZ, R24 ;  /* 0x000000ffff128224 */ /* 0x000fe200078e0018 */
[----:B------:R-:W-:Y:S02]  /*5ba0*/  @!P0 MOV R17, R11 ;  /* 0x0000000b00118202 */ /* 0x000fe40000000f00 */
[----:B------:R-:W-:Y:S02]  /*5bb0*/  @!P0 MOV R19, R33 ;  /* 0x0000002100138202 */ /* 0x000fe40000000f00 */
[----:B------:R-:W-:Y:S02]  /*5bc0*/  @!P0 F2FP.PACK_AB R10, R3, R2 ;  /* 0x00000002030a823e */ /* 0x000fe400000000ff */
[----:B------:R-:W-:Y:S01]  /*5bd0*/  @!P0 F2FP.PACK_AB R3, R7, R6 ;  /* 0x000000060703823e */ /* 0x000fe200000000ff */
[----:B------:R1:W-:Y:S01]  /*5be0*/  STG.E.128 [R68.64], R16 ;  /* 0x0000001044007986 */ /* 0x0003e2000c101d06 */
[----:B------:R-:W-:Y:S02]  /*5bf0*/  @!P0 F2FP.PACK_AB R2, R9, R8 ;  /* 0x000000080902823e */ /* 0x000fe400000000ff */
[----:B------:R-:W-:Y:S02]  /*5c00*/  @!P0 MOV R52, R10 ;  /* 0x0000000a00348202 */ /* 0x000fe40000000f00 */
[----:B------:R-:W-:Y:S02]  /*5c10*/  @!P0 MOV R54, R3 ;  /* 0x0000000300368202 */ /* 0x000fe40000000f00 */
[----:B------:R-:W-:Y:S05]  /*5c20*/  @!P0 MOV R55, R2 ;  /* 0x0000000200378202 */ /* 0x000fea0000000f00 */
[----:B------:R1:W-:Y:S02]  /*5c30*/  @!P2 STG.E.128 [R66.64], R52 ;  /* 0x000000344200a986 */ /* 0x0003e4000c101d06 */
.L_x_197:
[----:B------:R-:W-:Y:S05]  /*5c40*/  BSYNC B0 ;  /* 0x0000000000007941 */ /* 0x000fea0003800000 */
.L_x_196:
[----:B------:R-:W-:Y:S01]  /*5c50*/  ISETP.GE.AND P0, PT, R26, c[0x0][0x1d4], PT ;  /* 0x000075001a007a0c */ /* 0x000fe20003f06270 */
[----:B------:R-:W-:Y:S01]  /*5c60*/  @!UPT UIADD3 URZ, URZ, URZ, URZ ;  /* 0x0000003f3f3ff290 */ /* 0x000fe2000fffe03f */
[----:B------:R-:W-:Y:S11]  /*5c70*/  BSSY B0, `(.L_x_198) ;  /* 0x0000071000007945 */ /* 0x000ff60003800000 */
[----:B------:R-:W-:-:S05]  /*5c80*/  @P0 BRA `(.L_x_199) ;  /* 0x000006f000000947 */ /* 0x000fca0003800000 */
[----:B------:R-:W2:Y:S01]  /*5c90*/  LDS.128 R40, [R106+0x3c80] ;  /* 0x003c80006a287984 */ /* 0x000ea20000000c00 */
[----:B------:R-:W-:Y:S02]  /*5ca0*/  ISETP.GE.AND P2, PT, R84, c[0x0][0x1d4], PT ;  /* 0x0000750054007a0c */ /* 0x000fe40003f46270 */
[-C--:B------:R-:W-:Y:S04]  /*5cb0*/  IADD3 R2, P1, P0, R78, R70.reuse, R103 ;  /* 0x000000464e027210 */ /* 0x080fe8000783e067 */
[-C--:B------:R-:W-:Y:S01]  /*5cc0*/  IADD3.X R4, R80, R65.reuse, R114, P1, P0 ;  /* 0x0000004150047210 */ /* 0x080fe20000fe0472 */
[----:B-1----:R-:W1:Y:S06]  /*5cd0*/  LDS.128 R16, [R118+0x3c80] ;  /* 0x003c800076107984 */ /* 0x002e6c0000000c00 */
[----:B------:R-:W-:Y:S04]  /*5ce0*/  @!P2 IADD3 R3, P1, P0, R78, R70, R84 ;  /* 0x000000464e03a210 */ /* 0x000fe8000783e054 */
[----:B------:R-:W-:Y:S02]  /*5cf0*/  @!P2 IADD3.X R5, R80, R65, R109, P1, P0 ;  /* 0x000000415005a210 */ /* 0x000fe40000fe046d */
[C---:B------:R-:W-:Y:S04]  /*5d00*/  LEA R52, P0, R2.reuse, c[0x0][0x1c8], 0x1 ;  /* 0x0000720002347a11 */ /* 0x040fe800078008ff */
[----:B------:R-:W-:Y:S02]  /*5d10*/  LEA.HI.X R53, R2, c[0x0][0x1cc], R4, 0x1, P0 ;  /* 0x0000730002357a11 */ /* 0x000fe400000f0c04 */
[C---:B------:R-:W-:Y:S04]  /*5d20*/  @!P2 LEA R46, P0, R3.reuse, c[0x0][0x1c8], 0x1 ;  /* 0x00007200032eaa11 */ /* 0x040fe800078008ff */
[----:B------:R-:W-:Y:S02]  /*5d30*/  @!P2 LEA.HI.X R47, R3, c[0x0][0x1cc], R5, 0x1, P0 ;  /* 0x00007300032faa11 */ /* 0x000fe400000f0c05 */
[----:B------:R-:W-:Y:S11]  /*5d40*/  ISETP.GE.AND P0, PT, R26, c[0x0][0x27c], PT ;  /* 0x00009f001a007a0c */ /* 0x000ff60003f06270 */
[----:B------:R-:W-:Y:S02]  /*5d50*/  @!UPT UIADD3 URZ, URZ, URZ, URZ ;  /* 0x0000003f3f3ff290 */ /* 0x000fe4000fffe03f */
[----:B------:R-:W-:Y:S01]  /*5d60*/  @!P0 SHF.R.U64 R5, R12, 0x10, R13 ;  /* 0x000000100c058819 */ /* 0x000fe2000000120d */
[----:B------:R-:W-:Y:S01]  /*5d70*/  @!P0 HADD2.F32 R2, -RZ, R28.H0_H0 ;  /* 0x2000001cff028230 */ /* 0x000fe20000004100 */
[----:B------:R-:W-:Y:S01]  /*5d80*/  @!P0 SHF.R.U64 R12, R48, 0x10, R49 ;  /* 0x00000010300c8819 */ /* 0x000fe20000001231 */
[--C-:B------:R-:W-:Y:S01]  /*5d90*/  @!P0 HADD2.F32 R8, -RZ, R60.reuse.H0_H0 ;  /* 0x2000003cff088230 */ /* 0x100fe20000004100 */
[----:B--2---:R-:W-:Y:S01]  /*5da0*/  @!P0 MOV R9, R40 ;  /* 0x0000002800098202 */ /* 0x004fe20000000f00 */
[----:B------:R-:W-:Y:S01]  /*5db0*/  @!P0 HADD2.F32 R5, -RZ, R5.H0_H0 ;  /* 0x20000005ff058230 */ /* 0x000fe20000004100 */
[----:B-1----:R-:W-:Y:S01]  /*5dc0*/  @!P0 MOV R4, R16 ;  /* 0x0000001000048202 */ /* 0x002fe20000000f00 */
[----:B------:R-:W-:Y:S01]  /*5dd0*/  @!P0 HADD2.F32 R24, -RZ, R60.H1_H1 ;  /* 0x3000003cff188230 */ /* 0x000fe20000004100 */
[----:B------:R-:W-:Y:S01]  /*5de0*/  @!P0 SHF.R.U32.HI R6, RZ, 0x10, R13 ;  /* 0x00000010ff068819 */ /* 0x000fe2000001160d */
[--C-:B------:R-:W-:Y:S01]  /*5df0*/  @!P0 HADD2.F32 R7, -RZ, R9.reuse.H0_H0 ;  /* 0x20000009ff078230 */ /* 0x100fe20000004100 */
[----:B------:R-:W-:Y:S01]  /*5e00*/  @!P0 SHF.R.U64 R11, R14, 0x10, R15 ;  /* 0x000000100e0b8819 */ /* 0x000fe2000000120f */
[--C-:B------:R-:W-:Y:S01]  /*5e10*/  @!P0 HADD2.F32 R3, -RZ, R4.reuse.H0_H0 ;  /* 0x20000004ff038230 */ /* 0x100fe20000004100 */
[----:B------:R-:W-:Y:S01]  /*5e20*/  @!P0 SHF.R.U32.HI R34, RZ, 0x10, R51 ;  /* 0x00000010ff228819 */ /* 0x000fe20000011633 */
[----:B------:R-:W-:Y:S01]  /*5e30*/  @!P0 HADD2.F32 R13, -RZ, R9.H1_H1 ;  /* 0x30000009ff0d8230 */ /* 0x000fe20000004100 */
[----:B------:R-:W-:Y:S01]  /*5e40*/  @!P0 FMUL.FTZ R14, R7, R2 ;  /* 0x00000002070e8220 */ /* 0x000fe20000410000 */
[----:B------:R-:W-:Y:S01]  /*5e50*/  @!P0 HADD2.F32 R4, -RZ, R4.H1_H1 ;  /* 0x30000004ff048230 */ /* 0x000fe20000004100 */
[----:B------:R-:W-:Y:S01]  /*5e60*/  @!P0 IMAD.MOV.U32 R9, RZ, RZ, R41 ;  /* 0x000000ffff098224 */ /* 0x000fe200078e0029 */
[----:B------:R-:W-:Y:S01]  /*5e70*/  @!P0 HADD2.F32 R39, -RZ, R34.H0_H0 ;  /* 0x20000022ff278230 */ /* 0x000fe20000004100 */
[----:B------:R-:W-:Y:S01]  /*5e80*/  @!P0 FFMA.FTZ R55, R3, R8, -R14 ;  /* 0x0000000803378223 */ /* 0x000fe2000001080e */
[----:B------:R-:W-:Y:S01]  /*5e90*/  @!P0 HADD2.F32 R14, -RZ, R12.H0_H0 ;  /* 0x2000000cff0e8230 */ /* 0x000fe20000004100 */
[-C--:B------:R-:W-:Y:S01]  /*5ea0*/  @!P0 FMUL.FTZ R12, R13, R5.reuse ;  /* 0x000000050d0c8220 */ /* 0x080fe20000410000 */
[----:B------:R-:W-:Y:S01]  /*5eb0*/  @!P0 MOV R34, R42 ;  /* 0x0000002a00228202 */ /* 0x000fe20000000f00 */
[----:B------:R-:W-:Y:S01]  /*5ec0*/  @!P0 FMUL.FTZ R2, R3, R2 ;  /* 0x0000000203028220 */ /* 0x000fe20000410000 */
[----:B------:R-:W-:Y:S01]  /*5ed0*/  @!P0 SHF.R.U32.HI R33, RZ, 0x10, R49 ;  /* 0x00000010ff218819 */ /* 0x000fe20000011631 */
[C---:B------:R-:W-:Y:S01]  /*5ee0*/  @!P0 FMUL.FTZ R3, R4.reuse, R5 ;  /* 0x0000000504038220 */ /* 0x040fe20000410000 */
[----:B------:R-:W-:Y:S01]  /*5ef0*/  @!P0 MOV R5, R17 ;  /* 0x0000001100058202 */ /* 0x000fe20000000f00 */
[----:B------:R-:W-:Y:S01]  /*5f00*/  @!P0 FFMA.FTZ R54, R4, R14, -R12 ;  /* 0x0000000e04368223 */ /* 0x000fe2000001080c */
[----:B------:R-:W-:Y:S01]  /*5f10*/  @!P0 HADD2.F32 R4, -RZ, R28.H1_H1 ;  /* 0x3000001cff048230 */ /* 0x000fe20000004100 */
[----:B------:R-:W-:Y:S01]  /*5f20*/  @!P0 FFMA.FTZ R2, R7, R8, R2 ;  /* 0x0000000807028223 */ /* 0x000fe20000010002 */
[----:B------:R-:W-:Y:S01]  /*5f30*/  @!P0 SHF.R.U32.HI R10, RZ, 0x10, R15 ;  /* 0x00000010ff0a8819 */ /* 0x000fe2000001160f */
[----:B------:R-:W-:Y:S01]  /*5f40*/  @!P0 FFMA.FTZ R3, R13, R14, R3 ;  /* 0x0000000e0d038223 */ /* 0x000fe20000010003 */
[----:B------:R-:W-:Y:S01]  /*5f50*/  @!P0 HADD2.F32 R15, -RZ, R9.H0_H0 ;  /* 0x20000009ff0f8230 */ /* 0x000fe20000004100 */
[----:B------:R-:W-:Y:S01]  /*5f60*/  @!P0 SHF.R.U64 R35, R50, 0x10, R51 ;  /* 0x0000001032238819 */ /* 0x000fe20000001233 */
[----:B------:R-:W-:Y:S02]  /*5f70*/  @!P0 HADD2.F32 R7, -RZ, R5.H0_H0 ;  /* 0x20000005ff078230 */ /* 0x000fe40000004100 */
[----:B------:R-:W-:Y:S01]  /*5f80*/  @!P0 HADD2.F32 R25, -RZ, R9.H1_H1 ;  /* 0x30000009ff198230 */ /* 0x000fe20000004100 */
[-C--:B------:R-:W-:Y:S01]  /*5f90*/  @!P0 FMUL.FTZ R12, R15, R4.reuse ;  /* 0x000000040f0c8220 */ /* 0x080fe20000410000 */
[----:B------:R-:W-:Y:S01]  /*5fa0*/  @!P0 HADD2.F32 R8, -RZ, R6.H0_H0 ;  /* 0x20000006ff088230 */ /* 0x000fe20000004100 */
[C---:B------:R-:W-:Y:S01]  /*5fb0*/  @!P0 FMUL.FTZ R4, R7.reuse, R4 ;  /* 0x0000000407048220 */ /* 0x040fe20000410000 */
[----:B------:R-:W-:Y:S01]  /*5fc0*/  @!P0 HADD2.F32 R28, -RZ, R33.H0_H0 ;  /* 0x20000021ff1c8230 */ /* 0x000fe20000004100 */
[----:B------:R-:W-:Y:S01]  /*5fd0*/  @!P0 FFMA.FTZ R51, R7, R24, -R12 ;  /* 0x0000001807338223 */ /* 0x000fe2000001080c */
[----:B------:R-:W-:Y:S01]  /*5fe0*/  @!P0 MOV R7, R19 ;  /* 0x0000001300078202 */ /* 0x000fe20000000f00 */
[----:B------:R-:W-:Y:S01]  /*5ff0*/  @!P0 IMAD.MOV.U32 R12, RZ, RZ, R43 ;  /* 0x000000ffff0c8224 */ /* 0x000fe200078e002b */
[----:B------:R-:W-:Y:S01]  /*6000*/  @!P0 HADD2.F32 R6, -RZ, R5.H1_H1 ;  /* 0x30000005ff068230 */ /* 0x000fe20000004100 */
[----:B------:R-:W-:Y:S01]  /*6010*/  @!P0 FMUL.FTZ R9, R25, R8 ;  /* 0x0000000819098220 */ /* 0x000fe20000410000 */
[----:B------:R-:W-:Y:S01]  /*6020*/  @!P0 HADD2.F32 R10, -RZ, R10.H0_H0 ;  /* 0x2000000aff0a8230 */ /* 0x000fe20000004100 */
[----:B------:R-:W-:Y:S01]  /*6030*/  @!P0 FFMA.FTZ R4, R15, R24, R4 ;  /* 0x000000180f048223 */ /* 0x000fe20000010004 */
[--C-:B------:R-:W-:Y:S01]  /*6040*/  @!P0 HADD2.F32 R36, -RZ, R12.reuse.H0_H0 ;  /* 0x2000000cff248230 */ /* 0x100fe20000004100 */
[C---:B------:R-:W-:Y:S01]  /*6050*/  @!P0 FMUL.FTZ R5, R6.reuse, R8 ;  /* 0x0000000806058220 */ /* 0x040fe20000410000 */
[----:B------:R-:W-:Y:S01]  /*6060*/  @!P0 HADD2.F32 R38, -RZ, R12.H1_H1 ;  /* 0x3000000cff268230 */ /* 0x000fe20000004100 */
[-C--:B------:R-:W-:Y:S01]  /*6070*/  @!P0 FFMA.FTZ R50, R6, R28.reuse, -R9 ;  /* 0x0000001c06328223 */ /* 0x080fe20000010809 */
[----:B------:R-:W-:Y:S01]  /*6080*/  @!P0 HADD2.F32 R9, -RZ, R7.H0_H0 ;  /* 0x20000007ff098230 */ /* 0x000fe20000004100 */
[----:B------:R-:W-:Y:S01]  /*6090*/  @!P0 FFMA.FTZ R5, R25, R28, R5 ;  /* 0x0000001c19058223 */ /* 0x000fe20000010005 */
[----:B------:R-:W-:Y:S02]  /*60a0*/  @!P0 HADD2.F32 R6, -RZ, R29.H0_H0 ;  /* 0x2000001dff068230 */ /* 0x000fe40000004100 */
[----:B------:R-:W-:Y:S02]  /*60b0*/  @!P0 HADD2.F32 R7, -RZ, R7.H1_H1 ;  /* 0x30000007ff078230 */ /* 0x000fe40000004100 */
[--C-:B------:R-:W-:Y:S01]  /*60c0*/  @!P0 HADD2.F32 R37, -RZ, R61.reuse.H0_H0 ;  /* 0x2000003dff258230 */ /* 0x100fe20000004100 */
[----:B------:R-:W-:Y:S01]  /*60d0*/  @!P0 FMUL.FTZ R12, R36, R6 ;  /* 0x00000006240c8220 */ /* 0x000fe20000410000 */
[----:B------:R-:W-:Y:S01]  /*60e0*/  @!P0 F2FP.PACK_AB R4, R5, R4 ;  /* 0x000000040504823e */ /* 0x000fe200000000ff */
[C---:B------:R-:W-:Y:S01]  /*60f0*/  @!P0 FMUL.FTZ R8, R9.reuse, R6 ;  /* 0x0000000609088220 */ /* 0x040fe20000410000 */
[----:B------:R-:W-:Y:S01]  /*6100*/  @!P0 HADD2.F32 R33, -RZ, R61.H1_H1 ;  /* 0x3000003dff218230 */ /* 0x000fe20000004100 */
[-C--:B------:R-:W-:Y:S01]  /*6110*/  @!P0 FMUL.FTZ R6, R38, R10.reuse ;  /* 0x0000000a26068220 */ /* 0x080fe20000410000 */
[----:B------:R-:W-:Y:S01]  /*6120*/  @!P0 HADD2.F32 R35, -RZ, R35.H0_H0 ;  /* 0x20000023ff238230 */ /* 0x000fe20000004100 */
[----:B------:R-:W-:Y:S01]  /*6130*/  @!P0 FFMA.FTZ R49, R9, R37, -R12 ;  /* 0x0000002509318223 */ /* 0x000fe2000001080c */
[----:B------:R-:W-:Y:S01]  /*6140*/  @!P0 HADD2.F32 R12, -RZ, R11.H0_H0 ;  /* 0x2000000bff0c8230 */ /* 0x000fe20000004100 */
[C---:B------:R-:W-:Y:S02]  /*6150*/  @!P0 FMUL.FTZ R9, R7.reuse, R10 ;  /* 0x0000000a07098220 */ /* 0x040fe40000410000 */
[----:B------:R-:W-:Y:S01]  /*6160*/  @!P0 FFMA.FTZ R48, R7, R39, -R6 ;  /* 0x0000002707308223 */ /* 0x000fe20000010806 */
[----:B------:R-:W-:Y:S01]  /*6170*/  @!P0 HADD2.F32 R6, -RZ, R29.H1_H1 ;  /* 0x3000001dff068230 */ /* 0x000fe20000004100 */
[----:B------:R-:W-:Y:S01]  /*6180*/  @!P0 IMAD.MOV.U32 R7, RZ, RZ, R18 ;  /* 0x000000ffff078224 */ /* 0x000fe200078e0012 */
[--C-:B------:R-:W-:Y:S01]  /*6190*/  @!P0 HADD2.F32 R29, -RZ, R34.reuse.H0_H0 ;  /* 0x20000022ff1d8230 */ /* 0x100fe20000004100 */
[----:B------:R-:W-:Y:S01]  /*61a0*/  @!P0 IMAD.MOV.U32 R41, RZ, RZ, R4 ;  /* 0x000000ffff298224 */ /* 0x000fe200078e0004 */
[----:B------:R-:W-:Y:S01]  /*61b0*/  @!P0 F2FP.PACK_AB R13, R48, R49 ;  /* 0x00000031300d823e */ /* 0x000fe200000000ff */
[----:B------:R-:W-:Y:S02]  /*61c0*/  @!P0 HADD2.F32 R34, -RZ, R34.H1_H1 ;  /* 0x30000022ff228230 */ /* 0x000fe40000004100 */
[--C-:B------:R-:W-:Y:S01]  /*61d0*/  @!P0 HADD2.F32 R11, -RZ, R7.reuse.H0_H0 ;  /* 0x20000007ff0b8230 */ /* 0x100fe20000004100 */
[----:B------:R-:W-:Y:S01]  /*61e0*/  @!P0 MOV R19, R13 ;  /* 0x0000000d00138202 */ /* 0x000fe20000000f00 */
[----:B------:R-:W-:Y:S01]  /*61f0*/  @!P0 HADD2.F32 R10, -RZ, R7.H1_H1 ;  /* 0x30000007ff0a8230 */ /* 0x000fe20000004100 */
[----:B------:R-:W-:Y:S02]  /*6200*/  @!P0 FMUL.FTZ R7, R29, R6 ;  /* 0x000000061d078220 */ /* 0x000fe40000410000 */
[----:B------:R-:W-:Y:S02]  /*6210*/  @!P0 FMUL.FTZ R44, R34, R12 ;  /* 0x0000000c222c8220 */ /* 0x000fe40000410000 */
[C---:B------:R-:W-:Y:S02]  /*6220*/  @!P0 FMUL.FTZ R6, R11.reuse, R6 ;  /* 0x000000060b068220 */ /* 0x040fe40000410000 */
[----:B------:R-:W-:Y:S01]  /*6230*/  @!P0 FFMA.FTZ R45, R11, R33, -R7 ;  /* 0x000000210b2d8223 */ /* 0x000fe20000010807 */
[----:B------:R-:W-:Y:S01]  /*6240*/  @!P0 F2FP.PACK_AB R11, R50, R51 ;  /* 0x00000033320b823e */ /* 0x000fe200000000ff */
[C---:B------:R-:W-:Y:S02]  /*6250*/  @!P0 FMUL.FTZ R7, R10.reuse, R12 ;  /* 0x0000000c0a078220 */ /* 0x040fe40000410000 */
[----:B------:R-:W-:Y:S01]  /*6260*/  @!P0 FFMA.FTZ R12, R10, R35, -R44 ;  /* 0x000000230a0c8223 */ /* 0x000fe2000001082c */
[----:B------:R-:W-:Y:S01]  /*6270*/  @!P0 F2FP.PACK_AB R10, R54, R55 ;  /* 0x00000037360a823e */ /* 0x000fe200000000ff */
[----:B------:R-:W-:Y:S01]  /*6280*/  @!P0 FFMA.FTZ R6, R29, R33, R6 ;  /* 0x000000211d068223 */ /* 0x000fe20000010006 */
[----:B------:R-:W-:Y:S01]  /*6290*/  @!P0 MOV R17, R11 ;  /* 0x0000000b00118202 */ /* 0x000fe20000000f00 */
[----:B------:R-:W-:Y:S01]  /*62a0*/  @!P0 FFMA.FTZ R7, R34, R35, R7 ;  /* 0x0000002322078223 */ /* 0x000fe20000010007 */
[----:B------:R-:W-:Y:S01]  /*62b0*/  @!P0 F2FP.PACK_AB R12, R12, R45 ;  /* 0x0000002d0c0c823e */ /* 0x000fe200000000ff */
[----:B------:R-:W-:Y:S01]  /*62c0*/  @!P0 FFMA.FTZ R8, R36, R37, R8 ;  /* 0x0000002524088223 */ /* 0x000fe20000010008 */
[----:B------:R-:W-:Y:S01]  /*62d0*/  @!P0 MOV R16, R10 ;  /* 0x0000000a00108202 */ /* 0x000fe20000000f00 */
[----:B------:R-:W-:Y:S01]  /*62e0*/  @!P0 FFMA.FTZ R9, R38, R39, R9 ;  /* 0x0000002726098223 */ /* 0x000fe20000010009 */
[----:B------:R-:W-:Y:S01]  /*62f0*/  @!P0 F2FP.PACK_AB R10, R3, R2 ;  /* 0x00000002030a823e */ /* 0x000fe200000000ff */
[----:B------:R-:W-:Y:S01]  /*6300*/  @!P0 IMAD.MOV.U32 R18, RZ, RZ, R12 ;  /* 0x000000ffff128224 */ /* 0x000fe200078e000c */
[----:B------:R-:W-:Y:S02]  /*6310*/  @!P0 F2FP.PACK_AB R3, R7, R6 ;  /* 0x000000060703823e */ /* 0x000fe400000000ff */
[----:B------:R-:W-:Y:S02]  /*6320*/  @!P0 F2FP.PACK_AB R2, R9, R8 ;  /* 0x000000080902823e */ /* 0x000fe400000000ff */
[----:B------:R1:W-:Y:S01]  /*6330*/  STG.E.128 [R52.64], R16 ;  /* 0x0000001034007986 */ /* 0x0003e2000c101d06 */
[----:B------:R-:W-:Y:S02]  /*6340*/  @!P0 MOV R40, R10 ;  /* 0x0000000a00288202 */ /* 0x000fe40000000f00 */
[----:B------:R-:W-:Y:S02]  /*6350*/  @!P0 MOV R42, R3 ;  /* 0x00000003002a8202 */ /* 0x000fe40000000f00 */
[----:B------:R-:W-:Y:S05]  /*6360*/  @!P0 MOV R43, R2 ;  /* 0x00000002002b8202 */ /* 0x000fea0000000f00 */
[----:B------:R1:W-:Y:S02]  /*6370*/  @!P2 STG.E.128 [R46.64], R40 ;  /* 0x000000282e00a986 */ /* 0x0003e4000c101d06 */
.L_x_199:
[----:B------:R-:W-:Y:S05]  /*6380*/  BSYNC B0 ;  /* 0x0000000000007941 */ /* 0x000fea0003800000 */
.L_x_198:
[----:B------:R-:W-:Y:S11]  /*6390*/  ISETP.GE.AND P0, PT, R27, c[0x0][0x1d4], PT ;  /* 0x000075001b007a0c */ /* 0x000ff60003f06270 */
[----:B------:R-:W-:Y:S02]  /*63a0*/  @!UPT UIADD3 URZ, URZ, URZ, URZ ;  /* 0x0000003f3f3ff290 */ /* 0x000fe4000fffe03f */
[----:B------:R-:W-:-:S05]  /*63b0*/  @P0 BRA `(.L_x_183) ;  /* 0x000008a000000947 */ /* 0x000fca0003800000 */
[----:B-1----:R-:W-:Y:S01]  /*63c0*/  LDS.128 R40, [R105+0x3c80] ;  /* 0x003c800069287984 */ /* 0x002fe20000000c00 */
[----:B------:R-:W-:Y:S04]  /*63d0*/  IADD3 R4, P1, P0, R78, R70, R102 ;  /* 0x000000464e047210 */ /* 0x000fe8000783e066 */
[----:B------:R-:W-:Y:S02]  /*63e0*/  IADD3.X R6, R80, R65, R113, P1, P0 ;  /* 0x0000004150067210 */ /* 0x000fe40000fe0471 */
[----:B------:R-:W-:Y:S01]  /*63f0*/  ISETP.GE.AND P0, PT, R27, c[0x0][0x27c], PT ;  /* 0x00009f001b007a0c */ /* 0x000fe20003f06270 */
[----:B------:R-:W1:Y:S01]  /*6400*/  LDS.128 R12, [R111+0x3c80] ;  /* 0x003c80006f0c7984 */ /* 0x000e620000000c00 */
[C---:B------:R-:W-:Y:S04]  /*6410*/  LEA R48, P1, R4.reuse, c[0x0][0x1c8], 0x1 ;  /* 0x0000720004307a11 */ /* 0x040fe800078208ff */
[----:B------:R-:W-:Y:S02]  /*6420*/  LEA.HI.X R49, R4, c[0x0][0x1cc], R6, 0x1, P1 ;  /* 0x0000730004317a11 */ /* 0x000fe400008f0c06 */
[----:B------:R-:W-:Y:S05]  /*6430*/  ISETP.GE.AND P1, PT, R86, c[0x0][0x1d4], PT ;  /* 0x0000750056007a0c */ /* 0x000fea0003f26270 */
[----:B------:R-:W-:Y:S01]  /*6440*/  @!P0 HADD2.F32 R2, -RZ, R30.H0_H0 ;  /* 0x2000001eff028230 */ /* 0x000fe20000004100 */
[----:B------:R-:W-:Y:S01]  /*6450*/  @!P0 SHF.R.U64 R5, R20, 0x10, R21 ;  /* 0x0000001014058819 */ /* 0x000fe20000001215 */
[--C-:B------:R-:W-:Y:S01]  /*6460*/  @!P0 HADD2.F32 R28, -RZ, R62.reuse.H0_H0 ;  /* 0x2000003eff1c8230 */ /* 0x100fe20000004100 */
[----:B------:R-:W-:Y:S01]  /*6470*/  @!P0 SHF.R.U64 R9, R22, 0x10, R23 ;  /* 0x0000001016098819 */ /* 0x000fe20000001217 */
[----:B------:R-:W-:Y:S01]  /*6480*/  @!P0 HADD2.F32 R22, -RZ, R62.H1_H1 ;  /* 0x3000003eff168230 */ /* 0x000fe20000004100 */
[----:B------:R-:W-:Y:S01]  /*6490*/  @!P0 SHF.R.U32.HI R11, RZ, 0x10, R21 ;  /* 0x00000010ff0b8819 */ /* 0x000fe20000011615 */
[----:B------:R-:W-:Y:S01]  /*64a0*/  @!P0 HADD2.F32 R37, -RZ, R63.H0_H0 ;  /* 0x2000003fff258230 */ /* 0x000fe20000004100 */
[----:B------:R-:W-:Y:S01]  /*64b0*/  @!P0 SHF.R.U64 R10, R56, 0x10, R57 ;  /* 0x00000010380a8819 */ /* 0x000fe20000001239 */
[----:B------:R-:W-:Y:S01]  /*64c0*/  @!P0 HADD2.F32 R18, -RZ, R9.H0_H0 ;  /* 0x20000009ff128230 */ /* 0x000fe20000004100 */
[----:B------:R-:W-:Y:S01]  /*64d0*/  @!P0 SHF.R.U32.HI R16, RZ, 0x10, R23 ;  /* 0x00000010ff108819 */ /* 0x000fe20000011617 */
[----:B------:R-:W-:Y:S01]  /*64e0*/  @!P0 HADD2.F32 R19, -RZ, R11.H0_H0 ;  /* 0x2000000bff138230 */ /* 0x000fe20000004100 */
[----:B------:R-:W-:Y:S01]  /*64f0*/  @!P0 SHF.R.U32.HI R36, RZ, 0x10, R57 ;  /* 0x00000010ff248819 */ /* 0x000fe20000011639 */
[----:B------:R-:W-:Y:S01]  /*6500*/  @!P0 HADD2.F32 R24, -RZ, R10.H0_H0 ;  /* 0x2000000aff188230 */ /* 0x000fe20000004100 */
[--C-:B------:R-:W-:Y:S01]  /*6510*/  @!P0 SHF.R.U32.HI R39, RZ, 0x10, R59.reuse ;  /* 0x00000010ff278819 */ /* 0x100fe2000001163b */
[----:B------:R-:W-:Y:S01]  /*6520*/  @!P0 HADD2.F32 R33, -RZ, R63.H1_H1 ;  /* 0x3000003fff218230 */ /* 0x000fe20000004100 */
[----:B------:R-:W-:Y:S01]  /*6530*/  @!P0 SHF.R.U64 R35, R58, 0x10, R59 ;  /* 0x000000103a238819 */ /* 0x000fe2000000123b */
[----:B------:R-:W-:Y:S02]  /*6540*/  @!P0 HADD2.F32 R17, -RZ, R31.H0_H0 ;  /* 0x2000001fff118230 */ /* 0x000fe40000004100 */
[----:B------:R-:W-:Y:S02]  /*6550*/  @!P0 HADD2.F32 R39, -RZ, R39.H0_H0 ;  /* 0x20000027ff278230 */ /* 0x000fe40000004100 */
[----:B------:R-:W-:Y:S02]  /*6560*/  @!P0 HADD2.F32 R35, -RZ, R35.H0_H0 ;  /* 0x20000023ff238230 */ /* 0x000fe40000004100 */
[----:B------:R-:W-:Y:S01]  /*6570*/  @!P0 HADD2.F32 R20, -RZ, R16.H0_H0 ;  /* 0x20000010ff148230 */ /* 0x000fe20000004100 */
[----:B-1----:R-:W-:Y:S02]  /*6580*/  @!P0 MOV R7, R13 ;  /* 0x0000000d00078202 */ /* 0x002fe40000000f00 */
[----:B------:R-:W-:Y:S02]  /*6590*/  @!P0 MOV R29, R41 ;  /* 0x00000029001d8202 */ /* 0x000fe40000000f00 */
[----:B------:R-:W-:Y:S01]  /*65a0*/  @!P0 MOV R6, R40 ;  /* 0x0000002800068202 */ /* 0x000fe20000000f00 */
[----:B------:R-:W-:Y:S01]  /*65b0*/  @!P0 HADD2.F32 R3, -RZ, R7.H0_H0 ;  /* 0x20000007ff038230 */ /* 0x000fe20000004100 */
[----:B------:R-:W-:Y:S01]  /*65c0*/  @!P0 MOV R34, R42 ;  /* 0x0000002a00228202 */ /* 0x000fe20000000f00 */
[----:B------:R-:W-:Y:S02]  /*65d0*/  @!P0 HADD2.F32 R25, -RZ, R29.H0_H0 ;  /* 0x2000001dff198230 */ /* 0x000fe40000004100 */
[----:B------:R-:W-:Y:S01]  /*65e0*/  @!P0 HADD2.F32 R9, -RZ, R7.H1_H1 ;  /* 0x30000007ff098230 */ /* 0x000fe20000004100 */
[-C--:B------:R-:W-:Y:S01]  /*65f0*/  @!P0 FMUL.FTZ R4, R3, R2.reuse ;  /* 0x0000000203048220 */ /* 0x080fe20000410000 */
[----:B------:R-:W-:Y:S01]  /*6600*/  @!P0 HADD2.F32 R23, -RZ, R6.H1_H1 ;  /* 0x30000006ff178230 */ /* 0x000fe20000004100 */
[----:B------:R-:W-:Y:S01]  /*6610*/  @!P0 FMUL.FTZ R8, R25, R2 ;  /* 0x0000000219088220 */ /* 0x000fe20000410000 */
[----:B------:R-:W-:Y:S02]  /*6620*/  @!P0 HADD2.F32 R2, -RZ, R30.H1_H1 ;  /* 0x3000001eff028230 */ /* 0x000fe40000004100 */
[----:B------:R-:W-:Y:S01]  /*6630*/  @!P0 HADD2.F32 R21, -RZ, R6.H0_H0 ;  /* 0x20000006ff158230 */ /* 0x000fe20000004100 */
[----:B------:R-:W-:Y:S01]  /*6640*/  @!P0 FFMA.FTZ R54, R3, R28, -R8 ;  /* 0x0000001c03368223 */ /* 0x000fe20000010808 */
[----:B------:R-:W-:Y:S01]  /*6650*/  @!P0 MOV R3, R12 ;  /* 0x0000000c00038202 */ /* 0x000fe20000000f00 */
[----:B------:R-:W-:Y:S02]  /*6660*/  @!P0 HADD2.F32 R8, -RZ, R5.H0_H0 ;  /* 0x20000005ff088230 */ /* 0x000fe40000004100 */
[----:B------:R-:W-:Y:S02]  /*6670*/  @!P0 HADD2.F32 R30, -RZ, R36.H0_H0 ;  /* 0x20000024ff1e8230 */ /* 0x000fe40000004100 */
[--C-:B------:R-:W-:Y:S01]  /*6680*/  @!P0 HADD2.F32 R5, -RZ, R3.reuse.H1_H1 ;  /* 0x30000003ff058230 */ /* 0x100fe20000004100 */
[----:B------:R-:W-:Y:S01]  /*6690*/  @!P0 FMUL.FTZ R10, R23, R8 ;  /* 0x00000008170a8220 */ /* 0x000fe20000410000 */
[----:B------:R-:W-:Y:S01]  /*66a0*/  @!P0 HADD2.F32 R6, -RZ, R3.H0_H0 ;  /* 0x20000003ff068230 */ /* 0x000fe20000004100 */
[----:B------:R-:W-:Y:S01]  /*66b0*/  @!P0 FMUL.FTZ R3, R21, R2 ;  /* 0x0000000215038220 */ /* 0x000fe20000410000 */
[----:B------:R-:W-:Y:S01]  /*66c0*/  @!P0 HADD2.F32 R29, -RZ, R29.H1_H1 ;  /* 0x3000001dff1d8230 */ /* 0x000fe20000004100 */
[C---:B------:R-:W-:Y:S01]  /*66d0*/  @!P0 FFMA.FTZ R52, R5.reuse, R24, -R10 ;  /* 0x0000001805348223 */ /* 0x040fe2000001080a */
[----:B------:R-:W-:Y:S01]  /*66e0*/  @!P0 HADD2.F32 R10, -RZ, R31.H1_H1 ;  /* 0x3000001fff0a8230 */ /* 0x000fe20000004100 */
[C---:B------:R-:W-:Y:S01]  /*66f0*/  @!P0 FMUL.FTZ R2, R6.reuse, R2 ;  /* 0x0000000206028220 */ /* 0x040fe20000410000 */
[----:B------:R-:W-:Y:S01]  /*6700*/  @!P0 MOV R31, R43 ;  /* 0x0000002b001f8202 */ /* 0x000fe20000000f00 */
[----:B------:R-:W-:Y:S01]  /*6710*/  @!P0 FFMA.FTZ R53, R6, R22, -R3 ;  /* 0x0000001606358223 */ /* 0x000fe20000010803 */
[----:B------:R-:W-:Y:S01]  /*6720*/  @!P0 MOV R6, R14 ;  /* 0x0000000e00068202 */ /* 0x000fe20000000f00 */
[----:B------:R-:W-:Y:S02]  /*6730*/  @!P0 FMUL.FTZ R3, R5, R8 ;  /* 0x0000000805038220 */ /* 0x000fe40000410000 */
[----:B------:R-:W-:Y:S01]  /*6740*/  @!P0 IMAD.MOV.U32 R5, RZ, RZ, R15 ;  /* 0x000000ffff058224 */ /* 0x000fe200078e000f */
[--C-:B------:R-:W-:Y:S01]  /*6750*/  @!P0 HADD2.F32 R36, -RZ, R31.reuse.H0_H0 ;  /* 0x2000001fff248230 */ /* 0x100fe20000004100 */
[----:B------:R-:W-:Y:S01]  /*6760*/  @!P0 FMUL.FTZ R46, R29, R19 ;  /* 0x000000131d2e8220 */ /* 0x000fe20000410000 */
[----:B------:R-:W-:Y:S01]  /*6770*/  @!P0 HADD2.F32 R8, -RZ, R6.H0_H0 ;  /* 0x20000006ff088230 */ /* 0x000fe20000004100 */
[----:B------:R-:W-:Y:S01]  /*6780*/  @!P0 FFMA.FTZ R2, R21, R22, R2 ;  /* 0x0000001615028223 */ /* 0x000fe20000010002 */
[----:B------:R-:W-:Y:S01]  /*6790*/  @!P0 HADD2.F32 R38, -RZ, R31.H1_H1 ;  /* 0x3000001fff268230 */ /* 0x000fe20000004100 */
[----:B------:R-:W-:Y:S01]  /*67a0*/  @!P0 FFMA.FTZ R51, R9, R30, -R46 ;  /* 0x0000001e09338223 */ /* 0x000fe2000001082e */
[--C-:B------:R-:W-:Y:S01]  /*67b0*/  @!P0 HADD2.F32 R31, -RZ, R34.reuse.H0_H0 ;  /* 0x20000022ff1f8230 */ /* 0x100fe20000004100 */
[----:B------:R-:W-:Y:S01]  /*67c0*/  @!P0 FFMA.FTZ R3, R23, R24, R3 ;  /* 0x0000001817038223 */ /* 0x000fe20000010003 */
[----:B------:R-:W-:Y:S01]  /*67d0*/  @!P0 HADD2.F32 R34, -RZ, R34.H1_H1 ;  /* 0x30000022ff228230 */ /* 0x000fe20000004100 */
[----:B------:R-:W-:Y:S01]  /*67e0*/  @!P0 FFMA.FTZ R4, R25, R28, R4 ;  /* 0x0000001c19048223 */ /* 0x000fe20000010004 */
[--C-:B------:R-:W-:Y:S01]  /*67f0*/  @!P0 HADD2.F32 R16, -RZ, R5.reuse.H0_H0 ;  /* 0x20000005ff108230 */ /* 0x100fe20000004100 */
[----:B------:R-:W-:Y:S01]  /*6800*/  @!P0 FMUL.FTZ R45, R31, R10 ;  /* 0x0000000a1f2d8220 */ /* 0x000fe20000410000 */
[----:B------:R-:W-:Y:S01]  /*6810*/  @!P0 HADD2.F32 R11, -RZ, R5.H1_H1 ;  /* 0x30000005ff0b8230 */ /* 0x000fe20000004100 */
[----:B------:R-:W-:Y:S01]  /*6820*/  @!P0 FMUL.FTZ R5, R38, R20 ;  /* 0x0000001426058220 */ /* 0x000fe20000410000 */
[----:B------:R-:W-:Y:S01]  /*6830*/  @!P0 HADD2.F32 R7, -RZ, R6.H1_H1 ;  /* 0x30000006ff078230 */ /* 0x000fe20000004100 */
[----:B------:R-:W-:Y:S02]  /*6840*/  @!P0 FMUL.FTZ R6, R36, R17 ;  /* 0x0000001124068220 */ /* 0x000fe40000410000 */
[----:B------:R-:W-:Y:S02]  /*6850*/  @!P0 FMUL.FTZ R44, R34, R18 ;  /* 0x00000012222c8220 */ /* 0x000fe40000410000 */
[----:B------:R-:W-:Y:S02]  /*6860*/  @!P0 FFMA.FTZ R6, R16, R37, -R6 ;  /* 0x0000002510068223 */ /* 0x000fe40000010806 */
[----:B------:R-:W-:Y:S02]  /*6870*/  @!P0 FFMA.FTZ R47, R11, R39, -R5 ;  /* 0x000000270b2f8223 */ /* 0x000fe40000010805 */
[----:B------:R-:W-:Y:S01]  /*6880*/  @!P0 FFMA.FTZ R50, R8, R33, -R45 ;  /* 0x0000002108328223 */ /* 0x000fe2000001082d */
[----:B------:R-:W-:Y:S01]  /*6890*/  @!P0 F2FP.PACK_AB R45, R51, R54 ;  /* 0x00000036332d823e */ /* 0x000fe200000000ff */
[----:B------:R-:W-:Y:S01]  /*68a0*/  @!P0 FFMA.FTZ R46, R7, R35, -R44 ;  /* 0x00000023072e8223 */ /* 0x000fe2000001082c */
[----:B------:R-:W-:Y:S01]  /*68b0*/  @!P0 F2FP.PACK_AB R44, R52, R53 ;  /* 0x00000035342c823e */ /* 0x000fe200000000ff */
[----:B------:R-:W-:Y:S01]  /*68c0*/  @!P0 FMUL.FTZ R5, R9, R19 ;  /* 0x0000001309058220 */ /* 0x000fe20000410000 */
[----:B------:R-:W-:Y:S01]  /*68d0*/  @!P0 F2FP.PACK_AB R19, R47, R6 ;  /* 0x000000062f13823e */ /* 0x000fe200000000ff */
[----:B------:R-:W-:Y:S01]  /*68e0*/  @!P0 FMUL.FTZ R6, R8, R10 ;  /* 0x0000000a08068220 */ /* 0x000fe20000410000 */
[----:B------:R-:W-:Y:S01]  /*68f0*/  @!P0 F2FP.PACK_AB R9, R46, R50 ;  /* 0x000000322e09823e */ /* 0x000fe200000000ff */
[----:B------:R-:W-:Y:S01]  /*6900*/  @!P0 IMAD.MOV.U32 R12, RZ, RZ, R44 ;  /* 0x000000ffff0c8224 */ /* 0x000fe200078e002c */
[----:B------:R-:W-:Y:S01]  /*6910*/  @!P0 MOV R13, R45 ;  /* 0x0000002d000d8202 */ /* 0x000fe20000000f00 */
[----:B------:R-:W-:Y:S01]  /*6920*/  @!P0 FMUL.FTZ R7, R7, R18 ;  /* 0x0000001207078220 */ /* 0x000fe20000410000 */
[----:B------:R-:W-:Y:S01]  /*6930*/  @!P0 MOV R14, R9 ;  /* 0x00000009000e8202 */ /* 0x000fe20000000f00 */
[----:B------:R-:W-:Y:S01]  /*6940*/  @!P0 FFMA.FTZ R5, R29, R30, R5 ;  /* 0x0000001e1d058223 */ /* 0x000fe20000010005 */
[----:B------:R-:W-:Y:S01]  /*6950*/  @!P0 MOV R15, R19 ;  /* 0x00000013000f8202 */ /* 0x000fe20000000f00 */
[----:B------:R-:W-:Y:S01]  /*6960*/  @!P0 FMUL.FTZ R8, R16, R17 ;  /* 0x0000001110088220 */ /* 0x000fe20000410000 */
[----:B------:R-:W-:Y:S01]  /*6970*/  @!P0 F2FP.PACK_AB R10, R3, R2 ;  /* 0x00000002030a823e */ /* 0x000fe200000000ff */
[----:B------:R-:W-:Y:S01]  /*6980*/  @!P0 FFMA.FTZ R6, R31, R33, R6 ;  /* 0x000000211f068223 */ /* 0x000fe20000010006 */
[----:B------:R-:W-:Y:S01]  /*6990*/  @!P0 F2FP.PACK_AB R4, R5, R4 ;  /* 0x000000040504823e */ /* 0x000fe200000000ff */
[----:B------:R1:W-:Y:S01]  /*69a0*/  STG.E.128 [R48.64], R12 ;  /* 0x0000000c30007986 */ /* 0x0003e2000c101d06 */
[----:B------:R-:W-:Y:S02]  /*69b0*/  @!P0 FMUL.FTZ R9, R11, R20 ;  /* 0x000000140b098220 */ /* 0x000fe40000410000 */
[----:B------:R-:W-:Y:S01]  /*69c0*/  @!P0 MOV R41, R4 ;  /* 0x0000000400298202 */ /* 0x000fe20000000f00 */
[----:B------:R-:W-:Y:S02]  /*69d0*/  @!P0 FFMA.FTZ R7, R34, R35, R7 ;  /* 0x0000002322078223 */ /* 0x000fe40000010007 */
[----:B------:R-:W-:Y:S02]  /*69e0*/  @!P0 FFMA.FTZ R8, R36, R37, R8 ;  /* 0x0000002524088223 */ /* 0x000fe40000010008 */
[----:B------:R-:W-:Y:S01]  /*69f0*/  @!P0 FFMA.FTZ R9, R38, R39, R9 ;  /* 0x0000002726098223 */ /* 0x000fe20000010009 */
[----:B------:R-:W-:Y:S01]  /*6a00*/  @!P0 F2FP.PACK_AB R3, R7, R6 ;  /* 0x000000060703823e */ /* 0x000fe200000000ff */
[----:B------:R-:W-:Y:S03]  /*6a10*/  @!P0 IMAD.MOV.U32 R40, RZ, RZ, R10 ;  /* 0x000000ffff288224 */ /* 0x000fe600078e000a */
[----:B------:R-:W-:Y:S02]  /*6a20*/  @!P0 F2FP.PACK_AB R2, R9, R8 ;  /* 0x000000080902823e */ /* 0x000fe400000000ff */
[----:B------:R-:W-:Y:S02]  /*6a30*/  @!P0 MOV R42, R3 ;  /* 0x00000003002a8202 */ /* 0x000fe40000000f00 */
[----:B------:R-:W-:Y:S01]  /*6a40*/  @!P0 MOV R43, R2 ;  /* 0x00000002002b8202 */ /* 0x000fe20000000f00 */
[----:B------:R-:W-:-:S05]  /*6a50*/  @P1 BRA `(.L_x_183) ;  /* 0x0000020000001947 */ /* 0x000fca0003800000 */
[----:B------:R-:W-:Y:S04]  /*6a60*/  IADD3 R3, P1, P0, R78, R70, R86 ;  /* 0x000000464e037210 */ /* 0x000fe8000783e056 */
[----:B------:R-:W-:Y:S02]  /*6a70*/  IADD3.X R4, R80, R65, R108, P1, P0 ;  /* 0x0000004150047210 */ /* 0x000fe40000fe046c */
[C---:B------:R-:W-:Y:S04]  /*6a80*/  LEA R2, P0, R3.reuse, c[0x0][0x1c8], 0x1 ;  /* 0x0000720003027a11 */ /* 0x040fe800078008ff */
[----:B------:R-:W-:Y:S05]  /*6a90*/  LEA.HI.X R3, R3, c[0x0][0x1cc], R4, 0x1, P0 ;  /* 0x0000730003037a11 */ /* 0x000fea00000f0c04 */
[----:B------:R2:W-:Y:S01]  /*6aa0*/  STG.E.128 [R2.64], R40 ;  /* 0x0000002802007986 */ /* 0x0005e2000c101d06 */
[----:B------:R-:W-:-:S05]  /*6ab0*/  BRA `(.L_x_183) ;  /* 0x000001a000007947 */ /* 0x000fca0003800000 */
.L_x_179:
[----:B------:R-:W-:Y:S05]  /*6ac0*/  IMAD R2, R32, -0x30, R0 ;  /* 0xffffffd020027824 */ /* 0x000fea00078e0200 */
[----:B------:R-:W-:Y:S04]  /*6ad0*/  IMNMX R77, R2, 0x30, PT ;  /* 0x00000030024d7817 */ /* 0x000fe80003800200 */
[----:B------:R-:W-:Y:S11]  /*6ae0*/  ISETP.GE.AND P0, PT, R237, R77, PT ;  /* 0x0000004ded00720c */ /* 0x000ff60003f06270 */
[----:B------:R-:W-:Y:S02]  /*6af0*/  @!UPT UIADD3 URZ, URZ, URZ, URZ ;  /* 0x0000003f3f3ff290 */ /* 0x000fe4000fffe03f */
[----:B------:R-:W-:-:S05]  /*6b00*/  @P0 BRA `(.L_x_183) ;  /* 0x0000015000000947 */ /* 0x000fca0003800000 */
[----:B------:R-:W-:Y:S02]  /*6b10*/  ISETP.GE.AND P0, PT, R116, c[0x0][0x1d4], PT ;  /* 0x0000750074007a0c */ /* 0x000fe40003f06270 */
[----:B------:R-:W-:Y:S02]  /*6b20*/  ISETP.GE.AND P1, PT, R26, c[0x0][0x1d4], PT ;  /* 0x000075001a007a0c */ /* 0x000fe40003f26270 */
[C---:B------:R-:W-:Y:S02]  /*6b30*/  IADD3 R2, R116.reuse, 0x30, RZ ;  /* 0x0000003074027810 */ /* 0x040fe40007ffe0ff */
[----:B------:R-:W-:Y:S02]  /*6b40*/  IADD3 R3, R116, 0x40, RZ ;  /* 0x0000004074037810 */ /* 0x000fe40007ffe0ff */
[----:B------:R-:W-:Y:S02]  /*6b50*/  ISETP.GE.AND P2, PT, R2, c[0x0][0x1d4], PT ;  /* 0x0000750002007a0c */ /* 0x000fe40003f46270 */
[----:B------:R-:W-:Y:S03]  /*6b60*/  IADD3 R2, R116, 0x50, RZ ;  /* 0x0000005074027810 */ /* 0x000fe60007ffe0ff */
[----:B------:R-:W1:Y:S04]  /*6b70*/  @!P0 LDS.128 R8, [R229+0x2400] ;  /* 0x00240000e5088984 */ /* 0x000e680000000c00 */
[----:B------:R-:W2:Y:S04]  /*6b80*/  @!P1 LDS.128 R4, [R230+0x2400] ;  /* 0x00240000e6049984 */ /* 0x000ea80000000c00 */
[----:B-1----:R-:W-:Y:S01]  /*6b90*/  @!P0 STG.E.128 [R54.64], R8 ;  /* 0x0000000836008986 */ /* 0x002fe2000c101d06 */
[----:B------:R-:W-:Y:S03]  /*6ba0*/  ISETP.GE.AND P0, PT, R27, c[0x0][0x1d4], PT ;  /* 0x000075001b007a0c */ /* 0x000fe60003f06270 */
[----:B--2---:R-:W-:Y:S01]  /*6bb0*/  @!P1 STG.E.128 [R54.64+0x20], R4 ;  /* 0x0000200436009986 */ /* 0x004fe2000c101d06 */
[----:B------:R-:W-:Y:S03]  /*6bc0*/  ISETP.GE.AND P1, PT, R3, c[0x0][0x1d4], PT ;  /* 0x0000750003007a0c */ /* 0x000fe60003f26270 */
[----:B------:R-:W1:Y:S06]  /*6bd0*/  @!P2 LDS.128 R4, [R230+0x3000] ;  /* 0x00300000e604a984 */ /* 0x000e6c0000000c00 */
[----:B------:R-:W2:Y:S04]  /*6be0*/  @!P0 LDS.128 R8, [R229+0x3000] ;  /* 0x00300000e5088984 */ /* 0x000ea80000000c00 */
[----:B-1----:R-:W-:Y:S04]  /*6bf0*/  @!P2 STG.E.128 [R54.64+0x60], R4 ;  /* 0x000060043600a986 */ /* 0x002fe8000c101d06 */
[----:B--2---:R-:W-:Y:S01]  /*6c00*/  @!P0 STG.E.128 [R54.64+0x40], R8 ;  /* 0x0000400836008986 */ /* 0x004fe2000c101d06 */
[----:B------:R-:W-:Y:S03]  /*6c10*/  ISETP.GE.AND P0, PT, R2, c[0x0][0x1d4], PT ;  /* 0x0000750002007a0c */ /* 0x000fe60003f06270 */
[----:B------:R-:W1:Y:S10]  /*6c20*/  @!P1 LDS.128 R8, [R229+0x3c00] ;  /* 0x003c0000e5089984 */ /* 0x000e740000000c00 */
[----:B------:R-:W2:Y:S04]  /*6c30*/  @!P0 LDS.128 R4, [R230+0x3c00] ;  /* 0x003c0000e6048984 */ /* 0x000ea80000000c00 */
[----:B-1----:R1:W-:Y:S04]  /*6c40*/  @!P1 STG.E.128 [R54.64+0x80], R8 ;  /* 0x0000800836009986 */ /* 0x0023e8000c101d06 */
[----:B--2---:R1:W-:Y:S02]  /*6c50*/  @!P0 STG.E.128 [R54.64+0xa0], R4 ;  /* 0x0000a00436008986 */ /* 0x0043e4000c101d06 */
.L_x_183:
[----:B------:R-:W-:Y:S05]  /*6c60*/  BSYNC B1 ;  /* 0x0000000000017941 */ /* 0x000fea0003800000 */
.L_x_178:
[----:B-12--5:R-:W-:Y:S01]  /*6c70*/  IMAD.IADD R3, R77, 0x1, -R238 ;  /* 0x000000014d037824 */ /* 0x026fe200078e0aee */
[----:B------:R-:W-:Y:S01]  /*6c80*/  BSSY B0, `(.L_x_200) ;  /* 0x000004e000007945 */ /* 0x000fe20003800000 */
[----:B------:R-:W-:Y:S02]  /*6c90*/  IMAD R2, R81, 0x30, RZ ;  /* 0x0000003051027824 */ /* 0x000fe400078e02ff */
[----:B------:R-:W-:Y:S01]  /*6ca0*/  IMAD.WIDE.U32 R8, R32, 0x30, RZ ;  /* 0x0000003020087825 */ /* 0x000fe200078e00ff */
[----:B------:R-:W-:Y:S03]  /*6cb0*/  ISETP.GE.AND P0, PT, R3, 0x21, PT ;  /* 0x000000210300780c */ /* 0x000fe60003f06270 */
[----:B------:R-:W-:Y:S01]  /*6cc0*/  IMAD.IADD R11, R9, 0x1, R2 ;  /* 0x00000001090b7824 */ /* 0x000fe200078e0202 */
[----:B------:R-:W-:Y:S04]  /*6cd0*/  IADD3 R4, P1, R130, R8, RZ ;  /* 0x0000000882047210 */ /* 0x000fe80007f3e0ff */
[----:B------:R-:W-:Y:S05]  /*6ce0*/  IADD3.X R2, R11, R133, RZ, P1, !PT ;  /* 0x000000850b027210 */ /* 0x000fea0000ffe4ff */
[----:B------:R-:W-:Y:S05]  /*6cf0*/  @P0 IADD3 R5, P1, R4, 0x20, RZ ;  /* 0x0000002004050810 */ /* 0x000fea0007f3e0ff */
[----:B------:R-:W-:Y:S01]  /*6d00*/  @P0 IMAD.X R10, RZ, RZ, R2, P1 ;  /* 0x000000ffff0a0224 */ /* 0x000fe200008e0602 */
[----:B------:R-:W-:Y:S11]  /*6d10*/  ISETP.GE.AND P1, PT, R3, 0x1, PT ;  /* 0x000000010300780c */ /* 0x000ff60003f26270 */
[----:B------:R-:W-:Y:S02]  /*6d20*/  @!UPT UIADD3 URZ, URZ, URZ, URZ ;  /* 0x0000003f3f3ff290 */ /* 0x000fe4000fffe03f */
[----:B------:R-:W-:Y:S01]  /*6d30*/  @P1 IMAD R6, R2, c[0x0][0x258], RZ ;  /* 0x0000960002061a24 */ /* 0x000fe200078e02ff */
[----:B------:R-:W-:Y:S01]  /*6d40*/  @P1 MOV R2, R82 ;  /* 0x0000005200021202 */ /* 0x000fe20000000f00 */
[----:B------:R-:W-:Y:S04]  /*6d50*/  @P1 IMAD.MOV.U32 R3, RZ, RZ, R87 ;  /* 0x000000ffff031224 */ /* 0x000fe800078e0057 */
[C---:B------:R-:W-:Y:S04]  /*6d60*/  @P1 IMAD.WIDE.U32 R2, R4.reuse, c[0x0][0x258], R2 ;  /* 0x0000960004021a25 */ /* 0x040fe800078e0002 */
[----:B------:R-:W-:Y:S01]  /*6d70*/  @P1 IMAD R4, R4, c[0x0][0x25c], R6 ;  /* 0x0000970004041a24 */ /* 0x000fe200078e0206 */
[----:B------:R-:W-:Y:S04]  /*6d80*/  @P1 LEA R6, P2, R2, c[0x0][0x250], 0x1 ;  /* 0x0000940002061a11 */ /* 0x000fe800078408ff */
[----:B------:R-:W-:Y:S01]  /*6d90*/  @P1 IADD3 R3, R3, R4, RZ ;  /* 0x0000000403031210 */ /* 0x000fe20007ffe0ff */
[----:B------:R-:W-:Y:S03]  /*6da0*/  @P0 IMAD R4, R10, c[0x0][0x258], RZ ;  /* 0x000096000a040a24 */ /* 0x000fe600078e02ff */
[----:B------:R-:W-:Y:S01]  /*6db0*/  @P1 LEA.HI.X R7, R2, c[0x0][0x254], R3, 0x1, P2 ;  /* 0x0000950002071a11 */ /* 0x000fe200010f0c03 */
[----:B------:R-:W-:Y:S01]  /*6dc0*/  @P0 IMAD.MOV.U32 R2, RZ, RZ, R82 ;  /* 0x000000ffff020224 */ /* 0x000fe200078e0052 */
[----:B------:R-:W-:Y:S05]  /*6dd0*/  @P0 MOV R3, R87 ;  /* 0x0000005700030202 */ /* 0x000fea0000000f00 */
[C---:B------:R-:W-:Y:S04]  /*6de0*/  @P0 IMAD.WIDE.U32 R2, R5.reuse, c[0x0][0x258], R2 ;  /* 0x0000960005020a25 */ /* 0x040fe800078e0002 */
[----:B------:R-:W-:Y:S01]  /*6df0*/  @P0 IMAD R5, R5, c[0x0][0x25c], R4 ;  /* 0x0000970005050a24 */ /* 0x000fe200078e0204 */
[C---:B------:R-:W-:Y:S03]  /*6e00*/  @P0 LEA R4, P2, R2.reuse, c[0x0][0x250], 0x1 ;  /* 0x0000940002040a11 */ /* 0x040fe600078408ff */
[----:B------:R-:W-:Y:S05]  /*6e10*/  @P0 IMAD.IADD R3, R3, 0x1, R5 ;  /* 0x0000000103030824 */ /* 0x000fea00078e0205 */
[----:B------:R-:W-:Y:S02]  /*6e20*/  @P0 LEA.HI.X R5, R2, c[0x0][0x254], R3, 0x1, P2 ;  /* 0x0000950002050a11 */ /* 0x000fe400010f0c03 */
[C---:B------:R-:W-:Y:S02]  /*6e30*/  @P1 SHF.L.U32 R3, R236.reuse, 0x1, RZ ;  /* 0x00000001ec031819 */ /* 0x040fe400000006ff */
[----:B------:R-:W-:Y:S03]  /*6e40*/  @P0 SHF.L.U32 R2, R236, 0x1, RZ ;  /* 0x00000001ec020819 */ /* 0x000fe600000006ff */
        /* <DEDUP_REMOVED lines=8> */
[----:B------:R1:W-:Y:S01]  /*6ed0*/  @P0 LDGSTS.E.BYPASS.LTC128B.128 [R2+0x3880], [R4.64+0x80], !P4 ;  /* 0x0388008004020fae */ /* 0x0003e2000e101d46 */
[----:B------:R-:W-:Y:S03]  /*6ee0*/  ISETP.GE.AND P0, PT, R237, R77, PT ;  /* 0x0000004ded00720c */ /* 0x000fe60003f06270 */
[----:B------:R-:W0:Y:S01]  /*6ef0*/  LDGDEPBAR ;  /* 0x00000000000079af */ /* 0x000e220000000000 */
[----:B------:R-:W-:Y:S04]  /*6f00*/  DEPBAR.LE SB0, 0x0 ;  /* 0x000080000000791a */ /* 0x000fe80000000000 */
[----:B------:R-:W-:Y:S06]  /*6f10*/  BAR.SYNC.DEFER_BLOCKING 0x0 ;  /* 0x0000000000007b1d */ /* 0x000fec0000010000 */
[----:B------:R-:W-:-:S05]  /*6f20*/  @P0 BRA `(.L_x_201) ;  /* 0x0000023000000947 */ /* 0x000fca0003800000 */
[----:B-1----:R-:W-:Y:S01]  /*6f30*/  IADD3 R2, P0, R135, R8, RZ ;  /* 0x0000000887027210 */ /* 0x002fe20007f1e0ff */
[----:B------:R-:W-:Y:S01]  /*6f40*/  IMAD.MOV.U32 R4, RZ, RZ, R100 ;  /* 0x000000ffff047224 */ /* 0x000fe200078e0064 */
[C---:B------:R-:W-:Y:S01]  /*6f50*/  ISETP.GE.AND P1, PT, R116.reuse, c[0x0][0x1d4], PT ;  /* 0x0000750074007a0c */ /* 0x040fe20003f26270 */
[----:B------:R-:W-:Y:S01]  /*6f60*/  IMAD.MOV.U32 R5, RZ, RZ, R126 ;  /* 0x000000ffff057224 */ /* 0x000fe200078e007e */
[C---:B------:R-:W-:Y:S01]  /*6f70*/  IADD3 R12, R116.reuse, 0x30, RZ ;  /* 0x00000030740c7810 */ /* 0x040fe20007ffe0ff */
[----:B------:R-:W-:Y:S01]  /*6f80*/  IMAD.X R3, R11, 0x1, R134, P0 ;  /* 0x000000010b037824 */ /* 0x000fe200000e0686 */
[----:B------:R-:W-:Y:S01]  /*6f90*/  IADD3 R13, R116, 0x40, RZ ;  /* 0x00000040740d7810 */ /* 0x000fe20007ffe0ff */
[C---:B------:R-:W-:Y:S04]  /*6fa0*/  IMAD.WIDE.U32 R4, R2.reuse, c[0x0][0x208], R4 ;  /* 0x0000820002047a25 */ /* 0x040fe800078e0004 */
[----:B------:R-:W-:Y:S04]  /*6fb0*/  IMAD R3, R3, c[0x0][0x208], RZ ;  /* 0x0000820003037a24 */ /* 0x000fe800078e02ff */
[----:B------:R-:W1:Y:S01]  /*6fc0*/  @!P1 LDS.128 R8, [R229] ;  /* 0x00000000e5089984 */ /* 0x000e620000000c00 */
[----:B------:R-:W-:Y:S01]  /*6fd0*/  IMAD R3, R2, c[0x0][0x20c], R3 ;  /* 0x0000830002037a24 */ /* 0x000fe200078e0203 */
[C---:B------:R-:W-:Y:S03]  /*6fe0*/  LEA R2, P0, R4.reuse, c[0x0][0x1f8], 0x1 ;  /* 0x00007e0004027a11 */ /* 0x040fe600078008ff */
[----:B------:R-:W-:Y:S05]  /*6ff0*/  IMAD.IADD R3, R5, 0x1, R3 ;  /* 0x0000000105037824 */ /* 0x000fea00078e0203 */
[----:B------:R-:W-:Y:S02]  /*7000*/  LEA.HI.X R3, R4, c[0x0][0x1fc], R3, 0x1, P0 ;  /* 0x00007f0004037a11 */ /* 0x000fe400000f0c03 */
[----:B------:R-:W-:Y:S11]  /*7010*/  ISETP.GE.AND P0, PT, R26, c[0x0][0x1d4], PT ;  /* 0x000075001a007a0c */ /* 0x000ff60003f06270 */
[----:B------:R-:W-:Y:S02]  /*7020*/  @!UPT UIADD3 URZ, URZ, URZ, URZ ;  /* 0x0000003f3f3ff290 */ /* 0x000fe4000fffe03f */
[----:B------:R-:W2:Y:S04]  /*7030*/  @!P0 LDS.128 R4, [R230] ;  /* 0x00000000e6048984 */ /* 0x000ea80000000c00 */
[----:B-1----:R-:W-:Y:S01]  /*7040*/  @!P1 STG.E.128 [R2.64], R8 ;  /* 0x0000000802009986 */ /* 0x002fe2000c101d06 */
[----:B------:R-:W-:Y:S11]  /*7050*/  ISETP.GE.AND P1, PT, R27, c[0x0][0x1d4], PT ;  /* 0x000075001b007a0c */ /* 0x000ff60003f26270 */
[----:B------:R-:W-:Y:S02]  /*7060*/  @!UPT UIADD3 URZ, URZ, URZ, URZ ;  /* 0x0000003f3f3ff290 */ /* 0x000fe4000fffe03f */
[----:B------:R-:W1:Y:S04]  /*7070*/  @!P1 LDS.128 R8, [R229+0xc00] ;  /* 0x000c0000e5089984 */ /* 0x000e680000000c00 */
[----:B--2---:R-:W-:Y:S01]  /*7080*/  @!P0 STG.E.128 [R2.64+0x20], R4 ;  /* 0x0000200402008986 */ /* 0x004fe2000c101d06 */
[----:B------:R-:W-:Y:S02]  /*7090*/  ISETP.GE.AND P0, PT, R12, c[0x0][0x1d4], PT ;  /* 0x000075000c007a0c */ /* 0x000fe40003f06270 */
[----:B------:R-:W-:Y:S11]  /*70a0*/  IADD3 R12, R116, 0x50, RZ ;  /* 0x00000050740c7810 */ /* 0x000ff60007ffe0ff */
[----:B------:R-:W2:Y:S04]  /*70b0*/  @!P0 LDS.128 R4, [R230+0xc00] ;  /* 0x000c0000e6048984 */ /* 0x000ea80000000c00 */
[----:B-1----:R-:W-:Y:S01]  /*70c0*/  @!P1 STG.E.128 [R2.64+0x40], R8 ;  /* 0x0000400802009986 */ /* 0x002fe2000c101d06 */
[----:B------:R-:W-:Y:S11]  /*70d0*/  ISETP.GE.AND P1, PT, R13, c[0x0][0x1d4], PT ;  /* 0x000075000d007a0c */ /* 0x000ff60003f26270 */
[----:B------:R-:W-:Y:S02]  /*70e0*/  @!UPT UIADD3 URZ, URZ, URZ, URZ ;  /* 0x0000003f3f3ff290 */ /* 0x000fe4000fffe03f */
[----:B------:R-:W1:Y:S04]  /*70f0*/  @!P1 LDS.128 R8, [R229+0x1800] ;  /* 0x00180000e5089984 */ /* 0x000e680000000c00 */
[----:B--2---:R-:W-:Y:S01]  /*7100*/  @!P0 STG.E.128 [R2.64+0x60], R4 ;  /* 0x0000600402008986 */ /* 0x004fe2000c101d06 */
[----:B------:R-:W-:Y:S11]  /*7110*/  ISETP.GE.AND P0, PT, R12, c[0x0][0x1d4], PT ;  /* 0x000075000c007a0c */ /* 0x000ff60003f06270 */
[----:B------:R-:W-:Y:S02]  /*7120*/  @!UPT UIADD3 URZ, URZ, URZ, URZ ;  /* 0x0000003f3f3ff290 */ /* 0x000fe4000fffe03f */
[----:B------:R-:W2:Y:S04]  /*7130*/  @!P0 LDS.128 R4, [R230+0x1800] ;  /* 0x00180000e6048984 */ /* 0x000ea80000000c00 */
[----:B-1----:R1:W-:Y:S04]  /*7140*/  @!P1 STG.E.128 [R2.64+0x80], R8 ;  /* 0x0000800802009986 */ /* 0x0023e8000c101d06 */
[----:B--2---:R1:W-:Y:S02]  /*7150*/  @!P0 STG.E.128 [R2.64+0xa0], R4 ;  /* 0x0000a00402008986 */ /* 0x0043e4000c101d06 */
.L_x_201:
[----:B-1----:R-:W-:Y:S05]  /*7160*/  BSYNC B0 ;  /* 0x0000000000007941 */ /* 0x002fea0003800000 */
.L_x_200:
[----:B------:R-:W-:Y:S01]  /*7170*/  ISETP.GT.AND P3, PT, R32, R131, PT ;  /* 0x000000832000720c */ /* 0x000fe20003f64270 */
[----:B------:R-:W-:Y:S01]  /*7180*/  @!UPT UIADD3 URZ, URZ, URZ, URZ ;  /* 0x0000003f3f3ff290 */ /* 0x000fe2000fffe03f */
[----:B------:R-:W-:Y:S11]  /*7190*/  BSSY B0, `(.L_x_202) ;  /* 0x000001f000007945 */ /* 0x000ff60003800000 */
[----:B------:R-:W-:-:S05]  /*71a0*/  @!P3 BRA `(.L_x_203) ;  /* 0x000001d00000b947 */ /* 0x000fca0003800000 */
[----:B------:R-:W-:Y:S01]  /*71b0*/  IADD3 R8, -R238, 0x30, RZ ;  /* 0x00000030ee087810 */ /* 0x000fe20007ffe1ff */
[----:B------:R-:W-:Y:S01]  /*71c0*/  IMAD.MOV.U32 R2, RZ, RZ, R98 ;  /* 0x000000ffff027224 */ /* 0x000fe200078e0062 */
[----:B------:R-:W-:Y:S01]  /*71d0*/  IADD3 R4, R32, -0x1, RZ ;  /* 0xffffffff20047810 */ /* 0x000fe20007ffe0ff */
[----:B------:R-:W-:Y:S01]  /*71e0*/  IMAD.MOV.U32 R3, RZ, RZ, R89 ;  /* 0x000000ffff037224 */ /* 0x000fe200078e0059 */
[----:B------:R-:W-:Y:S02]  /*71f0*/  ISETP.GE.AND P1, PT, R8, 0x1, PT ;  /* 0x000000010800780c */ /* 0x000fe40003f26270 */
[----:B------:R-:W-:Y:S01]  /*7200*/  SHF.R.S32.HI R6, RZ, 0x1f, R4 ;  /* 0x0000001fff067819 */ /* 0x000fe20000011404 */
[----:B------:R-:W-:Y:S02]  /*7210*/  IMAD R5, R155, R4, RZ ;  /* 0x000000049b057224 */ /* 0x000fe400078e02ff */
[-C--:B------:R-:W-:Y:S04]  /*7220*/  IMAD.WIDE.U32 R2, R4, R144.reuse, R2 ;  /* 0x0000009004027225 */ /* 0x080fe800078e0002 */
[----:B------:R-:W-:Y:S04]  /*7230*/  IMAD R4, R6, R144, R5 ;  /* 0x0000009006047224 */ /* 0x000fe800078e0205 */
[----:B------:R-:W-:Y:S01]  /*7240*/  IMAD.IADD R3, R3, 0x1, R4 ;  /* 0x0000000103037824 */ /* 0x000fe200078e0204 */
[C---:B------:R-:W-:Y:S04]  /*7250*/  @P1 LEA R6, P0, R2.reuse, c[0x0][0x220], 0x1 ;  /* 0x0000880002061a11 */ /* 0x040fe800078008ff */
[----:B------:R-:W-:Y:S02]  /*7260*/  @P1 LEA.HI.X R7, R2, c[0x0][0x224], R3, 0x1, P0 ;  /* 0x0000890002071a11 */ /* 0x000fe400000f0c03 */
[----:B------:R-:W-:Y:S11]  /*7270*/  ISETP.GE.AND P0, PT, R8, 0x21, PT ;  /* 0x000000210800780c */ /* 0x000ff60003f06270 */
[----:B------:R-:W-:Y:S02]  /*7280*/  @!UPT UIADD3 URZ, URZ, URZ, URZ ;  /* 0x0000003f3f3ff290 */ /* 0x000fe4000fffe03f */
[----:B------:R-:W-:Y:S05]  /*7290*/  @P0 IADD3 R2, P2, R161, R2, RZ ;  /* 0x00000002a1020210 */ /* 0x000fea0007f5e0ff */
[----:B------:R-:W-:Y:S01]  /*72a0*/  @P0 IMAD.X R3, R3, 0x1, R154, P2 ;  /* 0x0000000103030824 */ /* 0x000fe200010e069a */
[C---:B------:R-:W-:Y:S04]  /*72b0*/  @P0 LEA R4, P2, R2.reuse, c[0x0][0x220], 0x1 ;  /* 0x0000880002040a11 */ /* 0x040fe800078408ff */
[----:B------:R-:W-:Y:S01]  /*72c0*/  @P0 LEA.HI.X R5, R2, c[0x0][0x224], R3, 0x1, P2 ;  /* 0x0000890002050a11 */ /* 0x000fe200010f0c03 */
[C---:B------:R-:W-:Y:S05]  /*72d0*/  @P1 IMAD.SHL.U32 R2, R236.reuse, 0x2, RZ ;  /* 0x00000002ec021824 */ /* 0x040fea00078e00ff */
[----:B------:R-:W-:Y:S01]  /*72e0*/  @!PT LDS RZ, [RZ] ;  /* 0x00000000fffff984 */ /* 0x000fe20000000800 */
[----:B------:R-:W-:Y:S01]  /*72f0*/  @!PT LDS RZ, [RZ] ;  /* 0x00000000fffff984 */ /* 0x000fe20000000800 */
[----:B------:R-:W-:Y:S01]  /*7300*/  @!PT LDS RZ, [RZ] ;  /* 0x00000000fffff984 */ /* 0x000fe20000000800 */
[----:B------:R1:W-:Y:S04]  /*7310*/  @P1 LDGSTS.E.BYPASS.LTC128B.128 [R2+0x3c80], [R6.64], !P6 ;  /* 0x03c8000006021fae */ /* 0x0003e8000f101d46 */
[----:B------:R1:W-:Y:S04]  /*7320*/  @P1 LDGSTS.E.BYPASS.LTC128B.128 [R2+0x4880], [R6.64+0x40], !P5 ;  /* 0x0488004006021fae */ /* 0x0003e8000e901d46 */
[----:B------:R1:W-:Y:S02]  /*7330*/  @P1 LDGSTS.E.BYPASS.LTC128B.128 [R2+0x5480], [R6.64+0x80], !P4 ;  /* 0x0548008006021fae */ /* 0x0003e4000e101d46 */
[----:B-1----:R-:W-:Y:S05]  /*7340*/  @P0 IMAD.SHL.U32 R2, R236, 0x2, RZ ;  /* 0x00000002ec020824 */ /* 0x002fea00078e00ff */
[----:B------:R1:W-:Y:S04]  /*7350*/  @P0 LDGSTS.E.BYPASS.LTC128B.128 [R2+0x4480], [R4.64], !P6 ;  /* 0x0448000004020fae */ /* 0x0003e8000f101d46 */
[----:B------:R1:W-:Y:S04]  /*7360*/  @P0 LDGSTS.E.BYPASS.LTC128B.128 [R2+0x5080], [R4.64+0x40], !P5 ;  /* 0x0508004004020fae */ /* 0x0003e8000e901d46 */
[----:B------:R1:W-:Y:S02]  /*7370*/  @P0 LDGSTS.E.BYPASS.LTC128B.128 [R2+0x5c80], [R4.64+0x80], !P4 ;  /* 0x05c8008004020fae */ /* 0x0003e4000e101d46 */
.L_x_203:
[----:B------:R-:W-:Y:S05]  /*7380*/  BSYNC B0 ;  /* 0x0000000000007941 */ /* 0x000fea0003800000 */
.L_x_202:
[----:B------:R-:W0:Y:S01]  /*7390*/  LDGDEPBAR ;  /* 0x00000000000079af */ /* 0x000e220000000000 */
[----:B------:R-:W-:Y:S01]  /*73a0*/  IADD3 R32, R32, -0x1, RZ ;  /* 0xffffffff20207810 */ /* 0x000fe20007ffe0ff */
[----:B------:R-:W-:-:S05]  /*73b0*/  @P3 BRA `(.L_x_204) ;  /* 0xffffbf3000003947 */ /* 0x000fca000383ffff */
[----:B------:R-:W-:Y:S01]  /*73c0*/  WARPSYNC 0xffffffff ;  /* 0xffffffff00007948 */ /* 0x000fe20003800000 */
[----:B------:R-:W-:Y:S06]  /*73d0*/  BAR.SYNC.DEFER_BLOCKING 0x0 ;  /* 0x0000000000007b1d */ /* 0x000fec0000010000 */
.L_x_177:
[----:B------:R-:W-:Y:S01]  /*73e0*/  ISETP.GE.AND P0, PT, R160, 0x1, PT ;  /* 0x00000001a000780c */ /* 0x000fe20003f06270 */
[----:B------:R-:W-:Y:S01]  /*73f0*/  BSSY B0, `(.L_x_205) ;  /* 0x0000020000007945 */ /* 0x000fe20003800000 */
[----:B------:R-:W-:Y:S01]  /*7400*/  IMAD.IADD R9, R148, 0x1, R149 ;  /* 0x0000000194097824 */ /* 0x000fe200078e0295 */
[----:B------:R-:W-:-:S10]  /*7410*/  MOV R0, RZ ;  /* 0x000000ff00007202 */ /* 0x000fd40000000f00 */
[----:B------:R-:W-:Y:S05]  /*7420*/  @!P0 BRA `(.L_x_206) ;  /* 0x000001c000008947 */ /* 0x000fea0003800000 */
[----:B-1----:R-:W-:Y:S01]  /*7430*/  IABS R2, R136 ;  /* 0x0000008800027213 */ /* 0x002fe20000000000 */
[----:B------:R-:W-:Y:S01]  /*7440*/  IMAD.MOV.U32 R4, RZ, RZ, RZ ;  /* 0x000000ffff047224 */ /* 0x000fe200078e00ff */
[----:B------:R-:W-:Y:S02]  /*7450*/  IADD3 R6, R146, -0x1, R136 ;  /* 0xffffffff92067810 */ /* 0x000fe40007ffe088 */
[----:B------:R-:W1:Y:S02]  /*7460*/  I2F.RP R0, R2 ;  /* 0x0000000200007306 */ /* 0x000e640000209400 */
[----:B------:R-:W-:-:S06]  /*7470*/  IABS R8, R6 ;  /* 0x0000000600087213 */ /* 0x000fcc0000000000 */
[----:B-1----:R-:W1:Y:S02]  /*7480*/  MUFU.RCP R0, R0 ;  /* 0x0000000000007308 */ /* 0x002e640000001000 */
[----:B-1----:R-:W-:-:S06]  /*7490*/  IADD3 R0, R0, 0xffffffe, RZ ;  /* 0x0ffffffe00007810 */ /* 0x002fcc0007ffe0ff */
[----:B------:R-:W1:Y:S02]  /*74a0*/  F2I.FTZ.U32.TRUNC.NTZ R5, R0 ;  /* 0x0000000000057305 */ /* 0x000e64000021f000 */
[----:B-1----:R-:W-:-:S04]  /*74b0*/  IMAD.MOV R0, RZ, RZ, -R5 ;  /* 0x000000ffff007224 */ /* 0x002fc800078e0a05 */
        /* <DEDUP_REMOVED lines=19> */
.L_x_206:
[----:B------:R-:W-:Y:S05]  /*75f0*/  BSYNC B0 ;  /* 0x0000000000007941 */ /* 0x000fea0003800000 */
.L_x_205:
[----:B-1----:R-:W2:Y:S01]  /*7600*/  LDL R2, [R1+0x3c] ;  /* 0x00003c0001027983 */ /* 0x002ea20000100800 */
        /* <DEDUP_REMOVED lines=50> */
[----:B--2---:R-:W-:-:S04]  /*7930*/  IMAD R250, R2, R0, RZ ;  /* 0x0000000002fa7224 */ /* 0x004fc800078e02ff */
[--C-:B------:R-:W-:Y:S01]  /*7940*/  IMAD.IADD R2, R250, 0x1, R0.reuse ;  /* 0x00000001fa027824 */ /* 0x100fe200078e0200 */
[----:B------:R-:W-:-:S04]  /*7950*/  PRMT R0, RZ, 0x7610, R0 ;  /* 0x00007610ff007816 */ /* 0x000fc80000000000 */
[----:B------:R-:W-:-:S04]  /*7960*/  IMNMX R225, R146, R2, PT ;  /* 0x0000000292e17217 */ /* 0x000fc80003800200 */
[----:B------:R-:W-:-:S13]  /*7970*/  ISETP.GT.AND P0, PT, R225, R250, PT ;  /* 0x000000fae100720c */ /* 0x000fda0003f04270 */
[----:B------:R-:W-:Y:S05]  /*7980*/  @!P0 BRA `(.L_x_207) ;  /* 0x0000bc8000008947 */ /* 0x000fea0003800000 */
[----:B------:R-:W2:Y:S01]  /*7990*/  LDL R17, [R1+0x4] ;  /* 0x0000040001117983 */ /* 0x000ea20000100800 */
[----:B------:R-:W-:-:S03]  /*79a0*/  ISETP.NE.U32.AND P0, PT, RZ, c[0x0][0x340], PT ;  /* 0x0000d000ff007a0c */ /* 0x000fc60003f05070 */
[----:B------:R-:W3:Y:S01]  /*79b0*/  LDL R18, [R1+0x10] ;  /* 0x0000100001127983 */ /* 0x000ee20000100800 */
[----:B------:R-:W-:-:S13]  /*79c0*/  ISETP.NE.AND.EX P1, PT, RZ, c[0x0][0x344], PT, P0 ;  /* 0x0000d100ff007a0c */ /* 0x000fda0003f25300 */
[----:B------:R-:W-:-:S04]  /*79d0*/  @P1 IMAD.MOV.U32 R2, RZ, RZ, 0x4 ;  /* 0x00000004ff021424 */ /* 0x000fc800078e00ff */
[----:B------:R-:W-:-:S05]  /*79e0*/  @P1 IMAD.WIDE R2, R249, R2, c[0x0][0x340] ;  /* 0x0000d000f9021625 */ /* 0x000fca00078e0202 */
[----:B------:R1:W4:Y:S04]  /*79f0*/  @P1 LDG.E R13, [R2.64] ;  /* 0x00000006020d1981 */ /* 0x000328000c1e1900 */
[----:B------:R-:W1:Y:S01]  /*7a00*/  S2R R11, SR_TID.X ;  /* 0x00000000000b7919 */ /* 0x000e620000002100 */
[----:B------:R-:W-:Y:S01]  /*7a10*/  SHF.R.S32.HI R0, RZ, 0x1f, R147 ;  /* 0x0000001fff007819 */ /* 0x000fe20000011493 */
[----:B------:R-:W-:-:S04]  /*7a20*/  IMAD.MOV.U32 R6, RZ, RZ, c[0x0][0x2c4] ;  /* 0x0000b100ff067624 */ /* 0x000fc800078e00ff */
[----:B------:R-:W-:Y:S01]  /*7a30*/  IMAD R0, R0, c[0x0][0x178], RZ ;  /* 0x00005e0000007a24 */ /* 0x000fe200078e02ff */
[----:B------:R-:W-:-:S03]  /*7a40*/  SHF.R.S32.HI R5, RZ, 0x1f, R9 ;  /* 0x0000001fff057819 */ /* 0x000fc60000011409 */
[----:B------:R-:W-:Y:S01]  /*7a50*/  IMAD R4, R147, c[0x0][0x17c], R0 ;  /* 0x00005f0093047a24 */ /* 0x000fe200078e0200 */
[----:B------:R-:W-:Y:S02]  /*7a60*/  IADD3 R0, P0, R238, R9, RZ ;  /* 0x00000009ee007210 */ /* 0x000fe40007f1e0ff */
[----:B------:R-:W-:Y:S02]  /*7a70*/  ISETP.NE.AND P2, PT, R6, 0x1, PT ;  /* 0x000000010600780c */ /* 0x000fe40003f45270 */
[----:B------:R-:W-:Y:S02]  /*7a80*/  LEA.HI.X.SX32 R6, R238, R5, 0x1, P0 ;  /* 0x00000005ee067211 */ /* 0x000fe400000f0eff */
[----:B-1----:R-:W-:-:S04]  /*7a90*/  SHF.R.S32.HI R10, RZ, 0x1f, R11 ;  /* 0x0000001fff0a7819 */ /* 0x002fc8000001140b */
[----:B------:R-:W-:-:S04]  /*7aa0*/  LEA.HI R10, R10, R11, RZ, 0x2 ;  /* 0x0000000b0a0a7211 */ /* 0x000fc800078f10ff */
[----:B------:R-:W-:Y:S01]  /*7ab0*/  LOP3.LUT R10, R10, 0xfffffffc, RZ, 0xc0, !PT ;  /* 0xfffffffc0a0a7812 */ /* 0x000fe200078ec0ff */
[----:B------:R-:W-:-:S04]  /*7ac0*/  IMAD.WIDE.U32 R2, R147, c[0x0][0x178], RZ ;  /* 0x00005e0093027a25 */ /* 0x000fc800078e00ff */
[----:B------:R-:W-:Y:S02]  /*7ad0*/  IMAD R9, R6, c[0x0][0x1e0], RZ ;  /* 0x0000780006097a24 */ /* 0x000fe400078e02ff */
[----:B------:R-:W-:Y:S01]  /*7ae0*/  IMAD.IADD R10, R11, 0x1, -R10 ;  /* 0x000000010b0a7824 */ /* 0x000fe200078e0a0a */
[----:B------:R-:W-:Y:S01]  /*7af0*/  ISETP.NE.U32.AND P0, PT, RZ, c[0x0][0x348], PT ;  /* 0x0000d200ff007a0c */ /* 0x000fe20003f05070 */
[----:B------:R-:W-:Y:S01]  /*7b00*/  IMAD R16, R0, c[0x0][0x1e4], R9 ;  /* 0x0000790000107a24 */ /* 0x000fe200078e0209 */
[----:B------:R-:W-:Y:S01]  /*7b10*/  IADD3 R3, R3, R4, RZ ;  /* 0x0000000403037210 */ /* 0x000fe20007ffe0ff */
[----:B------:R-:W-:Y:S01]  /*7b20*/  IMAD.MOV.U32 R4, RZ, RZ, R246 ;  /* 0x000000ffff047224 */ /* 0x000fe200078e00f6 */
[----:B------:R-:W-:Y:S02]  /*7b30*/  MOV R5, R247 ;  /* 0x000000f700057202 */ /* 0x000fe40000000f00 */
[----:B------:R-:W-:Y:S01]  /*7b40*/  LEA R9, R10, R238, 0x5 ;  /* 0x000000ee0a097211 */ /* 0x000fe200078e28ff */
[----:B------:R-:W-:Y:S01]  /*7b50*/  IMAD R8, R6, c[0x0][0x208], RZ ;  /* 0x0000820006087a24 */ /* 0x000fe200078e02ff */
[----:B------:R-:W-:Y:S01]  /*7b60*/  ISETP.NE.AND.EX P0, PT, RZ, c[0x0][0x34c], PT, P0 ;  /* 0x0000d300ff007a0c */ /* 0x000fe20003f05300 */
[----:B------:R-:W-:Y:S01]  /*7b70*/  IMAD.WIDE.U32 R6, R0, c[0x0][0x1e0], R4 ;  /* 0x0000780000067a25 */ /* 0x000fe200078e0004 */
[----:B------:R-:W-:-:S03]  /*7b80*/  ISETP.GE.AND P6, PT, R245, c[0x0][0x1d4], PT ;  /* 0x00007500f5007a0c */ /* 0x000fc60003fc6270 */
[----:B------:R-:W-:-:S04]  /*7b90*/  IMAD.WIDE.U32 R4, R0, c[0x0][0x208], R4 ;  /* 0x0000820000047a25 */ /* 0x000fc800078e0004 */
[----:B------:R-:W-:Y:S02]  /*7ba0*/  IMAD R15, R0, c[0x0][0x20c], R8 ;  /* 0x00008300000f7a24 */ /* 0x000fe400078e0208 */
[----:B------:R-:W-:Y:S01]  /*7bb0*/  IMAD.WIDE.U32 R2, R251, c[0x0][0x1b8], R2 ;  /* 0x00006e00fb027a25 */ /* 0x000fe200078e0002 */
[----:B------:R-:W-:Y:S02]  /*7bc0*/  SEL R8, R249, RZ, !P0 ;  /* 0x000000fff9087207 */ /* 0x000fe40004000000 */
[----:B------:R-:W-:Y:S01]  /*7bd0*/  SEL R10, RZ, 0xffffffff, P6 ;  /* 0xffffffffff0a7807 */ /* 0x000fe20003000000 */
[----:B------:R-:W-:Y:S01]  /*7be0*/  IMAD R3, R251, c[0x0][0x1bc], R3 ;  /* 0x00006f00fb037a24 */ /* 0x000fe200078e0203 */
[----:B------:R-:W-:-:S03]  /*7bf0*/  ISETP.GE.AND P3, PT, R246, c[0x0][0x1d4], PT ;  /* 0x00007500f6007a0c */ /* 0x000fc60003f66270 */
[----:B------:R-:W-:Y:S01]  /*7c00*/  IMAD.WIDE.U32 R2, R8, c[0x0][0x1c0], R2 ;  /* 0x0000700008027a25 */ /* 0x000fe200078e0002 */
[----:B------:R-:W-:-:S03]  /*7c10*/  SEL R14, RZ, 0x1, P3 ;  /* 0x00000001ff0e7807 */ /* 0x000fc60001800000 */
[----:B------:R-:W-:-:S05]  /*7c20*/  IMAD.SHL.U32 R10, R10, 0x2, RZ ;  /* 0x000000020a0a7824 */ /* 0x000fca00078e00ff */
[----:B------:R-:W-:Y:S01]  /*7c30*/  LOP3.LUT R14, R10, 0x2, R14, 0xe2, !PT ;  /* 0x000000020a0e7812 */ /* 0x000fe200078ee20e */
[----:B------:R-:W-:Y:S01]  /*7c40*/  IMAD.IADD R5, R5, 0x1, R15 ;  /* 0x0000000105057824 */ /* 0x000fe200078e020f */
[----:B------:R-:W-:-:S03]  /*7c50*/  IADD3 R7, R7, R16, RZ ;  /* 0x0000001007077210 */ /* 0x000fc60007ffe0ff */
[----:B------:R-:W-:Y:S01]  /*7c60*/  IMAD.WIDE.U32 R4, R251, c[0x0][0x210], R4 ;  /* 0x00008400fb047a25 */ /* 0x000fe200078e0004 */
[----:B------:R-:W-:-:S03]  /*7c70*/  ISETP.GE.AND P5, PT, R248, c[0x0][0x1d4], PT ;  /* 0x00007500f8007a0c */ /* 0x000fc60003fa6270 */
[----:B------:R-:W-:-:S04]  /*7c80*/  IMAD.WIDE.U32 R6, R251, c[0x0][0x1e8], R6 ;  /* 0x00007a00fb067a25 */ /* 0x000fc800078e0006 */
[C---:B------:R-:W-:Y:S02]  /*7c90*/  IMAD R5, R251.reuse, c[0x0][0x214], R5 ;  /* 0x00008500fb057a24 */ /* 0x040fe400078e0205 */
[----:B------:R-:W-:Y:S01]  /*7ca0*/  IMAD R7, R251, c[0x0][0x1ec], R7 ;  /* 0x00007b00fb077a24 */ /* 0x000fe200078e0207 */
[----:B------:R-:W-:Y:S02]  /*7cb0*/  P2R R120, PR, RZ, 0x8 ;  /* 0x00000008ff787803 */ /* 0x000fe40000000000 */
[----:B------:R-:W-:Y:S02]  /*7cc0*/  ISETP.GE.AND P3, PT, R245, c[0x0][0x198], PT ;  /* 0x00006600f5007a0c */ /* 0x000fe40003f66270 */
[----:B------:R-:W-:Y:S02]  /*7cd0*/  ISETP.GE.AND P4, PT, R248, c[0x0][0x198], PT ;  /* 0x00006600f8007a0c */ /* 0x000fe40003f86270 */
[----:B------:R-:W-:Y:S01]  /*7ce0*/  IADD3 R118, R225, -0x1, RZ ;  /* 0xffffffffe1767810 */ /* 0x000fe20007ffe0ff */
[----:B--2---:R-:W-:Y:S01]  /*7cf0*/  IMAD R9, R17, 0x80, R9 ;  /* 0x0000008011097824 */ /* 0x004fe200078e0209 */
[----:B---3--:R-:W-:-:S03]  /*7d00*/  SEL R0, R18, RZ, !P0 ;  /* 0x000000ff12007207 */ /* 0x008fc60004000000 */
[----:B------:R-:W-:-:S04]  /*7d10*/  @P2 IMAD.HI.U32 R11, R9, c[0x0][0x2c8], RZ ;  /* 0x0000b200090b2a27 */ /* 0x000fc800078e00ff */
[----:B------:R-:W-:Y:S01]  /*7d20*/  IMAD R12, R0, c[0x0][0x1c0], RZ ;  /* 0x00007000000c7a24 */ /* 0x000fe200078e02ff */
[----:B------:R-:W-:Y:S02]  /*7d30*/  MOV R0, R9 ;  /* 0x0000000900007202 */ /* 0x000fe40000000f00 */
[----:B------:R-:W-:Y:S01]  /*7d40*/  @P2 SHF.R.U32.HI R0, RZ, c[0x0][0x2cc], R11 ;  /* 0x0000b300ff002a19 */ /* 0x000fe2000001160b */
[----:B------:R-:W-:-:S03]  /*7d50*/  IMAD R12, R8, c[0x0][0x1c4], R12 ;  /* 0x00007100080c7a24 */ /* 0x000fc600078e020c */
[--C-:B------:R-:W-:Y:S02]  /*7d60*/  SHF.R.S32.HI R8, RZ, 0x1f, R0.reuse ;  /* 0x0000001fff087819 */ /* 0x100fe40000011400 */
[----:B------:R-:W-:Y:S01]  /*7d70*/  IADD3 R3, R3, R12, RZ ;  /* 0x0000000c03037210 */ /* 0x000fe20007ffe0ff */
[----:B------:R-:W-:Y:S02]  /*7d80*/  IMAD.MOV R10, RZ, RZ, -R0 ;  /* 0x000000ffff0a7224 */ /* 0x000fe400078e0a00 */
[----:B------:R-:W-:Y:S02]  /*7d90*/  IMAD R8, R8, c[0x0][0x1b0], RZ ;  /* 0x00006c0008087a24 */ /* 0x000fe400078e02ff */
[----:B------:R-:W-:-:S04]  /*7da0*/  IMAD.WIDE.U32 R2, R0, c[0x0][0x1b0], R2 ;  /* 0x00006c0000027a25 */ /* 0x000fc800078e0002 */
[----:B------:R-:W-:Y:S02]  /*7db0*/  IMAD R8, R0, c[0x0][0x1b4], R8 ;  /* 0x00006d0000087a24 */ /* 0x000fe400078e0208 */
[----:B------:R-:W-:Y:S01]  /*7dc0*/  IMAD R0, R10, c[0x0][0x2c4], R9 ;  /* 0x0000b1000a007a24 */ /* 0x000fe200078e0209 */
[----:B------:R-:W-:Y:S02]  /*7dd0*/  ISETP.NE.U32.AND P0, PT, RZ, c[0x0][0x350], PT ;  /* 0x0000d400ff007a0c */ /* 0x000fe40003f05070 */
[----:B------:R-:W-:Y:S02]  /*7de0*/  IADD3 R3, R3, R8, RZ ;  /* 0x0000000803037210 */ /* 0x000fe40007ffe0ff */
[----:B------:R-:W-:Y:S02]  /*7df0*/  SHF.R.S32.HI R9, RZ, 0x1f, R0 ;  /* 0x0000001fff097819 */ /* 0x000fe40000011400 */
[----:B----4-:R-:W-:Y:S01]  /*7e00*/  @P1 SHF.R.S32.HI R8, RZ, 0x1f, R13 ;  /* 0x0000001fff081819 */ /* 0x010fe2000001140d */
[----:B------:R-:W-:Y:S01]  /*7e10*/  @!P1 IMAD.MOV.U32 R8, RZ, RZ, R18 ;  /* 0x000000ffff089224 */ /* 0x000fe200078e0012 */
[----:B------:R-:W-:Y:S01]  /*7e20*/  ISETP.NE.AND.EX P0, PT, RZ, c[0x0][0x354], PT, P0 ;  /* 0x0000d500ff007a0c */ /* 0x000fe20003f05300 */
[----:B------:R-:W-:Y:S01]  /*7e30*/  IMAD R9, R9, c[0x0][0x1a8], RZ ;  /* 0x00006a0009097a24 */ /* 0x000fe200078e02ff */
[----:B------:R-:W-:-:S02]  /*7e40*/  @!P1 MOV R13, R249 ;  /* 0x000000f9000d9202 */ /* 0x000fc40000000f00 */
[----:B------:R-:W-:Y:S01]  /*7e50*/  SEL R8, R8, RZ, !P0 ;  /* 0x000000ff08087207 */ /* 0x000fe20004000000 */
[C---:B------:R-:W-:Y:S02]  /*7e60*/  IMAD R9, R0.reuse, c[0x0][0x1ac], R9 ;  /* 0x00006b0000097a24 */ /* 0x040fe400078e0209 */
[----:B------:R-:W-:Y:S01]  /*7e70*/  IMAD.WIDE.U32 R2, R0, c[0x0][0x1a8], R2 ;  /* 0x00006a0000027a25 */ /* 0x000fe200078e0002 */
[----:B------:R-:W-:Y:S02]  /*7e80*/  SEL R0, R13, RZ, !P0 ;  /* 0x000000ff0d007207 */ /* 0x000fe40004000000 */
[----:B------:R-:W-:Y:S01]  /*7e90*/  SEL R11, RZ, 0x4, P5 ;  /* 0x00000004ff0b7807 */ /* 0x000fe20002800000 */
[C---:B------:R-:W-:Y:S02]  /*7ea0*/  IMAD R10, R8.reuse, c[0x0][0x1f0], RZ ;  /* 0x00007c00080a7a24 */ /* 0x040fe400078e02ff */
[----:B------:R-:W-:Y:S02]  /*7eb0*/  IMAD R8, R8, c[0x0][0x218], RZ ;  /* 0x0000860008087a24 */ /* 0x000fe400078e02ff */
[----:B------:R-:W-:Y:S01]  /*7ec0*/  IMAD.WIDE.U32 R242, R0, c[0x0][0x218], R4 ;  /* 0x0000860000f27a25 */ /* 0x000fe200078e0004 */
[----:B------:R-:W-:-:S03]  /*7ed0*/  LOP3.LUT R63, R14, R11, RZ, 0xfc, !PT ;  /* 0x0000000b0e3f7212 */ /* 0x000fc600078efcff */
[----:B------:R-:W-:Y:S01]  /*7ee0*/  IMAD.WIDE.U32 R240, R0, c[0x0][0x1f0], R6 ;  /* 0x00007c0000f07a25 */ /* 0x000fe200078e0006 */
[----:B------:R-:W-:-:S03]  /*7ef0*/  LEA R11, P0, R2, c[0x0][0x160], 0x1 ;  /* 0x00005800020b7a11 */ /* 0x000fc600078008ff */
[C---:B------:R-:W-:Y:S02]  /*7f00*/  IMAD R4, R0.reuse, c[0x0][0x1f4], R10 ;  /* 0x00007d0000047a24 */ /* 0x040fe400078e020a */
[----:B------:R-:W-:Y:S02]  /*7f10*/  IMAD.IADD R3, R3, 0x1, R9 ;  /* 0x0000000103037824 */ /* 0x000fe400078e0209 */
[----:B------:R-:W-:Y:S01]  /*7f20*/  IMAD R0, R0, c[0x0][0x21c], R8 ;  /* 0x0000870000007a24 */ /* 0x000fe200078e0208 */
[----:B------:R-:W-:Y:S01]  /*7f30*/  ISETP.GE.AND P2, PT, R246, c[0x0][0x198], PT ;  /* 0x00006600f6007a0c */ /* 0x000fe20003f46270 */
[----:B------:R-:W-:Y:S01]  /*7f40*/  IMAD.IADD R239, R241, 0x1, R4 ;  /* 0x00000001f1ef7824 */ /* 0x000fe200078e0204 */
[----:B------:R-:W-:Y:S02]  /*7f50*/  LEA.HI.X R10, R2, c[0x0][0x164], R3, 0x1, P0 ;  /* 0x00005900020a7a11 */ /* 0x000fe400000f0c03 */
[----:B------:R-:W-:Y:S02]  /*7f60*/  LEA R9, R17, R238, 0x7 ;  /* 0x000000ee11097211 */ /* 0x000fe400078e38ff */
[----:B------:R-:W-:Y:S01]  /*7f70*/  IADD3 R244, R243, R0, RZ ;  /* 0x00000000f3f47210 */ /* 0x000fe20007ffe0ff */
[----:B------:R-:W-:Y:S05]  /*7f80*/  BRA.DIV ~URZ, `(.L_x_208) ;  /* 0x0000fca27f007947 */ /* 0x000fea000b800000 */
[----:B------:R1:W2:Y:S02]  /*7f90*/  SHFL.IDX PT, R8, R10, RZ, 0x1c1f ;  /* 0x001c1fff0a087589 */ /* 0x0002a400000e0000 */
.L_x_336:
[----:B------:R-:W-:Y:S05]  /*7fa0*/  BRA.DIV ~URZ, `(.L_x_209) ;  /* 0x0000fcf27f007947 */ /* 0x000fea000b800000 */
[----:B------:R3:W4:Y:S02]  /*7fb0*/  SHFL.IDX PT, R0, R11, RZ, 0x1c1f ;  /* 0x001c1fff0b007589 */ /* 0x00072400000e0000 */
.L_x_337:
[----:B------:R-:W-:Y:S01]  /*7fc0*/  IMAD R34, R150, c[0x0][0x2c4], RZ ;  /* 0x0000b10096227a24 */ /* 0x000fe200078e02ff */
[----:B------:R-:W-:Y:S04]  /*7fd0*/  BSSY B0, `(.L_x_210) ;  /* 0x0000012000007945 */ /* 0x000fe80003800000 */
[----:B------:R-:W-:-:S13]  /*7fe0*/  ISETP.GE.AND P0, PT, R9, R34, PT ;  /* 0x000000220900720c */ /* 0x000fda0003f06270 */
[----:B------:R-:W-:Y:S05]  /*7ff0*/  @P0 BRA `(.L_x_211) ;  /* 0x000000f000000947 */ /* 0x000fea0003800000 */
[----:B---3--:R-:W3:Y:S04]  /*8000*/  LDL R2, [R1+0x28] ;  /* 0x0000280001027983 */ /* 0x008ee80000100800 */
[----:B----4-:R-:W4:Y:S01]  /*8010*/  LDL R12, [R1+0x24] ;  /* 0x00002400010c7983 */ /* 0x010f220000100800 */
[----:B------:R-:W-:-:S04]  /*8020*/  LEA R6, P0, R246, R0, 0x1 ;  /* 0x00000000f6067211 */ /* 0x000fc800078008ff */
[----:B--2---:R-:W-:Y:S02]  /*8030*/  LEA.HI.X R7, R246, R8, R247, 0x1, P0 ;  /* 0x00000008f6077211 */ /* 0x004fe400000f0cf7 */
[----:B------:R-:W-:-:S04]  /*8040*/  LEA R4, P0, R245, R0, 0x1 ;  /* 0x00000000f5047211 */ /* 0x000fc800078008ff */
[----:B---3--:R-:W-:Y:S02]  /*8050*/  LEA.HI.X R5, R245, R8, R2, 0x1, P0 ;  /* 0x00000008f5057211 */ /* 0x008fe400000f0c02 */
[----:B------:R-:W-:Y:S01]  /*8060*/  LEA R2, P0, R248, R0, 0x1 ;  /* 0x00000000f8027211 */ /* 0x000fe200078008ff */
[----:B------:R-:W-:-:S03]  /*8070*/  IMAD.SHL.U32 R0, R236, 0x2, RZ ;  /* 0x00000002ec007824 */ /* 0x000fc600078e00ff */
[----:B----4-:R-:W-:Y:S02]  /*8080*/  LEA.HI.X R3, R248, R8, R12, 0x1, P0 ;  /* 0x00000008f8037211 */ /* 0x010fe400000f0c0c */
[----:B------:R-:W-:Y:S01]  /*8090*/  @!PT LDS RZ, [RZ] ;  /* 0x00000000fffff984 */ /* 0x000fe20000000800 */
[----:B------:R-:W-:Y:S01]  /*80a0*/  @!PT LDS RZ, [RZ] ;  /* 0x00000000fffff984 */ /* 0x000fe20000000800 */
[----:B------:R-:W-:Y:S01]  /*80b0*/  @!PT LDS RZ, [RZ] ;  /* 0x00000000fffff984 */ /* 0x000fe20000000800 */
[----:B------:R2:W-:Y:S04]  /*80c0*/  LDGSTS.E.BYPASS.LTC128B.128 [R0+0x6080], [R6.64], !P2 ;  /* 0x0608000006007fae */ /* 0x0005e8000d101d46 */
[----:B------:R2:W-:Y:S04]  /*80d0*/  LDGSTS.E.BYPASS.LTC128B.128 [R0+0x8080], [R4.64], !P3 ;  /* 0x0808000004007fae */ /* 0x0005e8000d901d46 */
[----:B------:R2:W-:Y:S02]  /*80e0*/  LDGSTS.E.BYPASS.LTC128B.128 [R0+0xa080], [R2.64], !P4 ;  /* 0x0a08000002007fae */ /* 0x0005e4000e101d46 */
.L_x_211:
[----:B------:R-:W-:Y:S05]  /*80f0*/  BSYNC B0 ;  /* 0x0000000000007941 */ /* 0x000fea0003800000 */
.L_x_210:
[----:B------:R-:W-:Y:S05]  /*8100*/  BRA.DIV ~URZ, `(.L_x_212) ;  /* 0x0000fbf27f007947 */ /* 0x000fea000b800000 */
[----:B--2---:R2:W1:Y:S04]  /*8110*/  SHFL.IDX PT, R8, R10, 0x1, 0x1c1f ;  /* 0x003c1f000a087f89 */ /* 0x00446800000e0000 */
[----:B----4-:R2:W4:Y:S02]  /*8120*/  SHFL.IDX PT, R0, R11, 0x1, 0x1c1f ;  /* 0x003c1f000b007f89 */ /* 0x01052400000e0000 */
.L_x_338:
[----:B------:R-:W-:Y:S01]  /*8130*/  IADD3 R2, R9, 0x20, RZ ;  /* 0x0000002009027810 */ /* 0x000fe20007ffe0ff */
[----:B------:R-:W-:Y:S03]  /*8140*/  BSSY B0, `(.L_x_213) ;  /* 0x0000012000007945 */ /* 0x000fe60003800000 */
[----:B------:R-:W-:-:S13]  /*8150*/  ISETP.GE.AND P0, PT, R2, R34, PT ;  /* 0x000000220200720c */ /* 0x000fda0003f06270 */
[----:B------:R-:W-:Y:S05]  /*8160*/  @P0 BRA `(.L_x_214) ;  /* 0x000000f000000947 */ /* 0x000fea0003800000 */
[----:B--2---:R-:W2:Y:S04]  /*8170*/  LDL R3, [R1+0x28] ;  /* 0x0000280001037983 */ /* 0x004ea80000100800 */
[----:B---3--:R-:W3:Y:S01]  /*8180*/  LDL R12, [R1+0x24] ;  /* 0x00002400010c7983 */ /* 0x008ee20000100800 */
[----:B----4-:R-:W-:-:S04]  /*8190*/  LEA R6, P0, R246, R0, 0x1 ;  /* 0x00000000f6067211 */ /* 0x010fc800078008ff */
[----:B-1----:R-:W-:Y:S02]  /*81a0*/  LEA.HI.X R7, R246, R8, R247, 0x1, P0 ;  /* 0x00000008f6077211 */ /* 0x002fe400000f0cf7 */
[----:B------:R-:W-:-:S04]  /*81b0*/  LEA R4, P0, R245, R0, 0x1 ;  /* 0x00000000f5047211 */ /* 0x000fc800078008ff */
[----:B--2---:R-:W-:Y:S02]  /*81c0*/  LEA.HI.X R5, R245, R8, R3, 0x1, P0 ;  /* 0x00000008f5057211 */ /* 0x004fe400000f0c03 */
[----:B------:R-:W-:Y:S01]  /*81d0*/  LEA R2, P0, R248, R0, 0x1 ;  /* 0x00000000f8027211 */ /* 0x000fe200078008ff */
[----:B------:R-:W-:-:S03]  /*81e0*/  IMAD.SHL.U32 R0, R236, 0x2, RZ ;  /* 0x00000002ec007824 */ /* 0x000fc600078e00ff */
[----:B---3--:R-:W-:Y:S02]  /*81f0*/  LEA.HI.X R3, R248, R8, R12, 0x1, P0 ;  /* 0x00000008f8037211 */ /* 0x008fe400000f0c0c */
[----:B------:R-:W-:Y:S01]  /*8200*/  @!PT LDS RZ, [RZ] ;  /* 0x00000000fffff984 */ /* 0x000fe20000000800 */
[----:B------:R-:W-:Y:S01]  /*8210*/  @!PT LDS RZ, [RZ] ;  /* 0x00000000fffff984 */ /* 0x000fe20000000800 */
[----:B------:R-:W-:Y:S01]  /*8220*/  @!PT LDS RZ, [RZ] ;  /* 0x00000000fffff984 */ /* 0x000fe20000000800 */
[----:B------:R1:W-:Y:S04]  /*8230*/  LDGSTS.E.BYPASS.LTC128B.128 [R0+0x6880], [R6.64], !P2 ;  /* 0x0688000006007fae */ /* 0x0003e8000d101d46 */
[----:B------:R1:W-:Y:S04]  /*8240*/  LDGSTS.E.BYPASS.LTC128B.128 [R0+0x8880], [R4.64], !P3 ;  /* 0x0888000004007fae */ /* 0x0003e8000d901d46 */
[----:B------:R1:W-:Y:S02]  /*8250*/  LDGSTS.E.BYPASS.LTC128B.128 [R0+0xa880], [R2.64], !P4 ;  /* 0x0a88000002007fae */ /* 0x0003e4000e101d46 */
.L_x_214:
[----:B------:R-:W-:Y:S05]  /*8260*/  BSYNC B0 ;  /* 0x0000000000007941 */ /* 0x000fea0003800000 */
.L_x_213:
[----:B------:R-:W-:Y:S05]  /*8270*/  BRA.DIV ~URZ, `(.L_x_215) ;  /* 0x0000fb427f007947 */ /* 0x000fea000b800000 */
[----:B-1----:R1:W2:Y:S02]  /*8280*/  SHFL.IDX PT, R8, R10, 0x2, 0x1c1f ;  /* 0x005c1f000a087f89 */ /* 0x0022a400000e0000 */
.L_x_339:
[----:B------:R-:W-:Y:S05]  /*8290*/  BRA.DIV ~URZ, `(.L_x_216) ;  /* 0x0000fb927f007947 */ /* 0x000fea000b800000 */
[----:B----4-:R4:W1:Y:S02]  /*82a0*/  SHFL.IDX PT, R0, R11, 0x2, 0x1c1f ;  /* 0x005c1f000b007f89 */ /* 0x01086400000e0000 */
.L_x_340:
[----:B------:R-:W-:Y:S01]  /*82b0*/  IADD3 R2, R9, 0x40, RZ ;  /* 0x0000004009027810 */ /* 0x000fe20007ffe0ff */
[----:B------:R-:W-:Y:S03]  /*82c0*/  BSSY B0, `(.L_x_217) ;  /* 0x0000012000007945 */ /* 0x000fe60003800000 */
[----:B------:R-:W-:-:S13]  /*82d0*/  ISETP.GE.AND P0, PT, R2, R34, PT ;  /* 0x000000220200720c */ /* 0x000fda0003f06270 */
[----:B------:R-:W-:Y:S05]  /*82e0*/  @P0 BRA `(.L_x_218) ;  /* 0x000000f000000947 */ /* 0x000fea0003800000 */
[----:B---3--:R-:W3:Y:S04]  /*82f0*/  LDL R3, [R1+0x28] ;  /* 0x0000280001037983 */ /* 0x008ee80000100800 */
[----:B----4-:R-:W4:Y:S01]  /*8300*/  LDL R12, [R1+0x24] ;  /* 0x00002400010c7983 */ /* 0x010f220000100800 */
[----:B-1----:R-:W-:-:S04]  /*8310*/  LEA R6, P0, R246, R0, 0x1 ;  /* 0x00000000f6067211 */ /* 0x002fc800078008ff */
        /* <DEDUP_REMOVED lines=12> */
.L_x_218:
[----:B------:R-:W-:Y:S05]  /*83e0*/  BSYNC B0 ;  /* 0x0000000000007941 */ /* 0x000fea0003800000 */
.L_x_217:
[----:B------:R-:W-:Y:S05]  /*83f0*/  BRA.DIV ~URZ, `(.L_x_219) ;  /* 0x0000fa927f007947 */ /* 0x000fea000b800000 */
[----:B--2---:R2:W3:Y:S04]  /*8400*/  SHFL.IDX PT, R8, R10, 0x3, 0x1c1f ;  /* 0x007c1f000a087f89 */ /* 0x0044e800000e0000 */
[----:B-1----:R2:W1:Y:S02]  /*8410*/  SHFL.IDX PT, R0, R11, 0x3, 0x1c1f ;  /* 0x007c1f000b007f89 */ /* 0x00246400000e0000 */
.L_x_341:
[----:B--2---:R-:W2:Y:S04]  /*8420*/  LDL R4, [R1+0x28] ;  /* 0x0000280001047983 */ /* 0x004ea80000100800 */
[----:B----4-:R-:W4:Y:S01]  /*8430*/  LDL R12, [R1+0x24] ;  /* 0x00002400010c7983 */ /* 0x010f220000100800 */
[----:B------:R-:W-:Y:S01]  /*8440*/  IADD3 R2, R9, 0x60, RZ ;  /* 0x0000006009027810 */ /* 0x000fe20007ffe0ff */
[----:B------:R-:W-:Y:S01]  /*8450*/  IMAD.MOV.U32 R65, RZ, RZ, 0x30 ;  /* 0x00000030ff417424 */ /* 0x000fe200078e00ff */
[----:B------:R-:W-:Y:S01]  /*8460*/  SHF.R.S32.HI R64, RZ, 0x1f, R118 ;  /* 0x0000001fff407819 */ /* 0x000fe20000011476 */
[----:B------:R-:W-:Y:S01]  /*8470*/  IMAD.MOV.U32 R128, RZ, RZ, R240 ;  /* 0x000000ffff807224 */ /* 0x000fe200078e00f0 */
[----:B------:R-:W-:Y:S01]  /*8480*/  ISETP.GE.AND P0, PT, R2, R34, PT ;  /* 0x000000220200720c */ /* 0x000fe20003f06270 */
[----:B------:R-:W-:-:S02]  /*8490*/  IMAD R65, R225, -0x30, R65 ;  /* 0xffffffd0e1417824 */ /* 0x000fc400078e0241 */
[----:B------:R-:W-:Y:S02]  /*84a0*/  IMAD R5, R64, c[0x0][0x1e0], RZ ;  /* 0x0000780040057a24 */ /* 0x000fe400078e02ff */
[----:B------:R-:W-:Y:S02]  /*84b0*/  IMAD.IADD R119, R160, 0x1, R65 ;  /* 0x00000001a0777824 */ /* 0x000fe400078e0241 */
[----:B------:R-:W-:Y:S02]  /*84c0*/  IMAD R10, R118, c[0x0][0x1e4], R5 ;  /* 0x00007900760a7a24 */ /* 0x000fe400078e0205 */
[----:B------:R-:W-:Y:S01]  /*84d0*/  IMAD.MOV.U32 R129, RZ, RZ, R239 ;  /* 0x000000ffff817224 */ /* 0x000fe200078e00ef */
[----:B---3--:R-:W-:-:S03]  /*84e0*/  IMNMX R11, R119, 0x30, PT ;  /* 0x00000030770b7817 */ /* 0x008fc60003800200 */
[----:B-1----:R-:W-:Y:S01]  /*84f0*/  @!P0 LEA R2, P1, R246, R0, 0x1 ;  /* 0x00000000f6028211 */ /* 0x002fe200078208ff */
[----:B------:R-:W-:-:S03]  /*8500*/  @!P0 IMAD.SHL.U32 R9, R236, 0x2, RZ ;  /* 0x00000002ec098824 */ /* 0x000fc600078e00ff */
[----:B------:R-:W-:Y:S02]  /*8510*/  @!P0 LEA.HI.X R3, R246, R8, R247, 0x1, P1 ;  /* 0x00000008f6038211 */ /* 0x000fe400008f0cf7 */
[----:B------:R-:W-:-:S03]  /*8520*/  @!P0 LEA R6, P1, R245, R0, 0x1 ;  /* 0x00000000f5068211 */ /* 0x000fc600078208ff */
[----:B------:R-:W-:Y:S01]  /*8530*/  @!PT LDS RZ, [RZ] ;  /* 0x00000000fffff984 */ /* 0x000fe20000000800 */
[----:B------:R-:W-:Y:S01]  /*8540*/  @!PT LDS RZ, [RZ] ;  /* 0x00000000fffff984 */ /* 0x000fe20000000800 */
[----:B------:R-:W-:Y:S01]  /*8550*/  @!PT LDS RZ, [RZ] ;  /* 0x00000000fffff984 */ /* 0x000fe20000000800 */
[----:B------:R1:W-:Y:S02]  /*8560*/  @!P0 LDGSTS.E.BYPASS.LTC128B.128 [R9+0x7880], [R2.64], !P2 ;  /* 0x0788000002098fae */ /* 0x0003e4000d101d46 */
[----:B-1----:R-:W-:Y:S01]  /*8570*/  IMAD.WIDE.U32 R2, R118, c[0x0][0x1e0], RZ ;  /* 0x0000780076027a25 */ /* 0x002fe200078e00ff */
[----:B--2---:R-:W-:Y:S02]  /*8580*/  @!P0 LEA.HI.X R7, R245, R8, R4, 0x1, P1 ;  /* 0x00000008f5078211 */ /* 0x004fe400008f0c04 */
[C---:B------:R-:W-:Y:S01]  /*8590*/  @!P0 LEA R4, P1, R248.reuse, R0, 0x1 ;  /* 0x00000000f8048211 */ /* 0x040fe200078208ff */
[----:B------:R-:W-:Y:S02]  /*85a0*/  IMAD.IADD R0, R11, 0x1, -R238 ;  /* 0x000000010b007824 */ /* 0x000fe400078e0aee */
[----:B------:R1:W-:Y:S01]  /*85b0*/  @!P0 LDGSTS.E.BYPASS.LTC128B.128 [R9+0x9880], [R6.64], !P3 ;  /* 0x0988000006098fae */ /* 0x0003e2000d901d46 */
[----:B----4-:R-:W-:Y:S01]  /*85c0*/  @!P0 LEA.HI.X R5, R248, R8, R12, 0x1, P1 ;  /* 0x00000008f8058211 */ /* 0x010fe200008f0c0c */
[----:B------:R-:W-:Y:S01]  /*85d0*/  IMAD.MOV.U32 R8, RZ, RZ, 0x20 ;  /* 0x00000020ff087424 */ /* 0x000fe200078e00ff */
[----:B------:R-:W-:-:S02]  /*85e0*/  ISETP.GE.AND P1, PT, R0, 0x21, PT ;  /* 0x000000210000780c */ /* 0x000fc40003f26270 */
[----:B------:R-:W-:Y:S01]  /*85f0*/  ISETP.GE.AND P2, PT, R0, 0x1, PT ;  /* 0x000000010000780c */ /* 0x000fe20003f46270 */
[----:B------:R2:W-:Y:S01]  /*8600*/  @!P0 LDGSTS.E.BYPASS.LTC128B.128 [R9+0xb880], [R4.64], !P4 ;  /* 0x0b88000004098fae */ /* 0x0005e2000e101d46 */
[----:B------:R-:W-:Y:S01]  /*8610*/  IMAD.IADD R0, R3, 0x1, R10 ;  /* 0x0000000103007824 */ /* 0x000fe200078e020a */
[----:B------:R-:W-:Y:S01]  /*8620*/  ISETP.NE.AND P4, PT, R120, RZ, PT ;  /* 0x000000ff7800720c */ /* 0x000fe20003f85270 */
[----:B------:R-:W-:Y:S01]  /*8630*/  IMAD.WIDE.U32 R2, R2, 0x30, R128 ;  /* 0x0000003002027825 */ /* 0x000fe200078e0080 */
[----:B------:R-:W0:Y:S01]  /*8640*/  LDGDEPBAR ;  /* 0x00000000000079af */ /* 0x000e220000000000 */
[----:B------:R-:W-:Y:S02]  /*8650*/  WARPSYNC 0xffffffff ;  /* 0xffffffff00007948 */ /* 0x000fe40003800000 */
[----:B------:R-:W-:-:S04]  /*8660*/  IMAD R0, R0, 0x30, RZ ;  /* 0x0000003000007824 */ /* 0x000fc800078e02ff */
[----:B------:R-:W-:Y:S02]  /*8670*/  IMAD.IADD R0, R3, 0x1, R0 ;  /* 0x0000000103007824 */ /* 0x000fe400078e0200 */
[----:B-1----:R-:W-:Y:S01]  /*8680*/  IMAD.WIDE.U32 R6, R8, c[0x0][0x1e0], RZ ;  /* 0x0000780008067a25 */ /* 0x002fe200078e00ff */
[----:B------:R-:W-:Y:S04]  /*8690*/  BAR.SYNC.DEFER_BLOCKING 0x0 ;  /* 0x0000000000007b1d */ /* 0x000fe80000010000 */
[----:B------:R-:W-:Y:S01]  /*86a0*/  @P1 IADD3 R3, P0, R2, R6, RZ ;  /* 0x0000000602031210 */ /* 0x000fe20007f1e0ff */
[----:B--2---:R-:W-:Y:S01]  /*86b0*/  IMAD R5, R8, c[0x0][0x1e4], RZ ;  /* 0x0000790008057a24 */ /* 0x004fe200078e02ff */
[----:B------:R-:W-:-:S04]  /*86c0*/  @P2 LEA R4, P3, R2, c[0x0][0x1c8], 0x1 ;  /* 0x0000720002042a11 */ /* 0x000fc800078608ff */
[----:B------:R-:W-:Y:S02]  /*86d0*/  @P1 IADD3.X R6, R0, R7, R5, P0, !PT ;  /* 0x0000000700061210 */ /* 0x000fe400007fe405 */
[----:B------:R-:W-:Y:S01]  /*86e0*/  @P2 LEA.HI.X R5, R2, c[0x0][0x1cc], R0, 0x1, P3 ;  /* 0x0000730002052a11 */ /* 0x000fe200018f0c00 */
[----:B------:R-:W-:Y:S01]  /*86f0*/  @P1 IMAD.SHL.U32 R0, R236, 0x2, RZ ;  /* 0x00000002ec001824 */ /* 0x000fe200078e00ff */
[----:B------:R-:W-:-:S04]  /*8700*/  @P1 LEA R2, P0, R3, c[0x0][0x1c8], 0x1 ;  /* 0x0000720003021a11 */ /* 0x000fc800078008ff */
[----:B------:R-:W-:Y:S01]  /*8710*/  @P1 LEA.HI.X R3, R3, c[0x0][0x1cc], R6, 0x1, P0 ;  /* 0x0000730003031a11 */ /* 0x000fe200000f0c06 */
[----:B------:R-:W-:Y:S01]  /*8720*/  @P2 IMAD.SHL.U32 R6, R236, 0x2, RZ ;  /* 0x00000002ec062824 */ /* 0x000fe200078e00ff */
[----:B------:R-:W-:-:S04]  /*8730*/  ISETP.LT.AND P0, PT, RZ, c[0x0][0x27c], PT ;  /* 0x00009f00ff007a0c */ /* 0x000fc80003f01270 */
        /* <DEDUP_REMOVED lines=8> */
[----:B------:R1:W-:Y:S04]  /*87c0*/  @P1 LDGSTS.E.BYPASS.LTC128B.128 [R0+0x5c80], [R2.64+0x80], !P5 ;  /* 0x05c8008002001fae */ /* 0x0003e8000e901d46 */
[----:B------:R-:W0:Y:S01]  /*87d0*/  LDGDEPBAR ;  /* 0x00000000000079af */ /* 0x000e220000000000 */
[----:B------:R-:W-:Y:S05]  /*87e0*/  @P0 BRA `(.L_x_220) ;  /* 0x0000002000000947 */ /* 0x000fea0003800000 */
[----:B------:R-:W-:-:S04]  /*87f0*/  DEPBAR.LE SB0, 0x1 ;  /* 0x000080400000791a */ /* 0x000fc80000000000 */
[----:B------:R-:W-:Y:S05]  /*8800*/  BRA `(.L_x_221) ;  /* 0x0000585000007947 */ /* 0x000fea0003800000 */
.L_x_220:
[----:B------:R-:W2:Y:S01]  /*8810*/  LDL R66, [R1+0x4] ;  /* 0x0000040001427983 */ /* 0x000ea20000100800 */
[----:B-1---5:R-:W-:Y:S01]  /*8820*/  SHF.R.S32.HI R0, RZ, 0x1f, R137 ;  /* 0x0000001fff007819 */ /* 0x022fe20000011489 */
[----:B------:R-:W-:Y:S01]  /*8830*/  ULDC.U8 UR4, c[0x0][0x298] ;  /* 0x0000a60000047ab9 */ /* 0x000fe20000000000 */
[C---:B------:R-:W-:Y:S01]  /*8840*/  IMAD.WIDE.U32 R2, R137.reuse, c[0x0][0x280], RZ ;  /* 0x0000a00089027a25 */ /* 0x040fe200078e00ff */
[----:B------:R-:W-:Y:S01]  /*8850*/  ISETP.NE.AND P2, PT, RZ, UR4, PT ;  /* 0x00000004ff007c0c */ /* 0x000fe2000bf45270 */
[----:B------:R-:W-:Y:S02]  /*8860*/  BSSY B2, `(.L_x_221) ;  /* 0x000057f000027945 */ /* 0x000fe40003800000 */
[----:B------:R-:W-:Y:S01]  /*8870*/  IMAD R6, R0, c[0x0][0x280], RZ ;  /* 0x0000a00000067a24 */ /* 0x000fe200078e02ff */
[----:B------:R-:W-:Y:S01]  /*8880*/  LEA R7, P1, R2, c[0x0][0x270], 0x1 ;  /* 0x00009c0002077a11 */ /* 0x000fe200078208ff */
[----:B------:R-:W-:Y:S02]  /*8890*/  IMAD R0, R0, c[0x0][0x290], RZ ;  /* 0x0000a40000007a24 */ /* 0x000fe400078e02ff */
[----:B------:R-:W-:-:S02]  /*88a0*/  IMAD R6, R137, c[0x0][0x284], R6 ;  /* 0x0000a10089067a24 */ /* 0x000fc400078e0206 */
[----:B------:R-:W-:-:S03]  /*88b0*/  IMAD.WIDE.U32 R4, R137, c[0x0][0x290], RZ ;  /* 0x0000a40089047a25 */ /* 0x000fc600078e00ff */
[----:B------:R-:W-:Y:S01]  /*88c0*/  IADD3 R3, R6, R3, RZ ;  /* 0x0000000306037210 */ /* 0x000fe20007ffe0ff */
[----:B------:R-:W-:Y:S01]  /*88d0*/  IMAD R0, R137, c[0x0][0x294], R0 ;  /* 0x0000a50089007a24 */ /* 0x000fe200078e0200 */
[----:B------:R-:W-:-:S04]  /*88e0*/  LEA R8, P0, R4, c[0x0][0x288], 0x1 ;  /* 0x0000a20004087a11 */ /* 0x000fc800078008ff */
[----:B------:R-:W-:Y:S02]  /*88f0*/  IADD3 R5, R0, R5, RZ ;  /* 0x0000000500057210 */ /* 0x000fe40007ffe0ff */
[----:B------:R-:W-:Y:S02]  /*8900*/  LEA.HI.X R0, R2, c[0x0][0x274], R3, 0x1, P1 ;  /* 0x00009d0002007a11 */ /* 0x000fe400008f0c03 */
[----:B------:R-:W-:Y:S02]  /*8910*/  LEA.HI.X R2, R4, c[0x0][0x28c], R5, 0x1, P0 ;  /* 0x0000a30004027a11 */ /* 0x000fe400000f0c05 */
[----:B--2---:R-:W-:Y:S01]  /*8920*/  LEA R6, R66, R237, 0x7 ;  /* 0x000000ed42067211 */ /* 0x004fe200078e38ff */
[----:B------:R-:W-:Y:S05]  /*8930*/  @!P2 BRA `(.L_x_222) ;  /* 0x00002a700000a947 */ /* 0x000fea0003800000 */
[----:B------:R-:W-:Y:S01]  /*8940*/  ISETP.GE.AND P0, PT, R6, R34, PT ;  /* 0x000000220600720c */ /* 0x000fe20003f06270 */
[----:B------:R-:W1:Y:S01]  /*8950*/  SHFL.IDX PT, R3, R2, RZ, 0x1e1f ;  /* 0x001e1fff02037589 */ /* 0x000e6200000e0000 */
[----:B------:R-:W-:Y:S01]  /*8960*/  BSSY B0, `(.L_x_223) ;  /* 0x0000050000007945 */ /* 0x000fe20003800000 */
[----:B------:R-:W-:Y:S01]  /*8970*/  CS2R R28, SRZ ;  /* 0x00000000001c7805 */ /* 0x000fe2000001ff00 */
[----:B------:R-:W-:Y:S01]  /*8980*/  CS2R R26, SRZ ;  /* 0x00000000001a7805 */ /* 0x000fe2000001ff00 */
[----:B------:R-:W2:Y:S01]  /*8990*/  SHFL.IDX PT, R5, R0, RZ, 0x1e1f ;  /* 0x001e1fff00057589 */ /* 0x000ea200000e0000 */
[----:B------:R-:W-:Y:S01]  /*89a0*/  CS2R R24, SRZ ;  /* 0x0000000000187805 */ /* 0x000fe2000001ff00 */
[----:B------:R-:W-:Y:S01]  /*89b0*/  CS2R R22, SRZ ;  /* 0x0000000000167805 */ /* 0x000fe2000001ff00 */
[----:B------:R-:W-:Y:S01]  /*89c0*/  CS2R R20, SRZ ;  /* 0x0000000000147805 */ /* 0x000fe2000001ff00 */
[----:B------:R3:W4:Y:S01]  /*89d0*/  SHFL.IDX PT, R4, R7, RZ, 0x1e1f ;  /* 0x001e1fff07047589 */ /* 0x00072200000e0000 */
[----:B------:R-:W-:Y:S01]  /*89e0*/  CS2R R18, SRZ ;  /* 0x0000000000127805 */ /* 0x000fe2000001ff00 */
[----:B------:R-:W-:Y:S01]  /*89f0*/  CS2R R16, SRZ ;  /* 0x0000000000107805 */ /* 0x000fe2000001ff00 */
[----:B------:R-:W-:Y:S01]  /*8a00*/  CS2R R14, SRZ ;  /* 0x00000000000e7805 */ /* 0x000fe2000001ff00 */
[----:B------:R5:W1:Y:S01]  /*8a10*/  SHFL.IDX PT, R2, R8, RZ, 0x1e1f ;  /* 0x001e1fff08027589 */ /* 0x000a6200000e0000 */
[----:B------:R-:W-:Y:S01]  /*8a20*/  CS2R R12, SRZ ;  /* 0x00000000000c7805 */ /* 0x000fe2000001ff00 */
[----:B------:R-:W-:Y:S01]  /*8a30*/  CS2R R10, SRZ ;  /* 0x00000000000a7805 */ /* 0x000fe2000001ff00 */
[----:B---3--:R-:W-:Y:S01]  /*8a40*/  CS2R R6, SRZ ;  /* 0x0000000000067805 */ /* 0x008fe2000001ff00 */
[----:B-----5:R-:W-:Y:S01]  /*8a50*/  CS2R R8, SRZ ;  /* 0x0000000000087805 */ /* 0x020fe2000001ff00 */
[----:B------:R-:W-:Y:S05]  /*8a60*/  @P0 BRA `(.L_x_224) ;  /* 0x000003f000000947 */ /* 0x000fea0003800000 */
[----:B-12-4-:R-:W2:Y:S04]  /*8a70*/  LDL R32, [R1+0x78] ;  /* 0x0000780001207983 */ /* 0x016ea80000100800 */
[----:B------:R-:W3:Y:S04]  /*8a80*/  LDL R31, [R1+0x74] ;  /* 0x00007400011f7983 */ /* 0x000ee80000100800 */
[----:B------:R-:W4:Y:S01]  /*8a90*/  LDL R30, [R1+0x70] ;  /* 0x00007000011e7983 */ /* 0x000f220000100800 */
[C---:B------:R-:W-:Y:S01]  /*8aa0*/  ISETP.GE.AND P1, PT, R157.reuse, c[0x0][0x27c], PT ;  /* 0x00009f009d007a0c */ /* 0x040fe20003f26270 */
[----:B------:R-:W-:Y:S01]  /*8ab0*/  IMAD.SHL.U32 R0, R157, 0x2, RZ ;  /* 0x000000029d007824 */ /* 0x000fe200078e00ff */
[----:B------:R-:W-:Y:S01]  /*8ac0*/  ISETP.GE.AND P0, PT, R159, c[0x0][0x27c], PT ;  /* 0x00009f009f007a0c */ /* 0x000fe20003f06270 */
[----:B------:R-:W-:Y:S01]  /*8ad0*/  CS2R R22, SRZ ;  /* 0x0000000000167805 */ /* 0x000fe2000001ff00 */
[----:B------:R-:W-:-:S09]  /*8ae0*/  CS2R R10, SRZ ;  /* 0x00000000000a7805 */ /* 0x000fd2000001ff00 */
[-C--:B------:R-:W-:Y:S02]  /*8af0*/  @!P1 IADD3 R8, P2, R4, R0.reuse, RZ ;  /* 0x0000000004089210 */ /* 0x080fe40007f5e0ff */
[----:B------:R-:W-:Y:S01]  /*8b00*/  @!P1 IADD3 R6, P3, R2, R0, RZ ;  /* 0x0000000002069210 */ /* 0x000fe20007f7e0ff */
[----:B------:R-:W-:Y:S01]  /*8b10*/  IMAD.SHL.U32 R0, R159, 0x2, RZ ;  /* 0x000000029f007824 */ /* 0x000fe200078e00ff */
[----:B------:R-:W-:Y:S01]  /*8b20*/  CS2R R24, SRZ ;  /* 0x0000000000187805 */ /* 0x000fe2000001ff00 */
[----:B------:R-:W-:Y:S01]  /*8b30*/  CS2R R12, SRZ ;  /* 0x00000000000c7805 */ /* 0x000fe2000001ff00 */
[----:B------:R-:W-:Y:S01]  /*8b40*/  CS2R R26, SRZ ;  /* 0x00000000001a7805 */ /* 0x000fe2000001ff00 */
[--C-:B--2---:R-:W-:Y:S01]  /*8b50*/  @!P1 IMAD.X R9, R5, 0x1, R32.reuse, P2 ;  /* 0x0000000105099824 */ /* 0x104fe200010e0620 */
[----:B------:R-:W-:Y:S01]  /*8b60*/  ISETP.GE.AND P2, PT, R156, c[0x0][0x27c], PT ;  /* 0x00009f009c007a0c */ /* 0x000fe20003f46270 */
[----:B------:R-:W-:Y:S02]  /*8b70*/  @!P1 IMAD.X R7, R3, 0x1, R32, P3 ;  /* 0x0000000103079824 */ /* 0x000fe400018e0620 */
[----:B------:R-:W2:Y:S04]  /*8b80*/  LDL R32, [R1+0x6c] ;  /* 0x00006c0001207983 */ /* 0x000ea80000100800 */
[----:B------:R1:W5:Y:S04]  /*8b90*/  @!P1 LD.E.64 R22, [R8.64] ;  /* 0x0000000608169980 */ /* 0x000368000c101b00 */
[----:B------:R3:W5:Y:S01]  /*8ba0*/  @!P1 LD.E.64 R10, [R6.64] ;  /* 0x00000006060a9980 */ /* 0x000762000c101b00 */
[----:B-1----:R-:W-:-:S02]  /*8bb0*/  @!P0 IADD3 R8, P3, R4, R0, RZ ;  /* 0x0000000004088210 */ /* 0x002fc40007f7e0ff */
[----:B---3--:R-:W-:-:S03]  /*8bc0*/  @!P0 IADD3 R6, P1, R2, R0, RZ ;  /* 0x0000000002068210 */ /* 0x008fc60007f3e0ff */
[--C-:B------:R-:W-:Y:S02]  /*8bd0*/  @!P0 IMAD.X R9, R5, 0x1, R31.reuse, P3 ;  /* 0x0000000105098824 */ /* 0x100fe400018e061f */
[----:B------:R-:W-:Y:S02]  /*8be0*/  IMAD.SHL.U32 R0, R156, 0x2, RZ ;  /* 0x000000029c007824 */ /* 0x000fe400078e00ff */
[----:B------:R-:W-:Y:S01]  /*8bf0*/  @!P0 IMAD.X R7, R3, 0x1, R31, P1 ;  /* 0x0000000103078824 */ /* 0x000fe200008e061f */
[----:B------:R1:W5:Y:S01]  /*8c00*/  @!P0 LD.E.64 R24, [R8.64] ;  /* 0x0000000608188980 */ /* 0x000362000c101b00 */
[----:B------:R-:W-:-:S03]  /*8c10*/  ISETP.GE.AND P3, PT, R122, c[0x0][0x27c], PT ;  /* 0x00009f007a007a0c */ /* 0x000fc60003f66270 */
[----:B------:R3:W5:Y:S01]  /*8c20*/  @!P0 LD.E.64 R12, [R6.64] ;  /* 0x00000006060c8980 */ /* 0x000762000c101b00 */
[----:B------:R-:W-:Y:S01]  /*8c30*/  CS2R R14, SRZ ;  /* 0x00000000000e7805 */ /* 0x000fe2000001ff00 */
[----:B-1----:R-:W-:-:S05]  /*8c40*/  @!P2 IADD3 R8, P1, R4, R0, RZ ;  /* 0x000000000408a210 */ /* 0x002fca0007f3e0ff */
[--C-:B----4-:R-:W-:Y:S01]  /*8c50*/  @!P2 IMAD.X R9, R5, 0x1, R30.reuse, P1 ;  /* 0x000000010509a824 */ /* 0x110fe200008e061e */
[C---:B------:R-:W-:Y:S02]  /*8c60*/  ISETP.GE.AND P1, PT, R121.reuse, c[0x0][0x27c], PT ;  /* 0x00009f0079007a0c */ /* 0x040fe40003f26270 */
[----:B---3--:R-:W-:Y:S01]  /*8c70*/  @!P2 IADD3 R6, P0, R2, R0, RZ ;  /* 0x000000000206a210 */ /* 0x008fe20007f1e0ff */
[----:B------:R-:W-:Y:S01]  /*8c80*/  IMAD.SHL.U32 R0, R121, 0x2, RZ ;  /* 0x0000000279007824 */ /* 0x000fe200078e00ff */
[----:B------:R1:W5:Y:S03]  /*8c90*/  @!P2 LD.E.64 R26, [R8.64] ;  /* 0x00000006081aa980 */ /* 0x000366000c101b00 */
[----:B------:R-:W-:Y:S01]  /*8ca0*/  @!P2 IMAD.X R7, R3, 0x1, R30, P0 ;  /* 0x000000010307a824 */ /* 0x000fe200000e061e */
[----:B------:R-:W-:-:S04]  /*8cb0*/  ISETP.GE.AND P0, PT, R158, c[0x0][0x27c], PT ;  /* 0x00009f009e007a0c */ /* 0x000fc80003f06270 */
[----:B------:R3:W5:Y:S01]  /*8cc0*/  @!P2 LD.E.64 R14, [R6.64] ;  /* 0x00000006060ea980 */ /* 0x000762000c101b00 */
[----:B------:R-:W-:Y:S01]  /*8cd0*/  @!P3 IMAD.WIDE R20, R122, 0x2, R2 ;  /* 0x000000027a14b825 */ /* 0x000fe200078e0202 */
[----:B------:R-:W-:-:S03]  /*8ce0*/  CS2R R18, SRZ ;  /* 0x0000000000127805 */ /* 0x000fc6000001ff00 */
[----:B------:R-:W-:-:S05]  /*8cf0*/  @!P3 IMAD.WIDE R16, R122, 0x2, R4 ;  /* 0x000000027a10b825 */ /* 0x000fca00078e0204 */
[----:B------:R4:W5:Y:S01]  /*8d00*/  @!P3 LD.E.64 R18, [R16.64] ;  /* 0x000000061012b980 */ /* 0x000962000c101b00 */
[----:B-1----:R-:W-:-:S04]  /*8d10*/  SHF.R.S32.HI R8, RZ, 0x1f, R121 ;  /* 0x0000001fff087819 */ /* 0x002fc80000011479 */
[----:B------:R-:W-:Y:S02]  /*8d20*/  SHF.L.U64.HI R28, R121, 0x1, R8 ;  /* 0x00000001791c7819 */ /* 0x000fe40000010208 */
[----:B------:R-:W-:Y:S01]  /*8d30*/  @!P1 IADD3 R8, P2, R4, R0, RZ ;  /* 0x0000000004089210 */ /* 0x000fe20007f5e0ff */
[----:B---3--:R-:W-:-:S04]  /*8d40*/  CS2R R6, SRZ ;  /* 0x0000000000067805 */ /* 0x008fc8000001ff00 */
[--C-:B------:R-:W-:Y:S01]  /*8d50*/  @!P1 IMAD.X R9, R5, 0x1, R28.reuse, P2 ;  /* 0x0000000105099824 */ /* 0x100fe200010e061c */
[----:B------:R-:W-:Y:S01]  /*8d60*/  @!P1 IADD3 R30, P2, R2, R0, RZ ;  /* 0x00000000021e9210 */ /* 0x000fe20007f5e0ff */
[----:B------:R-:W-:Y:S01]  /*8d70*/  IMAD.SHL.U32 R0, R158, 0x2, RZ ;  /* 0x000000029e007824 */ /* 0x000fe200078e00ff */
[----:B------:R1:W5:Y:S03]  /*8d80*/  @!P3 LD.E.64 R6, [R20.64] ;  /* 0x000000061406b980 */ /* 0x000366000c101b00 */
[----:B------:R-:W-:Y:S01]  /*8d90*/  @!P1 IMAD.X R31, R3, 0x1, R28, P2 ;  /* 0x00000001031f9824 */ /* 0x000fe200010e061c */
[-C--:B------:R-:W-:Y:S02]  /*8da0*/  @!P0 IADD3 R4, P3, R4, R0.reuse, RZ ;  /* 0x0000000004048210 */ /* 0x080fe40007f7e0ff */
[----:B------:R-:W-:Y:S01]  /*8db0*/  @!P0 IADD3 R2, P2, R2, R0, RZ ;  /* 0x0000000002028210 */ /* 0x000fe20007f5e0ff */
[----:B------:R-:W-:Y:S01]  /*8dc0*/  CS2R R28, SRZ ;  /* 0x00000000001c7805 */ /* 0x000fe2000001ff00 */
[----:B----4-:R-:W-:Y:S01]  /*8dd0*/  CS2R R16, SRZ ;  /* 0x0000000000107805 */ /* 0x010fe2000001ff00 */
[----:B-1----:R-:W-:-:S06]  /*8de0*/  CS2R R20, SRZ ;  /* 0x0000000000147805 */ /* 0x002fcc000001ff00 */
[----:B------:R1:W5:Y:S02]  /*8df0*/  @!P1 LD.E.64 R20, [R8.64] ;  /* 0x0000000608149980 */ /* 0x000364000c101b00 */
[----:B-1----:R-:W-:-:S06]  /*8e00*/  CS2R R8, SRZ ;  /* 0x0000000000087805 */ /* 0x002fcc000001ff00 */
[----:B------:R1:W5:Y:S01]  /*8e10*/  @!P1 LD.E.64 R8, [R30.64] ;  /* 0x000000061e089980 */ /* 0x000362000c101b00 */
[--C-:B--2---:R-:W-:Y:S02]  /*8e20*/  @!P0 IMAD.X R5, R5, 0x1, R32.reuse, P3 ;  /* 0x0000000105058824 */ /* 0x104fe400018e0620 */
[----:B------:R-:W-:-:S03]  /*8e30*/  @!P0 IMAD.X R3, R3, 0x1, R32, P2 ;  /* 0x0000000103038824 */ /* 0x000fc600010e0620 */
[----:B------:R1:W5:Y:S04]  /*8e40*/  @!P0 LD.E.64 R28, [R4.64] ;  /* 0x00000006041c8980 */ /* 0x000368000c101b00 */
[----:B------:R1:W5:Y:S02]  /*8e50*/  @!P0 LD.E.64 R16, [R2.64] ;  /* 0x0000000602108980 */ /* 0x000364000c101b00 */
.L_x_224:
[----:B-12-4-:R-:W-:Y:S05]  /*8e60*/  BSYNC B0 ;  /* 0x0000000000007941 */ /* 0x016fea0003800000 */
.L_x_223:
[--C-:B-----5:R-:W-:Y:S01]  /*8e70*/  IMAD.MOV.U32 R39, RZ, RZ, R27.reuse ;  /* 0x000000ffff277224 */ /* 0x120fe200078e001b */
[--C-:B------:R-:W-:Y:S01]  /*8e80*/  SHF.R.U64 R37, R26, 0x10, R27.reuse ;  /* 0x000000101a257819 */ /* 0x100fe2000000121b */
[----:B------:R-:W-:Y:S01]  /*8e90*/  IMAD.MOV.U32 R52, RZ, RZ, R20 ;  /* 0x000000ffff347224 */ /* 0x000fe200078e0014 */
[----:B------:R-:W-:Y:S01]  /*8ea0*/  SHF.R.U32.HI R33, RZ, 0x10, R27 ;  /* 0x00000010ff217819 */ /* 0x000fe2000001161b */
[----:B------:R-:W-:Y:S01]  /*8eb0*/  IMAD.MOV.U32 R27, RZ, RZ, R8 ;  /* 0x000000ffff1b7224 */ /* 0x000fe200078e0008 */
[----:B------:R-:W-:Y:S01]  /*8ec0*/  SHF.R.U64 R45, R22, 0x10, R23 ;  /* 0x00000010162d7819 */ /* 0x000fe20000001217 */
[----:B------:R-:W-:Y:S01]  /*8ed0*/  IMAD.MOV.U32 R48, RZ, RZ, R22 ;  /* 0x000000ffff307224 */ /* 0x000fe200078e0016 */
[----:B------:R-:W-:Y:S01]  /*8ee0*/  SHF.R.U64 R41, R24, 0x10, R25 ;  /* 0x0000001018297819 */ /* 0x000fe20000001219 */
[----:B------:R-:W-:Y:S01]  /*8ef0*/  IMAD.MOV.U32 R44, RZ, RZ, R24 ;  /* 0x000000ffff2c7224 */ /* 0x000fe200078e0018 */
[----:B------:R-:W-:Y:S01]  /*8f00*/  SHF.R.U32.HI R50, RZ, 0x10, R19 ;  /* 0x00000010ff327819 */ /* 0x000fe20000011613 */
[----:B------:R-:W-:Y:S01]  /*8f10*/  IMAD.MOV.U32 R22, RZ, RZ, R11 ;  /* 0x000000ffff167224 */ /* 0x000fe200078e000b */
[----:B------:R-:W-:Y:S01]  /*8f20*/  SHF.R.U64 R24, R8, 0x10, R9 ;  /* 0x0000001008187819 */ /* 0x000fe20000001209 */
[--C-:B------:R-:W-:Y:S01]  /*8f30*/  IMAD.MOV.U32 R47, RZ, RZ, R23.reuse ;  /* 0x000000ffff2f7224 */ /* 0x100fe200078e0017 */
[----:B------:R-:W-:Y:S01]  /*8f40*/  PRMT R27, R27, 0x5410, R52 ;  /* 0x000054101b1b7816 */ /* 0x000fe20000000034 */
[----:B------:R-:W-:Y:S01]  /*8f50*/  IMAD.MOV.U32 R36, RZ, RZ, R28 ;  /* 0x000000ffff247224 */ /* 0x000fe200078e001c */
[----:B------:R-:W-:Y:S01]  /*8f60*/  SHF.R.U32.HI R42, RZ, 0x10, R23 ;  /* 0x00000010ff2a7819 */ /* 0x000fe20000011617 */
[----:B------:R-:W-:Y:S01]  /*8f70*/  IMAD.MOV.U32 R23, RZ, RZ, R10 ;  /* 0x000000ffff177224 */ /* 0x000fe200078e000a */
[----:B------:R-:W-:Y:S01]  /*8f80*/  PRMT R24, R24, 0x5410, R50 ;  /* 0x0000541018187816 */ /* 0x000fe20000000032 */
[----:B------:R-:W-:Y:S01]  /*8f90*/  IMAD.MOV.U32 R31, RZ, RZ, R6 ;  /* 0x000000ffff1f7224 */ /* 0x000fe200078e0006 */
[----:B------:R-:W-:Y:S01]  /*8fa0*/  PRMT R22, R22, 0x5410, R27 ;  /* 0x0000541016167816 */ /* 0x000fe2000000001b */
[----:B------:R-:W-:Y:S01]  /*8fb0*/  IMAD.MOV.U32 R30, RZ, RZ, R7 ;  /* 0x000000ffff1e7224 */ /* 0x000fe200078e0007 */
[----:B------:R-:W-:Y:S01]  /*8fc0*/  SHF.R.U64 R2, R10, 0x10, R11 ;  /* 0x000000100a027819 */ /* 0x000fe2000000120b */
[----:B------:R-:W-:Y:S01]  /*8fd0*/  IMAD.MOV.U32 R54, RZ, RZ, R19 ;  /* 0x000000ffff367224 */ /* 0x000fe200078e0013 */
[--C-:B------:R-:W-:Y:S01]  /*8fe0*/  PRMT R23, R23, 0x5410, R24.reuse ;  /* 0x0000541017177816 */ /* 0x100fe20000000018 */
[----:B------:R-:W-:Y:S01]  /*8ff0*/  IMAD.MOV.U32 R51, RZ, RZ, R21 ;  /* 0x000000ffff337224 */ /* 0x000fe200078e0015 */
[----:B------:R-:W-:Y:S01]  /*9000*/  PRMT R24, R22, 0x7610, R24 ;  /* 0x0000761016187816 */ /* 0x000fe20000000018 */
[--C-:B------:R-:W-:Y:S01]  /*9010*/  IMAD.MOV.U32 R35, RZ, RZ, R29.reuse ;  /* 0x000000ffff237224 */ /* 0x100fe200078e001d */
[----:B------:R-:W-:Y:S01]  /*9020*/  PRMT R22, R2, 0x7610, R22 ;  /* 0x0000761002167816 */ /* 0x000fe20000000016 */
[----:B------:R-:W-:Y:S01]  /*9030*/  IMAD R2, R66, -0x80, R34 ;  /* 0xffffff8042027824 */ /* 0x000fe200078e0222 */
[----:B------:R-:W-:Y:S01]  /*9040*/  SHF.R.U64 R32, R28, 0x10, R29 ;  /* 0x000000101c207819 */ /* 0x000fe2000000121d */
[----:B------:R-:W-:Y:S01]  /*9050*/  IMAD.MOV.U32 R43, RZ, RZ, R25 ;  /* 0x000000ffff2b7224 */ /* 0x000fe200078e0019 */
[----:B------:R-:W-:Y:S01]  /*9060*/  SHF.R.U64 R28, R6, 0x10, R7 ;  /* 0x00000010061c7819 */ /* 0x000fe20000001207 */
[----:B------:R-:W-:Y:S01]  /*9070*/  IMAD.MOV.U32 R6, RZ, RZ, R16 ;  /* 0x000000ffff067224 */ /* 0x000fe200078e0010 */
[----:B------:R-:W-:Y:S01]  /*9080*/  SHF.R.U64 R3, R16, 0x10, R17 ;  /* 0x0000001010037819 */ /* 0x000fe20000001211 */
[----:B------:R-:W-:Y:S01]  /*9090*/  IMAD.MOV.U32 R40, RZ, RZ, R26 ;  /* 0x000000ffff287224 */ /* 0x000fe200078e001a */
[----:B------:R-:W-:Y:S01]  /*90a0*/  IMNMX R16, R2, 0x80, PT ;  /* 0x0000008002107817 */ /* 0x000fe20003800200 */
[----:B------:R-:W-:Y:S01]  /*90b0*/  IMAD.MOV.U32 R55, RZ, RZ, R18 ;  /* 0x000000ffff377224 */ /* 0x000fe200078e0012 */
[----:B------:R-:W-:Y:S01]  /*90c0*/  SHF.R.U64 R53, R18, 0x10, R19 ;  /* 0x0000001012357819 */ /* 0x000fe20000001213 */
[----:B------:R-:W-:Y:S01]  /*90d0*/  IMAD.MOV.U32 R19, RZ, RZ, R13 ;  /* 0x000000ffff137224 */ /* 0x000fe200078e000d */
[----:B------:R-:W-:Y:S01]  /*90e0*/  ISETP.GE.AND P0, PT, R237, R16, PT ;  /* 0x00000010ed00720c */ /* 0x000fe20003f06270 */
[----:B------:R-:W-:Y:S01]  /*90f0*/  IMAD.MOV.U32 R26, RZ, RZ, R9 ;  /* 0x000000ffff1a7224 */ /* 0x000fe200078e0009 */
[----:B------:R-:W-:Y:S01]  /*9100*/  SHF.R.U32.HI R38, RZ, 0x10, R25 ;  /* 0x00000010ff267819 */ /* 0x000fe20000011619 */
[----:B------:R-:W-:Y:S01]  /*9110*/  IMAD.MOV.U32 R10, RZ, RZ, R14 ;  /* 0x000000ffff0a7224 */ /* 0x000fe200078e000e */
[----:B------:R-:W-:Y:S01]  /*9120*/  SHF.R.U32.HI R29, RZ, 0x10, R29 ;  /* 0x00000010ff1d7819 */ /* 0x000fe2000001161d */
[----:B------:R-:W-:Y:S01]  /*9130*/  IMAD.MOV.U32 R5, RZ, RZ, R17 ;  /* 0x000000ffff057224 */ /* 0x000fe200078e0011 */
[----:B------:R-:W-:Y:S01]  /*9140*/  SHF.R.U32.HI R46, RZ, 0x10, R21 ;  /* 0x00000010ff2e7819 */ /* 0x000fe20000011615 */
[----:B------:R-:W-:-:S04]  /*9150*/  DEPBAR.LE SB0, 0x1 ;  /* 0x000080400000791a */ /* 0x000fc80000000000 */
[----:B------:R-:W-:Y:S01]  /*9160*/  SHF.R.U32.HI R25, RZ, 0x10, R7 ;  /* 0x00000010ff197819 */ /* 0x000fe20000011607 */
[----:B------:R-:W-:Y:S01]  /*9170*/  BSSY B1, `(.L_x_225) ;  /* 0x0000125000017945 */ /* 0x000fe20003800000 */
[----:B------:R-:W-:Y:S02]  /*9180*/  PRMT R30, R30, 0x5410, R45 ;  /* 0x000054101e1e7816 */ /* 0x000fe4000000002d */
[----:B------:R-:W-:Y:S01]  /*9190*/  SHF.R.U64 R49, R20, 0x10, R21 ;  /* 0x0000001014317819 */ /* 0x000fe20000001215 */
[----:B------:R-:W-:Y:S01]  /*91a0*/  IMAD.MOV.U32 R20, RZ, RZ, R12 ;  /* 0x000000ffff147224 */ /* 0x000fe200078e000c */
[----:B------:R-:W-:Y:S01]  /*91b0*/  SHF.R.U32.HI R21, RZ, 0x10, R9 ;  /* 0x00000010ff157819 */ /* 0x000fe20000011609 */
[----:B------:R-:W-:Y:S01]  /*91c0*/  IMAD.MOV.U32 R9, RZ, RZ, R15 ;  /* 0x000000ffff097224 */ /* 0x000fe200078e000f */
[----:B------:R-:W-:Y:S02]  /*91d0*/  PRMT R29, R29, 0x5410, R51 ;  /* 0x000054101d1d7816 */ /* 0x000fe40000000033 */
[----:B------:R-:W-:-:S02]  /*91e0*/  PRMT R35, R35, 0x5410, R41 ;  /* 0x0000541023237816 */ /* 0x000fc40000000029 */
[----:B------:R-:W-:Y:S02]  /*91f0*/  SHF.R.U32.HI R18, RZ, 0x10, R11 ;  /* 0x00000010ff127819 */ /* 0x000fe4000001160b */
[----:B------:R-:W-:Y:S02]  /*9200*/  PRMT R25, R25, 0x5410, R54 ;  /* 0x0000541019197816 */ /* 0x000fe40000000036 */
[----:B------:R-:W-:Y:S02]  /*9210*/  PRMT R28, R28, 0x5410, R46 ;  /* 0x000054101c1c7816 */ /* 0x000fe4000000002e */
[----:B------:R-:W-:Y:S02]  /*9220*/  PRMT R31, R31, 0x5410, R48 ;  /* 0x000054101f1f7816 */ /* 0x000fe40000000030 */
[----:B------:R-:W-:Y:S02]  /*9230*/  PRMT R33, R33, 0x5410, R47 ;  /* 0x0000541021217816 */ /* 0x000fe4000000002f */
[----:B------:R-:W-:-:S02]  /*9240*/  PRMT R32, R32, 0x5410, R42 ;  /* 0x0000541020207816 */ /* 0x000fc4000000002a */
[----:B------:R-:W-:Y:S02]  /*9250*/  PRMT R19, R19, 0x5410, R30 ;  /* 0x0000541013137816 */ /* 0x000fe4000000001e */
[--C-:B------:R-:W-:Y:S02]  /*9260*/  SHF.R.U64 R11, R12, 0x10, R13.reuse ;  /* 0x000000100c0b7819 */ /* 0x100fe4000000120d */
[----:B------:R-:W-:Y:S02]  /*9270*/  SHF.R.U32.HI R8, RZ, 0x10, R13 ;  /* 0x00000010ff087819 */ /* 0x000fe4000001160d */
[--C-:B------:R-:W-:Y:S02]  /*9280*/  SHF.R.U64 R7, R14, 0x10, R15.reuse ;  /* 0x000000100e077819 */ /* 0x100fe4000000120f */
[----:B------:R-:W-:Y:S02]  /*9290*/  SHF.R.U32.HI R4, RZ, 0x10, R15 ;  /* 0x00000010ff047819 */ /* 0x000fe4000001160f */
[----:B------:R-:W-:-:S02]  /*92a0*/  SHF.R.U32.HI R0, RZ, 0x10, R17 ;  /* 0x00000010ff007819 */ /* 0x000fc40000011611 */
[----:B------:R-:W-:Y:S02]  /*92b0*/  PRMT R38, R38, 0x5410, R40 ;  /* 0x0000541026267816 */ /* 0x000fe40000000028 */
[----:B------:R-:W-:Y:S02]  /*92c0*/  PRMT R40, R29, 0x5410, R35 ;  /* 0x000054101d287816 */ /* 0x000fe40000000023 */
[----:B------:R-:W-:Y:S02]  /*92d0*/  PRMT R39, R33, 0x5410, R39 ;  /* 0x0000541021277816 */ /* 0x000fe40000000027 */
[----:B------:R-:W-:Y:S02]  /*92e0*/  PRMT R35, R32, 0x7610, R35 ;  /* 0x0000761020237816 */ /* 0x000fe40000000023 */
[----:B------:R-:W-:Y:S02]  /*92f0*/  PRMT R17, R31, 0x5410, R28 ;  /* 0x000054101f117816 */ /* 0x000fe4000000001c */
[----:B------:R-:W-:-:S02]  /*9300*/  PRMT R18, R18, 0x5410, R25 ;  /* 0x0000541012127816 */ /* 0x000fc40000000019 */
        /* <DEDUP_REMOVED lines=14> */
[----:B------:R-:W-:Y:S01]  /*93f0*/  PRMT R33, R3, 0x7610, R33 ;  /* 0x0000761003217816 */ /* 0x000fe20000000021 */
[----:B------:R-:W-:Y:S06]  /*9400*/  BAR.SYNC.DEFER_BLOCKING 0x0 ;  /* 0x0000000000007b1d */ /* 0x000fec0000010000 */
[----:B------:R-:W-:Y:S05]  /*9410*/  @P0 BRA `(.L_x_226) ;  /* 0x00000fa000000947 */ /* 0x000fea0003800000 */
[----:B------:R-:W-:Y:S01]  /*9420*/  ISETP.GE.AND P0, PT, R122, c[0x0][0x27c], PT ;  /* 0x00009f007a007a0c */ /* 0x000fe20003f06270 */
[----:B------:R-:W-:-:S12]  /*9430*/  BSSY B0, `(.L_x_227) ;  /* 0x0000028000007945 */ /* 0x000fd80003800000 */
[----:B------:R-:W-:Y:S05]  /*9440*/  @P0 BRA `(.L_x_228) ;  /* 0x0000026000000947 */ /* 0x000fea0003800000 */
[----:B------:R-:W1:Y:S01]  /*9450*/  LDS.128 R4, [R229+0x4800] ;  /* 0x00480000e5047984 */ /* 0x000e620000000c00 */
[--C-:B------:R-:W-:Y:S02]  /*9460*/  HADD2.F32 R9, -RZ, R17.reuse.H0_H0 ;  /* 0x20000011ff097230 */ /* 0x100fe40000004100 */
[----:B------:R-:W-:Y:S02]  /*9470*/  HADD2.F32 R0, -RZ, R17.H1_H1 ;  /* 0x30000011ff007230 */ /* 0x000fe40000004100 */
[----:B------:R-:W-:Y:S02]  /*9480*/  HADD2.F32 R3, -RZ, R21.H1_H1 ;  /* 0x30000015ff037230 */ /* 0x000fe40000004100 */
[----:B------:R-:W-:Y:S02]  /*9490*/  HADD2.F32 R2, -RZ, R20.H1_H1 ;  /* 0x30000014ff027230 */ /* 0x000fe40000004100 */
[--C-:B-1----:R-:W-:Y:S02]  /*94a0*/  HADD2.F32 R10, -RZ, R4.reuse.H0_H0 ;  /* 0x20000004ff0a7230 */ /* 0x102fe40000004100 */
[----:B------:R-:W-:-:S02]  /*94b0*/  HADD2.F32 R8, -RZ, R4.H1_H1 ;  /* 0x30000004ff087230 */ /* 0x000fc40000004100 */
[--C-:B------:R-:W-:Y:S01]  /*94c0*/  HADD2.F32 R4, -RZ, R5.reuse.H0_H0 ;  /* 0x20000005ff047230 */ /* 0x100fe20000004100 */
[-C--:B------:R-:W-:Y:S01]  /*94d0*/  FMUL.FTZ R13, R10, R9.reuse ;  /* 0x000000090a0d7220 */ /* 0x080fe20000410000 */
[----:B------:R-:W-:Y:S01]  /*94e0*/  HADD2.F32 R5, -RZ, R5.H1_H1 ;  /* 0x30000005ff057230 */ /* 0x000fe20000004100 */
[----:B------:R-:W-:Y:S01]  /*94f0*/  FMUL.FTZ R14, R8, R9 ;  /* 0x00000009080e7220 */ /* 0x000fe20000410000 */
[--C-:B------:R-:W-:Y:S02]  /*9500*/  HADD2.F32 R12, -RZ, R6.reuse.H0_H0 ;  /* 0x20000006ff0c7230 */ /* 0x100fe40000004100 */
[----:B------:R-:W-:Y:S01]  /*9510*/  HADD2.F32 R11, -RZ, R6.H1_H1 ;  /* 0x30000006ff0b7230 */ /* 0x000fe20000004100 */
[-C--:B------:R-:W-:Y:S01]  /*9520*/  FMUL.FTZ R9, R5, R0.reuse ;  /* 0x0000000005097220 */ /* 0x080fe20000410000 */
[--C-:B------:R-:W-:Y:S01]  /*9530*/  HADD2.F32 R6, -RZ, R7.reuse.H0_H0 ;  /* 0x20000007ff067230 */ /* 0x100fe20000004100 */
[----:B------:R-:W-:Y:S01]  /*9540*/  FMUL.FTZ R0, R4, R0 ;  /* 0x0000000004007220 */ /* 0x000fe20000410000 */
[----:B------:R-:W-:Y:S01]  /*9550*/  HADD2.F32 R7, -RZ, R7.H1_H1 ;  /* 0x30000007ff077230 */ /* 0x000fe20000004100 */
[----:B------:R-:W-:-:S02]  /*9560*/  FFMA.FTZ R15, R10, R3, -R14 ;  /* 0x000000030a0f7223 */ /* 0x000fc4000001080e */
[----:B------:R-:W-:Y:S01]  /*9570*/  FFMA.FTZ R14, R8, R3, R13 ;  /* 0x00000003080e7223 */ /* 0x000fe2000001000d */
[----:B------:R-:W-:Y:S01]  /*9580*/  HADD2.F32 R3, -RZ, R25.H1_H1 ;  /* 0x30000019ff037230 */ /* 0x000fe20000004100 */
[-C--:B------:R-:W-:Y:S01]  /*9590*/  FFMA.FTZ R13, R4, R2.reuse, -R9 ;  /* 0x00000002040d7223 */ /* 0x080fe20000010809 */
[----:B------:R-:W-:Y:S01]  /*95a0*/  HADD2.F32 R4, -RZ, R19.H1_H1 ;  /* 0x30000013ff047230 */ /* 0x000fe20000004100 */
[----:B------:R-:W-:Y:S01]  /*95b0*/  FFMA.FTZ R10, R5, R2, R0 ;  /* 0x00000002050a7223 */ /* 0x000fe20000010000 */
[----:B------:R-:W-:Y:S02]  /*95c0*/  HADD2.F32 R0, -RZ, R18.H1_H1 ;  /* 0x30000012ff007230 */ /* 0x000fe40000004100 */
[----:B------:R-:W-:Y:S01]  /*95d0*/  HADD2.F32 R2, -RZ, R24.H1_H1 ;  /* 0x30000018ff027230 */ /* 0x000fe20000004100 */
[----:B------:R-:W-:Y:S02]  /*95e0*/  FMUL.FTZ R9, R11, R4 ;  /* 0x000000040b097220 */ /* 0x000fe40000410000 */
[----:B------:R-:W-:-:S02]  /*95f0*/  FMUL.FTZ R8, R7, R0 ;  /* 0x0000000007087220 */ /* 0x000fc40000410000 */
[----:B------:R-:W-:Y:S02]  /*9600*/  FMUL.FTZ R4, R12, R4 ;  /* 0x000000040c047220 */ /* 0x000fe40000410000 */
[----:B------:R-:W-:Y:S02]  /*9610*/  FMUL.FTZ R5, R6, R0 ;  /* 0x0000000006057220 */ /* 0x000fe40000410000 */
[-C--:B------:R-:W-:Y:S02]  /*9620*/  FFMA.FTZ R9, R12, R3.reuse, -R9 ;  /* 0x000000030c097223 */ /* 0x080fe40000010809 */
[-C--:B------:R-:W-:Y:S02]  /*9630*/  FFMA.FTZ R0, R6, R2.reuse, -R8 ;  /* 0x0000000206007223 */ /* 0x080fe40000010808 */
[----:B------:R-:W-:Y:S01]  /*9640*/  FFMA.FTZ R3, R11, R3, R4 ;  /* 0x000000030b037223 */ /* 0x000fe20000010004 */
[----:B------:R-:W-:Y:S01]  /*9650*/  F2FP.PACK_AB R4, R14, R15 ;  /* 0x0000000f0e04723e */ /* 0x000fe200000000ff */
[----:B------:R-:W-:Y:S01]  /*9660*/  FFMA.FTZ R2, R7, R2, R5 ;  /* 0x0000000207027223 */ /* 0x000fe20000010005 */
[----:B------:R-:W-:-:S02]  /*9670*/  F2FP.PACK_AB R5, R10, R13 ;  /* 0x0000000d0a05723e */ /* 0x000fc400000000ff */
[----:B------:R-:W-:Y:S02]  /*9680*/  F2FP.PACK_AB R6, R3, R9 ;  /* 0x000000090306723e */ /* 0x000fe400000000ff */
[----:B------:R-:W-:-:S05]  /*9690*/  F2FP.PACK_AB R7, R2, R0 ;  /* 0x000000000207723e */ /* 0x000fca00000000ff */
[----:B------:R1:W-:Y:S02]  /*96a0*/  STS.128 [R229+0x4800], R4 ;  /* 0x00480004e5007388 */ /* 0x0003e40000000c00 */
.L_x_228:
[----:B------:R-:W-:Y:S05]  /*96b0*/  BSYNC B0 ;  /* 0x0000000000007941 */ /* 0x000fea0003800000 */
.L_x_227:
[----:B------:R-:W-:Y:S01]  /*96c0*/  ISETP.GE.AND P0, PT, R121, c[0x0][0x27c], PT ;  /* 0x00009f0079007a0c */ /* 0x000fe20003f06270 */
[----:B------:R-:W-:-:S12]  /*96d0*/  BSSY B0, `(.L_x_229) ;  /* 0x0000028000007945 */ /* 0x000fd80003800000 */
[----:B------:R-:W-:Y:S05]  /*96e0*/  @P0 BRA `(.L_x_230) ;  /* 0x0000026000000947 */ /* 0x000fea0003800000 */
[----:B-1----:R-:W1:Y:S01]  /*96f0*/  LDS.128 R4, [R230+0x4800] ;  /* 0x00480000e6047984 */ /* 0x002e620000000c00 */
[----:B------:R-:W-:Y:S02]  /*9700*/  HADD2.F32 R9, -RZ, R22.H1_H1 ;  /* 0x30000016ff097230 */ /* 0x000fe40000004100 */
        /* <DEDUP_REMOVED lines=19> */
[----:B------:R-:W-:Y:S01]  /*9840*/  HADD2.F32 R4, -RZ, R26.H0_H0 ;  /* 0x2000001aff047230 */ /* 0x000fe20000004100 */
[----:B------:R-:W-:Y:S01]  /*9850*/  FFMA.FTZ R10, R5, R2, R0 ;  /* 0x00000002050a7223 */ /* 0x000fe20000010000 */
[----:B------:R-:W-:Y:S02]  /*9860*/  HADD2.F32 R0, -RZ, R21.H0_H0 ;  /* 0x20000015ff007230 */ /* 0x000fe40000004100 */
        /* <DEDUP_REMOVED lines=14> */
.L_x_230:
[----:B------:R-:W-:Y:S05]  /*9950*/  BSYNC B0 ;  /* 0x0000000000007941 */ /* 0x000fea0003800000 */
.L_x_229:
[----:B------:R-:W-:Y:S01]  /*9960*/  ISETP.GE.AND P0, PT, R157, c[0x0][0x27c], PT ;  /* 0x00009f009d007a0c */ /* 0x000fe20003f06270 */
[----:B------:R-:W-:-:S12]  /*9970*/  BSSY B0, `(.L_x_231) ;  /* 0x0000028000007945 */ /* 0x000fd80003800000 */
[----:B------:R-:W-:Y:S05]  /*9980*/  @P0 BRA `(.L_x_232) ;  /* 0x0000026000000947 */ /* 0x000fea0003800000 */
[----:B-1----:R-:W1:Y:S01]  /*9990*/  LDS.128 R4, [R229+0x6800] ;  /* 0x00680000e5047984 */ /* 0x002e620000000c00 */
[----:B------:R-:W-:Y:S02]  /*99a0*/  HADD2.F32 R9, -RZ, R23.H0_H0 ;  /* 0x20000017ff097230 */ /* 0x000fe40000004100 */
[----:B------:R-:W-:Y:S02]  /*99b0*/  HADD2.F32 R0, -RZ, R22.H0_H0 ;  /* 0x20000016ff007230 */ /* 0x000fe40000004100 */
        /* <DEDUP_REMOVED lines=35> */
.L_x_232:
[----:B------:R-:W-:Y:S05]  /*9bf0*/  BSYNC B0 ;  /* 0x0000000000007941 */ /* 0x000fea0003800000 */
.L_x_231:
        /* <DEDUP_REMOVED lines=27> */
[----:B------:R-:W-:Y:S01]  /*9db0*/  HADD2.F32 R2, -RZ, R38.H0_H0 ;  /* 0x20000026ff027230 */ /* 0x000fe20000004100 */
        /* <DEDUP_REMOVED lines=13> */
.L_x_234:
[----:B------:R-:W-:Y:S05]  /*9e90*/  BSYNC B0 ;  /* 0x0000000000007941 */ /* 0x000fea0003800000 */
.L_x_233:
[----:B------:R-:W-:Y:S01]  /*9ea0*/  ISETP.GE.AND P0, PT, R156, c[0x0][0x27c], PT ;  /* 0x00009f009c007a0c */ /* 0x000fe20003f06270 */
[----:B------:R-:W-:-:S12]  /*9eb0*/  BSSY B0, `(.L_x_235) ;  /* 0x0000028000007945 */ /* 0x000fd80003800000 */
[----:B------:R-:W-:Y:S05]  /*9ec0*/  @P0 BRA `(.L_x_236) ;  /* 0x0000026000000947 */ /* 0x000fea0003800000 */
[----:B-1----:R-:W1:Y:S01]  /*9ed0*/  LDS.128 R4, [R229+0x8800] ;  /* 0x00880000e5047984 */ /* 0x002e620000000c00 */
[----:B------:R-:W-:Y:S02]  /*9ee0*/  HADD2.F32 R9, -RZ, R28.H0_H0 ;  /* 0x2000001cff097230 */ /* 0x000fe40000004100 */
[----:B------:R-:W-:Y:S02]  /*9ef0*/  HADD2.F32 R0, -RZ, R29.H0_H0 ;  /* 0x2000001dff007230 */ /* 0x000fe40000004100 */
[----:B------:R-:W-:Y:S02]  /*9f00*/  HADD2.F32 R3, -RZ, R38.H1_H1 ;  /* 0x30000026ff037230 */ /* 0x000fe40000004100 */
[----:B------:R-:W-:Y:S02]  /*9f10*/  HADD2.F32 R2, -RZ, R37.H0_H0 ;  /* 0x20000025ff027230 */ /* 0x000fe40000004100 */
        /* <DEDUP_REMOVED lines=33> */
.L_x_236:
[----:B------:R-:W-:Y:S05]  /*a130*/  BSYNC B0 ;  /* 0x0000000000007941 */ /* 0x000fea0003800000 */
.L_x_235:
[----:B------:R-:W-:-:S13]  /*a140*/  ISETP.GE.AND P0, PT, R158, c[0x0][0x27c], PT ;  /* 0x00009f009e007a0c */ /* 0x000fda0003f06270 */
[----:B------:R-:W-:Y:S05]  /*a150*/  @P0 BRA `(.L_x_226) ;  /* 0x0000026000000947 */ /* 0x000fea0003800000 */
[----:B-1----:R-:W1:Y:S01]  /*a160*/  LDS.128 R4, [R230+0x8800] ;  /* 0x00880000e6047984 */ /* 0x002e620000000c00 */
[----:B------:R-:W-:Y:S02]  /*a170*/  HADD2.F32 R9, -RZ, R32.H0_H0 ;  /* 0x20000020ff097230 */ /* 0x000fe40000004100 */
[----:B------:R-:W-:Y:S02]  /*a180*/  HADD2.F32 R0, -RZ, R33.H0_H0 ;  /* 0x20000021ff007230 */ /* 0x000fe40000004100 */
[----:B------:R-:W-:Y:S02]  /*a190*/  HADD2.F32 R3, -RZ, R36.H0_H0 ;  /* 0x20000024ff037230 */ /* 0x000fe40000004100 */
        /* <DEDUP_REMOVED lines=17> */
[--C-:B------:R-:W-:Y:S01]  /*a2b0*/  HADD2.F32 R4, -RZ, R34.reuse.H1_H1 ;  /* 0x30000022ff047230 */ /* 0x100fe20000004100 */
        /* <DEDUP_REMOVED lines=16> */
.L_x_226:
[----:B------:R-:W-:Y:S05]  /*a3c0*/  BSYNC B1 ;  /* 0x0000000000017941 */ /* 0x000fea0003800000 */
.L_x_225:
[----:B------:R-:W-:-:S04]  /*a3d0*/  IADD3 R0, R237, 0x40, RZ ;  /* 0x00000040ed007810 */ /* 0x000fc80007ffe0ff */
[----:B------:R-:W-:-:S13]  /*a3e0*/  ISETP.GE.AND P0, PT, R0, R16, PT ;  /* 0x000000100000720c */ /* 0x000fda0003f06270 */
[----:B------:R-:W-:Y:S05]  /*a3f0*/  @P0 BRA `(.L_x_237) ;  /* 0x00003c5000000947 */ /* 0x000fea0003800000 */
[----:B------:R-:W-:Y:S01]  /*a400*/  ISETP.GE.AND P0, PT, R122, c[0x0][0x27c], PT ;  /* 0x00009f007a007a0c */ /* 0x000fe20003f06270 */
[----:B------:R-:W-:-:S12]  /*a410*/  BSSY B0, `(.L_x_238) ;  /* 0x0000028000007945 */ /* 0x000fd80003800000 */
[----:B------:R-:W-:Y:S05]  /*a420*/  @P0 BRA `(.L_x_239) ;  /* 0x0000026000000947 */ /* 0x000fea0003800000 */
[----:B-1----:R-:W1:Y:S01]  /*a430*/  LDS.128 R4, [R229+0x5800] ;  /* 0x00580000e5047984 */ /* 0x002e620000000c00 */
[--C-:B------:R-:W-:Y:S02]  /*a440*/  HADD2.F32 R9, -RZ, R17.reuse.H0_H0 ;  /* 0x20000011ff097230 */ /* 0x100fe40000004100 */
[----:B------:R-:W-:Y:S02]  /*a450*/  HADD2.F32 R0, -RZ, R17.H1_H1 ;  /* 0x30000011ff007230 */ /* 0x000fe40000004100 */
[----:B------:R-:W-:Y:S02]  /*a460*/  HADD2.F32 R3, -RZ, R21.H1_H1 ;  /* 0x30000015ff037230 */ /* 0x000fe40000004100 */
[----:B------:R-:W-:Y:S02]  /*a470*/  HADD2.F32 R2, -RZ, R20.H1_H1 ;  /* 0x30000014ff027230 */ /* 0x000fe40000004100 */
[--C-:B-1----:R-:W-:Y:S02]  /*a480*/  HADD2.F32 R10, -RZ, R4.reuse.H0_H0 ;  /* 0x20000004ff0a7230 */ /* 0x102fe40000004100 */
[----:B------:R-:W-:-:S02]  /*a490*/  HADD2.F32 R8, -RZ, R4.H1_H1 ;  /* 0x30000004ff087230 */ /* 0x000fc40000004100 */
[--C-:B------:R-:W-:Y:S01]  /*a4a0*/  HADD2.F32 R4, -RZ, R5.reuse.H0_H0 ;  /* 0x20000005ff047230 */ /* 0x100fe20000004100 */
[C---:B------:R-:W-:Y:S01]  /*a4b0*/  FMUL.FTZ R13, R9.reuse, R10 ;  /* 0x0000000a090d7220 */ /* 0x040fe20000410000 */
[----:B------:R-:W-:Y:S01]  /*a4c0*/  HADD2.F32 R5, -RZ, R5.H1_H1 ;  /* 0x30000005ff057230 */ /* 0x000fe20000004100 */
[----:B------:R-:W-:Y:S01]  /*a4d0*/  FMUL.FTZ R14, R9, R8 ;  /* 0x00000008090e7220 */ /* 0x000fe20000410000 */
[--C-:B------:R-:W-:Y:S02]  /*a4e0*/  HADD2.F32 R12, -RZ, R6.reuse.H0_H0 ;  /* 0x20000006ff0c7230 */ /* 0x100fe40000004100 */
[----:B------:R-:W-:Y:S01]  /*a4f0*/  HADD2.F32 R11, -RZ, R6.H1_H1 ;  /* 0x30000006ff0b7230 */ /* 0x000fe20000004100 */
[C---:B------:R-:W-:Y:S01]  /*a500*/  FMUL.FTZ R9, R0.reuse, R5 ;  /* 0x0000000500097220 */ /* 0x040fe20000410000 */
[--C-:B------:R-:W-:Y:S01]  /*a510*/  HADD2.F32 R6, -RZ, R7.reuse.H0_H0 ;  /* 0x20000007ff067230 */ /* 0x100fe20000004100 */
[----:B------:R-:W-:Y:S01]  /*a520*/  FMUL.FTZ R0, R0, R4 ;  /* 0x0000000400007220 */ /* 0x000fe20000410000 */
[----:B------:R-:W-:Y:S01]  /*a530*/  HADD2.F32 R7, -RZ, R7.H1_H1 ;  /* 0x30000007ff077230 */ /* 0x000fe20000004100 */
[----:B------:R-:W-:-:S02]  /*a540*/  FFMA.FTZ R15, R3, R10, -R14 ;  /* 0x0000000a030f7223 */ /* 0x000fc4000001080e */
[----:B------:R-:W-:Y:S01]  /*a550*/  FFMA.FTZ R14, R3, R8, R13 ;  /* 0x00000008030e7223 */ /* 0x000fe2000001000d */
[----:B------:R-:W-:Y:S01]  /*a560*/  HADD2.F32 R3, -RZ, R25.H1_H1 ;  /* 0x30000019ff037230 */ /* 0x000fe20000004100 */
[C---:B------:R-:W-:Y:S01]  /*a570*/  FFMA.FTZ R13, R2.reuse, R4, -R9 ;  /* 0x00000004020d7223 */ /* 0x040fe20000010809 */
        /* <DEDUP_REMOVED lines=8> */
[C---:B------:R-:W-:Y:S02]  /*a600*/  FFMA.FTZ R9, R3.reuse, R12, -R9 ;  /* 0x0000000c03097223 */ /* 0x040fe40000010809 */
[----:B------:R-:W-:Y:S02]  /*a610*/  FFMA.FTZ R0, R2, R6, -R8 ;  /* 0x0000000602007223 */ /* 0x000fe40000010808 */
[----:B------:R-:W-:Y:S01]  /*a620*/  FFMA.FTZ R3, R3, R11, R4 ;  /* 0x0000000b03037223 */ /* 0x000fe20000010004 */
[----:B------:R-:W-:Y:S01]  /*a630*/  F2FP.PACK_AB R4, R14, R15 ;  /* 0x0000000f0e04723e */ /* 0x000fe200000000ff */
[----:B------:R-:W-:Y:S01]  /*a640*/  FFMA.FTZ R2, R2, R7, R5 ;  /* 0x0000000702027223 */ /* 0x000fe20000010005 */
[----:B------:R-:W-:-:S02]  /*a650*/  F2FP.PACK_AB R5, R10, R13 ;  /* 0x0000000d0a05723e */ /* 0x000fc400000000ff */
[----:B------:R-:W-:Y:S02]  /*a660*/  F2FP.PACK_AB R6, R3, R9 ;  /* 0x000000090306723e */ /* 0x000fe400000000ff */
[----:B------:R-:W-:-:S05]  /*a670*/  F2FP.PACK_AB R7, R2, R0 ;  /* 0x000000000207723e */ /* 0x000fca00000000ff */
[----:B------:R1:W-:Y:S02]  /*a680*/  STS.128 [R229+0x5800], R4 ;  /* 0x00580004e5007388 */ /* 0x0003e40000000c00 */
.L_x_239:
[----:B------:R-:W-:Y:S05]  /*a690*/  BSYNC B0 ;  /* 0x0000000000007941 */ /* 0x000fea0003800000 */
.L_x_238:
        /* <DEDUP_REMOVED lines=41> */
.L_x_241:
[----:B------:R-:W-:Y:S05]  /*a930*/  BSYNC B0 ;  /* 0x0000000000007941 */ /* 0x000fea0003800000 */
.L_x_240:
        /* <DEDUP_REMOVED lines=41> */
.L_x_243:
[----:B------:R-:W-:Y:S05]  /*abd0*/  BSYNC B0 ;  /* 0x0000000000007941 */ /* 0x000fea0003800000 */
.L_x_242:
        /* <DEDUP_REMOVED lines=41> */
.L_x_245:
[----:B------:R-:W-:Y:S05]  /*ae70*/  BSYNC B0 ;  /* 0x0000000000007941 */ /* 0x000fea0003800000 */
.L_x_244:
        /* <DEDUP_REMOVED lines=41> */
.L_x_247:
[----:B------:R-:W-:Y:S05]  /*b110*/  BSYNC B0 ;  /* 0x0000000000007941 */ /* 0x000fea0003800000 */
.L_x_246:
        /* <DEDUP_REMOVED lines=39> */
[----:B------:R1:W-:Y:S01]  /*b390*/  STS.128 [R230+0x9800], R4 ;  /* 0x00980004e6007388 */ /* 0x0003e20000000c00 */
[----:B------:R-:W-:Y:S05]  /*b3a0*/  BRA `(.L_x_237) ;  /* 0x00002ca000007947 */ /* 0x000fea0003800000 */
.L_x_222:
        /* <DEDUP_REMOVED lines=20> */
[----:B------:R-:W3:Y:S01]  /*b4f0*/  LDL R35, [R1+0x4c] ;  /* 0x00004c0001237983 */ /* 0x000ee20000100800 */
[C---:B------:R-:W-:Y:S01]  /*b500*/  ISETP.GE.AND P0, PT, R116.reuse, c[0x0][0x27c], PT ;  /* 0x00009f0074007a0c */ /* 0x040fe20003f06270 */
[----:B------:R-:W-:Y:S01]  /*b510*/  CS2R R22, SRZ ;  /* 0x0000000000167805 */ /* 0x000fe2000001ff00 */
[C---:B------:R-:W-:Y:S01]  /*b520*/  IADD3 R5, R116.reuse, 0x10, RZ ;  /* 0x0000001074057810 */ /* 0x040fe20007ffe0ff */
[----:B------:R-:W-:Y:S01]  /*b530*/  CS2R R20, SRZ ;  /* 0x0000000000147805 */ /* 0x000fe2000001ff00 */
[----:B------:R-:W-:Y:S01]  /*b540*/  IADD3 R4, R116, 0x20, RZ ;  /* 0x0000002074047810 */ /* 0x000fe20007ffe0ff */
[----:B------:R-:W-:Y:S01]  /*b550*/  CS2R R10, SRZ ;  /* 0x00000000000a7805 */ /* 0x000fe2000001ff00 */
[----:B------:R-:W-:Y:S01]  /*b560*/  ISETP.GE.AND P2, PT, R5, c[0x0][0x27c], PT ;  /* 0x00009f0005007a0c */ /* 0x000fe20003f46270 */
[----:B------:R-:W-:Y:S01]  /*b570*/  CS2R R8, SRZ ;  /* 0x0000000000087805 */ /* 0x000fe2000001ff00 */
[----:B------:R-:W-:Y:S01]  /*b580*/  ISETP.GE.AND P1, PT, R4, c[0x0][0x27c], PT ;  /* 0x00009f0004007a0c */ /* 0x000fe20003f26270 */
[----:B------:R-:W-:Y:S01]  /*b590*/  CS2R R26, SRZ ;  /* 0x00000000001a7805 */ /* 0x000fe2000001ff00 */
[----:B------:R-:W-:-:S03]  /*b5a0*/  CS2R R24, SRZ ;  /* 0x0000000000187805 */ /* 0x000fc6000001ff00 */
[C---:B------:R-:W-:Y:S01]  /*b5b0*/  @!P0 IMAD.SHL.U32 R0, R116.reuse, 0x2, RZ ;  /* 0x0000000274008824 */ /* 0x040fe200078e00ff */
[----:B------:R-:W-:-:S04]  /*b5c0*/  @!P0 SHF.L.U64.HI R5, R116, 0x1, R117 ;  /* 0x0000000174058819 */ /* 0x000fc80000010275 */
[----:B------:R-:W-:-:S05]  /*b5d0*/  @!P0 IADD3 R32, P3, R28, R0, RZ ;  /* 0x000000001c208210 */ /* 0x000fca0007f7e0ff */
[----:B------:R-:W-:Y:S01]  /*b5e0*/  @!P0 IMAD.X R33, R29, 0x1, R5, P3 ;  /* 0x000000011d218824 */ /* 0x000fe200018e0605 */
[----:B------:R-:W-:Y:S01]  /*b5f0*/  @!P0 IADD3 R30, P3, R2, R0, RZ ;  /* 0x00000000021e8210 */ /* 0x000fe20007f7e0ff */
[----:B------:R-:W-:Y:S01]  /*b600*/  CS2R R18, SRZ ;  /* 0x0000000000127805 */ /* 0x000fe2000001ff00 */
[----:B------:R-:W-:Y:S02]  /*b610*/  CS2R R16, SRZ ;  /* 0x0000000000107805 */ /* 0x000fe4000001ff00 */
[----:B------:R-:W-:-:S04]  /*b620*/  @!P0 IADD3.X R31, R3, R5, RZ, P3, !PT ;  /* 0x00000005031f8210 */ /* 0x000fc80001ffe4ff */
[----:B------:R1:W5:Y:S01]  /*b630*/  @!P0 LD.E.128 R16, [R32.64] ;  /* 0x0000000620108980 */ /* 0x000362000c101d00 */
[----:B--2---:R-:W-:Y:S01]  /*b640*/  @!P2 SHF.L.U32 R4, R36, 0x3, RZ ;  /* 0x000000032404a819 */ /* 0x004fe200000006ff */
[----:B---3--:R-:W-:-:S04]  /*b650*/  @!P1 IMAD.SHL.U32 R0, R35, 0x8, RZ ;  /* 0x0000000823009824 */ /* 0x008fc800078e00ff */
[----:B------:R-:W-:-:S04]  /*b660*/  @!P2 IMAD.WIDE R14, R4, 0x2, R28 ;  /* 0x00000002040ea825 */ /* 0x000fc800078e021c */
[----:B------:R-:W-:Y:S01]  /*b670*/  @!P2 IMAD.WIDE R12, R4, 0x2, R2 ;  /* 0x00000002040ca825 */ /* 0x000fe200078e0202 */
[----:B------:R2:W5:Y:S03]  /*b680*/  @!P2 LD.E.128 R20, [R14.64] ;  /* 0x000000060e14a980 */ /* 0x000566000c101d00 */
[C---:B------:R-:W-:Y:S01]  /*b690*/  @!P1 IMAD.WIDE R6, R0.reuse, 0x2, R28 ;  /* 0x0000000200069825 */ /* 0x040fe200078e021c */
[----:B------:R3:W5:Y:S01]  /*b6a0*/  @!P2 LD.E.128 R8, [R12.64] ;  /* 0x000000060c08a980 */ /* 0x000762000c101d00 */
[----:B------:R-:W-:Y:S02]  /*b6b0*/  CS2R R4, SRZ ;  /* 0x0000000000047805 */ /* 0x000fe4000001ff00 */
[----:B------:R-:W-:Y:S01]  /*b6c0*/  @!P1 IMAD.WIDE R2, R0, 0x2, R2 ;  /* 0x0000000200029825 */ /* 0x000fe200078e0202 */
[----:B------:R4:W5:Y:S01]  /*b6d0*/  @!P1 LD.E.128 R24, [R6.64] ;  /* 0x0000000606189980 */ /* 0x000962000c101d00 */
[----:B--2---:R-:W-:Y:S01]  /*b6e0*/  CS2R R14, SRZ ;  /* 0x00000000000e7805 */ /* 0x004fe2000001ff00 */
[----:B---3--:R-:W-:Y:S01]  /*b6f0*/  CS2R R12, SRZ ;  /* 0x00000000000c7805 */ /* 0x008fe2000001ff00 */
[----:B----4-:R-:W-:-:S05]  /*b700*/  CS2R R6, SRZ ;  /* 0x0000000000067805 */ /* 0x010fca000001ff00 */
[----:B------:R1:W5:Y:S04]  /*b710*/  @!P1 LD.E.128 R12, [R2.64] ;  /* 0x00000006020c9980 */ /* 0x000368000c101d00 */
[----:B------:R1:W5:Y:S02]  /*b720*/  @!P0 LD.E.128 R4, [R30.64] ;  /* 0x000000061e048980 */ /* 0x000364000c101d00 */
.L_x_249:
[----:B-12-4-:R-:W-:Y:S05]  /*b730*/  BSYNC B0 ;  /* 0x0000000000007941 */ /* 0x016fea0003800000 */
.L_x_248:
[----:B-----5:R-:W-:Y:S01]  /*b740*/  IMAD.MOV.U32 R51, RZ, RZ, R18 ;  /* 0x000000ffff337224 */ /* 0x020fe200078e0012 */
[----:B------:R-:W-:Y:S01]  /*b750*/  SHF.R.U64 R52, R16, 0x10, R17 ;  /* 0x0000001010347819 */ /* 0x000fe20000001211 */
[----:B------:R-:W-:Y:S01]  /*b760*/  IMAD.MOV.U32 R47, RZ, RZ, R20 ;  /* 0x000000ffff2f7224 */ /* 0x000fe200078e0014 */
[----:B------:R-:W-:Y:S01]  /*b770*/  SHF.R.U64 R44, R20, 0x10, R21 ;  /* 0x00000010142c7819 */ /* 0x000fe20000001215 */
[----:B------:R-:W-:Y:S01]  /*b780*/  IMAD.MOV.U32 R38, RZ, RZ, R25 ;  /* 0x000000ffff267224 */ /* 0x000fe200078e0019 */
[----:B------:R-:W-:Y:S01]  /*b790*/  SHF.R.U64 R2, R8, 0x10, R9 ;  /* 0x0000001008027819 */ /* 0x000fe20000001209 */
[----:B------:R-:W-:Y:S01]  /*b7a0*/  IMAD.MOV.U32 R54, RZ, RZ, R16 ;  /* 0x000000ffff367224 */ /* 0x000fe200078e0010 */
[----:B------:R-:W-:Y:S01]  /*b7b0*/  PRMT R44, R44, 0x5410, R52 ;  /* 0x000054102c2c7816 */ /* 0x000fe20000000034 */
[----:B------:R-:W-:Y:S01]  /*b7c0*/  IMAD.MOV.U32 R46, RZ, RZ, R21 ;  /* 0x000000ffff2e7224 */ /* 0x000fe200078e0015 */
[----:B------:R-:W-:Y:S01]  /*b7d0*/  PRMT R47, R47, 0x5410, R51 ;  /* 0x000054102f2f7816 */ /* 0x000fe20000000033 */
[----:B------:R-:W-:Y:S01]  /*b7e0*/  IMAD.MOV.U32 R43, RZ, RZ, R22 ;  /* 0x000000ffff2b7224 */ /* 0x000fe200078e0016 */
[----:B------:R-:W-:Y:S01]  /*b7f0*/  SHF.R.U32.HI R32, RZ, 0x10, R25 ;  /* 0x00000010ff207819 */ /* 0x000fe20000011619 */
[----:B------:R-:W-:Y:S01]  /*b800*/  IMAD.MOV.U32 R53, RZ, RZ, R17 ;  /* 0x000000ffff357224 */ /* 0x000fe200078e0011 */
[--C-:B------:R-:W-:Y:S01]  /*b810*/  PRMT R51, R47, 0x5410, R44.reuse ;  /* 0x000054102f337816 */ /* 0x100fe2000000002c */
[----:B------:R-:W-:Y:S01]  /*b820*/  IMAD.MOV.U32 R50, RZ, RZ, R19 ;  /* 0x000000ffff327224 */ /* 0x000fe200078e0013 */
[----:B------:R-:W-:Y:S01]  /*b830*/  PRMT R44, R2, 0x7610, R44 ;  /* 0x00007610022c7816 */ /* 0x000fe2000000002c */
[----:B------:R-:W-:Y:S01]  /*b840*/  IMAD R2, R66, -0x80, R34 ;  /* 0xffffff8042027824 */ /* 0x000fe200078e0222 */
[----:B------:R-:W-:Y:S01]  /*b850*/  PRMT R60, R38, 0x5410, R32 ;  /* 0x00005410263c7816 */ /* 0x000fe20000000020 */
[----:B------:R-:W-:Y:S01]  /*b860*/  IMAD.MOV.U32 R42, RZ, RZ, R23 ;  /* 0x000000ffff2a7224 */ /* 0x000fe200078e0017 */
[----:B------:R-:W-:Y:S01]  /*b870*/  SHF.R.U32.HI R49, RZ, 0x10, R17 ;  /* 0x00000010ff317819 */ /* 0x000fe20000011611 */
        /* <DEDUP_REMOVED lines=11> */
[--C-:B------:R-:W-:Y:S01]  /*b930*/  SHF.R.U64 R40, R22, 0x10, R23.reuse ;  /* 0x0000001016287819 */ /* 0x100fe20000001217 */
[----:B------:R-:W-:Y:S01]  /*b940*/  IMAD.MOV.U32 R30, RZ, RZ, R4 ;  /* 0x000000ffff1e7224 */ /* 0x000fe200078e0004 */
[----:B------:R-:W-:Y:S01]  /*b950*/  SHF.R.U32.HI R37, RZ, 0x10, R23 ;  /* 0x00000010ff257819 */ /* 0x000fe20000011617 */
[----:B------:R-:W-:Y:S01]  /*b960*/  IMAD.MOV.U32 R22, RZ, RZ, R8 ;  /* 0x000000ffff167224 */ /* 0x000fe200078e0008 */
[----:B------:R-:W-:Y:S01]  /*b970*/  SHF.R.U64 R36, R24, 0x10, R25 ;  /* 0x0000001018247819 */ /* 0x000fe20000001219 */
[----:B------:R-:W-:Y:S01]  /*b980*/  IMAD.MOV.U32 R25, RZ, RZ, R7 ;  /* 0x000000ffff197224 */ /* 0x000fe200078e0007 */
[--C-:B------:R-:W-:Y:S01]  /*b990*/  SHF.R.U64 R31, R26, 0x10, R27.reuse ;  /* 0x000000101a1f7819 */ /* 0x100fe2000000121b */
[----:B------:R-:W-:Y:S01]  /*b9a0*/  IMAD.MOV.U32 R26, RZ, RZ, R6 ;  /* 0x000000ffff1a7224 */ /* 0x000fe200078e0006 */
[----:B------:R-:W-:Y:S01]  /*b9b0*/  SHF.R.U32.HI R28, RZ, 0x10, R27 ;  /* 0x00000010ff1c7819 */ /* 0x000fe2000001161b */
[----:B------:R-:W-:Y:S01]  /*b9c0*/  IMAD.MOV.U32 R18, RZ, RZ, R11 ;  /* 0x000000ffff127224 */ /* 0x000fe200078e000b */
[----:B------:R-:W-:Y:S01]  /*b9d0*/  SHF.R.U64 R27, R4, 0x10, R5 ;  /* 0x00000010041b7819 */ /* 0x000fe20000001205 */
[----:B------:R-:W-:-:S04]  /*b9e0*/  DEPBAR.LE SB0, 0x1 ;  /* 0x000080400000791a */ /* 0x000fc80000000000 */
[----:B------:R-:W-:Y:S01]  /*b9f0*/  SHF.R.U32.HI R24, RZ, 0x10, R5 ;  /* 0x00000010ff187819 */ /* 0x000fe20000011605 */
[----:B------:R-:W-:Y:S01]  /*ba00*/  IMAD.MOV.U32 R5, RZ, RZ, R15 ;  /* 0x000000ffff057224 */ /* 0x000fe200078e000f */
[----:B------:R-:W-:Y:S01]  /*ba10*/  SHF.R.U64 R23, R6, 0x10, R7 ;  /* 0x0000001006177819 */ /* 0x000fe20000001207 */
[----:B------:R-:W-:Y:S01]  /*ba20*/  IMAD.MOV.U32 R6, RZ, RZ, R14 ;  /* 0x000000ffff067224 */ /* 0x000fe200078e000e */
[----:B------:R-:W-:Y:S01]  /*ba30*/  SHF.R.U32.HI R17, RZ, 0x10, R9 ;  /* 0x00000010ff117819 */ /* 0x000fe20000011609 */
[----:B------:R-:W-:Y:S01]  /*ba40*/  IMAD.MOV.U32 R9, RZ, RZ, R13 ;  /* 0x000000ffff097224 */ /* 0x000fe200078e000d */
[----:B------:R-:W-:Y:S01]  /*ba50*/  SHF.R.U64 R16, R10, 0x10, R11 ;  /* 0x000000100a107819 */ /* 0x000fe2000000120b */
[----:B------:R-:W-:Y:S01]  /*ba60*/  IMAD.MOV.U32 R10, RZ, RZ, R12 ;  /* 0x000000ffff0a7224 */ /* 0x000fe200078e000c */
[----:B------:R-:W-:Y:S01]  /*ba70*/  SHF.R.U32.HI R20, RZ, 0x10, R7 ;  /* 0x00000010ff147819 */ /* 0x000fe20000011607 */
[----:B------:R-:W-:Y:S01]  /*ba80*/  BSSY B1, `(.L_x_250) ;  /* 0x000013c000017945 */ /* 0x000fe20003800000 */
[----:B------:R-:W-:-:S02]  /*ba90*/  PRMT R43, R43, 0x5410, R54 ;  /* 0x000054102b2b7816 */ /* 0x000fc40000000036 */
[----:B------:R-:W-:Y:S02]  /*baa0*/  PRMT R46, R46, 0x5410, R49 ;  /* 0x000054102e2e7816 */ /* 0x000fe40000000031 */
[----:B------:R-:W-:Y:S02]  /*bab0*/  SHF.R.U32.HI R8, RZ, 0x10, R11 ;  /* 0x00000010ff087819 */ /* 0x000fe4000001160b */
[--C-:B------:R-:W-:Y:S02]  /*bac0*/  SHF.R.U64 R7, R12, 0x10, R13.reuse ;  /* 0x000000100c077819 */ /* 0x100fe4000000120d */
[----:B------:R-:W-:Y:S02]  /*bad0*/  SHF.R.U32.HI R4, RZ, 0x10, R13 ;  /* 0x00000010ff047819 */ /* 0x000fe4000001160d */
[--C-:B------:R-:W-:Y:S02]  /*bae0*/  SHF.R.U64 R3, R14, 0x10, R15.reuse ;  /* 0x000000100e037819 */ /* 0x100fe4000000120f */
        /* <DEDUP_REMOVED lines=24> */
[----:B------:R1:W5:Y:S04]  /*bc70*/  LDL R69, [R1+0x30] ;  /* 0x0000300001457983 */ /* 0x0003680000100800 */
[----:B------:R1:W5:Y:S04]  /*bc80*/  LDL R68, [R1+0x34] ;  /* 0x0000340001447983 */ /* 0x0003680000100800 */
[----:B------:R1:W5:Y:S01]  /*bc90*/  LDL R67, [R1+0x38] ;  /* 0x0000380001437983 */ /* 0x0003620000100800 */
[----:B------:R-:W-:Y:S01]  /*bca0*/  ISETP.GE.AND P0, PT, R116, c[0x0][0x27c], PT ;  /* 0x00009f0074007a0c */ /* 0x000fe20003f06270 */
[----:B------:R-:W-:-:S12]  /*bcb0*/  BSSY B0, `(.L_x_252) ;  /* 0x000005e000007945 */ /* 0x000fd80003800000 */
[----:B------:R-:W-:Y:S05]  /*bcc0*/  @P0 BRA `(.L_x_253) ;  /* 0x000005c000000947 */ /* 0x000fea0003800000 */
[----:B------:R-:W2:Y:S02]  /*bcd0*/  S2R R66, SR_TID.X ;  /* 0x0000000000427919 */ /* 0x000ea40000002100 */
[----:B--2---:R-:W-:-:S04]  /*bce0*/  LEA.HI R70, R66, R66, RZ, 0x1 ;  /* 0x0000004242467211 */ /* 0x004fc800078f08ff */
[----:B------:R-:W-:-:S04]  /*bcf0*/  LOP3.LUT R70, R70, 0xfffffffe, RZ, 0xc0, !PT ;  /* 0xfffffffe46467812 */ /* 0x000fc800078ec0ff */
[----:B------:R-:W-:Y:S02]  /*bd00*/  IADD3 R70, -R70, R66, RZ ;  /* 0x0000004246467210 */ /* 0x000fe40007ffe1ff */
[----:B------:R-:W2:Y:S01]  /*bd10*/  LDL R66, [R1+0x54] ;  /* 0x0000540001427983 */ /* 0x000ea20000100800 */
[----:B------:R-:W-:Y:S01]  /*bd20*/  MOV R0, c[0x0][0x27c] ;  /* 0x00009f0000007a02 */ /* 0x000fe20000000f00 */
[----:B------:R-:W-:-:S03]  /*bd30*/  HADD2.F32 R13, -RZ, R43.H1_H1 ;  /* 0x3000002bff0d7230 */ /* 0x000fc60000004100 */
[----:B------:R-:W-:-:S04]  /*bd40*/  LEA.HI R0, R0, R70, RZ, 0x1d ;  /* 0x0000004600007211 */ /* 0x000fc800078fe8ff */
[----:B------:R-:W-:Y:S02]  /*bd50*/  SHF.R.S32.HI R3, RZ, 0x1f, R0 ;  /* 0x0000001fff037819 */ /* 0x000fe40000011400 */
[----:B------:R-:W-:Y:S02]  /*bd60*/  SHF.L.U32 R2, R0, 0x3, RZ ;  /* 0x0000000300027819 */ /* 0x000fe400000006ff */
[----:B------:R-:W-:Y:S02]  /*bd70*/  LEA.HI R0, R3, R0, RZ, 0x2 ;  /* 0x0000000003007211 */ /* 0x000fe400078f10ff */
[----:B-----5:R-:W-:Y:S02]  /*bd80*/  LOP3.LUT R2, R69, 0x18, R2, 0xf8, !PT ;  /* 0x0000001845027812 */ /* 0x020fe400078ef802 */
[----:B------:R-:W-:Y:S02]  /*bd90*/  SHF.L.U32 R0, R0, 0xa, RZ ;  /* 0x0000000a00007819 */ /* 0x000fe400000006ff */
[----:B------:R-:W-:-:S02]  /*bda0*/  LOP3.LUT R2, R2, R68, RZ, 0x3c, !PT ;  /* 0x0000004402027212 */ /* 0x000fc400078e3cff */
[----:B------:R-:W-:-:S04]  /*bdb0*/  LOP3.LUT R0, R0, 0x7ffff000, RZ, 0xc0, !PT ;  /* 0x7ffff00000007812 */ /* 0x000fc800078ec0ff */
[----:B------:R-:W-:Y:S01]  /*bdc0*/  IADD3 R0, R2, R0, R67 ;  /* 0x0000000002007210 */ /* 0x000fe20007ffe043 */
[----:B------:R-:W-:-:S03]  /*bdd0*/  HADD2.F32 R2, -RZ, R39.H0_H0 ;  /* 0x20000027ff027230 */ /* 0x000fc60000004100 */
[----:B------:R-:W-:Y:S01]  /*bde0*/  SHF.L.U32 R28, R0, 0x1, RZ ;  /* 0x00000001001c7819 */ /* 0x000fe200000006ff */
[----:B------:R-:W-:-:S04]  /*bdf0*/  HADD2.F32 R0, -RZ, R39.H1_H1 ;  /* 0x30000027ff007230 */ /* 0x000fc80000004100 */
[----:B------:R-:W3:Y:S02]  /*be00*/  LDS.128 R8, [R28+0x6080] ;  /* 0x006080001c087984 */ /* 0x000ee40000000c00 */
[--C-:B---3--:R-:W-:Y:S02]  /*be10*/  HADD2.F32 R15, -RZ, R11.reuse.H0_H0 ;  /* 0x2000000bff0f7230 */ /* 0x108fe40000004100 */
[----:B------:R-:W-:Y:S02]  /*be20*/  HADD2.F32 R14, -RZ, R11.H1_H1 ;  /* 0x3000000bff0e7230 */ /* 0x000fe40000004100 */
[----:B------:R-:W-:Y:S02]  /*be30*/  HADD2.F32 R3, -RZ, R8.H1_H1 ;  /* 0x30000008ff037230 */ /* 0x000fe40000004100 */
[----:B------:R-:W-:Y:S02]  /*be40*/  HADD2.F32 R11, -RZ, R44.H1_H1 ;  /* 0x3000002cff0b7230 */ /* 0x000fe40000004100 */
[----:B------:R-:W-:Y:S01]  /*be50*/  HADD2.F32 R12, -RZ, R10.H1_H1 ;  /* 0x3000000aff0c7230 */ /* 0x000fe20000004100 */
[----:B------:R-:W-:Y:S01]  /*be60*/  FMUL.FTZ R33, R3, R0 ;  /* 0x0000000003217220 */ /* 0x000fe20000410000 */
[----:B--2---:R-:W2:Y:S02]  /*be70*/  LDS.128 R4, [R66] ;  /* 0x0000000042047984 */ /* 0x004ea40000000c00 */
[----:B--2---:R-:W-:-:S02]  /*be80*/  HADD2.F32 R17, -RZ, R4.H0_H0 ;  /* 0x20000004ff117230 */ /* 0x004fc40000004100 */
[----:B------:R-:W-:Y:S02]  /*be90*/  HADD2.F32 R16, -RZ, R4.H1_H1 ;  /* 0x30000004ff107230 */ /* 0x000fe40000004100 */
[----:B------:R-:W-:Y:S02]  /*bea0*/  HADD2.F32 R4, -RZ, R8.H0_H0 ;  /* 0x20000008ff047230 */ /* 0x000fe40000004100 */
[--C-:B------:R-:W-:Y:S02]  /*beb0*/  HADD2.F32 R23, -RZ, R7.reuse.H0_H0 ;  /* 0x20000007ff177230 */ /* 0x100fe40000004100 */
[----:B------:R-:W-:Y:S01]  /*bec0*/  HADD2.F32 R22, -RZ, R7.H1_H1 ;  /* 0x30000007ff167230 */ /* 0x000fe20000004100 */
[-C--:B------:R-:W-:Y:S01]  /*bed0*/  FMUL.FTZ R7, R17, R2.reuse ;  /* 0x0000000211077220 */ /* 0x080fe20000410000 */
[--C-:B------:R-:W-:Y:S01]  /*bee0*/  HADD2.F32 R19, -RZ, R5.reuse.H0_H0 ;  /* 0x20000005ff137230 */ /* 0x100fe20000004100 */
[----:B------:R-:W-:Y:S01]  /*bef0*/  FMUL.FTZ R34, R4, R2 ;  /* 0x0000000204227220 */ /* 0x000fe20000410000 */
[----:B------:R-:W-:Y:S01]  /*bf00*/  HADD2.F32 R18, -RZ, R5.H1_H1 ;  /* 0x30000005ff127230 */ /* 0x000fe20000004100 */
[----:B------:R-:W-:Y:S01]  /*bf10*/  FMUL.FTZ R2, R16, R0 ;  /* 0x0000000010027220 */ /* 0x000fe20000410000 */
[----:B------:R-:W-:Y:S01]  /*bf20*/  HADD2.F32 R5, -RZ, R40.H0_H0 ;  /* 0x20000028ff057230 */ /* 0x000fe20000004100 */
[----:B------:R-:W-:Y:S01]  /*bf30*/  FFMA.FTZ R37, R4, R13, R7 ;  /* 0x0000000d04257223 */ /* 0x000fe20000010007 */
[--C-:B------:R-:W-:Y:S01]  /*bf40*/  HADD2.F32 R21, -RZ, R6.reuse.H0_H0 ;  /* 0x20000006ff157230 */ /* 0x100fe20000004100 */
[----:B------:R-:W-:Y:S01]  /*bf50*/  FFMA.FTZ R36, R3, R11, R2 ;  /* 0x0000000b03247223 */ /* 0x000fe20000010002 */
[----:B------:R-:W-:Y:S01]  /*bf60*/  HADD2.F32 R20, -RZ, R6.H1_H1 ;  /* 0x30000006ff147230 */ /* 0x000fe20000004100 */
[----:B------:R-:W-:Y:S01]  /*bf70*/  FMUL.FTZ R4, R19, R5 ;  /* 0x0000000513047220 */ /* 0x000fe20000410000 */
[----:B------:R-:W-:Y:S01]  /*bf80*/  HADD2.F32 R8, -RZ, R10.H0_H0 ;  /* 0x2000000aff087230 */ /* 0x000fe20000004100 */
[----:B------:R-:W-:Y:S01]  /*bf90*/  FFMA.FTZ R13, R17, R13, -R34 ;  /* 0x0000000d110d7223 */ /* 0x000fe20000010822 */
[----:B------:R-:W-:-:S02]  /*bfa0*/  HADD2.F32 R6, -RZ, R9.H0_H0 ;  /* 0x20000009ff067230 */ /* 0x000fc40000004100 */
[----:B------:R-:W-:Y:S02]  /*bfb0*/  HADD2.F32 R10, -RZ, R45.H1_H1 ;  /* 0x3000002dff0a7230 */ /* 0x000fe40000004100 */
[----:B------:R-:W-:Y:S01]  /*bfc0*/  HADD2.F32 R2, -RZ, R40.H1_H1 ;  /* 0x30000028ff027230 */ /* 0x000fe20000004100 */
[C---:B------:R-:W-:Y:S01]  /*bfd0*/  FMUL.FTZ R31, R6.reuse, R5 ;  /* 0x00000005061f7220 */ /* 0x040fe20000410000 */
[----:B------:R-:W-:Y:S01]  /*bfe0*/  HADD2.F32 R0, -RZ, R41.H0_H0 ;  /* 0x20000029ff007230 */ /* 0x000fe20000004100 */
[----:B------:R-:W-:Y:S01]  /*bff0*/  FFMA.FTZ R35, R6, R10, R4 ;  /* 0x0000000a06237223 */ /* 0x000fe20000010004 */
[----:B------:R-:W-:Y:S01]  /*c000*/  HADD2.F32 R9, -RZ, R9.H1_H1 ;  /* 0x30000009ff097230 */ /* 0x000fe20000004100 */
[----:B------:R-:W-:Y:S01]  /*c010*/  FMUL.FTZ R5, R18, R2 ;  /* 0x0000000212057220 */ /* 0x000fe20000410000 */
[----:B------:R-:W-:Y:S01]  /*c020*/  HADD2.F32 R7, -RZ, R46.H1_H1 ;  /* 0x3000002eff077230 */ /* 0x000fe20000004100 */
[----:B------:R-:W-:Y:S01]  /*c030*/  FMUL.FTZ R4, R21, R0 ;  /* 0x0000000015047220 */ /* 0x000fe20000410000 */
[----:B------:R-:W-:Y:S01]  /*c040*/  HADD2.F32 R6, -RZ, R47.H1_H1 ;  /* 0x3000002fff067230 */ /* 0x000fe20000004100 */
[C---:B------:R-:W-:Y:S01]  /*c050*/  FMUL.FTZ R29, R9.reuse, R2 ;  /* 0x00000002091d7220 */ /* 0x040fe20000410000 */
[----:B------:R-:W-:Y:S01]  /*c060*/  HADD2.F32 R3, -RZ, R41.H1_H1 ;  /* 0x30000029ff037230 */ /* 0x000fe20000004100 */
[----:B------:R-:W-:Y:S01]  /*c070*/  FFMA.FTZ R32, R9, R7, R5 ;  /* 0x0000000709207223 */ /* 0x000fe20000010005 */
[----:B------:R-:W-:Y:S01]  /*c080*/  HADD2.F32 R5, -RZ, R48.H0_H0 ;  /* 0x20000030ff057230 */ /* 0x000fe20000004100 */
[----:B------:R-:W-:Y:S01]  /*c090*/  FFMA.FTZ R30, R8, R6, R4 ;  /* 0x00000006081e7223 */ /* 0x000fe20000010004 */
[----:B------:R-:W-:Y:S01]  /*c0a0*/  HADD2.F32 R2, -RZ, R42.H1_H1 ;  /* 0x3000002aff027230 */ /* 0x000fe20000004100 */
[----:B------:R-:W-:-:S02]  /*c0b0*/  FMUL.FTZ R4, R20, R3 ;  /* 0x0000000314047220 */ /* 0x000fc40000410000 */
[----:B------:R-:W-:Y:S01]  /*c0c0*/  FMUL.FTZ R26, R8, R0 ;  /* 0x00000000081a7220 */ /* 0x000fe20000410000 */
[----:B------:R-:W-:Y:S01]  /*c0d0*/  HADD2.F32 R0, -RZ, R42.H0_H0 ;  /* 0x2000002aff007230 */ /* 0x000fe20000004100 */
[C---:B------:R-:W-:Y:S01]  /*c0e0*/  FFMA.FTZ R27, R12.reuse, R5, R4 ;  /* 0x000000050c1b7223 */ /* 0x040fe20000010004 */
[----:B------:R-:W-:Y:S01]  /*c0f0*/  HADD2.F32 R4, -RZ, R50.H0_H0 ;  /* 0x20000032ff047230 */ /* 0x000fe20000004100 */
[----:B------:R-:W-:Y:S01]  /*c100*/  FMUL.FTZ R25, R12, R3 ;  /* 0x000000030c197220 */ /* 0x000fe20000410000 */
[----:B------:R-:W-:Y:S01]  /*c110*/  HADD2.F32 R3, -RZ, R45.H0_H0 ;  /* 0x2000002dff037230 */ /* 0x000fe20000004100 */
[----:B------:R-:W-:Y:S02]  /*c120*/  FMUL.FTZ R9, R23, R2 ;  /* 0x0000000217097220 */ /* 0x000fe40000410000 */
[----:B------:R-:W-:Y:S02]  /*c130*/  FMUL.FTZ R8, R22, R0 ;  /* 0x0000000016087220 */ /* 0x000fe40000410000 */
[----:B------:R-:W-:-:S02]  /*c140*/  FMUL.FTZ R24, R15, R2 ;  /* 0x000000020f187220 */ /* 0x000fc40000410000 */
[C---:B------:R-:W-:Y:S02]  /*c150*/  FMUL.FTZ R12, R14.reuse, R0 ;  /* 0x000000000e0c7220 */ /* 0x040fe40000410000 */
[----:B------:R-:W-:Y:S02]  /*c160*/  FFMA.FTZ R15, R15, R4, R9 ;  /* 0x000000040f0f7223 */ /* 0x000fe40000010009 */
[----:B------:R-:W-:Y:S02]  /*c170*/  FFMA.FTZ R14, R14, R3, R8 ;  /* 0x000000030e0e7223 */ /* 0x000fe40000010008 */
[----:B------:R-:W-:Y:S02]  /*c180*/  FFMA.FTZ R10, R19, R10, -R31 ;  /* 0x0000000a130a7223 */ /* 0x000fe4000001081f */
[----:B------:R-:W-:Y:S02]  /*c190*/  FFMA.FTZ R9, R18, R7, -R29 ;  /* 0x0000000712097223 */ /* 0x000fe4000001081d */
[----:B------:R-:W-:-:S02]  /*c1a0*/  FFMA.FTZ R8, R16, R11, -R33 ;  /* 0x0000000b10087223 */ /* 0x000fc40000010821 */
[----:B------:R-:W-:Y:S01]  /*c1b0*/  FFMA.FTZ R7, R21, R6, -R26 ;  /* 0x0000000615077223 */ /* 0x000fe2000001081a */
[----:B------:R-:W-:Y:S01]  /*c1c0*/  F2FP.PACK_AB R9, R9, R10 ;  /* 0x0000000a0909723e */ /* 0x000fe200000000ff */
[----:B------:R-:W-:Y:S01]  /*c1d0*/  FFMA.FTZ R2, R20, R5, -R25 ;  /* 0x0000000514027223 */ /* 0x000fe20000010819 */
[----:B------:R-:W-:Y:S01]  /*c1e0*/  F2FP.PACK_AB R8, R8, R13 ;  /* 0x0000000d0808723e */ /* 0x000fe200000000ff */
[----:B------:R-:W-:Y:S01]  /*c1f0*/  FFMA.FTZ R0, R23, R4, -R24 ;  /* 0x0000000417007223 */ /* 0x000fe20000010818 */
[----:B------:R-:W-:Y:S01]  /*c200*/  F2FP.PACK_AB R4, R36, R37 ;  /* 0x000000252404723e */ /* 0x000fe200000000ff */
[----:B------:R-:W-:Y:S01]  /*c210*/  FFMA.FTZ R3, R22, R3, -R12 ;  /* 0x0000000316037223 */ /* 0x000fe2000001080c */
[----:B------:R-:W-:Y:S02]  /*c220*/  F2FP.PACK_AB R10, R2, R7 ;  /* 0x00000007020a723e */ /* 0x000fe400000000ff */
[----:B------:R-:W-:Y:S02]  /*c230*/  F2FP.PACK_AB R5, R32, R35 ;  /* 0x000000232005723e */ /* 0x000fe400000000ff */
[----:B------:R-:W-:-:S02]  /*c240*/  F2FP.PACK_AB R11, R3, R0 ;  /* 0x00000000030b723e */ /* 0x000fc400000000ff */
[----:B------:R-:W-:Y:S02]  /*c250*/  F2FP.PACK_AB R6, R27, R30 ;  /* 0x0000001e1b06723e */ /* 0x000fe400000000ff */
[----:B------:R-:W-:Y:S01]  /*c260*/  F2FP.PACK_AB R7, R14, R15 ;  /* 0x0000000f0e07723e */ /* 0x000fe200000000ff */
[----:B------:R2:W-:Y:S04]  /*c270*/  STS.128 [R66], R8 ;  /* 0x0000000842007388 */ /* 0x0005e80000000c00 */
[----:B------:R2:W-:Y:S02]  /*c280*/  STS.128 [R28+0x6080], R4 ;  /* 0x006080041c007388 */ /* 0x0005e40000000c00 */
.L_x_253:
[----:B------:R-:W-:Y:S05]  /*c290*/  BSYNC B0 ;  /* 0x0000000000007941 */ /* 0x000fea0003800000 */
.L_x_252:
[----:B------:R-:W-:Y:S01]  /*c2a0*/  IADD3 R0, R116, 0x10, RZ ;  /* 0x0000001074007810 */ /* 0x000fe20007ffe0ff */
[----:B------:R-:W-:Y:S03]  /*c2b0*/  BSSY B0, `(.L_x_254) ;  /* 0x000005c000007945 */ /* 0x000fe60003800000 */
[----:B------:R-:W-:-:S13]  /*c2c0*/  ISETP.GE.AND P0, PT, R0, c[0x0][0x27c], PT ;  /* 0x00009f0000007a0c */ /* 0x000fda0003f06270 */
[----:B------:R-:W-:Y:S05]  /*c2d0*/  @P0 BRA `(.L_x_255) ;  /* 0x0000059000000947 */ /* 0x000fea0003800000 */
[----:B------:R-:W3:Y:S04]  /*c2e0*/  LDL R2, [R1+0x50] ;  /* 0x0000500001027983 */ /* 0x000ee80000100800 */
[----:B--2---:R-:W2:Y:S01]  /*c2f0*/  LDL R66, [R1+0x64] ;  /* 0x0000640001427983 */ /* 0x004ea20000100800 */
[----:B------:R-:W-:Y:S01]  /*c300*/  MOV R0, c[0x0][0x27c] ;  /* 0x00009f0000007a02 */ /* 0x000fe20000000f00 */
[----:B------:R-:W-:-:S03]  /*c310*/  HADD2.F32 R13, -RZ, R51.H0_H0 ;  /* 0x20000033ff0d7230 */ /* 0x000fc60000004100 */
[----:B---3--:R-:W-:-:S04]  /*c320*/  LEA.HI R0, R0, R2, RZ, 0x1d ;  /* 0x0000000200007211 */ /* 0x008fc800078fe8ff */
[----:B------:R-:W-:Y:S01]  /*c330*/  SHF.R.S32.HI R2, RZ, 0x1f, R0 ;  /* 0x0000001fff027819 */ /* 0x000fe20000011400 */
[----:B--2---:R-:W2:Y:S01]  /*c340*/  LDS.128 R4, [R66] ;  /* 0x0000000042047984 */ /* 0x004ea20000000c00 */
        /* <DEDUP_REMOVED lines=9> */
[----:B------:R-:W-:-:S04]  /*c3e0*/  HADD2.F32 R0, -RZ, R44.H0_H0 ;  /* 0x2000002cff007230 */ /* 0x000fc80000004100 */
[----:B------:R-:W3:Y:S01]  /*c3f0*/  LDS.128 R8, [R28+0x6080] ;  /* 0x006080001c087984 */ /* 0x000ee20000000c00 */
[--C-:B--2---:R-:W-:Y:S02]  /*c400*/  HADD2.F32 R17, -RZ, R4.reuse.H0_H0 ;  /* 0x20000004ff117230 */ /* 0x104fe40000004100 */
[----:B------:R-:W-:Y:S02]  /*c410*/  HADD2.F32 R16, -RZ, R4.H1_H1 ;  /* 0x30000004ff107230 */ /* 0x000fe40000004100 */
[--C-:B------:R-:W-:Y:S02]  /*c420*/  HADD2.F32 R23, -RZ, R7.reuse.H0_H0 ;  /* 0x20000007ff177230 */ /* 0x100fe40000004100 */
[----:B------:R-:W-:Y:S01]  /*c430*/  HADD2.F32 R22, -RZ, R7.H1_H1 ;  /* 0x30000007ff167230 */ /* 0x000fe20000004100 */
[----:B------:R-:W-:Y:S01]  /*c440*/  FMUL.FTZ R7, R17, R2 ;  /* 0x0000000211077220 */ /* 0x000fe20000410000 */
[--C-:B------:R-:W-:Y:S02]  /*c450*/  HADD2.F32 R19, -RZ, R5.reuse.H0_H0 ;  /* 0x20000005ff137230 */ /* 0x100fe40000004100 */
[----:B------:R-:W-:-:S02]  /*c460*/  HADD2.F32 R18, -RZ, R5.H1_H1 ;  /* 0x30000005ff127230 */ /* 0x000fc40000004100 */
[----:B------:R-:W-:Y:S02]  /*c470*/  HADD2.F32 R5, -RZ, R46.H0_H0 ;  /* 0x2000002eff057230 */ /* 0x000fe40000004100 */
[--C-:B------:R-:W-:Y:S02]  /*c480*/  HADD2.F32 R21, -RZ, R6.reuse.H0_H0 ;  /* 0x20000006ff157230 */ /* 0x100fe40000004100 */
[----:B------:R-:W-:Y:S02]  /*c490*/  HADD2.F32 R20, -RZ, R6.H1_H1 ;  /* 0x30000006ff147230 */ /* 0x000fe40000004100 */
[--C-:B---3--:R-:W-:Y:S02]  /*c4a0*/  HADD2.F32 R4, -RZ, R8.reuse.H0_H0 ;  /* 0x20000008ff047230 */ /* 0x108fe40000004100 */
[--C-:B------:R-:W-:Y:S02]  /*c4b0*/  HADD2.F32 R15, -RZ, R11.reuse.H0_H0 ;  /* 0x2000000bff0f7230 */ /* 0x100fe40000004100 */
[----:B------:R-:W-:Y:S01]  /*c4c0*/  HADD2.F32 R14, -RZ, R11.H1_H1 ;  /* 0x3000000bff0e7230 */ /* 0x000fe20000004100 */
[----:B------:R-:W-:Y:S01]  /*c4d0*/  FMUL.FTZ R34, R4, R2 ;  /* 0x0000000204227220 */ /* 0x000fe20000410000 */
[----:B------:R-:W-:Y:S01]  /*c4e0*/  HADD2.F32 R3, -RZ, R8.H1_H1 ;  /* 0x30000008ff037230 */ /* 0x000fe20000004100 */
[-C--:B------:R-:W-:Y:S01]  /*c4f0*/  FMUL.FTZ R2, R16, R0.reuse ;  /* 0x0000000010027220 */ /* 0x080fe20000410000 */
[----:B------:R-:W-:Y:S01]  /*c500*/  HADD2.F32 R11, -RZ, R51.H1_H1 ;  /* 0x30000033ff0b7230 */ /* 0x000fe20000004100 */
[----:B------:R-:W-:Y:S01]  /*c510*/  FFMA.FTZ R37, R4, R13, R7 ;  /* 0x0000000d04257223 */ /* 0x000fe20000010007 */
[--C-:B------:R-:W-:Y:S01]  /*c520*/  HADD2.F32 R8, -RZ, R10.reuse.H0_H0 ;  /* 0x2000000aff087230 */ /* 0x100fe20000004100 */
[----:B------:R-:W-:Y:S01]  /*c530*/  FMUL.FTZ R4, R19, R5 ;  /* 0x0000000513047220 */ /* 0x000fe20000410000 */
[----:B------:R-:W-:Y:S01]  /*c540*/  HADD2.F32 R12, -RZ, R10.H1_H1 ;  /* 0x3000000aff0c7230 */ /* 0x000fe20000004100 */
[C---:B------:R-:W-:Y:S01]  /*c550*/  FFMA.FTZ R36, R3.reuse, R11, R2 ;  /* 0x0000000b03247223 */ /* 0x040fe20000010002 */
[----:B------:R-:W-:Y:S01]  /*c560*/  HADD2.F32 R6, -RZ, R9.H0_H0 ;  /* 0x20000009ff067230 */ /* 0x000fe20000004100 */
[----:B------:R-:W-:Y:S01]  /*c570*/  FMUL.FTZ R33, R3, R0 ;  /* 0x0000000003217220 */ /* 0x000fe20000410000 */
[----:B------:R-:W-:Y:S01]  /*c580*/  HADD2.F32 R10, -RZ, R52.H0_H0 ;  /* 0x20000034ff0a7230 */ /* 0x000fe20000004100 */
[----:B------:R-:W-:Y:S01]  /*c590*/  FFMA.FTZ R13, R17, R13, -R34 ;  /* 0x0000000d110d7223 */ /* 0x000fe20000010822 */
[----:B------:R-:W-:Y:S01]  /*c5a0*/  HADD2.F32 R2, -RZ, R47.H0_H0 ;  /* 0x2000002fff027230 */ /* 0x000fe20000004100 */
[C---:B------:R-:W-:Y:S01]  /*c5b0*/  FMUL.FTZ R31, R6.reuse, R5 ;  /* 0x00000005061f7220 */ /* 0x040fe20000410000 */
[----:B------:R-:W-:Y:S01]  /*c5c0*/  HADD2.F32 R0, -RZ, R48.H1_H1 ;  /* 0x30000030ff007230 */ /* 0x000fe20000004100 */
[----:B------:R-:W-:Y:S01]  /*c5d0*/  FFMA.FTZ R35, R6, R10, R4 ;  /* 0x0000000a06237223 */ /* 0x000fe20000010004 */
[----:B------:R-:W-:Y:S01]  /*c5e0*/  HADD2.F32 R9, -RZ, R9.H1_H1 ;  /* 0x30000009ff097230 */ /* 0x000fe20000004100 */
[----:B------:R-:W-:Y:S01]  /*c5f0*/  FMUL.FTZ R5, R18, R2 ;  /* 0x0000000212057220 */ /* 0x000fe20000410000 */
[----:B------:R-:W-:Y:S01]  /*c600*/  HADD2.F32 R7, -RZ, R52.H1_H1 ;  /* 0x30000034ff077230 */ /* 0x000fe20000004100 */
[----:B------:R-:W-:Y:S01]  /*c610*/  FMUL.FTZ R4, R21, R0 ;  /* 0x0000000015047220 */ /* 0x000fe20000410000 */
[----:B------:R-:W-:Y:S01]  /*c620*/  HADD2.F32 R6, -RZ, R53.H0_H0 ;  /* 0x20000035ff067230 */ /* 0x000fe20000004100 */
[C---:B------:R-:W-:Y:S01]  /*c630*/  FMUL.FTZ R29, R9.reuse, R2 ;  /* 0x00000002091d7220 */ /* 0x040fe20000410000 */
[----:B------:R-:W-:Y:S01]  /*c640*/  HADD2.F32 R3, -RZ, R49.H0_H0 ;  /* 0x20000031ff037230 */ /* 0x000fe20000004100 */
[----:B------:R-:W-:Y:S01]  /*c650*/  FFMA.FTZ R32, R9, R7, R5 ;  /* 0x0000000709207223 */ /* 0x000fe20000010005 */
[----:B------:R-:W-:Y:S01]  /*c660*/  HADD2.F32 R5, -RZ, R53.H1_H1 ;  /* 0x30000035ff057230 */ /* 0x000fe20000004100 */
[----:B------:R-:W-:Y:S01]  /*c670*/  FFMA.FTZ R30, R8, R6, R4 ;  /* 0x00000006081e7223 */ /* 0x000fe20000010004 */
[----:B------:R-:W-:Y:S01]  /*c680*/  HADD2.F32 R2, -RZ, R50.H1_H1 ;  /* 0x30000032ff027230 */ /* 0x000fe20000004100 */
[----:B------:R-:W-:-:S02]  /*c690*/  FMUL.FTZ R4, R20, R3 ;  /* 0x0000000314047220 */ /* 0x000fc40000410000 */
[----:B------:R-:W-:Y:S01]  /*c6a0*/  FMUL.FTZ R26, R8, R0 ;  /* 0x00000000081a7220 */ /* 0x000fe20000410000 */
[----:B------:R-:W-:Y:S01]  /*c6b0*/  HADD2.F32 R0, -RZ, R49.H1_H1 ;  /* 0x30000031ff007230 */ /* 0x000fe20000004100 */
[C---:B------:R-:W-:Y:S01]  /*c6c0*/  FFMA.FTZ R27, R12.reuse, R5, R4 ;  /* 0x000000050c1b7223 */ /* 0x040fe20000010004 */
[--C-:B------:R-:W-:Y:S01]  /*c6d0*/  HADD2.F32 R4, -RZ, R54.reuse.H1_H1 ;  /* 0x30000036ff047230 */ /* 0x100fe20000004100 */
        /* <DEDUP_REMOVED lines=25> */
.L_x_255:
[----:B------:R-:W-:Y:S05]  /*c870*/  BSYNC B0 ;  /* 0x0000000000007941 */ /* 0x000fea0003800000 */
.L_x_254:
[----:B------:R-:W-:-:S04]  /*c880*/  IADD3 R0, R116, 0x20, RZ ;  /* 0x0000002074007810 */ /* 0x000fc80007ffe0ff */
        /* <DEDUP_REMOVED lines=54> */
[----:B------:R-:W-:Y:S01]  /*cbf0*/  HADD2.F32 R6, -RZ, R61.H0_H0 ;  /* 0x2000003dff067230 */ /* 0x000fe20000004100 */
[C---:B------:R-:W-:Y:S01]  /*cc00*/  FMUL.FTZ R29, R9.reuse, R2 ;  /* 0x00000002091d7220 */ /* 0x040fe20000410000 */
[----:B------:R-:W-:Y:S01]  /*cc10*/  HADD2.F32 R3, -RZ, R57.H1_H1 ;  /* 0x30000039ff037230 */ /* 0x000fe20000004100 */
[----:B------:R-:W-:Y:S01]  /*cc20*/  FFMA.FTZ R32, R9, R7, R5 ;  /* 0x0000000709207223 */ /* 0x000fe20000010005 */
[----:B------:R-:W-:Y:S01]  /*cc30*/  HADD2.F32 R5, -RZ, R61.H1_H1 ;  /* 0x3000003dff057230 */ /* 0x000fe20000004100 */
[----:B------:R-:W-:Y:S01]  /*cc40*/  FFMA.FTZ R30, R8, R6, R4 ;  /* 0x00000006081e7223 */ /* 0x000fe20000010004 */
[----:B------:R-:W-:Y:S01]  /*cc50*/  HADD2.F32 R2, -RZ, R58.H1_H1 ;  /* 0x3000003aff027230 */ /* 0x000fe20000004100 */
[----:B------:R-:W-:-:S02]  /*cc60*/  FMUL.FTZ R4, R20, R3 ;  /* 0x0000000314047220 */ /* 0x000fc40000410000 */
[----:B------:R-:W-:Y:S01]  /*cc70*/  FMUL.FTZ R26, R8, R0 ;  /* 0x00000000081a7220 */ /* 0x000fe20000410000 */
[----:B------:R-:W-:Y:S01]  /*cc80*/  HADD2.F32 R0, -RZ, R58.H0_H0 ;  /* 0x2000003aff007230 */ /* 0x000fe20000004100 */
        /* <DEDUP_REMOVED lines=27> */
.L_x_251:
[----:B------:R-:W-:Y:S05]  /*ce40*/  BSYNC B1 ;  /* 0x0000000000017941 */ /* 0x000fea0003800000 */
.L_x_250:
[----:B------:R-:W-:-:S04]  /*ce50*/  IADD3 R0, R237, 0x40, RZ ;  /* 0x00000040ed007810 */ /* 0x000fc80007ffe0ff */
[----:B------:R-:W-:-:S13]  /*ce60*/  ISETP.GE.AND P0, PT, R0, R38, PT ;  /* 0x000000260000720c */ /* 0x000fda0003f06270 */
[----:B------:R-:W-:Y:S05]  /*ce70*/  @P0 BRA `(.L_x_237) ;  /* 0x000011d000000947 */ /* 0x000fea0003800000 */
[----:B-----5:R3:W5:Y:S04]  /*ce80*/  LDL R68, [R1+0x40] ;  /* 0x0000400001447983 */ /* 0x0207680000100800 */
[----:B------:R3:W5:Y:S04]  /*ce90*/  LDL R67, [R1+0x44] ;  /* 0x0000440001437983 */ /* 0x0007680000100800 */
[----:B--2---:R3:W5:Y:S01]  /*cea0*/  LDL R66, [R1+0x48] ;  /* 0x0000480001427983 */ /* 0x0047620000100800 */
[----:B------:R-:W-:Y:S01]  /*ceb0*/  ISETP.GE.AND P0, PT, R116, c[0x0][0x27c], PT ;  /* 0x00009f0074007a0c */ /* 0x000fe20003f06270 */
[----:B------:R-:W-:-:S12]  /*cec0*/  BSSY B0, `(.L_x_256) ;  /* 0x000005e000007945 */ /* 0x000fd80003800000 */
[----:B------:R-:W-:Y:S05]  /*ced0*/  @P0 BRA `(.L_x_257) ;  /* 0x000005c000000947 */ /* 0x000fea0003800000 */
[----:B------:R-:W2:Y:S04]  /*cee0*/  LDL R69, [R1+0x68] ;  /* 0x0000680001457983 */ /* 0x000ea80000100800 */
[----:B------:R-:W4:Y:S02]  /*cef0*/  S2R R0, SR_TID.X ;  /* 0x0000000000007919 */ /* 0x000f240000002100 */
[----:B----4-:R-:W-:-:S04]  /*cf00*/  LEA.HI R2, R0, R0, RZ, 0x1 ;  /* 0x0000000000027211 */ /* 0x010fc800078f08ff */
[----:B------:R-:W-:-:S04]  /*cf10*/  LOP3.LUT R2, R2, 0xfffffffe, RZ, 0xc0, !PT ;  /* 0xfffffffe02027812 */ /* 0x000fc800078ec0ff */
[----:B------:R-:W-:Y:S02]  /*cf20*/  IADD3 R2, -R2, R0, RZ ;  /* 0x0000000002027210 */ /* 0x000fe40007ffe1ff */
[----:B------:R-:W-:-:S04]  /*cf30*/  MOV R0, c[0x0][0x27c] ;  /* 0x00009f0000007a02 */ /* 0x000fc80000000f00 */
        /* <DEDUP_REMOVED lines=8> */
[----:B------:R-:W-:-:S04]  /*cfc0*/  IADD3 R0, R2, R0, R66 ;  /* 0x0000000002007210 */ /* 0x000fc80007ffe042 */
[----:B------:R-:W-:-:S05]  /*cfd0*/  SHF.L.U32 R28, R0, 0x1, RZ ;  /* 0x00000001001c7819 */ /* 0x000fca00000006ff */
[----:B------:R-:W4:Y:S01]  /*cfe0*/  LDS.128 R8, [R28+0x6080] ;  /* 0x006080001c087984 */ /* 0x000f220000000c00 */
[--C-:B------:R-:W-:Y:S02]  /*cff0*/  HADD2.F32 R2, -RZ, R39.reuse.H0_H0 ;  /* 0x20000027ff027230 */ /* 0x100fe40000004100 */
[----:B------:R-:W-:Y:S02]  /*d000*/  HADD2.F32 R0, -RZ, R39.H1_H1 ;  /* 0x30000027ff007230 */ /* 0x000fe40000004100 */
[----:B------:R-:W-:Y:S02]  /*d010*/  HADD2.F32 R13, -RZ, R43.H1_H1 ;  /* 0x3000002bff0d7230 */ /* 0x000fe40000004100 */
[--C-:B----4-:R-:W-:Y:S02]  /*d020*/  HADD2.F32 R15, -RZ, R11.reuse.H0_H0 ;  /* 0x2000000bff0f7230 */ /* 0x110fe40000004100 */
[----:B------:R-:W-:Y:S02]  /*d030*/  HADD2.F32 R14, -RZ, R11.H1_H1 ;  /* 0x3000000bff0e7230 */ /* 0x000fe40000004100 */
[----:B------:R-:W-:-:S02]  /*d040*/  HADD2.F32 R3, -RZ, R8.H1_H1 ;  /* 0x30000008ff037230 */ /* 0x000fc40000004100 */
[----:B------:R-:W-:Y:S02]  /*d050*/  HADD2.F32 R11, -RZ, R44.H1_H1 ;  /* 0x3000002cff0b7230 */ /* 0x000fe40000004100 */
[----:B------:R-:W-:Y:S01]  /*d060*/  HADD2.F32 R12, -RZ, R10.H1_H1 ;  /* 0x3000000aff0c7230 */ /* 0x000fe20000004100 */
[----:B------:R-:W-:Y:S01]  /*d070*/  FMUL.FTZ R33, R0, R3 ;  /* 0x0000000300217220 */ /* 0x000fe20000410000 */
[----:B--2---:R-:W2:Y:S02]  /*d080*/  LDS.128 R4, [R69] ;  /* 0x0000000045047984 */ /* 0x004ea40000000c00 */
[--C-:B--2---:R-:W-:Y:S02]  /*d090*/  HADD2.F32 R17, -RZ, R4.reuse.H0_H0 ;  /* 0x20000004ff117230 */ /* 0x104fe40000004100 */
[----:B------:R-:W-:Y:S02]  /*d0a0*/  HADD2.F32 R16, -RZ, R4.H1_H1 ;  /* 0x30000004ff107230 */ /* 0x000fe40000004100 */
[----:B------:R-:W-:-:S02]  /*d0b0*/  HADD2.F32 R4, -RZ, R8.H0_H0 ;  /* 0x20000008ff047230 */ /* 0x000fc40000004100 */
[--C-:B------:R-:W-:Y:S02]  /*d0c0*/  HADD2.F32 R23, -RZ, R7.reuse.H0_H0 ;  /* 0x20000007ff177230 */ /* 0x100fe40000004100 */
[----:B------:R-:W-:Y:S01]  /*d0d0*/  HADD2.F32 R22, -RZ, R7.H1_H1 ;  /* 0x30000007ff167230 */ /* 0x000fe20000004100 */
[C---:B------:R-:W-:Y:S01]  /*d0e0*/  FMUL.FTZ R7, R2.reuse, R17 ;  /* 0x0000001102077220 */ /* 0x040fe20000410000 */
        /* <DEDUP_REMOVED lines=8> */
[----:B------:R-:W-:-:S02]  /*d170*/  HADD2.F32 R20, -RZ, R6.H1_H1 ;  /* 0x30000006ff147230 */ /* 0x000fc40000004100 */
[----:B------:R-:W-:Y:S01]  /*d180*/  HADD2.F32 R8, -RZ, R10.H0_H0 ;  /* 0x2000000aff087230 */ /* 0x000fe20000004100 */
[C---:B------:R-:W-:Y:S01]  /*d190*/  FMUL.FTZ R4, R5.reuse, R19 ;  /* 0x0000001305047220 */ /* 0x040fe20000410000 */
[----:B------:R-:W-:Y:S02]  /*d1a0*/  HADD2.F32 R6, -RZ, R9.H0_H0 ;  /* 0x20000009ff067230 */ /* 0x000fe40000004100 */
[----:B------:R-:W-:Y:S02]  /*d1b0*/  HADD2.F32 R10, -RZ, R45.H1_H1 ;  /* 0x3000002dff0a7230 */ /* 0x000fe40000004100 */
[----:B------:R-:W-:Y:S02]  /*d1c0*/  HADD2.F32 R2, -RZ, R40.H1_H1 ;  /* 0x30000028ff027230 */ /* 0x000fe40000004100 */
[----:B------:R-:W-:Y:S01]  /*d1d0*/  HADD2.F32 R0, -RZ, R41.H0_H0 ;  /* 0x20000029ff007230 */ /* 0x000fe20000004100 */
[-C--:B------:R-:W-:Y:S01]  /*d1e0*/  FMUL.FTZ R31, R5, R6.reuse ;  /* 0x00000006051f7220 */ /* 0x080fe20000410000 */
[----:B------:R-:W-:Y:S01]  /*d1f0*/  HADD2.F32 R9, -RZ, R9.H1_H1 ;  /* 0x30000009ff097230 */ /* 0x000fe20000004100 */
[----:B------:R-:W-:Y:S01]  /*d200*/  FFMA.FTZ R35, R10, R6, R4 ;  /* 0x000000060a237223 */ /* 0x000fe20000010004 */
[----:B------:R-:W-:Y:S01]  /*d210*/  HADD2.F32 R7, -RZ, R46.H1_H1 ;  /* 0x3000002eff077230 */ /* 0x000fe20000004100 */
[----:B------:R-:W-:Y:S01]  /*d220*/  FMUL.FTZ R5, R2, R18 ;  /* 0x0000001202057220 */ /* 0x000fe20000410000 */
[----:B------:R-:W-:Y:S01]  /*d230*/  HADD2.F32 R6, -RZ, R47.H1_H1 ;  /* 0x3000002fff067230 */ /* 0x000fe20000004100 */
[----:B------:R-:W-:Y:S01]  /*d240*/  FMUL.FTZ R4, R0, R21 ;  /* 0x0000001500047220 */ /* 0x000fe20000410000 */
[----:B------:R-:W-:Y:S01]  /*d250*/  HADD2.F32 R3, -RZ, R41.H1_H1 ;  /* 0x30000029ff037230 */ /* 0x000fe20000004100 */
[----:B------:R-:W-:Y:S01]  /*d260*/  FFMA.FTZ R32, R7, R9, R5 ;  /* 0x0000000907207223 */ /* 0x000fe20000010005 */
[----:B------:R-:W-:Y:S01]  /*d270*/  HADD2.F32 R5, -RZ, R48.H0_H0 ;  /* 0x20000030ff057230 */ /* 0x000fe20000004100 */
[----:B------:R-:W-:-:S02]  /*d280*/  FFMA.FTZ R30, R6, R8, R4 ;  /* 0x00000008061e7223 */ /* 0x000fc40000010004 */
[----:B------:R-:W-:Y:S01]  /*d290*/  FMUL.FTZ R29, R2, R9 ;  /* 0x00000009021d7220 */ /* 0x000fe20000410000 */
[--C-:B------:R-:W-:Y:S01]  /*d2a0*/  HADD2.F32 R2, -RZ, R42.reuse.H1_H1 ;  /* 0x3000002aff027230 */ /* 0x100fe20000004100 */
[----:B------:R-:W-:Y:S02]  /*d2b0*/  FMUL.FTZ R4, R3, R20 ;  /* 0x0000001403047220 */ /* 0x000fe40000410000 */
[----:B------:R-:W-:Y:S01]  /*d2c0*/  FMUL.FTZ R26, R0, R8 ;  /* 0x00000008001a7220 */ /* 0x000fe20000410000 */
[----:B------:R-:W-:Y:S01]  /*d2d0*/  HADD2.F32 R0, -RZ, R42.H0_H0 ;  /* 0x2000002aff007230 */ /* 0x000fe20000004100 */
[-C--:B------:R-:W-:Y:S01]  /*d2e0*/  FFMA.FTZ R27, R5, R12.reuse, R4 ;  /* 0x0000000c051b7223 */ /* 0x080fe20000010004 */
[----:B------:R-:W-:Y:S01]  /*d2f0*/  HADD2.F32 R4, -RZ, R50.H0_H0 ;  /* 0x20000032ff047230 */ /* 0x000fe20000004100 */
[----:B------:R-:W-:Y:S01]  /*d300*/  FMUL.FTZ R25, R3, R12 ;  /* 0x0000000c03197220 */ /* 0x000fe20000410000 */
[----:B------:R-:W-:Y:S01]  /*d310*/  HADD2.F32 R3, -RZ, R45.H0_H0 ;  /* 0x2000002dff037230 */ /* 0x000fe20000004100 */
[----:B------:R-:W-:-:S02]  /*d320*/  FMUL.FTZ R9, R2, R23 ;  /* 0x0000001702097220 */ /* 0x000fc40000410000 */
[----:B------:R-:W-:Y:S02]  /*d330*/  FMUL.FTZ R8, R0, R22 ;  /* 0x0000001600087220 */ /* 0x000fe40000410000 */
[-C--:B------:R-:W-:Y:S02]  /*d340*/  FMUL.FTZ R24, R2, R15.reuse ;  /* 0x0000000f02187220 */ /* 0x080fe40000410000 */
[-C--:B------:R-:W-:Y:S02]  /*d350*/  FMUL.FTZ R12, R0, R14.reuse ;  /* 0x0000000e000c7220 */ /* 0x080fe40000410000 */
[----:B------:R-:W-:Y:S02]  /*d360*/  FFMA.FTZ R15, R4, R15, R9 ;  /* 0x0000000f040f7223 */ /* 0x000fe40000010009 */
[----:B------:R-:W-:Y:S02]  /*d370*/  FFMA.FTZ R14, R3, R14, R8 ;  /* 0x0000000e030e7223 */ /* 0x000fe40000010008 */
[----:B------:R-:W-:-:S02]  /*d380*/  FFMA.FTZ R10, R10, R19, -R31 ;  /* 0x000000130a0a7223 */ /* 0x000fc4000001081f */
[----:B------:R-:W-:Y:S02]  /*d390*/  FFMA.FTZ R9, R7, R18, -R29 ;  /* 0x0000001207097223 */ /* 0x000fe4000001081d */
[----:B------:R-:W-:Y:S02]  /*d3a0*/  FFMA.FTZ R13, R13, R17, -R34 ;  /* 0x000000110d0d7223 */ /* 0x000fe40000010822 */
[----:B------:R-:W-:Y:S02]  /*d3b0*/  FFMA.FTZ R8, R11, R16, -R33 ;  /* 0x000000100b087223 */ /* 0x000fe40000010821 */
[----:B------:R-:W-:Y:S02]  /*d3c0*/  FFMA.FTZ R7, R6, R21, -R26 ;  /* 0x0000001506077223 */ /* 0x000fe4000001081a */
[----:B------:R-:W-:Y:S02]  /*d3d0*/  FFMA.FTZ R2, R5, R20, -R25 ;  /* 0x0000001405027223 */ /* 0x000fe40000010819 */
[----:B------:R-:W-:-:S02]  /*d3e0*/  FFMA.FTZ R0, R4, R23, -R24 ;  /* 0x0000001704007223 */ /* 0x000fc40000010818 */
[----:B------:R-:W-:Y:S01]  /*d3f0*/  FFMA.FTZ R3, R3, R22, -R12 ;  /* 0x0000001603037223 */ /* 0x000fe2000001080c */
[----:B------:R-:W-:Y:S02]  /*d400*/  F2FP.PACK_AB R9, R9, R10 ;  /* 0x0000000a0909723e */ /* 0x000fe400000000ff */
[----:B------:R-:W-:Y:S02]  /*d410*/  F2FP.PACK_AB R8, R8, R13 ;  /* 0x0000000d0808723e */ /* 0x000fe400000000ff */
[----:B------:R-:W-:Y:S02]  /*d420*/  F2FP.PACK_AB R10, R2, R7 ;  /* 0x00000007020a723e */ /* 0x000fe400000000ff */
[----:B------:R-:W-:Y:S02]  /*d430*/  F2FP.PACK_AB R11, R3, R0 ;  /* 0x00000000030b723e */ /* 0x000fe400000000ff */
[----:B------:R-:W-:Y:S02]  /*d440*/  F2FP.PACK_AB R4, R36, R37 ;  /* 0x000000252404723e */ /* 0x000fe400000000ff */
[----:B------:R-:W-:-:S02]  /*d450*/  F2FP.PACK_AB R5, R32, R35 ;  /* 0x000000232005723e */ /* 0x000fc400000000ff */
[----:B------:R-:W-:Y:S02]  /*d460*/  F2FP.PACK_AB R6, R27, R30 ;  /* 0x0000001e1b06723e */ /* 0x000fe400000000ff */
[----:B------:R-:W-:Y:S01]  /*d470*/  F2FP.PACK_AB R7, R14, R15 ;  /* 0x0000000f0e07723e */ /* 0x000fe200000000ff */
[----:B------:R2:W-:Y:S04]  /*d480*/  STS.128 [R69], R8 ;  /* 0x0000000845007388 */ /* 0x0005e80000000c00 */
[----:B------:R2:W-:Y:S02]  /*d490*/  STS.128 [R28+0x6080], R4 ;  /* 0x006080041c007388 */ /* 0x0005e40000000c00 */
.L_x_257:
[----:B------:R-:W-:Y:S05]  /*d4a0*/  BSYNC B0 ;  /* 0x0000000000007941 */ /* 0x000fea0003800000 */
.L_x_256:
[----:B------:R-:W-:Y:S01]  /*d4b0*/  IADD3 R0, R116, 0x10, RZ ;  /* 0x0000001074007810 */ /* 0x000fe20007ffe0ff */
[----:B------:R-:W-:Y:S03]  /*d4c0*/  BSSY B0, `(.L_x_258) ;  /* 0x000005c000007945 */ /* 0x000fe60003800000 */
[----:B------:R-:W-:-:S13]  /*d4d0*/  ISETP.GE.AND P0, PT, R0, c[0x0][0x27c], PT ;  /* 0x00009f0000007a0c */ /* 0x000fda0003f06270 */
[----:B------:R-:W-:Y:S05]  /*d4e0*/  @P0 BRA `(.L_x_259) ;  /* 0x0000059000000947 */ /* 0x000fea0003800000 */
[----:B------:R-:W4:Y:S04]  /*d4f0*/  LDL R2, [R1+0x50] ;  /* 0x0000500001027983 */ /* 0x000f280000100800 */
[----:B--2---:R-:W2:Y:S01]  /*d500*/  LDL R38, [R1+0x60] ;  /* 0x0000600001267983 */ /* 0x004ea20000100800 */
[----:B------:R-:W-:Y:S01]  /*d510*/  MOV R0, c[0x0][0x27c] ;  /* 0x00009f0000007a02 */ /* 0x000fe20000000f00 */
[----:B------:R-:W-:-:S03]  /*d520*/  HADD2.F32 R13, -RZ, R51.H0_H0 ;  /* 0x20000033ff0d7230 */ /* 0x000fc60000004100 */
[----:B----4-:R-:W-:-:S04]  /*d530*/  LEA.HI R0, R0, R2, RZ, 0x1d ;  /* 0x0000000200007211 */ /* 0x010fc800078fe8ff */
        /* <DEDUP_REMOVED lines=12> */
[----:B------:R-:W4:Y:S01]  /*d600*/  LDS.128 R8, [R28+0x6080] ;  /* 0x006080001c087984 */ /* 0x000f220000000c00 */
        /* <DEDUP_REMOVED lines=10> */
[--C-:B----4-:R-:W-:Y:S02]  /*d6b0*/  HADD2.F32 R4, -RZ, R8.reuse.H0_H0 ;  /* 0x20000008ff047230 */ /* 0x110fe40000004100 */
[--C-:B------:R-:W-:Y:S02]  /*d6c0*/  HADD2.F32 R15, -RZ, R11.reuse.H0_H0 ;  /* 0x2000000bff0f7230 */ /* 0x100fe40000004100 */
[----:B------:R-:W-:Y:S01]  /*d6d0*/  HADD2.F32 R14, -RZ, R11.H1_H1 ;  /* 0x3000000bff0e7230 */ /* 0x000fe20000004100 */
[----:B------:R-:W-:Y:S01]  /*d6e0*/  FMUL.FTZ R34, R2, R4 ;  /* 0x0000000402227220 */ /* 0x000fe20000410000 */
[----:B------:R-:W-:Y:S01]  /*d6f0*/  HADD2.F32 R3, -RZ, R8.H1_H1 ;  /* 0x30000008ff037230 */ /* 0x000fe20000004100 */
[C---:B------:R-:W-:Y:S01]  /*d700*/  FMUL.FTZ R2, R0.reuse, R16 ;  /* 0x0000001000027220 */ /* 0x040fe20000410000 */
[----:B------:R-:W-:Y:S01]  /*d710*/  HADD2.F32 R11, -RZ, R51.H1_H1 ;  /* 0x30000033ff0b7230 */ /* 0x000fe20000004100 */
[----:B------:R-:W-:Y:S01]  /*d720*/  FFMA.FTZ R37, R13, R4, R7 ;  /* 0x000000040d257223 */ /* 0x000fe20000010007 */
[--C-:B------:R-:W-:Y:S01]  /*d730*/  HADD2.F32 R8, -RZ, R10.reuse.H0_H0 ;  /* 0x2000000aff087230 */ /* 0x100fe20000004100 */
[----:B------:R-:W-:Y:S01]  /*d740*/  FMUL.FTZ R4, R5, R19 ;  /* 0x0000001305047220 */ /* 0x000fe20000410000 */
[----:B------:R-:W-:Y:S01]  /*d750*/  HADD2.F32 R12, -RZ, R10.H1_H1 ;  /* 0x3000000aff0c7230 */ /* 0x000fe20000004100 */
[-C--:B------:R-:W-:Y:S01]  /*d760*/  FFMA.FTZ R36, R11, R3.reuse, R2 ;  /* 0x000000030b247223 */ /* 0x080fe20000010002 */
[----:B------:R-:W-:Y:S01]  /*d770*/  HADD2.F32 R6, -RZ, R9.H0_H0 ;  /* 0x20000009ff067230 */ /* 0x000fe20000004100 */
[----:B------:R-:W-:Y:S01]  /*d780*/  FMUL.FTZ R33, R0, R3 ;  /* 0x0000000300217220 */ /* 0x000fe20000410000 */
[----:B------:R-:W-:Y:S01]  /*d790*/  HADD2.F32 R10, -RZ, R52.H0_H0 ;  /* 0x20000034ff0a7230 */ /* 0x000fe20000004100 */
[----:B------:R-:W-:Y:S01]  /*d7a0*/  FFMA.FTZ R13, R13, R17, -R34 ;  /* 0x000000110d0d7223 */ /* 0x000fe20000010822 */
        /* <DEDUP_REMOVED lines=8> */
[----:B------:R-:W-:Y:S01]  /*d830*/  HADD2.F32 R6, -RZ, R53.H0_H0 ;  /* 0x20000035ff067230 */ /* 0x000fe20000004100 */
[-C--:B------:R-:W-:Y:S01]  /*d840*/  FMUL.FTZ R29, R2, R9.reuse ;  /* 0x00000009021d7220 */ /* 0x080fe20000410000 */
        /* <DEDUP_REMOVED lines=8> */
[-C--:B------:R-:W-:Y:S01]  /*d8d0*/  FFMA.FTZ R27, R5, R12.reuse, R4 ;  /* 0x0000000c051b7223 */ /* 0x080fe20000010004 */
[--C-:B------:R-:W-:Y:S01]  /*d8e0*/  HADD2.F32 R4, -RZ, R54.reuse.H1_H1 ;  /* 0x30000036ff047230 */ /* 0x100fe20000004100 */
[----:B------:R-:W-:Y:S01]  /*d8f0*/  FMUL.FTZ R25, R3, R12 ;  /* 0x0000000c03197220 */ /* 0x000fe20000410000 */
[----:B------:R-:W-:Y:S01]  /*d900*/  HADD2.F32 R3, -RZ, R54.H0_H0 ;  /* 0x20000036ff037230 */ /* 0x000fe20000004100 */
[----:B------:R-:W-:Y:S02]  /*d910*/  FMUL.FTZ R9, R2, R23 ;  /* 0x0000001702097220 */ /* 0x000fe40000410000 */
[----:B------:R-:W-:Y:S02]  /*d920*/  FMUL.FTZ R8, R0, R22 ;  /* 0x0000001600087220 */ /* 0x000fe40000410000 */
[----:B------:R-:W-:-:S02]  /*d930*/  FMUL.FTZ R24, R2, R15 ;  /* 0x0000000f02187220 */ /* 0x000fc40000410000 */
[-C--:B------:R-:W-:Y:S02]  /*d940*/  FMUL.FTZ R12, R0, R14.reuse ;  /* 0x0000000e000c7220 */ /* 0x080fe40000410000 */
        /* <DEDUP_REMOVED lines=19> */
.L_x_259:
[----:B------:R-:W-:Y:S05]  /*da80*/  BSYNC B0 ;  /* 0x0000000000007941 */ /* 0x000fea0003800000 */
.L_x_258:
[----:B------:R-:W-:-:S04]  /*da90*/  IADD3 R0, R116, 0x20, RZ ;  /* 0x0000002074007810 */ /* 0x000fc80007ffe0ff */
        /* <DEDUP_REMOVED lines=46> */
[----:B------:R-:W-:Y:S01]  /*dd80*/  HADD2.F32 R2, -RZ, R56.H1_H1 ;  /* 0x30000038ff027230 */ /* 0x000fe20000004100 */
[-C--:B------:R-:W-:Y:S01]  /*dd90*/  FMUL.FTZ R31, R5, R6.reuse ;  /* 0x00000006051f7220 */ /* 0x080fe20000410000 */
[----:B------:R-:W-:Y:S01]  /*dda0*/  HADD2.F32 R0, -RZ, R57.H0_H0 ;  /* 0x20000039ff007230 */ /* 0x000fe20000004100 */
[----:B------:R-:W-:Y:S01]  /*ddb0*/  FFMA.FTZ R35, R10, R6, R4 ;  /* 0x000000060a237223 */ /* 0x000fe20000010004 */
[----:B------:R-:W-:Y:S01]  /*ddc0*/  HADD2.F32 R9, -RZ, R9.H1_H1 ;  /* 0x30000009ff097230 */ /* 0x000fe20000004100 */
[----:B------:R-:W-:Y:S01]  /*ddd0*/  FMUL.FTZ R5, R2, R18 ;  /* 0x0000001202057220 */ /* 0x000fe20000410000 */
[----:B------:R-:W-:Y:S01]  /*dde0*/  HADD2.F32 R7, -RZ, R60.H1_H1 ;  /* 0x3000003cff077230 */ /* 0x000fe20000004100 */
[----:B------:R-:W-:Y:S01]  /*ddf0*/  FMUL.FTZ R4, R0, R21 ;  /* 0x0000001500047220 */ /* 0x000fe20000410000 */
[----:B------:R-:W-:Y:S01]  /*de00*/  HADD2.F32 R6, -RZ, R61.H0_H0 ;  /* 0x2000003dff067230 */ /* 0x000fe20000004100 */
[-C--:B------:R-:W-:Y:S01]  /*de10*/  FMUL.FTZ R29, R2, R9.reuse ;  /* 0x00000009021d7220 */ /* 0x080fe20000410000 */
        /* <DEDUP_REMOVED lines=35> */
.L_x_237:
[----:B------:R-:W-:Y:S05]  /*e050*/  BSYNC B2 ;  /* 0x0000000000027941 */ /* 0x000fea0003800000 */
.L_x_221:
[----:B------:R-:W-:-:S04]  /*e060*/  DEPBAR.LE SB0, 0x0 ;  /* 0x000080000000791a */ /* 0x000fc80000000000 */
[----:B------:R-:W-:Y:S01]  /*e070*/  BAR.SYNC.DEFER_BLOCKING 0x0 ;  /* 0x0000000000007b1d */ /* 0x000fe20000010000 */
[----:B-1----:R-:W-:Y:S01]  /*e080*/  IMAD R0, R64, c[0x0][0x208], RZ ;  /* 0x0000820040007a24 */ /* 0x002fe200078e02ff */
[C---:B------:R-:W-:Y:S01]  /*e090*/  LOP3.LUT P2, RZ, R63.reuse, 0x1, RZ, 0xc0, !PT ;  /* 0x000000013fff7812 */ /* 0x040fe2000784c0ff */
[C---:B------:R-:W-:Y:S01]  /*e0a0*/  IMAD.WIDE.U32 R2, R118.reuse, c[0x0][0x208], RZ ;  /* 0x0000820076027a25 */ /* 0x040fe200078e00ff */
[----:B------:R-:W-:Y:S02]  /*e0b0*/  LOP3.LUT P3, RZ, R63, 0x2, RZ, 0xc0, !PT ;  /* 0x000000023fff7812 */ /* 0x000fe4000786c0ff */
[----:B------:R-:W1:Y:S01]  /*e0c0*/  S2R R228, SR_TID.X ;  /* 0x0000000000e47919 */ /* 0x000e620000002100 */
[----:B------:R-:W-:Y:S01]  /*e0d0*/  IMAD R0, R118, c[0x0][0x20c], R0 ;  /* 0x0000830076007a24 */ /* 0x000fe200078e0200 */
[----:B------:R-:W-:Y:S01]  /*e0e0*/  BSSY B0, `(.L_x_260) ;  /* 0x00000ae000007945 */ /* 0x000fe20003800000 */
[----:B--2---:R-:W-:Y:S02]  /*e0f0*/  IMAD.MOV.U32 R4, RZ, RZ, R242 ;  /* 0x000000ffff047224 */ /* 0x004fe400078e00f2 */
[----:B------:R-:W-:-:S02]  /*e100*/  IMAD.IADD R0, R3, 0x1, R0 ;  /* 0x0000000103007824 */ /* 0x000fc400078e0200 */
[----:B------:R-:W-:Y:S02]  /*e110*/  IMAD.MOV.U32 R5, RZ, RZ, R244 ;  /* 0x000000ffff057224 */ /* 0x000fe400078e00f4 */
[----:B------:R-:W-:Y:S01]  /*e120*/  IMAD R3, R0, 0x30, RZ ;  /* 0x0000003000037824 */ /* 0x000fe200078e02ff */
[----:B------:R-:W-:Y:S01]  /*e130*/  IADD3 R0, R65, R160, -R238 ;  /* 0x000000a041007210 */ /* 0x000fe20007ffe8ee */
[----:B------:R-:W-:-:S04]  /*e140*/  IMAD.WIDE.U32 R4, R2, 0x30, R4 ;  /* 0x0000003002047825 */ /* 0x000fc800078e0004 */
[----:B------:R-:W-:Y:S01]  /*e150*/  IMAD.IADD R3, R5, 0x1, R3 ;  /* 0x0000000105037824 */ /* 0x000fe200078e0203 */
[----:B------:R-:W-:Y:S01]  /*e160*/  LEA R2, P0, R4, c[0x0][0x1f8], 0x1 ;  /* 0x00007e0004027a11 */ /* 0x000fe200078008ff */
[----:B------:R-:W-:Y:S01]  /*e170*/  IMAD.SHL.U32 R202, R236, 0x2, RZ ;  /* 0x00000002ecca7824 */ /* 0x000fe200078e00ff */
[----:B------:R-:W-:Y:S02]  /*e180*/  LDSM.16.M88.4 R8, [R191+0x1000] ;  /* 0x00100000bf08783b */ /* 0x000fe40000000200 */
[----:B------:R-:W-:Y:S02]  /*e190*/  LEA.HI.X R3, R4, c[0x0][0x1fc], R3, 0x1, P0 ;  /* 0x00007f0004037a11 */ /* 0x000fe400000f0c03 */
[----:B------:R-:W-:Y:S01]  /*e1a0*/  ISETP.LT.OR P0, PT, R0, 0x1, !P2 ;  /* 0x000000010000780c */ /* 0x000fe20005701670 */
[----:B------:R-:W2:Y:S01]  /*e1b0*/  LDSM.16.M88.4 R32, [R188] ;  /* 0x00000000bc20783b */ /* 0x000ea20000000200 */
[----:B-1----:R-:W-:-:S03]  /*e1c0*/  ISETP.GT.AND P4, PT, R228, 0x3f, PT ;  /* 0x0000003fe400780c */ /* 0x002fc60003f84270 */
[----:B------:R-:W1:Y:S04]  /*e1d0*/  LDSM.16.M88.4 R28, [R188+0x400] ;  /* 0x00040000bc1c783b */ /* 0x000e680000000200 */
[----:B------:R-:W4:Y:S04]  /*e1e0*/  LDSM.16.M88.4 R24, [R188+0x800] ;  /* 0x00080000bc18783b */ /* 0x000f280000000200 */
[----:B------:R-:W3:Y:S02]  /*e1f0*/  LDSM.16.M88.4 R12, [R191] ;  /* 0x00000000bf0c783b */ /* 0x000ee40000000200 */
[----:B------:R-:W-:Y:S01]  /*e200*/  @!P4 IMAD.MOV.U32 R21, RZ, RZ, c[0x0][0x208] ;  /* 0x00008200ff15c624 */ /* 0x000fe200078e00ff */
[----:B------:R-:W-:Y:S01]  /*e210*/  @!P4 ISETP.LT.OR P2, PT, R0, 0x21, !P2 ;  /* 0x000000210000c80c */ /* 0x000fe20005741670 */
[----:B------:R-:W-:Y:S01]  /*e220*/  LDSM.16.M88.4 R16, [R192] ;  /* 0x00000000c010783b */ /* 0x000fe20000000200 */
[----:B------:R-:W-:-:S03]  /*e230*/  @!P4 IMAD.MOV.U32 R22, RZ, RZ, c[0x0][0x20c] ;  /* 0x00008300ff16c624 */ /* 0x000fc600078e00ff */
[----:B------:R-:W-:Y:S04]  /*e240*/  LDSM.16.M88.4 R4, [R192+0x1000] ;  /* 0x00100000c004783b */ /* 0x000fe80000000200 */
[----:B------:R-:W3:Y:S04]  /*e250*/  LDSM.16.M88.4 R36, [R193] ;  /* 0x00000000c124783b */ /* 0x000ee80000000200 */
[----:B------:R-:W3:Y:S04]  /*e260*/  LDSM.16.M88.4 R40, [R201] ;  /* 0x00000000c928783b */ /* 0x000ee80000000200 */
[----:B------:R-:W3:Y:S04]  /*e270*/  LDSM.16.M88.4 R44, [R200] ;  /* 0x00000000c82c783b */ /* 0x000ee80000000200 */
[----:B------:R-:W-:Y:S01]  /*e280*/  @!PT LDS RZ, [RZ] ;  /* 0x00000000fffff984 */ /* 0x000fe20000000800 */
[----:B------:R-:W-:Y:S01]  /*e290*/  @!PT LDS RZ, [RZ] ;  /* 0x00000000fffff984 */ /* 0x000fe20000000800 */
[----:B------:R-:W-:Y:S01]  /*e2a0*/  @!PT LDS RZ, [RZ] ;  /* 0x00000000fffff984 */ /* 0x000fe20000000800 */
[----:B------:R3:W-:Y:S01]  /*e2b0*/  LDGSTS.E.BYPASS.LTC128B.128 [R202+0x1880], [R2.64], !P0 ;  /* 0x0188000002ca7fae */ /* 0x0007e2000c101d46 */
[----:B------:R-:W-:Y:S01]  /*e2c0*/  ISETP.LT.OR P0, PT, R0, 0x1, !P3 ;  /* 0x000000010000780c */ /* 0x000fe20005f01670 */
[C---:B--2--5:R-:W-:Y:S08]  /*e2d0*/  HMMA.16816.F32 R64, R8.reuse, R32, RZ ;  /* 0x000000200840723c */ /* 0x064ff000000018ff */
[----:B-1----:R-:W-:Y:S04]  /*e2e0*/  HMMA.16816.F32 R56, R8, R28, RZ ;  /* 0x0000001c0838723c */ /* 0x002fe800000018ff */
[----:B------:R1:W-:Y:S01]  /*e2f0*/  LDGSTS.E.BYPASS.LTC128B.128 [R202+0x2480], [R2.64+0x40], !P0 ;  /* 0x0248004002ca7fae */ /* 0x0003e2000c101d46 */
[----:B------:R-:W-:-:S04]  /*e300*/  @!P4 LEA R20, P0, R21, R2, 0x6 ;  /* 0x000000021514c211 */ /* 0x000fc800078030ff */
[----:B------:R-:W-:Y:S01]  /*e310*/  @!P4 LEA.HI.X R21, R21, R3, R22, 0x6, P0 ;  /* 0x000000031515c211 */ /* 0x000fe200000f3416 */
[----:B------:R-:W-:Y:S01]  /*e320*/  HMMA.16816.F32 R52, R8, R30, RZ ;  /* 0x0000001e0834723c */ /* 0x000fe200000018ff */
[----:B------:R-:W-:-:S04]  /*e330*/  LOP3.LUT P0, RZ, R63, 0x4, RZ, 0xc0, !PT ;  /* 0x000000043fff7812 */ /* 0x000fc8000780c0ff */
[C---:B------:R-:W-:Y:S02]  /*e340*/  ISETP.LT.OR P1, PT, R0.reuse, 0x1, !P0 ;  /* 0x000000010000780c */ /* 0x040fe40004721670 */
[C---:B------:R-:W-:Y:S01]  /*e350*/  @!P4 ISETP.LT.OR P0, PT, R0.reuse, 0x21, !P0 ;  /* 0x000000210000c80c */ /* 0x040fe20004701670 */
[C---:B------:R-:W-:Y:S08]  /*e360*/  HMMA.16816.F32 R60, R8.reuse, R34, RZ ;  /* 0x00000022083c723c */ /* 0x040ff000000018ff */
[----:B----4-:R-:W-:Y:S02]  /*e370*/  HMMA.16816.F32 R48, R8, R24, RZ ;  /* 0x000000180830723c */ /* 0x010fe400000018ff */
[----:B------:R1:W-:Y:S01]  /*e380*/  LDGSTS.E.BYPASS.LTC128B.128 [R202+0x3080], [R2.64+0x80], !P1 ;  /* 0x0308008002ca7fae */ /* 0x0003e2000c901d46 */
[----:B------:R-:W-:-:S03]  /*e390*/  @!P4 ISETP.LT.OR P1, PT, R0, 0x21, !P3 ;  /* 0x000000210000c80c */ /* 0x000fc60005f21670 */
[----:B------:R2:W-:Y:S02]  /*e3a0*/  @!P4 LDGSTS.E.BYPASS.LTC128B.128 [R202+0x2080], [R20.64], !P2 ;  /* 0x0208000014cacfae */ /* 0x0005e4000d101d46 */
[----:B------:R-:W-:Y:S08]  /*e3b0*/  HMMA.16816.F32 R8, R8, R26, RZ ;  /* 0x0000001a0808723c */ /* 0x000ff000000018ff */
[----:B---3--:R-:W-:Y:S01]  /*e3c0*/  HMMA.16816.F32 R68, R12, R32, RZ ;  /* 0x000000200c44723c */ /* 0x008fe200000018ff */
[----:B------:R2:W-:Y:S04]  /*e3d0*/  @!P4 LDGSTS.E.BYPASS.LTC128B.128 [R202+0x2c80], [R20.64+0x40], !P1 ;  /* 0x02c8004014cacfae */ /* 0x0005e8000c901d46 */
[----:B------:R2:W-:Y:S01]  /*e3e0*/  @!P4 LDGSTS.E.BYPASS.LTC128B.128 [R202+0x3880], [R20.64+0x80], !P0 ;  /* 0x0388008014cacfae */ /* 0x0005e2000c101d46 */
[----:B------:R-:W-:-:S02]  /*e3f0*/  ISETP.GT.AND P0, PT, R118, R250, PT ;  /* 0x000000fa7600720c */ /* 0x000fc40003f04270 */
[C---:B------:R-:W-:Y:S01]  /*e400*/  HMMA.16816.F32 R72, R12.reuse, R34, RZ ;  /* 0x000000220c48723c */ /* 0x040fe200000018ff */
[----:B------:R-:W-:Y:S04]  /*e410*/  LDSM.16.M88.4 R32, [R188+0xc00] ;  /* 0x000c0000bc20783b */ /* 0x000fe80000000200 */
[----:B------:R-:W0:Y:S03]  /*e420*/  LDGDEPBAR ;  /* 0x00000000000079af */ /* 0x000e260000000000 */
[C---:B------:R-:W-:Y:S08]  /*e430*/  HMMA.16816.F32 R80, R12.reuse, R28, RZ ;  /* 0x0000001c0c50723c */ /* 0x040ff000000018ff */
[C---:B------:R-:W-:Y:S01]  /*e440*/  HMMA.16816.F32 R84, R12.reuse, R30, RZ ;  /* 0x0000001e0c54723c */ /* 0x040fe200000018ff */
[----:B------:R-:W-:Y:S07]  /*e450*/  LDSM.16.M88.4 R28, [R188+0x1000] ;  /* 0x00100000bc1c783b */ /* 0x000fee0000000200 */
[C---:B------:R-:W-:Y:S01]  /*e460*/  HMMA.16816.F32 R88, R12.reuse, R24, RZ ;  /* 0x000000180c58723c */ /* 0x040fe200000018ff */
[----:B--2---:R-:W-:Y:S07]  /*e470*/  LDSM.16.M88.4 R20, [R192+0x3000] ;  /* 0x00300000c014783b */ /* 0x004fee0000000200 */
[----:B------:R-:W-:Y:S01]  /*e480*/  HMMA.16816.F32 R24, R12, R26, RZ ;  /* 0x0000001a0c18723c */ /* 0x000fe200000018ff */
[----:B------:R-:W-:Y:S07]  /*e490*/  LDSM.16.M88.4 R12, [R188+0x1400] ;  /* 0x00140000bc0c783b */ /* 0x000fee0000000200 */
[C---:B------:R-:W-:Y:S08]  /*e4a0*/  HMMA.16816.F32 R108, R4.reuse, R36, R64 ;  /* 0x00000024046c723c */ /* 0x040ff00000001840 */
[C---:B------:R-:W-:Y:S08]  /*e4b0*/  HMMA.16816.F32 R104, R4.reuse, R38, R60 ;  /* 0x000000260468723c */ /* 0x040ff0000000183c */
[C---:B------:R-:W-:Y:S01]  /*e4c0*/  HMMA.16816.F32 R100, R4.reuse, R40, R56 ;  /* 0x000000280464723c */ /* 0x040fe20000001838 */
[----:B------:R-:W-:Y:S07]  /*e4d0*/  LDSM.16.M88.4 R56, [R197] ;  /* 0x00000000c538783b */ /* 0x000fee0000000200 */
[C---:B------:R-:W-:Y:S01]  /*e4e0*/  HMMA.16816.F32 R96, R4.reuse, R42, R52 ;  /* 0x0000002a0460723c */ /* 0x040fe20000001834 */
[----:B------:R-:W-:Y:S07]  /*e4f0*/  LDSM.16.M88.4 R52, [R199] ;  /* 0x00000000c734783b */ /* 0x000fee0000000200 */
[C---:B------:R-:W-:Y:S01]  /*e500*/  HMMA.16816.F32 R92, R4.reuse, R44, R48 ;  /* 0x0000002c045c723c */ /* 0x040fe20000001830 */
[----:B------:R-:W-:Y:S07]  /*e510*/  LDSM.16.M88.4 R48, [R198] ;  /* 0x00000000c630783b */ /* 0x000fee0000000200 */
[----:B------:R-:W-:Y:S01]  /*e520*/  HMMA.16816.F32 R76, R4, R46, R8 ;  /* 0x0000002e044c723c */ /* 0x000fe20000001808 */
[----:B------:R-:W2:Y:S04]  /*e530*/  LDSM.16.M88.4 R4, [R191+0x3000] ;  /* 0x00300000bf04783b */ /* 0x000ea80000000200 */
[----:B------:R-:W3:Y:S03]  /*e540*/  LDSM.16.M88.4 R8, [R191+0x2000] ;  /* 0x00200000bf08783b */ /* 0x000ee60000000200 */
[C---:B------:R-:W-:Y:S08]  /*e550*/  HMMA.16816.F32 R68, R16.reuse, R36, R68 ;  /* 0x000000241044723c */ /* 0x040ff00000001844 */
[C---:B------:R-:W-:Y:S08]  /*e560*/  HMMA.16816.F32 R64, R16.reuse, R38, R72 ;  /* 0x000000261040723c */ /* 0x040ff00000001848 */
[C---:B------:R-:W-:Y:S08]  /*e570*/  HMMA.16816.F32 R60, R16.reuse, R40, R80 ;  /* 0x00000028103c723c */ /* 0x040ff00000001850 */
[C---:B------:R-:W-:Y:S08]  /*e580*/  HMMA.16816.F32 R40, R16.reuse, R42, R84 ;  /* 0x0000002a1028723c */ /* 0x040ff00000001854 */
[C---:B------:R-:W-:Y:S08]  /*e590*/  HMMA.16816.F32 R36, R16.reuse, R44, R88 ;  /* 0x0000002c1024723c */ /* 0x040ff00000001858 */
[----:B------:R-:W-:Y:S01]  /*e5a0*/  HMMA.16816.F32 R16, R16, R46, R24 ;  /* 0x0000002e1010723c */ /* 0x000fe20000001818 */
[----:B------:R-:W4:Y:S04]  /*e5b0*/  LDSM.16.M88.4 R24, [R192+0x2000] ;  /* 0x00200000c018783b */ /* 0x000f280000000200 */
[----:B------:R-:W-:Y:S03]  /*e5c0*/  LDSM.16.M88.4 R44, [R188+0x1800] ;  /* 0x00180000bc2c783b */ /* 0x000fe60000000200 */
[C---:B--2---:R-:W-:Y:S08]  /*e5d0*/  HMMA.16816.F32 R72, R4.reuse, R32, R108 ;  /* 0x000000200448723c */ /* 0x044ff0000000186c */
[C---:B------:R-:W-:Y:S08]  /*e5e0*/  HMMA.16816.F32 R104, R4.reuse, R34, R104 ;  /* 0x000000220468723c */ /* 0x040ff00000001868 */
[C---:B------:R-:W-:Y:S08]  /*e5f0*/  HMMA.16816.F32 R100, R4.reuse, R28, R100 ;  /* 0x0000001c0464723c */ /* 0x040ff00000001864 */
[----:B------:R-:W-:Y:S08]  /*e600*/  HMMA.16816.F32 R96, R4, R30, R96 ;  /* 0x0000001e0460723c */ /* 0x000ff00000001860 */
[C---:B---3--:R-:W-:Y:S08]  /*e610*/  HMMA.16816.F32 R68, R8.reuse, R32, R68 ;  /* 0x000000200844723c */ /* 0x048ff00000001844 */
[----:B------:R-:W-:Y:S08]  /*e620*/  HMMA.16816.F32 R64, R8, R34, R64 ;  /* 0x000000220840723c */ /* 0x000ff00000001840 */
[C---:B------:R-:W-:Y:S08]  /*e630*/  HMMA.16816.F32 R92, R4.reuse, R12, R92 ;  /* 0x0000000c045c723c */ /* 0x040ff0000000185c */
[----:B------:R-:W-:Y:S08]  /*e640*/  HMMA.16816.F32 R76, R4, R14, R76 ;  /* 0x0000000e044c723c */ /* 0x000ff0000000184c */
[C---:B------:R-:W-:Y:S08]  /*e650*/  HMMA.16816.F32 R32, R8.reuse, R28, R60 ;  /* 0x0000001c0820723c */ /* 0x040ff0000000183c */
[C---:B------:R-:W-:Y:S01]  /*e660*/  HMMA.16816.F32 R28, R8.reuse, R30, R40 ;  /* 0x0000001e081c723c */ /* 0x040fe20000001828 */
[----:B------:R-:W-:Y:S07]  /*e670*/  LDSM.16.M88.4 R40, [R188+0x1c00] ;  /* 0x001c0000bc28783b */ /* 0x000fee0000000200 */
[C---:B------:R-:W-:Y:S01]  /*e680*/  HMMA.16816.F32 R4, R8.reuse, R12, R36 ;  /* 0x0000000c0804723c */ /* 0x040fe20000001824 */
[----:B------:R-:W-:Y:S07]  /*e690*/  LDSM.16.M88.4 R36, [R188+0x2000] ;  /* 0x00200000bc24783b */ /* 0x000fee0000000200 */
        /* <DEDUP_REMOVED lines=9> */
[----:B------:R-:W-:Y:S07]  /*e730*/  LDSM.16.M88.4 R20, [R194] ;  /* 0x00000000c214783b */ /* 0x000fee0000000200 */
[C---:B----4-:R-:W-:Y:S08]  /*e740*/  HMMA.16816.F32 R96, R24.reuse, R52, R68 ;  /* 0x000000341860723c */ /* 0x050ff00000001844 */
[C---:B------:R-:W-:Y:S01]  /*e750*/  HMMA.16816.F32 R88, R24.reuse, R48, R32 ;  /* 0x000000301858723c */ /* 0x040fe20000001820 */
[----:B------:R-:W-:Y:S07]  /*e760*/  LDSM.16.M88.4 R32, [R196] ;  /* 0x00000000c420783b */ /* 0x000fee0000000200 */
[C---:B------:R-:W-:Y:S08]  /*e770*/  HMMA.16816.F32 R92, R24.reuse, R54, R64 ;  /* 0x00000036185c723c */ /* 0x040ff00000001840 */
[C---:B------:R-:W-:Y:S01]  /*e780*/  HMMA.16816.F32 R84, R24.reuse, R50, R28 ;  /* 0x000000321854723c */ /* 0x040fe2000000181c */
[----:B------:R-:W-:Y:S07]  /*e790*/  LDSM.16.M88.4 R28, [R195] ;  /* 0x00000000c31c783b */ /* 0x000fee0000000200 */
[C---:B------:R-:W-:Y:S01]  /*e7a0*/  HMMA.16816.F32 R80, R24.reuse, R56, R4 ;  /* 0x000000381850723c */ /* 0x040fe20000001804 */
[----:B------:R-:W4:Y:S07]  /*e7b0*/  LDSM.16.M88.4 R4, [R192+0x5000] ;  /* 0x00500000c004783b */ /* 0x000f2e0000000200 */
[----:B------:R-:W-:Y:S01]  /*e7c0*/  HMMA.16816.F32 R76, R24, R58, R8 ;  /* 0x0000003a184c723c */ /* 0x000fe20000001808 */
[----:B------:R-:W1:Y:S01]  /*e7d0*/  LDSM.16.M88.4 R8, [R192+0x4000] ;  /* 0x00400000c008783b */ /* 0x000e620000000200 */
[----:B------:R-:W-:-:S06]  /*e7e0*/  DEPBAR.LE SB0, 0x0 ;  /* 0x000080000000791a */ /* 0x000fcc0000000000 */
[C---:B--2---:R-:W-:Y:S08]  /*e7f0*/  HMMA.16816.F32 R72, R12.reuse, R44, R60 ;  /* 0x0000002c0c48723c */ /* 0x044ff0000000183c */
[C---:B------:R-:W-:Y:S08]  /*e800*/  HMMA.16816.F32 R68, R12.reuse, R46, R124 ;  /* 0x0000002e0c44723c */ /* 0x040ff0000000187c */
[C---:B------:R-:W-:Y:S08]  /*e810*/  HMMA.16816.F32 R64, R12.reuse, R40, R112 ;  /* 0x000000280c40723c */ /* 0x040ff00000001870 */
[C---:B------:R-:W-:Y:S08]  /*e820*/  HMMA.16816.F32 R60, R12.reuse, R42, R108 ;  /* 0x0000002a0c3c723c */ /* 0x040ff0000000186c */
[C---:B------:R-:W-:Y:S08]  /*e830*/  HMMA.16816.F32 R56, R12.reuse, R36, R104 ;  /* 0x000000240c38723c */ /* 0x040ff00000001868 */
[----:B------:R-:W-:Y:S08]  /*e840*/  HMMA.16816.F32 R52, R12, R38, R100 ;  /* 0x000000260c34723c */ /* 0x000ff00000001864 */
[C---:B---3--:R-:W-:Y:S08]  /*e850*/  HMMA.16816.F32 R48, R16.reuse, R44, R96 ;  /* 0x0000002c1030723c */ /* 0x048ff00000001860 */
[C---:B------:R-:W-:Y:S08]  /*e860*/  HMMA.16816.F32 R24, R16.reuse, R40, R88 ;  /* 0x000000281018723c */ /* 0x040ff00000001858 */
[C---:B------:R-:W-:Y:S08]  /*e870*/  HMMA.16816.F32 R44, R16.reuse, R46, R92 ;  /* 0x0000002e102c723c */ /* 0x040ff0000000185c */
[C---:B------:R-:W-:Y:S08]  /*e880*/  HMMA.16816.F32 R40, R16.reuse, R42, R84 ;  /* 0x0000002a1028723c */ /* 0x040ff00000001854 */
[C---:B------:R-:W-:Y:S08]  /*e890*/  HMMA.16816.F32 R12, R16.reuse, R36, R80 ;  /* 0x00000024100c723c */ /* 0x040ff00000001850 */
[----:B------:R-:W-:Y:S08]  /*e8a0*/  HMMA.16816.F32 R16, R16, R38, R76 ;  /* 0x000000261010723c */ /* 0x000ff0000000184c */
[C---:B----4-:R-:W-:Y:S08]  /*e8b0*/  HMMA.16816.F32 R76, R4.reuse, R20, R56 ;  /* 0x00000014044c723c */ /* 0x050ff00000001838 */
[----:B------:R-:W-:Y:S08]  /*e8c0*/  HMMA.16816.F32 R108, R4, R22, R52 ;  /* 0x00000016046c723c */ /* 0x000ff00000001834 */
[C---:B-1----:R-:W-:Y:S08]  /*e8d0*/  HMMA.16816.F32 R52, R8.reuse, R28, R24 ;  /* 0x0000001c0834723c */ /* 0x042ff00000001818 */
        /* <DEDUP_REMOVED lines=8> */
[----:B------:R-:W-:Y:S01]  /*e960*/  HMMA.16816.F32 R24, R8, R22, R16 ;  /* 0x000000160818723c */ /* 0x000fe20000001810 */
[----:B------:R-:W-:Y:S06]  /*e970*/  BAR.SYNC.DEFER_BLOCKING 0x0 ;  /* 0x0000000000007b1d */ /* 0x000fec0000010000 */
[----:B------:R-:W-:Y:S01]  /*e980*/  @!UPT UIADD3 URZ, URZ, URZ, URZ ;  /* 0x0000003f3f3ff290 */ /* 0x000fe2000fffe03f */
[----:B------:R-:W-:Y:S11]  /*e990*/  @!P0 BRA `(.L_x_261) ;  /* 0x0000022000008947 */ /* 0x000ff60003800000 */
[----:B------:R-:W-:Y:S02]  /*e9a0*/  IADD3 R3, -R238, 0x30, RZ ;  /* 0x00000030ee037810 */ /* 0x000fe40007ffe1ff */
[----:B------:R-:W-:-:S02]  /*e9b0*/  IADD3 R0, R225, -0x2, RZ ;  /* 0xfffffffee1007810 */ /* 0x000fc40007ffe0ff */
[C---:B------:R-:W-:Y:S02]  /*e9c0*/  ISETP.GE.AND P0, PT, R3.reuse, 0x21, PT ;  /* 0x000000210300780c */ /* 0x040fe40003f06270 */
[----:B------:R-:W-:Y:S01]  /*e9d0*/  SHF.R.S32.HI R2, RZ, 0x1f, R0 ;  /* 0x0000001fff027819 */ /* 0x000fe20000011400 */
[----:B------:R-:W-:Y:S01]  /*e9e0*/  IMAD.WIDE.U32 R6, R0, c[0x0][0x1e0], RZ ;  /* 0x0000780000067a25 */ /* 0x000fe200078e00ff */
[----:B------:R-:W-:Y:S02]  /*e9f0*/  ISETP.GE.AND P1, PT, R3, 0x1, PT ;  /* 0x000000010300780c */ /* 0x000fe40003f26270 */
[----:B------:R-:W-:Y:S01]  /*ea00*/  ISETP.NE.AND P4, PT, R120, RZ, PT ;  /* 0x000000ff7800720c */ /* 0x000fe20003f85270 */
        /* <DEDUP_REMOVED lines=27> */
.L_x_261:
[----:B------:R-:W-:Y:S05]  /*ebc0*/  BSYNC B0 ;  /* 0x0000000000007941 */ /* 0x000fea0003800000 */
.L_x_260:
[----:B------:R-:W-:Y:S01]  /*ebd0*/  IMAD.IADD R0, R119, 0x1, -R252 ;  /* 0x0000000177007824 */ /* 0x000fe200078e0afc */
[----:B------:R-:W0:Y:S04]  /*ebe0*/  LDGDEPBAR ;  /* 0x00000000000079af */ /* 0x000e280000000000 */
[----:B------:R-:W-:-:S02]  /*ebf0*/  ISETP.GT.AND P1, PT, R0, RZ, PT ;  /* 0x000000ff0000720c */ /* 0x000fc40003f24270 */
[C---:B------:R-:W-:Y:S02]  /*ec00*/  ISETP.GT.AND P0, PT, R0.reuse, 0x1, PT ;  /* 0x000000010000780c */ /* 0x040fe40003f04270 */
[----:B------:R-:W-:Y:S02]  /*ec10*/  ISETP.GT.AND P2, PT, R0, 0x8, PT ;  /* 0x000000080000780c */ /* 0x000fe40003f44270 */
[----:B-1----:R-:W-:Y:S02]  /*ec20*/  FSEL R5, R48, -INF , P1 ;  /* 0xff80000030057808 */ /* 0x002fe40000800000 */
[----:B------:R-:W-:Y:S02]  /*ec30*/  FSEL R6, R49, -INF , P0 ;  /* 0xff80000031067808 */ /* 0x000fe40000000000 */
[----:B------:R-:W-:Y:S02]  /*ec40*/  FSEL R37, R75, -INF , P0 ;  /* 0xff8000004b257808 */ /* 0x000fe40000000000 */
[----:B------:R-:W-:-:S02]  /*ec50*/  FSEL R28, R73, -INF , P0 ;  /* 0xff800000491c7808 */ /* 0x000fc40000000000 */
[----:B------:R-:W-:Y:S02]  /*ec60*/  FSEL R21, R51, -INF , P0 ;  /* 0xff80000033157808 */ /* 0x000fe40000000000 */
[----:B------:R-:W-:Y:S02]  /*ec70*/  ISETP.GT.AND P0, PT, R0, 0x9, PT ;  /* 0x000000090000780c */ /* 0x000fe40003f04270 */
[----:B------:R-:W-:Y:S02]  /*ec80*/  FSEL R7, R44, -INF , P2 ;  /* 0xff8000002c077808 */ /* 0x000fe40001000000 */
[----:B------:R-:W-:Y:S02]  /*ec90*/  FMNMX.FTZ R2, R5, R6, !PT ;  /* 0x0000000605027209 */ /* 0x000fe40007810000 */
[----:B------:R-:W-:Y:S02]  /*eca0*/  ISETP.GT.AND P4, PT, R0, 0x10, PT ;  /* 0x000000100000780c */ /* 0x000fe40003f84270 */
[----:B------:R-:W-:-:S02]  /*ecb0*/  FSEL R8, R45, -INF , P0 ;  /* 0xff8000002d087808 */ /* 0x000fc40000000000 */
[----:B------:R-:W-:Y:S02]  /*ecc0*/  FMNMX.FTZ R2, R7, R2, !PT ;  /* 0x0000000207027209 */ /* 0x000fe40007810000 */
        /* <DEDUP_REMOVED lines=12> */
[----:B------:R-:W-:Y:S02]  /*ed90*/  FSEL R36, R70, -INF , P2 ;  /* 0xff80000046247808 */ /* 0x000fe40001000000 */
[----:B------:R-:W-:Y:S02]  /*eda0*/  FSEL R29, R68, -INF , P2 ;  /* 0xff800000441d7808 */ /* 0x000fe40001000000 */
[----:B------:R-:W-:Y:S02]  /*edb0*/  FSEL R19, R46, -INF , P2 ;  /* 0xff8000002e137808 */ /* 0x000fe40001000000 */
[----:B------:R-:W-:Y:S02]  /*edc0*/  ISETP.GT.AND P2, PT, R0, 0x21, PT ;  /* 0x000000210000780c */ /* 0x000fe40003f44270 */
[----:B------:R-:W-:-:S02]  /*edd0*/  FSEL R135, R40, -INF , P3 ;  /* 0xff80000028877808 */ /* 0x000fc40001800000 */
[----:B------:R-:W-:Y:S02]  /*ede0*/  FMNMX.FTZ R2, R13, R2, !PT ;  /* 0x000000020d027209 */ /* 0x000fe40007810000 */
[----:B------:R-:W-:Y:S02]  /*edf0*/  FSEL R35, R74, -INF , P1 ;  /* 0xff8000004a237808 */ /* 0x000fe40000800000 */
[----:B------:R-:W-:Y:S02]  /*ee00*/  FSEL R23, R72, -INF , P1 ;  /* 0xff80000048177808 */ /* 0x000fe40000800000 */
[----:B------:R-:W-:Y:S02]  /*ee10*/  FSEL R17, R50, -INF , P1 ;  /* 0xff80000032117808 */ /* 0x000fe40000800000 */
[----:B------:R-:W-:Y:S01]  /*ee20*/  ISETP.GT.AND P1, PT, R0, 0x28, PT ;  /* 0x000000280000780c */ /* 0x000fe20003f24270 */
[----:B------:R-:W-:Y:S01]  /*ee30*/  LDSM.16.MT88.4 R48, [R190+0x400] ;  /* 0x00040000be30783b */ /* 0x000fe20000004200 */
[----:B------:R-:W-:-:S02]  /*ee40*/  FSEL R134, R41, -INF , P2 ;  /* 0xff80000029867808 */ /* 0x000fc40001000000 */
[----:B------:R-:W-:Y:S02]  /*ee50*/  FMNMX.FTZ R2, R135, R2, !PT ;  /* 0x0000000287027209 */ /* 0x000fe40007810000 */
[----:B------:R-:W-:Y:S02]  /*ee60*/  FSEL R34, R71, -INF , P0 ;  /* 0xff80000047227808 */ /* 0x000fe40000000000 */
[----:B------:R-:W-:Y:S02]  /*ee70*/  FSEL R30, R69, -INF , P0 ;  /* 0xff800000451e7808 */ /* 0x000fe40000000000 */
[----:B------:R-:W-:Y:S01]  /*ee80*/  FSEL R18, R47, -INF , P0 ;  /* 0xff8000002f127808 */ /* 0x000fe20000000000 */
[----:B------:R-:W-:Y:S01]  /*ee90*/  LDSM.16.MT88.4 R68, [R189+0x1000] ;  /* 0x00100000bd44783b */ /* 0x000fe20000004200 */
[----:B------:R-:W-:Y:S02]  /*eea0*/  ISETP.GT.AND P0, PT, R0, 0x29, PT ;  /* 0x000000290000780c */ /* 0x000fe40003f04270 */
[----:B------:R-:W-:Y:S01]  /*eeb0*/  FSEL R133, R24, -INF , P1 ;  /* 0xff80000018857808 */ /* 0x000fe20000800000 */
[----:B------:R-:W-:Y:S01]  /*eec0*/  LDSM.16.MT88.4 R44, [R189] ;  /* 0x00000000bd2c783b */ /* 0x000fe20000004200 */
[----:B------:R-:W-:-:S02]  /*eed0*/  FMNMX.FTZ R2, R134, R2, !PT ;  /* 0x0000000286027209 */ /* 0x000fc40007810000 */
[----:B------:R-:W-:Y:S02]  /*eee0*/  FSEL R132, R25, -INF , P0 ;  /* 0xff80000019847808 */ /* 0x000fe40000000000 */
[----:B------:R-:W-:Y:S02]  /*eef0*/  FMNMX.FTZ R2, R133, R2, !PT ;  /* 0x0000000285027209 */ /* 0x000fe40007810000 */
[----:B------:R-:W-:Y:S02]  /*ef00*/  FSEL R38, R66, -INF , P4 ;  /* 0xff80000042267808 */ /* 0x000fe40002000000 */
[----:B------:R-:W-:Y:S02]  /*ef10*/  FMNMX.FTZ R2, R132, R2, !PT ;  /* 0x0000000284027209 */ /* 0x000fe40007810000 */
[----:B------:R-:W-:Y:S02]  /*ef20*/  FSEL R31, R64, -INF , P4 ;  /* 0xff800000401f7808 */ /* 0x000fe40002000000 */
[----:B------:R-:W-:Y:S01]  /*ef30*/  FSEL R16, R54, -INF , P4 ;  /* 0xff80000036107808 */ /* 0x000fe20002000000 */
[----:B------:R-:W1:Y:S01]  /*ef40*/  SHFL.BFLY PT, R3, R2, 0x2, 0x1f ;  /* 0x0c401f0002037f89 */ /* 0x000e6200000e0000 */
[----:B------:R-:W-:-:S02]  /*ef50*/  FSEL R14, R58, -INF , P6 ;  /* 0xff8000003a0e7808 */ /* 0x000fc40003000000 */
[----:B------:R-:W-:Y:S02]  /*ef60*/  FSEL R15, R59, -INF , P5 ;  /* 0xff8000003b0f7808 */ /* 0x000fe40002800000 */
[----:B------:R-:W-:Y:S01]  /*ef70*/  FSEL R131, R42, -INF , P3 ;  /* 0xff8000002a837808 */ /* 0x000fe20001800000 */
[----:B------:R-:W-:Y:S01]  /*ef80*/  LDSM.16.MT88.4 R56, [R189+0x400] ;  /* 0x00040000bd38783b */ /* 0x000fe20000004200 */
[----:B------:R-:W-:Y:S02]  /*ef90*/  FSEL R130, R43, -INF , P2 ;  /* 0xff8000002b827808 */ /* 0x000fe40001000000 */
[----:B------:R-:W-:Y:S01]  /*efa0*/  FSEL R129, R26, -INF , P1 ;  /* 0xff8000001a817808 */ /* 0x000fe20000800000 */
[----:B------:R-:W-:Y:S01]  /*efb0*/  LDSM.16.MT88.4 R40, [R190] ;  /* 0x00000000be28783b */ /* 0x000fe20000004200 */
[----:B------:R-:W-:Y:S02]  /*efc0*/  FSEL R128, R27, -INF , P0 ;  /* 0xff8000001b807808 */ /* 0x000fe40000000000 */
[----:B------:R-:W-:Y:S01]  /*efd0*/  FSEL R33, R60, -INF , P6 ;  /* 0xff8000003c217808 */ /* 0x000fe20003000000 */
[----:B------:R-:W-:Y:S01]  /*efe0*/  LDSM.16.MT88.4 R24, [R189+0xc00] ;  /* 0x000c0000bd18783b */ /* 0x000fe20000004200 */
[----:B------:R-:W-:-:S02]  /*eff0*/  FSEL R32, R61, -INF , P5 ;  /* 0xff8000003d207808 */ /* 0x000fc40002800000 */
[----:B------:R-:W-:Y:S02]  /*f000*/  FSEL R125, R76, -INF , P3 ;  /* 0xff8000004c7d7808 */ /* 0x000fe40001800000 */
[----:B------:R-:W-:Y:S02]  /*f010*/  FSEL R127, R77, -INF , P2 ;  /* 0xff8000004d7f7808 */ /* 0x000fe40001000000 */
[----:B------:R-:W-:Y:S02]  /*f020*/  FSEL R126, R108, -INF , P1 ;  /* 0xff8000006c7e7808 */ /* 0x000fe40000800000 */
[----:B------:R-:W-:Y:S02]  /*f030*/  FSEL R124, R109, -INF , P0 ;  /* 0xff8000006d7c7808 */ /* 0x000fe40000000000 */
[----:B-1----:R-:W-:Y:S02]  /*f040*/  FMNMX.FTZ R2, R2, R3, !PT ;  /* 0x0000000302027209 */ /* 0x002fe40007810000 */
[----:B------:R-:W-:-:S02]  /*f050*/  FSEL R109, R78, -INF , P3 ;  /* 0xff8000004e6d7808 */ /* 0x000fc40001800000 */
[----:B------:R-:W-:Y:S01]  /*f060*/  FSEL R108, R79, -INF , P2 ;  /* 0xff8000004f6c7808 */ /* 0x000fe20001000000 */
[----:B------:R-:W1:Y:S01]  /*f070*/  SHFL.BFLY PT, R3, R2, 0x1, 0x1f ;  /* 0x0c201f0002037f89 */ /* 0x000e6200000e0000 */
[----:B------:R-:W-:Y:S02]  /*f080*/  FSEL R110, R110, -INF , P1 ;  /* 0xff8000006e6e7808 */ /* 0x000fe40000800000 */
[----:B------:R-:W-:Y:S02]  /*f090*/  FSEL R111, R111, -INF , P0 ;  /* 0xff8000006f6f7808 */ /* 0x000fe40000000000 */
[----:B-1----:R-:W-:-:S04]  /*f0a0*/  FMNMX.FTZ R120, R2, R3, !PT ;  /* 0x0000000302787209 */ /* 0x002fc80007810000 */
[C---:B------:R-:W-:Y:S01]  /*f0b0*/  FSETP.NEU.FTZ.AND P4, PT, R120.reuse, -INF , PT ;  /* 0xff8000007800780b */ /* 0x040fe20003f9d000 */
[----:B------:R-:W-:-:S05]  /*f0c0*/  FMUL.FTZ R2, R120, c[0x0][0x2d0] ;  /* 0x0000b40078027a20 */ /* 0x000fca0000410000 */
[----:B------:R-:W-:Y:S02]  /*f0d0*/  FSEL R20, R2, RZ, P4 ;  /* 0x000000ff02147208 */ /* 0x000fe40002000000 */
[----:B------:R-:W-:Y:S02]  /*f0e0*/  ISETP.GT.AND P4, PT, R0, 0x11, PT ;  /* 0x000000110000780c */ /* 0x000fe40003f84270 */
[----:B------:R-:W-:Y:S01]  /*f0f0*/  FMNMX.FTZ R0, R17, R21, !PT ;  /* 0x0000001511007209 */ /* 0x000fe20007810000 */
[--C-:B------:R-:W-:Y:S01]  /*f100*/  FFMA.FTZ R3, R5, c[0x0][0x2d0], -R20.reuse ;  /* 0x0000b40005037a23 */ /* 0x100fe20000010814 */
[----:B------:R-:W-:Y:S01]  /*f110*/  FSEL R12, R55, -INF , P4 ;  /* 0xff800000370c7808 */ /* 0x000fe20002000000 */
[----:B------:R-:W-:Y:S01]  /*f120*/  FFMA.FTZ R5, R9, c[0x0][0x2d0], -R20 ;  /* 0x0000b40009057a23 */ /* 0x000fe20000010814 */
[----:B------:R-:W-:Y:S01]  /*f130*/  FMNMX.FTZ R0, R19, R0, !PT ;  /* 0x0000000013007209 */ /* 0x000fe20007810000 */
[----:B------:R1:W-:Y:S01]  /*f140*/  MUFU.EX2 R137, R3 ;  /* 0x0000000300897308 */ /* 0x0003e20000000800 */
[----:B------:R-:W-:Y:S01]  /*f150*/  FMNMX.FTZ R2, R23, R28, !PT ;  /* 0x0000001c17027209 */ /* 0x000fe20007810000 */
[----:B------:R-:W-:Y:S01]  /*f160*/  LDSM.16.MT88.4 R52, [R189+0x1800] ;  /* 0x00180000bd34783b */ /* 0x000fe20000004200 */
[----:B------:R-:W-:-:S02]  /*f170*/  FMNMX.FTZ R0, R18, R0, !PT ;  /* 0x0000000012007209 */ /* 0x000fc40007810000 */
[----:B------:R-:W-:Y:S02]  /*f180*/  FMNMX.FTZ R2, R29, R2, !PT ;  /* 0x000000021d027209 */ /* 0x000fe40007810000 */
[----:B------:R-:W-:Y:S01]  /*f190*/  FMNMX.FTZ R0, R16, R0, !PT ;  /* 0x0000000010007209 */ /* 0x000fe20007810000 */
[----:B------:R-:W-:Y:S01]  /*f1a0*/  MUFU.EX2 R214, R5 ;  /* 0x0000000500d67308 */ /* 0x000fe20000000800 */
[----:B------:R-:W-:Y:S02]  /*f1b0*/  FMNMX.FTZ R2, R30, R2, !PT ;  /* 0x000000021e027209 */ /* 0x000fe40007810000 */
[----:B------:R-:W-:Y:S02]  /*f1c0*/  FMNMX.FTZ R0, R12, R0, !PT ;  /* 0x000000000c007209 */ /* 0x000fe40007810000 */
[----:B------:R-:W-:Y:S02]  /*f1d0*/  FSEL R22, R65, -INF , P4 ;  /* 0xff80000041167808 */ /* 0x000fe40002000000 */
[----:B------:R-:W-:Y:S01]  /*f1e0*/  FMNMX.FTZ R0, R14, R0, !PT ;  /* 0x000000000e007209 */ /* 0x000fe20007810000 */
[----:B-1----:R-:W-:Y:S01]  /*f1f0*/  FFMA.FTZ R3, R6, c[0x0][0x2d0], -R20 ;  /* 0x0000b40006037a23 */ /* 0x002fe20000010814 */
[----:B------:R-:W-:-:S02]  /*f200*/  FMNMX.FTZ R2, R31, R2, !PT ;  /* 0x000000021f027209 */ /* 0x000fc40007810000 */
[----:B------:R-:W-:Y:S01]  /*f210*/  FMNMX.FTZ R0, R15, R0, !PT ;  /* 0x000000000f007209 */ /* 0x000fe20007810000 */
[----:B------:R1:W-:Y:S01]  /*f220*/  MUFU.EX2 R136, R3 ;  /* 0x0000000300887308 */ /* 0x0003e20000000800 */
[----:B------:R-:W-:Y:S02]  /*f230*/  FMNMX.FTZ R2, R22, R2, !PT ;  /* 0x0000000216027209 */ /* 0x000fe40007810000 */
[----:B------:R-:W-:Y:S02]  /*f240*/  FMNMX.FTZ R0, R131, R0, !PT ;  /* 0x0000000083007209 */ /* 0x000fe40007810000 */
[----:B------:R-:W-:Y:S02]  /*f250*/  FMNMX.FTZ R2, R33, R2, !PT ;  /* 0x0000000221027209 */ /* 0x000fe40007810000 */
[----:B------:R-:W-:Y:S02]  /*f260*/  FMNMX.FTZ R0, R130, R0, !PT ;  /* 0x0000000082007209 */ /* 0x000fe40007810000 */
[----:B------:R-:W-:-:S02]  /*f270*/  FMNMX.FTZ R2, R32, R2, !PT ;  /* 0x0000000220027209 */ /* 0x000fc40007810000 */
[----:B------:R-:W-:Y:S02]  /*f280*/  FMNMX.FTZ R0, R129, R0, !PT ;  /* 0x0000000081007209 */ /* 0x000fe40007810000 */
[----:B------:R-:W-:Y:S02]  /*f290*/  FMNMX.FTZ R2, R125, R2, !PT ;  /* 0x000000027d027209 */ /* 0x000fe40007810000 */
[----:B------:R-:W-:Y:S01]  /*f2a0*/  FMNMX.FTZ R0, R128, R0, !PT ;  /* 0x0000000080007209 */ /* 0x000fe20007810000 */
[----:B-1----:R-:W-:Y:S01]  /*f2b0*/  FFMA.FTZ R3, R7, c[0x0][0x2d0], -R20 ;  /* 0x0000b40007037a23 */ /* 0x002fe20000010814 */
[----:B------:R-:W-:Y:S02]  /*f2c0*/  FMNMX.FTZ R2, R127, R2, !PT ;  /* 0x000000027f027209 */ /* 0x000fe40007810000 */
[----:B------:R-:W-:Y:S01]  /*f2d0*/  FSEL R7, R67, -INF , P4 ;  /* 0xff80000043077808 */ /* 0x000fe20002000000 */
[----:B------:R-:W1:Y:S01]  /*f2e0*/  SHFL.BFLY PT, R4, R0, 0x2, 0x1f ;  /* 0x0c401f0000047f89 */ /* 0x000e6200000e0000 */
[----:B------:R2:W-:Y:S01]  /*f2f0*/  MUFU.EX2 R224, R3 ;  /* 0x0000000300e07308 */ /* 0x0005e20000000800 */
[----:B------:R-:W-:-:S02]  /*f300*/  FMNMX.FTZ R2, R126, R2, !PT ;  /* 0x000000027e027209 */ /* 0x000fc40007810000 */
[----:B------:R-:W-:Y:S01]  /*f310*/  FSEL R9, R62, -INF , P6 ;  /* 0xff8000003e097808 */ /* 0x000fe20003000000 */
[----:B------:R-:W-:Y:S01]  /*f320*/  LDSM.16.MT88.4 R64, [R190+0x1000] ;  /* 0x00100000be40783b */ /* 0x000fe20000004200 */
[----:B--2---:R-:W-:-:S04]  /*f330*/  FMNMX.FTZ R3, R35, R37, !PT ;  /* 0x0000002523037209 */ /* 0x004fc80007810000 */
[----:B------:R-:W-:Y:S02]  /*f340*/  FMNMX.FTZ R3, R36, R3, !PT ;  /* 0x0000000324037209 */ /* 0x000fe40007810000 */
[----:B-1----:R-:W-:Y:S01]  /*f350*/  FMNMX.FTZ R0, R0, R4, !PT ;  /* 0x0000000400007209 */ /* 0x002fe20007810000 */
[----:B------:R-:W-:Y:S01]  /*f360*/  FFMA.FTZ R4, R8, c[0x0][0x2d0], -R20 ;  /* 0x0000b40008047a23 */ /* 0x000fe20000010814 */
[----:B------:R-:W-:Y:S02]  /*f370*/  FMNMX.FTZ R3, R34, R3, !PT ;  /* 0x0000000322037209 */ /* 0x000fe40007810000 */
[----:B------:R-:W-:Y:S01]  /*f380*/  FSEL R8, R63, -INF , P5 ;  /* 0xff8000003f087808 */ /* 0x000fe20002800000 */
[----:B------:R-:W1:Y:S01]  /*f390*/  SHFL.BFLY PT, R6, R0, 0x1, 0x1f ;  /* 0x0c201f0000067f89 */ /* 0x000e6200000e0000 */
[----:B------:R-:W-:Y:S01]  /*f3a0*/  FMNMX.FTZ R3, R38, R3, !PT ;  /* 0x0000000326037209 */ /* 0x000fe20007810000 */
[----:B------:R2:W-:Y:S02]  /*f3b0*/  MUFU.EX2 R215, R4 ;  /* 0x0000000400d77308 */ /* 0x0005e40000000800 */
[----:B------:R-:W-:Y:S01]  /*f3c0*/  LDSM.16.MT88.4 R60, [R190+0x1800] ;  /* 0x00180000be3c783b */ /* 0x000fe20000004200 */
[----:B--2---:R-:W-:-:S02]  /*f3d0*/  FMNMX.FTZ R4, R124, R2, !PT ;  /* 0x000000027c047209 */ /* 0x004fc40007810000 */
[----:B------:R-:W-:Y:S01]  /*f3e0*/  FMNMX.FTZ R2, R7, R3, !PT ;  /* 0x0000000307027209 */ /* 0x000fe20007810000 */
[--C-:B------:R-:W-:Y:S02]  /*f3f0*/  FFMA.FTZ R3, R10, c[0x0][0x2d0], -R20.reuse ;  /* 0x0000b4000a037a23 */ /* 0x100fe40000010814 */
[----:B------:R-:W2:Y:S01]  /*f400*/  SHFL.BFLY PT, R5, R4, 0x2, 0x1f ;  /* 0x0c401f0004057f89 */ /* 0x000ea200000e0000 */
[----:B------:R-:W-:Y:S01]  /*f410*/  FMNMX.FTZ R2, R9, R2, !PT ;  /* 0x0000000209027209 */ /* 0x000fe20007810000 */
[----:B------:R3:W-:Y:S01]  /*f420*/  MUFU.EX2 R213, R3 ;  /* 0x0000000300d57308 */ /* 0x0007e20000000800 */
[----:B-1----:R-:W-:Y:S01]  /*f430*/  FMNMX.FTZ R119, R0, R6, !PT ;  /* 0x0000000600777209 */ /* 0x002fe20007810000 */
[----:B------:R-:W-:Y:S01]  /*f440*/  FFMA.FTZ R0, R11, c[0x0][0x2d0], -R20 ;  /* 0x0000b4000b007a23 */ /* 0x000fe20000010814 */
[----:B------:R-:W-:Y:S02]  /*f450*/  FMNMX.FTZ R2, R8, R2, !PT ;  /* 0x0000000208027209 */ /* 0x000fe40007810000 */
[----:B------:R-:W-:-:S02]  /*f460*/  FSETP.NEU.FTZ.AND P0, PT, R119, -INF , PT ;  /* 0xff8000007700780b */ /* 0x000fc40003f1d000 */
[----:B------:R-:W-:Y:S01]  /*f470*/  FMNMX.FTZ R2, R109, R2, !PT ;  /* 0x000000026d027209 */ /* 0x000fe20007810000 */
[----:B------:R1:W-:Y:S01]  /*f480*/  MUFU.EX2 R212, R0 ;  /* 0x0000000000d47308 */ /* 0x0003e20000000800 */
[----:B---3--:R-:W-:-:S05]  /*f490*/  FMUL.FTZ R3, R119, c[0x0][0x2d0] ;  /* 0x0000b40077037a20 */ /* 0x008fca0000410000 */
[----:B------:R-:W-:Y:S02]  /*f4a0*/  FSEL R3, R3, RZ, P0 ;  /* 0x000000ff03037208 */ /* 0x000fe40000000000 */
[----:B-1----:R-:W-:Y:S01]  /*f4b0*/  FMNMX.FTZ R0, R108, R2, !PT ;  /* 0x000000026c007209 */ /* 0x002fe20007810000 */
[----:B------:R-:W-:-:S03]  /*f4c0*/  FFMA.FTZ R2, R13, c[0x0][0x2d0], -R20 ;  /* 0x0000b4000d027a23 */ /* 0x000fc60000010814 */
[----:B------:R-:W-:Y:S01]  /*f4d0*/  FMNMX.FTZ R0, R110, R0, !PT ;  /* 0x000000006e007209 */ /* 0x000fe20007810000 */
[----:B------:R1:W3:Y:S03]  /*f4e0*/  MUFU.EX2 R203, R2 ;  /* 0x0000000200cb7308 */ /* 0x0002e60000000800 */
[----:B-1----:R-:W-:Y:S02]  /*f4f0*/  FMNMX.FTZ R2, R111, R0, !PT ;  /* 0x000000006f027209 */ /* 0x002fe40007810000 */
[----:B--2---:R-:W-:Y:S01]  /*f500*/  FMNMX.FTZ R0, R4, R5, !PT ;  /* 0x0000000504007209 */ /* 0x004fe20007810000 */
[--C-:B------:R-:W-:Y:S01]  /*f510*/  FFMA.FTZ R4, R17, c[0x0][0x2d0], -R3.reuse ;  /* 0x0000b40011047a23 */ /* 0x100fe20000010803 */
[----:B---3--:R-:W-:Y:S01]  /*f520*/  F2FP.PACK_AB R10, R203, R212 ;  /* 0x000000d4cb0a723e */ /* 0x008fe200000000ff */
[----:B------:R-:W-:Y:S02]  /*f530*/  SHFL.BFLY PT, R5, R2, 0x2, 0x1f ;  /* 0x0c401f0002057f89 */ /* 0x000fe400000e0000 */
[----:B------:R1:W-:Y:S02]  /*f540*/  MUFU.EX2 R114, R4 ;  /* 0x0000000400727308 */ /* 0x0003e40000000800 */
[----:B------:R-:W2:Y:S01]  /*f550*/  SHFL.BFLY PT, R6, R0, 0x1, 0x1f ;  /* 0x0c201f0000067f89 */ /* 0x000ea200000e0000 */
[----:B-1----:R-:W-:-:S05]  /*f560*/  FFMA.FTZ R4, R21, c[0x0][0x2d0], -R3 ;  /* 0x0000b40015047a23 */ /* 0x002fca0000010803 */
[----:B------:R1:W3:Y:S01]  /*f570*/  MUFU.EX2 R113, R4 ;  /* 0x0000000400717308 */ /* 0x0002e20000000800 */
[----:B--2---:R-:W-:Y:S01]  /*f580*/  FMNMX.FTZ R118, R0, R6, !PT ;  /* 0x0000000600767209 */ /* 0x004fe20007810000 */
[----:B------:R-:W-:-:S03]  /*f590*/  FFMA.FTZ R0, R14, c[0x0][0x2d0], -R3 ;  /* 0x0000b4000e007a23 */ /* 0x000fc60000010803 */
[----:B------:R-:W-:-:S03]  /*f5a0*/  FSETP.NEU.FTZ.AND P0, PT, R118, -INF , PT ;  /* 0xff8000007600780b */ /* 0x000fc60003f1d000 */
[----:B------:R2:W-:Y:S01]  /*f5b0*/  MUFU.EX2 R181, R0 ;  /* 0x0000000000b57308 */ /* 0x0005e20000000800 */
[----:B-1----:R-:W-:Y:S01]  /*f5c0*/  FFMA.FTZ R4, R19, c[0x0][0x2d0], -R3 ;  /* 0x0000b40013047a23 */ /* 0x002fe20000010803 */
[----:B---3--:R-:W-:-:S06]  /*f5d0*/  F2FP.PACK_AB R17, R113, R114 ;  /* 0x000000727111723e */ /* 0x008fcc00000000ff */
[----:B------:R1:W-:Y:S01]  /*f5e0*/  MUFU.EX2 R178, R4 ;  /* 0x0000000400b27308 */ /* 0x0003e20000000800 */
[----:B--2---:R-:W-:-:S07]  /*f5f0*/  FFMA.FTZ R0, R15, c[0x0][0x2d0], -R3 ;  /* 0x0000b4000f007a23 */ /* 0x004fce0000010803 */
[----:B------:R-:W2:Y:S01]  /*f600*/  MUFU.EX2 R183, R0 ;  /* 0x0000000000b77308 */ /* 0x000ea20000000800 */
[----:B-1----:R-:W-:Y:S01]  /*f610*/  FFMA.FTZ R4, R18, c[0x0][0x2d0], -R3 ;  /* 0x0000b40012047a23 */ /* 0x002fe20000010803 */
[----:B------:R-:W-:-:S06]  /*f620*/  F2FP.PACK_AB R18, R215, R224 ;  /* 0x000000e0d712723e */ /* 0x000fcc00000000ff */
[----:B------:R1:W3:Y:S01]  /*f630*/  MUFU.EX2 R179, R4 ;  /* 0x0000000400b37308 */ /* 0x0002e20000000800 */
[----:B--2---:R-:W-:Y:S01]  /*f640*/  F2FP.PACK_AB R11, R183, R181 ;  /* 0x000000b5b70b723e */ /* 0x004fe200000000ff */
[----:B-1----:R-:W-:Y:S01]  /*f650*/  FFMA.FTZ R4, R16, c[0x0][0x2d0], -R3 ;  /* 0x0000b40010047a23 */ /* 0x002fe20000010803 */
[----:B------:R-:W-:Y:S02]  /*f660*/  F2FP.PACK_AB R16, R136, R137 ;  /* 0x000000898810723e */ /* 0x000fe400000000ff */
[----:B---3--:R-:W-:-:S03]  /*f670*/  F2FP.PACK_AB R19, R179, R178 ;  /* 0x000000b2b313723e */ /* 0x008fc600000000ff */
[----:B------:R1:W-:Y:S04]  /*f680*/  MUFU.EX2 R182, R4 ;  /* 0x0000000400b67308 */ /* 0x0003e80000000800 */
[C---:B------:R-:W-:Y:S08]  /*f690*/  HMMA.16816.F32 R92, R16.reuse, R40, RZ ;  /* 0x00000028105c723c */ /* 0x040ff000000018ff */
[----:B------:R-:W-:Y:S01]  /*f6a0*/  HMMA.16816.F32 R100, R16, R44, RZ ;  /* 0x0000002c1064723c */ /* 0x000fe200000018ff */
[----:B-1----:R-:W-:Y:S01]  /*f6b0*/  FMNMX.FTZ R4, R2, R5, !PT ;  /* 0x0000000502047209 */ /* 0x002fe20007810000 */
[----:B------:R-:W-:-:S04]  /*f6c0*/  FFMA.FTZ R2, R12, c[0x0][0x2d0], -R3 ;  /* 0x0000b4000c027a23 */ /* 0x000fc80000010803 */
[----:B------:R-:W1:Y:S01]  /*f6d0*/  SHFL.BFLY PT, R5, R4, 0x1, 0x1f ;  /* 0x0c201f0004057f89 */ /* 0x000e6200000e0000 */
[----:B------:R2:W-:Y:S01]  /*f6e0*/  MUFU.EX2 R180, R2 ;  /* 0x0000000200b47308 */ /* 0x0005e20000000800 */
[----:B------:R-:W-:Y:S01]  /*f6f0*/  HMMA.16816.F32 R84, R16, R24, RZ ;  /* 0x000000181054723c */ /* 0x000fe200000018ff */
[----:B--2---:R-:W-:-:S05]  /*f700*/  FMUL.FTZ R2, R118, c[0x0][0x2d0] ;  /* 0x0000b40076027a20 */ /* 0x004fca0000410000 */
[----:B------:R-:W-:Y:S02]  /*f710*/  FSEL R2, R2, RZ, P0 ;  /* 0x000000ff02027208 */ /* 0x000fe40000000000 */
[----:B-1----:R-:W-:-:S03]  /*f720*/  FMNMX.FTZ R115, R4, R5, !PT ;  /* 0x0000000504737209 */ /* 0x002fc60007810000 */
[--C-:B------:R-:W-:Y:S01]  /*f730*/  FFMA.FTZ R0, R23, c[0x0][0x2d0], -R2.reuse ;  /* 0x0000b40017007a23 */ /* 0x100fe20000010802 */
[----:B------:R-:W-:Y:S01]  /*f740*/  FSETP.NEU.FTZ.AND P0, PT, R115, -INF , PT ;  /* 0xff8000007300780b */ /* 0x000fe20003f1d000 */
[--C-:B------:R-:W-:Y:S02]  /*f750*/  FFMA.FTZ R4, R30, c[0x0][0x2d0], -R2.reuse ;  /* 0x0000b4001e047a23 */ /* 0x100fe40000010802 */
[----:B------:R1:W-:Y:S08]  /*f760*/  MUFU.EX2 R112, R0 ;  /* 0x0000000000707308 */ /* 0x0003f00000000800 */
[----:B------:R-:W-:Y:S01]  /*f770*/  MUFU.EX2 R176, R4 ;  /* 0x0000000400b07308 */ /* 0x000fe20000000800 */
[----:B-1----:R-:W-:-:S07]  /*f780*/  FFMA.FTZ R0, R28, c[0x0][0x2d0], -R2 ;  /* 0x0000b4001c007a23 */ /* 0x002fce0000010802 */
[----:B------:R1:W2:Y:S02]  /*f790*/  MUFU.EX2 R23, R0 ;  /* 0x0000000000177308 */ /* 0x0002a40000000800 */
[----:B-1----:R-:W-:Y:S01]  /*f7a0*/  FFMA.FTZ R0, R29, c[0x0][0x2d0], -R2 ;  /* 0x0000b4001d007a23 */ /* 0x002fe20000010802 */
[----:B--2---:R-:W-:Y:S01]  /*f7b0*/  F2FP.PACK_AB R12, R23, R112 ;  /* 0x00000070170c723e */ /* 0x004fe200000000ff */
[----:B------:R-:W-:-:S04]  /*f7c0*/  FADD.FTZ R23, R112, R23 ;  /* 0x0000001770177221 */ /* 0x000fc80000010000 */
[----:B------:R1:W2:Y:S02]  /*f7d0*/  MUFU.EX2 R173, R0 ;  /* 0x0000000000ad7308 */ /* 0x0002a40000000800 */
[----:B-1----:R-:W-:Y:S01]  /*f7e0*/  FMUL.FTZ R0, R115, c[0x0][0x2d0] ;  /* 0x0000b40073007a20 */ /* 0x002fe20000410000 */
[----:B--2---:R-:W-:-:S04]  /*f7f0*/  F2FP.PACK_AB R14, R176, R173 ;  /* 0x000000adb00e723e */ /* 0x004fc800000000ff */
[----:B------:R-:W-:-:S05]  /*f800*/  FSEL R0, R0, RZ, P0 ;  /* 0x000000ff00007208 */ /* 0x000fca0000000000 */
[----:B------:R-:W-:-:S04]  /*f810*/  FFMA.FTZ R4, R35, c[0x0][0x2d0], -R0 ;  /* 0x0000b40023047a23 */ /* 0x000fc80000010800 */
        /* <DEDUP_REMOVED lines=10> */
[----:B------:R-:W1:Y:S04]  /*f8c0*/  LDSM.16.MT88.4 R28, [R190+0xc00] ;  /* 0x000c0000be1c783b */ /* 0x000e680000004200 */
[----:B------:R2:W-:Y:S02]  /*f8d0*/  MUFU.EX2 R172, R4 ;  /* 0x0000000400ac7308 */ /* 0x0005e40000000800 */
[C---:B------:R-:W-:Y:S08]  /*f8e0*/  HMMA.16816.F32 R88, R12.reuse, R40, RZ ;  /* 0x000000280c58723c */ /* 0x040ff000000018ff */
[----:B------:R-:W-:Y:S01]  /*f8f0*/  HMMA.16816.F32 R96, R12, R44, RZ ;  /* 0x0000002c0c60723c */ /* 0x000fe200000018ff */
[----:B--2---:R-:W-:-:S04]  /*f900*/  FFMA.FTZ R4, R22, c[0x0][0x2d0], -R2 ;  /* 0x0000b40016047a23 */ /* 0x004fc80000010802 */
[----:B------:R2:W-:Y:S03]  /*f910*/  MUFU.EX2 R175, R4 ;  /* 0x0000000400af7308 */ /* 0x0005e60000000800 */
[----:B------:R-:W-:Y:S01]  /*f920*/  HMMA.16816.F32 R80, R12, R24, RZ ;  /* 0x000000180c50723c */ /* 0x000fe200000018ff */
[----:B--2---:R-:W-:-:S07]  /*f930*/  FFMA.FTZ R4, R33, c[0x0][0x2d0], -R2 ;  /* 0x0000b40021047a23 */ /* 0x004fce0000010802 */
[-C--:B-1----:R-:W-:Y:S01]  /*f940*/  HMMA.16816.F32 R76, R16, R28.reuse, RZ ;  /* 0x0000001c104c723c */ /* 0x082fe200000018ff */
[----:B------:R1:W-:Y:S07]  /*f950*/  MUFU.EX2 R174, R4 ;  /* 0x0000000400ae7308 */ /* 0x0003ee0000000800 */
[----:B------:R-:W-:Y:S01]  /*f960*/  HMMA.16816.F32 R72, R12, R28, RZ ;  /* 0x0000001c0c48723c */ /* 0x000fe200000018ff */
[----:B-1----:R-:W-:Y:S02]  /*f970*/  FFMA.FTZ R4, R32, c[0x0][0x2d0], -R2 ;  /* 0x0000b40020047a23 */ /* 0x002fe40000010802 */
[----:B------:R-:W-:Y:S02]  /*f980*/  LDSM.16.MT88.4 R32, [R190+0x1c00] ;  /* 0x001c0000be20783b */ /* 0x000fe40000004200 */
[----:B------:R1:W2:Y:S02]  /*f990*/  MUFU.EX2 R177, R4 ;  /* 0x0000000400b17308 */ /* 0x0002a40000000800 */
[--C-:B-1----:R-:W-:Y:S01]  /*f9a0*/  FFMA.FTZ R4, R38, c[0x0][0x2d0], -R0.reuse ;  /* 0x0000b40026047a23 */ /* 0x102fe20000010800 */
[----:B--2---:R-:W-:Y:S01]  /*f9b0*/  F2FP.PACK_AB R6, R177, R174 ;  /* 0x000000aeb106723e */ /* 0x004fe200000000ff */
[----:B------:R-:W1:Y:S04]  /*f9c0*/  LDSM.16.MT88.4 R36, [R189+0x1c00] ;  /* 0x001c0000bd24783b */ /* 0x000e680000004200 */
[----:B------:R2:W-:Y:S02]  /*f9d0*/  MUFU.EX2 R164, R4 ;  /* 0x0000000400a47308 */ /* 0x0005e40000000800 */
[----:B--2---:R-:W-:-:S06]  /*f9e0*/  FFMA.FTZ R4, R7, c[0x0][0x2d0], -R0 ;  /* 0x0000b40007047a23 */ /* 0x004fcc0000010800 */
[----:B------:R2:W3:Y:S02]  /*f9f0*/  MUFU.EX2 R166, R4 ;  /* 0x0000000400a67308 */ /* 0x0004e40000000800 */
[----:B--2---:R-:W-:Y:S01]  /*fa00*/  FFMA.FTZ R4, R9, c[0x0][0x2d0], -R0 ;  /* 0x0000b40009047a23 */ /* 0x004fe20000010800 */
[----:B------:R-:W-:Y:S02]  /*fa10*/  F2FP.PACK_AB R9, R180, R182 ;  /* 0x000000b6b409723e */ /* 0x000fe400000000ff */
[----:B---3--:R-:W-:-:S03]  /*fa20*/  F2FP.PACK_AB R5, R166, R164 ;  /* 0x000000a4a605723e */ /* 0x008fc600000000ff */
[----:B------:R2:W-:Y:S02]  /*fa30*/  MUFU.EX2 R165, R4 ;  /* 0x0000000400a57308 */ /* 0x0005e40000000800 */
[----:B--2---:R-:W-:Y:S01]  /*fa40*/  FFMA.FTZ R4, R8, c[0x0][0x2d0], -R0 ;  /* 0x0000b40008047a23 */ /* 0x004fe20000010800 */
[----:B------:R-:W-:-:S05]  /*fa50*/  F2FP.PACK_AB R8, R213, R214 ;  /* 0x000000d6d508723e */ /* 0x000fca00000000ff */
[----:B------:R2:W3:Y:S02]  /*fa60*/  MUFU.EX2 R168, R4 ;  /* 0x0000000400a87308 */ /* 0x0004e40000000800 */
[C---:B------:R-:W-:Y:S08]  /*fa70*/  HMMA.16816.F32 R152, R8.reuse, R48, R92 ;  /* 0x000000300898723c */ /* 0x040ff0000000185c */
[----:B------:R-:W-:Y:S01]  /*fa80*/  HMMA.16816.F32 R104, R8, R64, R76 ;  /* 0x000000400868723c */ /* 0x000fe2000000184c */
[----:B--2---:R-:W-:-:S02]  /*fa90*/  F2FP.PACK_AB R4, R175, R172 ;  /* 0x000000acaf04723e */ /* 0x004fc400000000ff */
[----:B---3--:R-:W-:-:S05]  /*faa0*/  F2FP.PACK_AB R7, R168, R165 ;  /* 0x000000a5a807723e */ /* 0x008fca00000000ff */
[----:B------:R-:W-:Y:S08]  /*fab0*/  HMMA.16816.F32 R140, R8, R56, R100 ;  /* 0x00000038088c723c */ /* 0x000ff00000001864 */
[----:B------:R-:W-:Y:S08]  /*fac0*/  HMMA.16816.F32 R72, R4, R64, R72 ;  /* 0x000000400448723c */ /* 0x000ff00000001848 */
[----:B------:R-:W-:Y:S01]  /*fad0*/  HMMA.16816.F32 R220, R8, R68, R84 ;  /* 0x0000004408dc723c */ /* 0x000fe20000001854 */
[----:B------:R-:W-:-:S02]  /*fae0*/  IMAD.MOV.U32 R29, RZ, RZ, R106 ;  /* 0x000000ffff1d7224 */ /* 0x000fc400078e006a */
[----:B------:R-:W-:-:S05]  /*faf0*/  IMAD.MOV.U32 R28, RZ, RZ, R107 ;  /* 0x000000ffff1c7224 */ /* 0x000fca00078e006b */
[C---:B------:R-:W-:Y:S08]  /*fb00*/  HMMA.16816.F32 R92, R12.reuse, R30, RZ ;  /* 0x0000001e0c5c723c */ /* 0x040ff000000018ff */
[----:B------:R-:W-:Y:S01]  /*fb10*/  HMMA.16816.F32 R100, R12, R42, RZ ;  /* 0x0000002a0c64723c */ /* 0x000fe200000018ff */
[----:B------:R-:W-:Y:S02]  /*fb20*/  IMAD.MOV.U32 R25, RZ, RZ, R72 ;  /* 0x000000ffff197224 */ /* 0x000fe400078e0048 */
[----:B------:R-:W-:-:S02]  /*fb30*/  IMAD.MOV.U32 R24, RZ, RZ, R73 ;  /* 0x000000ffff187224 */ /* 0x000fc400078e0049 */
[----:B------:R-:W-:Y:S02]  /*fb40*/  IMAD.MOV.U32 R22, RZ, RZ, R74 ;  /* 0x000000ffff167224 */ /* 0x000fe400078e004a */
[----:B------:R-:W-:Y:S01]  /*fb50*/  IMAD.MOV.U32 R21, RZ, RZ, R75 ;  /* 0x000000ffff157224 */ /* 0x000fe200078e004b */
[C---:B------:R-:W-:Y:S08]  /*fb60*/  HMMA.16816.F32 R84, R12.reuse, R54, RZ ;  /* 0x000000360c54723c */ /* 0x040ff000000018ff */
[----:B------:R-:W-:Y:S08]  /*fb70*/  HMMA.16816.F32 R76, R12, R62, RZ ;  /* 0x0000003e0c4c723c */ /* 0x000ff000000018ff */
[----:B------:R-:W-:Y:S08]  /*fb80*/  HMMA.16816.F32 R40, R16, R42, RZ ;  /* 0x0000002a1028723c */ /* 0x000ff000000018ff */
[C---:B------:R-:W-:Y:S07]  /*fb90*/  HMMA.16816.F32 R148, R4.reuse, R48, R88 ;  /* 0x000000300494723c */ /* 0x040fee0000001858 */
[----:B------:R-:W-:Y:S01]  /*fba0*/  IMAD.MOV.U32 R48, RZ, RZ, R104 ;  /* 0x000000ffff307224 */ /* 0x000fe200078e0068 */
[----:B------:R-:W-:Y:S01]  /*fbb0*/  HMMA.16816.F32 R144, R4, R56, R96 ;  /* 0x000000380490723c */ /* 0x000fe20000001860 */
[----:B------:R-:W-:-:S07]  /*fbc0*/  IMAD.MOV.U32 R49, RZ, RZ, R105 ;  /* 0x000000ffff317224 */ /* 0x000fce00078e0069 */
[C---:B------:R-:W-:Y:S08]  /*fbd0*/  HMMA.16816.F32 R216, R4.reuse, R68, R80 ;  /* 0x0000004404d8723c */ /* 0x040ff00000001850 */
[----:B------:R-:W-:Y:S08]  /*fbe0*/  HMMA.16816.F32 R184, R4, R66, R92 ;  /* 0x0000004204b8723c */ /* 0x000ff0000000185c */
[C---:B------:R-:W-:Y:S08]  /*fbf0*/  HMMA.16816.F32 R88, R12.reuse, R52, RZ ;  /* 0x000000340c58723c */ /* 0x040ff000000018ff */
[C---:B------:R-:W-:Y:S08]  /*fc00*/  HMMA.16816.F32 R80, R12.reuse, R60, RZ ;  /* 0x0000003c0c50723c */ /* 0x040ff000000018ff */
[C---:B------:R-:W-:Y:S08]  /*fc10*/  HMMA.16816.F32 R104, R12.reuse, R46, RZ ;  /* 0x0000002e0c68723c */ /* 0x040ff000000018ff */
[----:B------:R-:W-:Y:S08]  /*fc20*/  HMMA.16816.F32 R96, R12, R26, RZ ;  /* 0x0000001a0c60723c */ /* 0x000ff000000018ff */
[C---:B-1----:R-:W-:Y:S08]  /*fc30*/  HMMA.16816.F32 R92, R4.reuse, R38, R84 ;  /* 0x00000026045c723c */ /* 0x042ff00000001854 */
[C---:B------:R-:W-:Y:S08]  /*fc40*/  HMMA.16816.F32 R100, R4.reuse, R50, R100 ;  /* 0x000000320464723c */ /* 0x040ff00000001864 */
[----:B------:R-:W-:Y:S07]  /*fc50*/  HMMA.16816.F32 R84, R4, R34, R76 ;  /* 0x000000220454723c */ /* 0x000fee000000184c */
[----:B------:R-:W-:Y:S01]  /*fc60*/  IMAD.MOV.U32 R76, RZ, RZ, R25 ;  /* 0x000000ffff4c7224 */ /* 0x000fe200078e0019 */
[----:B------:R-:W-:Y:S01]  /*fc70*/  HMMA.16816.F32 R40, R8, R50, R40 ;  /* 0x000000320828723c */ /* 0x000fe20000001828 */
[----:B------:R-:W-:-:S02]  /*fc80*/  IMAD.MOV.U32 R77, RZ, RZ, R24 ;  /* 0x000000ffff4d7224 */ /* 0x000fc400078e0018 */
[----:B------:R-:W-:Y:S02]  /*fc90*/  IMAD.MOV.U32 R79, RZ, RZ, R21 ;  /* 0x000000ffff4f7224 */ /* 0x000fe400078e0015 */
[----:B------:R-:W-:Y:S02]  /*fca0*/  IMAD.MOV.U32 R78, RZ, RZ, R22 ;  /* 0x000000ffff4e7224 */ /* 0x000fe400078e0016 */
[----:B------:R-:W-:Y:S01]  /*fcb0*/  IMAD.MOV.U32 R50, RZ, RZ, R29 ;  /* 0x000000ffff327224 */ /* 0x000fe200078e001d */
[----:B------:R-:W-:Y:S01]  /*fcc0*/  HMMA.16816.F32 R72, R16, R52, RZ ;  /* 0x000000341048723c */ /* 0x000fe200000018ff */
[----:B------:R-:W-:-:S07]  /*fcd0*/  IMAD.MOV.U32 R51, RZ, RZ, R28 ;  /* 0x000000ffff337224 */ /* 0x000fce00078e001c */
[C---:B------:R-:W-:Y:S08]  /*fce0*/  HMMA.16816.F32 R12, R16.reuse, R60, RZ ;  /* 0x0000003c100c723c */ /* 0x040ff000000018ff */
[C---:B------:R-:W-:Y:S08]  /*fcf0*/  HMMA.16816.F32 R44, R16.reuse, R46, RZ ;  /* 0x0000002e102c723c */ /* 0x040ff000000018ff */
[C---:B------:R-:W-:Y:S08]  /*fd00*/  HMMA.16816.F32 R24, R16.reuse, R26, RZ ;  /* 0x0000001a1018723c */ /* 0x040ff000000018ff */
[C---:B------:R-:W-:Y:S08]  /*fd10*/  HMMA.16816.F32 R28, R16.reuse, R30, RZ ;  /* 0x0000001e101c723c */ /* 0x040ff000000018ff */
[C---:B------:R-:W-:Y:S08]  /*fd20*/  HMMA.16816.F32 R52, R16.reuse, R54, RZ ;  /* 0x000000361034723c */ /* 0x040ff000000018ff */
[----:B------:R-:W-:Y:S08]  /*fd30*/  HMMA.16816.F32 R16, R16, R62, RZ ;  /* 0x0000003e1010723c */ /* 0x000ff000000018ff */
[C---:B------:R-:W-:Y:S08]  /*fd40*/  HMMA.16816.F32 R88, R4.reuse, R36, R88 ;  /* 0x000000240458723c */ /* 0x040ff00000001858 */
[C---:B------:R-:W-:Y:S01]  /*fd50*/  HMMA.16816.F32 R232, R4.reuse, R32, R80 ;  /* 0x0000002004e8723c */ /* 0x040fe20000001850 */
[----:B------:R-:W-:Y:S07]  /*fd60*/  LDSM.16.MT88.4 R80, [R190+0x1400] ;  /* 0x00140000be50783b */ /* 0x000fee0000004200 */
[C---:B------:R-:W-:Y:S08]  /*fd70*/  HMMA.16816.F32 R104, R4.reuse, R58, R104 ;  /* 0x0000003a0468723c */ /* 0x040ff00000001868 */
[----:B------:R-:W-:Y:S07]  /*fd80*/  HMMA.16816.F32 R96, R4, R70, R96 ;  /* 0x000000460460723c */ /* 0x000fee0000001860 */
[----:B------:R-:W-:Y:S01]  /*fd90*/  FFMA.FTZ R4, R135, c[0x0][0x2d0], -R20 ;  /* 0x0000b40087047a23 */ /* 0x000fe20000010814 */
[C---:B------:R-:W-:Y:S08]  /*fda0*/  HMMA.16816.F32 R208, R8.reuse, R32, R12 ;  /* 0x0000002008d0723c */ /* 0x040ff0000000180c */
[C---:B------:R-:W-:Y:S01]  /*fdb0*/  HMMA.16816.F32 R32, R8.reuse, R34, R16 ;  /* 0x000000220820723c */ /* 0x040fe20000001810 */
[----:B------:R1:W-:Y:S06]  /*fdc0*/  MUFU.EX2 R18, R4 ;  /* 0x0000000400127308 */ /* 0x0003ec0000000800 */
[----:B------:R-:W-:Y:S01]  /*fdd0*/  FADD.FTZ R19, R114, R113 ;  /* 0x0000007172137221 */ /* 0x000fe20000010000 */
[----:B------:R-:W-:Y:S03]  /*fde0*/  HMMA.16816.F32 R204, R8, R36, R72 ;  /* 0x0000002408cc723c */ /* 0x000fe60000001848 */
[----:B------:R-:W-:-:S05]  /*fdf0*/  FADD.FTZ R19, R178, R19 ;  /* 0x00000013b2137221 */ /* 0x000fca0000010000 */
[----:B------:R-:W-:Y:S01]  /*fe00*/  HMMA.16816.F32 R44, R8, R58, R44 ;  /* 0x0000003a082c723c */ /* 0x000fe2000000182c */
[----:B-1----:R-:W-:-:S04]  /*fe10*/  FFMA.FTZ R4, R134, c[0x0][0x2d0], -R20 ;  /* 0x0000b40086047a23 */ /* 0x002fc80000010814 */
[----:B------:R1:W-:Y:S03]  /*fe20*/  MUFU.EX2 R17, R4 ;  /* 0x0000000400117308 */ /* 0x0003e60000000800 */
[C---:B------:R-:W-:Y:S08]  /*fe30*/  HMMA.16816.F32 R24, R8.reuse, R70, R24 ;  /* 0x000000460818723c */ /* 0x040ff00000001818 */
[----:B------:R-:W-:Y:S01]  /*fe40*/  HMMA.16816.F32 R28, R8, R66, R28 ;  /* 0x00000042081c723c */ /* 0x000fe2000000181c */
[----:B------:R-:W-:Y:S01]  /*fe50*/  LDSM.16.MT88.4 R64, [R189+0x1400] ;  /* 0x00140000bd40783b */ /* 0x000fe20000004200 */
[----:B-1----:R-:W-:-:S06]  /*fe60*/  FFMA.FTZ R4, R133, c[0x0][0x2d0], -R20 ;  /* 0x0000b40085047a23 */ /* 0x002fcc0000010814 */
[----:B------:R-:W-:Y:S01]  /*fe70*/  HMMA.16816.F32 R36, R8, R38, R52 ;  /* 0x000000260824723c */ /* 0x000fe20000001834 */
[----:B------:R1:W-:Y:S02]  /*fe80*/  MUFU.EX2 R21, R4 ;  /* 0x0000000400157308 */ /* 0x0003e40000000800 */
[----:B-1----:R-:W-:Y:S02]  /*fe90*/  FFMA.FTZ R4, R132, c[0x0][0x2d0], -R20 ;  /* 0x0000b40084047a23 */ /* 0x002fe40000010814 */
[----:B------:R-:W1:Y:S01]  /*fea0*/  LDSM.16.MT88.4 R132, [R189+0x800] ;  /* 0x00080000bd84783b */ /* 0x000e620000004200 */
[----:B------:R-:W-:-:S03]  /*feb0*/  FADD.FTZ R20, R137, R136 ;  /* 0x0000008889147221 */ /* 0x000fc60000010000 */
[----:B------:R2:W-:Y:S01]  /*fec0*/  MUFU.EX2 R22, R4 ;  /* 0x0000000400167308 */ /* 0x0005e20000000800 */
[----:B------:R-:W-:Y:S02]  /*fed0*/  FADD.FTZ R20, R224, R20 ;  /* 0x00000014e0147221 */ /* 0x000fe40000010000 */
[----:B--2---:R-:W-:-:S05]  /*fee0*/  FFMA.FTZ R4, R131, c[0x0][0x2d0], -R3 ;  /* 0x0000b40083047a23 */ /* 0x004fca0000010803 */
[----:B------:R2:W-:Y:S02]  /*fef0*/  MUFU.EX2 R16, R4 ;  /* 0x0000000400107308 */ /* 0x0005e40000000800 */
[----:B--2---:R-:W-:-:S06]  /*ff00*/  FFMA.FTZ R4, R130, c[0x0][0x2d0], -R3 ;  /* 0x0000b40082047a23 */ /* 0x004fcc0000010803 */
[----:B------:R2:W-:Y:S02]  /*ff10*/  MUFU.EX2 R15, R4 ;  /* 0x00000004000f7308 */ /* 0x0005e40000000800 */
[--C-:B--2---:R-:W-:Y:S02]  /*ff20*/  FFMA.FTZ R4, R129, c[0x0][0x2d0], -R3.reuse ;  /* 0x0000b40081047a23 */ /* 0x104fe40000010803 */
[----:B------:R-:W-:-:S04]  /*ff30*/  FFMA.FTZ R3, R128, c[0x0][0x2d0], -R3 ;  /* 0x0000b40080037a23 */ /* 0x000fc80000010803 */
[----:B------:R2:W-:Y:S08]  /*ff40*/  MUFU.EX2 R14, R4 ;  /* 0x00000004000e7308 */ /* 0x0005f00000000800 */
[----:B------:R3:W-:Y:S01]  /*ff50*/  MUFU.EX2 R13, R3 ;  /* 0x00000003000d7308 */ /* 0x0007e20000000800 */
[----:B--2---:R-:W-:Y:S01]  /*ff60*/  LDSM.16.MT88.4 R4, [R190+0x2000] ;  /* 0x00200000be04783b */ /* 0x004fe20000004200 */
[----:B---3--:R-:W-:-:S06]  /*ff70*/  FFMA.FTZ R3, R125, c[0x0][0x2d0], -R2 ;  /* 0x0000b4007d037a23 */ /* 0x008fcc0000010802 */
[----:B------:R2:W-:Y:S02]  /*ff80*/  MUFU.EX2 R12, R3 ;  /* 0x00000003000c7308 */ /* 0x0005e40000000800 */
[----:B--2---:R-:W-:-:S06]  /*ff90*/  FFMA.FTZ R3, R127, c[0x0][0x2d0], -R2 ;  /* 0x0000b4007f037a23 */ /* 0x004fcc0000010802 */
[----:B------:R2:W3:Y:S02]  /*ffa0*/  MUFU.EX2 R11, R3 ;  /* 0x00000003000b7308 */ /* 0x0004e40000000800 */
[--C-:B--2---:R-:W-:Y:S01]  /*ffb0*/  FFMA.FTZ R3, R126, c[0x0][0x2d0], -R2.reuse ;  /* 0x0000b4007e037a23 */ /* 0x104fe20000010802 */
[----:B---3--:R-:W-:Y:S01]  /*ffc0*/  F2FP.PACK_AB R160, R11, R12 ;  /* 0x0000000c0ba0723e */ /* 0x008fe200000000ff */
[----:B------:R-:W-:-:S04]  /*ffd0*/  FFMA.FTZ R2, R124, c[0x0][0x2d0], -R2 ;  /* 0x0000b4007c027a23 */ /* 0x000fc80000010802 */
[----:B------:R-:W-:Y:S01]  /*ffe0*/  MUFU.EX2 R10, R3 ;  /* 0x00000003000a7308 */ /* 0x000fe20000000800 */
[----:B------:R-:W2:Y:S07]  /*fff0*/  LDSM.16.MT88.4 R124, [R190+0x800] ;  /* 0x00080000be7c783b */ /* 0x000eae0000004200 */
[----:B------:R3:W4:Y:S02]  /*10000*/  MUFU.EX2 R9, R2 ;  /* 0x0000000200097308 */ /* 0x0007240000000800 */
[----:B---3--:R-:W-:Y:S01]  /*10010*/  FFMA.FTZ R2, R109, c[0x0][0x2d0], -R0 ;  /* 0x0000b4006d027a23 */ /* 0x008fe20000010800 */
[----:B----4-:R-:W-:-:S02]  /*10020*/  F2FP.PACK_AB R162, R9, R10 ;  /* 0x0000000a09a2723e */ /* 0x010fc400000000ff */
[----:B------:R-:W-:-:S03]  /*10030*/  F2FP.PACK_AB R109, R15, R16 ;  /* 0x000000100f6d723e */ /* 0x000fc600000000ff */
[----:B------:R3:W-:Y:S02]  /*10040*/  MUFU.EX2 R8, R2 ;  /* 0x0000000200087308 */ /* 0x0007e40000000800 */
[----:B---3--:R-:W-:Y:S01]  /*10050*/  FFMA.FTZ R2, R108, c[0x0][0x2d0], -R0 ;  /* 0x0000b4006c027a23 */ /* 0x008fe20000010800 */
[----:B------:R-:W-:-:S05]  /*10060*/  F2FP.PACK_AB R108, R17, R18 ;  /* 0x00000012116c723e */ /* 0x000fca00000000ff */
[----:B------:R3:W4:Y:S02]  /*10070*/  MUFU.EX2 R3, R2 ;  /* 0x0000000200037308 */ /* 0x0007240000000800 */
[--C-:B---3--:R-:W-:Y:S01]  /*10080*/  FFMA.FTZ R2, R110, c[0x0][0x2d0], -R0.reuse ;  /* 0x0000b4006e027a23 */ /* 0x108fe20000010800 */
[----:B----4-:R-:W-:Y:S01]  /*10090*/  F2FP.PACK_AB R161, R3, R8 ;  /* 0x0000000803a1723e */ /* 0x010fe200000000ff */
[----:B------:R-:W-:Y:S01]  /*100a0*/  FFMA.FTZ R0, R111, c[0x0][0x2d0], -R0 ;  /* 0x0000b4006f007a23 */ /* 0x000fe20000010800 */
[----:B------:R-:W-:Y:S02]  /*100b0*/  F2FP.PACK_AB R110, R22, R21 ;  /* 0x00000015166e723e */ /* 0x000fe400000000ff */
[----:B------:R-:W-:Y:S01]  /*100c0*/  F2FP.PACK_AB R111, R13, R14 ;  /* 0x0000000e0d6f723e */ /* 0x000fe200000000ff */
[----:B------:R-:W-:Y:S06]  /*100d0*/  MUFU.EX2 R2, R2 ;  /* 0x0000000200027308 */ /* 0x000fec0000000800 */
[C---:B-1----:R-:W-:Y:S02]  /*100e0*/  HMMA.16816.F32 R136, R108.reuse, R132, R140 ;  /* 0x000000846c88723c */ /* 0x042fe4000000188c */
[----:B------:R-:W1:Y:S06]  /*100f0*/  MUFU.EX2 R0, R0 ;  /* 0x0000000000007308 */ /* 0x000e6c0000000800 */
[C---:B--2---:R-:W-:Y:S08]  /*10100*/  HMMA.16816.F32 R128, R108.reuse, R124, R152 ;  /* 0x0000007c6c80723c */ /* 0x044ff00000001898 */
[----:B------:R-:W-:Y:S01]  /*10110*/  HMMA.16816.F32 R52, R108, R64, R220 ;  /* 0x000000406c34723c */ /* 0x000fe200000018dc */
[----:B-1----:R-:W-:-:S07]  /*10120*/  F2FP.PACK_AB R163, R0, R2 ;  /* 0x0000000200a3723e */ /* 0x002fce00000000ff */
[----:B------:R-:W-:Y:S08]  /*10130*/  HMMA.16816.F32 R68, R108, R80, R48 ;  /* 0x000000506c44723c */ /* 0x000ff00000001830 */
[C---:B------:R-:W-:Y:S01]  /*10140*/  HMMA.16816.F32 R60, R160.reuse, R66, R96 ;  /* 0x00000042a03c723c */ /* 0x040fe20000001860 */
[----:B------:R-:W1:Y:S07]  /*10150*/  LDSM.16.MT88.4 R96, [R189+0x2000] ;  /* 0x00200000bd60783b */ /* 0x000e6e0000004200 */
[C---:B------:R-:W-:Y:S08]  /*10160*/  HMMA.16816.F32 R140, R160.reuse, R132, R144 ;  /* 0x00000084a08c723c */ /* 0x040ff00000001890 */
[C---:B------:R-:W-:Y:S08]  /*10170*/  HMMA.16816.F32 R144, R160.reuse, R134, R104 ;  /* 0x00000086a090723c */ /* 0x040ff00000001868 */
[C---:B------:R-:W-:Y:S08]  /*10180*/  HMMA.16816.F32 R152, R160.reuse, R126, R100 ;  /* 0x0000007ea098723c */ /* 0x040ff00000001864 */
[-C--:B------:R-:W-:Y:S08]  /*10190*/  HMMA.16816.F32 R104, R160, R4.reuse, R232 ;  /* 0x00000004a068723c */ /* 0x080ff000000018e8 */
[----:B------:R-:W-:Y:S07]  /*101a0*/  HMMA.16816.F32 R100, R108, R4, R208 ;  /* 0x000000046c64723c */ /* 0x000fee00000018d0 */
[----:B------:R-:W-:Y:S01]  /*101b0*/  FADD.FTZ R4, R170, R167 ;  /* 0x000000a7aa047221 */ /* 0x000fe20000010000 */
[----:B------:R-:W-:Y:S01]  /*101c0*/  HMMA.16816.F32 R56, R160, R64, R216 ;  /* 0x00000040a038723c */ /* 0x000fe200000018d8 */
[----:B------:R-:W-:-:S02]  /*101d0*/  FADD.FTZ R5, R173, R23 ;  /* 0x00000017ad057221 */ /* 0x000fc40000010000 */
[----:B------:R-:W-:Y:S02]  /*101e0*/  FADD.FTZ R4, R169, R4 ;  /* 0x00000004a9047221 */ /* 0x000fe40000010000 */
[----:B------:R-:W-:Y:S02]  /*101f0*/  FADD.FTZ R23, R179, R19 ;  /* 0x00000013b3177221 */ /* 0x000fe40000010000 */
[----:B------:R-:W-:Y:S01]  /*10200*/  FADD.FTZ R19, R171, R4 ;  /* 0x00000004ab137221 */ /* 0x000fe20000010000 */
[----:B------:R-:W-:Y:S07]  /*10210*/  HMMA.16816.F32 R64, R108, R66, R24 ;  /* 0x000000426c40723c */ /* 0x000fee0000001818 */
        /* <DEDUP_REMOVED lines=11> */
[----:B-1----:R-:W-:Y:S01]  /*102d0*/  HMMA.16816.F32 R88, R160, R96, R88 ;  /* 0x00000060a058723c */ /* 0x002fe20000001858 */
[----:B------:R-:W-:Y:S01]  /*102e0*/  IADD3 R203, R225, -0x2, RZ ;  /* 0xfffffffee1cb7810 */ /* 0x000fe20007ffe0ff */
[----:B------:R-:W-:-:S03]  /*102f0*/  FADD.FTZ R5, R183, R5 ;  /* 0x00000005b7057221 */ /* 0x000fc60000010000 */
[----:B------:R-:W-:Y:S01]  /*10300*/  ISETP.GE.AND P0, PT, R203, R250, PT ;  /* 0x000000facb00720c */ /* 0x000fe20003f06270 */
[----:B------:R-:W-:Y:S02]  /*10310*/  FADD.FTZ R5, R16, R5 ;  /* 0x0000000510057221 */ /* 0x000fe40000010000 */
[----:B------:R-:W-:Y:S02]  /*10320*/  HMMA.16816.F32 R76, R160, R82, R184 ;  /* 0x00000052a04c723c */ /* 0x000fe400000018b8 */
[----:B------:R-:W-:-:S04]  /*10330*/  FADD.FTZ R5, R15, R5 ;  /* 0x000000050f057221 */ /* 0x000fc80000010000 */
[----:B------:R-:W-:Y:S02]  /*10340*/  FADD.FTZ R5, R14, R5 ;  /* 0x000000050e057221 */ /* 0x000fe40000010000 */
[----:B------:R-:W-:Y:S02]  /*10350*/  HMMA.16816.F32 R92, R160, R98, R92 ;  /* 0x00000062a05c723c */ /* 0x000fe4000000185c */
[----:B------:R-:W-:-:S06]  /*10360*/  FADD.FTZ R208, R13, R5 ;  /* 0x000000050dd07221 */ /* 0x000fcc0000010000 */
[----:B------:R-:W-:Y:S08]  /*10370*/  HMMA.16816.F32 R160, R160, R6, R84 ;  /* 0x00000006a0a0723c */ /* 0x000ff00000001854 */
[C---:B------:R-:W-:Y:S08]  /*10380*/  HMMA.16816.F32 R84, R108.reuse, R96, R204 ;  /* 0x000000606c54723c */ /* 0x040ff000000018cc */
[C---:B------:R-:W-:Y:S08]  /*10390*/  HMMA.16816.F32 R132, R108.reuse, R134, R44 ;  /* 0x000000866c84723c */ /* 0x040ff0000000182c */
[C---:B------:R-:W-:Y:S08]  /*103a0*/  HMMA.16816.F32 R124, R108.reuse, R126, R40 ;  /* 0x0000007e6c7c723c */ /* 0x040ff00000001828 */
[C---:B------:R-:W-:Y:S08]  /*103b0*/  HMMA.16816.F32 R80, R108.reuse, R82, R28 ;  /* 0x000000526c50723c */ /* 0x040ff0000000181c */
[C---:B------:R-:W-:Y:S08]  /*103c0*/  HMMA.16816.F32 R96, R108.reuse, R98, R36 ;  /* 0x000000626c60723c */ /* 0x040ff00000001824 */
[----:B------:R-:W-:Y:S07]  /*103d0*/  HMMA.16816.F32 R108, R108, R6, R32 ;  /* 0x000000066c6c723c */ /* 0x000fee0000001820 */
[----:B------:R-:W-:-:S02]  /*103e0*/  FADD.FTZ R7, R172, R20 ;  /* 0x00000014ac077221 */ /* 0x000fc40000010000 */
[----:B------:R-:W-:Y:S02]  /*103f0*/  FADD.FTZ R6, R164, R19 ;  /* 0x00000013a4067221 */ /* 0x000fe40000010000 */
[----:B------:R-:W-:Y:S02]  /*10400*/  FADD.FTZ R7, R175, R7 ;  /* 0x00000007af077221 */ /* 0x000fe40000010000 */
[----:B------:R-:W-:Y:S02]  /*10410*/  FADD.FTZ R6, R166, R6 ;  /* 0x00000006a6067221 */ /* 0x000fe40000010000 */
[----:B------:R-:W-:Y:S02]  /*10420*/  FADD.FTZ R7, R174, R7 ;  /* 0x00000007ae077221 */ /* 0x000fe40000010000 */
[----:B------:R-:W-:Y:S02]  /*10430*/  FADD.FTZ R6, R165, R6 ;  /* 0x00000006a5067221 */ /* 0x000fe40000010000 */
        /* <DEDUP_REMOVED lines=13> */
[----:B------:R-:W-:Y:S01]  /*10510*/  FADD.FTZ R227, R0, R2 ;  /* 0x0000000200e37221 */ /* 0x000fe20000010000 */
[----:B------:R-:W-:Y:S05]  /*10520*/  @!P0 BRA `(.L_x_262) ;  /* 0x0000277000008947 */ /* 0x000fea0003800000 */
[----:B------:R-:W-:Y:S02]  /*10530*/  ISETP.GT.AND P0, PT, R228, 0x3f, PT ;  /* 0x0000003fe400780c */ /* 0x000fe40003f04270 */
[----:B------:R-:W-:Y:S02]  /*10540*/  ISETP.GE.AND P5, PT, R248, c[0x0][0x1d4], PT ;  /* 0x00007500f8007a0c */ /* 0x000fe40003fa6270 */
[----:B------:R-:W-:Y:S02]  /*10550*/  ISETP.GE.AND P4, PT, R245, c[0x0][0x1d4], PT ;  /* 0x00007500f5007a0c */ /* 0x000fe40003f86270 */
[----:B------:R-:W-:Y:S02]  /*10560*/  ISETP.GE.AND P3, PT, R246, c[0x0][0x1d4], PT ;  /* 0x00007500f6007a0c */ /* 0x000fe40003f66270 */
.L_x_265:
[----:B------:R-:W-:Y:S04]  /*10570*/  DEPBAR.LE SB0, 0x0 ;  /* 0x000080000000791a */ /* 0x000fe80000000000 */
[----:B------:R-:W-:Y:S01]  /*10580*/  WARPSYNC 0xffffffff ;  /* 0xffffffff00007948 */ /* 0x000fe20003800000 */
[----:B------:R-:W-:Y:S01]  /*10590*/  BAR.SYNC.DEFER_BLOCKING 0x0 ;  /* 0x0000000000007b1d */ /* 0x000fe20000010000 */
[----:B------:R-:W-:Y:S01]  /*105a0*/  SHF.R.S32.HI R0, RZ, 0x1f, R203 ;  /* 0x0000001fff007819 */ /* 0x000fe200000114cb */
[C---:B------:R-:W-:Y:S01]  /*105b0*/  IMAD.WIDE.U32 R2, R203.reuse, c[0x0][0x208], RZ ;  /* 0x00008200cb027a25 */ /* 0x040fe200078e00ff */
[----:B------:R-:W-:Y:S03]  /*105c0*/  MOV R114, R118 ;  /* 0x0000007600727202 */ /* 0x000fe60000000f00 */
[----:B------:R-:W-:Y:S02]  /*105d0*/  IMAD R0, R0, c[0x0][0x208], RZ ;  /* 0x0000820000007a24 */ /* 0x000fe400078e02ff */
[----:B------:R-:W-:Y:S02]  /*105e0*/  IMAD.MOV.U32 R29, RZ, RZ, c[0x0][0x208] ;  /* 0x00008200ff1d7624 */ /* 0x000fe400078e00ff */
[----:B------:R-:W-:Y:S02]  /*105f0*/  IMAD R0, R203, c[0x0][0x20c], R0 ;  /* 0x00008300cb007a24 */ /* 0x000fe400078e0200 */
[----:B------:R-:W-:Y:S02]  /*10600*/  IMAD.MOV.U32 R30, RZ, RZ, c[0x0][0x20c] ;  /* 0x00008300ff1e7624 */ /* 0x000fe400078e00ff */
[----:B------:R-:W-:Y:S02]  /*10610*/  IMAD.IADD R0, R3, 0x1, R0 ;  /* 0x0000000103007824 */ /* 0x000fe400078e0200 */
[----:B------:R-:W-:Y:S04]  /*10620*/  IMAD.WIDE.U32 R2, R2, 0x30, RZ ;  /* 0x0000003002027825 */ /* 0x000fe800078e00ff */
[----:B------:R-:W-:Y:S01]  /*10630*/  IMAD.MOV.U32 R112, RZ, RZ, R119 ;  /* 0x000000ffff707224 */ /* 0x000fe200078e0077 */
        /* <DEDUP_REMOVED lines=13> */
[----:B------:R-:W-:Y:S04]  /*10710*/  IADD3 R0, P0, R242, R2, RZ ;  /* 0x00000002f2007210 */ /* 0x000fe80007f1e0ff */
[----:B------:R-:W-:Y:S01]  /*10720*/  IMAD.IADD R3, R3, 0x1, R20 ;  /* 0x0000000103037824 */ /* 0x000fe200078e0214 */
[----:B------:R-:W2:Y:S01]  /*10730*/  LDSM.16.M88.4 R180, [R201] ;  /* 0x00000000c9b4783b */ /* 0x000ea20000000200 */
[C---:B---3--:R-:W-:Y:S03]  /*10740*/  HMMA.16816.F32 R8, R44.reuse, R16, RZ ;  /* 0x000000102c08723c */ /* 0x048fe600000018ff */
[----:B------:R-:W-:Y:S02]  /*10750*/  IADD3.X R28, R3, R244, RZ, P0, !PT ;  /* 0x000000f4031c7210 */ /* 0x000fe400007fe4ff */
[----:B------:R-:W3:Y:S01]  /*10760*/  LDSM.16.M88.4 R184, [R200] ;  /* 0x00000000c8b8783b */ /* 0x000ee20000000200 */
[C---:B------:R-:W-:Y:S02]  /*10770*/  @!P6 LEA R24, P1, R29.reuse, R2, 0x5 ;  /* 0x000000021d18e211 */ /* 0x040fe400078228ff */
[C---:B------:R-:W-:Y:S01]  /*10780*/  LEA R2, P0, R0.reuse, c[0x0][0x1f8], 0x1 ;  /* 0x00007e0000027a11 */ /* 0x040fe200078008ff */
        /* <DEDUP_REMOVED lines=9> */
[----:B------:R-:W-:Y:S01]  /*10820*/  @!P6 IMAD.X R0, R29, 0x1, R244, P2 ;  /* 0x000000011d00e824 */ /* 0x000fe200010e06f4 */
[C---:B------:R-:W-:Y:S03]  /*10830*/  @!P6 LEA R36, P0, R37.reuse, c[0x0][0x1f8], 0x1 ;  /* 0x00007e002524ea11 */ /* 0x040fe600078008ff */
[----:B------:R1:W-:Y:S01]  /*10840*/  LDGSTS.E.BYPASS.LTC128B.128 [R202+0x2480], [R2.64+0x40], !P4 ;  /* 0x0248004002ca7fae */ /* 0x0003e2000e101d46 */
[-C--:B----4-:R-:W-:Y:S03]  /*10850*/  HMMA.16816.F32 R20, R48, R32.reuse, RZ ;  /* 0x000000203014723c */ /* 0x090fe600000018ff */
[----:B------:R-:W-:Y:S02]  /*10860*/  @!P6 LEA.HI.X R37, R37, c[0x0][0x1fc], R0, 0x1, P0 ;  /* 0x00007f002525ea11 */ /* 0x000fe400000f0c00 */
[----:B------:R-:W-:Y:S01]  /*10870*/  ISETP.GT.AND P2, PT, R203, R250, PT ;  /* 0x000000facb00720c */ /* 0x000fe20003f44270 */
[----:B------:R4:W-:Y:S01]  /*10880*/  LDGSTS.E.BYPASS.LTC128B.128 [R202+0x3080], [R2.64+0x80], !P5 ;  /* 0x0308008002ca7fae */ /* 0x0009e2000e901d46 */
[----:B------:R-:W-:Y:S01]  /*10890*/  MOV R0, R120 ;  /* 0x0000007800007202 */ /* 0x000fe20000000f00 */
[C---:B------:R-:W-:Y:S04]  /*108a0*/  HMMA.16816.F32 R24, R44.reuse, R32, RZ ;  /* 0x000000202c18723c */ /* 0x040fe800000018ff */
[----:B------:R5:W-:Y:S04]  /*108b0*/  @!P6 LDGSTS.E.BYPASS.LTC128B.128 [R202+0x2080], [R36.64], !P3 ;  /* 0x0208000024caefae */ /* 0x000be8000d901d46 */
[-C--:B------:R-:W-:Y:S02]  /*108c0*/  HMMA.16816.F32 R28, R44, R34.reuse, RZ ;  /* 0x000000222c1c723c */ /* 0x080fe400000018ff */
[----:B------:R5:W-:Y:S06]  /*108d0*/  @!P6 LDGSTS.E.BYPASS.LTC128B.128 [R202+0x2c80], [R36.64+0x40], !P4 ;  /* 0x02c8004024caefae */ /* 0x000bec000e101d46 */
[----:B------:R5:W-:Y:S01]  /*108e0*/  @!P6 LDGSTS.E.BYPASS.LTC128B.128 [R202+0x3880], [R36.64+0x80], !P5 ;  /* 0x0388008024caefae */ /* 0x000be2000e901d46 */
[C---:B------:R-:W-:Y:S05]  /*108f0*/  HMMA.16816.F32 R32, R48.reuse, R34, RZ ;  /* 0x000000223020723c */ /* 0x040fea00000018ff */
[----:B------:R-:W0:Y:S03]  /*10900*/  LDGDEPBAR ;  /* 0x00000000000079af */ /* 0x000e260000000000 */
[-C--:B-----5:R-:W-:Y:S08]  /*10910*/  HMMA.16816.F32 R36, R48, R164.reuse, RZ ;  /* 0x000000a43024723c */ /* 0x0a0ff000000018ff */
[C---:B------:R-:W-:Y:S08]  /*10920*/  HMMA.16816.F32 R40, R44.reuse, R164, RZ ;  /* 0x000000a42c28723c */ /* 0x040ff000000018ff */
[-C--:B------:R-:W-:Y:S08]  /*10930*/  HMMA.16816.F32 R44, R44, R166.reuse, RZ ;  /* 0x000000a62c2c723c */ /* 0x080ff000000018ff */
[----:B------:R-:W-:Y:S01]  /*10940*/  HMMA.16816.F32 R48, R48, R166, RZ ;  /* 0x000000a63030723c */ /* 0x000fe200000018ff */
[----:B------:R-:W-:Y:S07]  /*10950*/  LDSM.16.M88.4 R164, [R191+0x2000] ;  /* 0x00200000bfa4783b */ /* 0x000fee0000000200 */
[-C--:B------:R-:W-:Y:S08]  /*10960*/  HMMA.16816.F32 R4, R168, R172.reuse, R4 ;  /* 0x000000aca804723c */ /* 0x080ff00000001804 */
[C---:B-1----:R-:W-:Y:S08]  /*10970*/  HMMA.16816.F32 R8, R176.reuse, R172, R8 ;  /* 0x000000acb008723c */ /* 0x042ff00000001808 */
        /* <DEDUP_REMOVED lines=30> */
[----:B------:R-:W5:Y:S01]  /*10b60*/  LDSM.16.M88.4 R180, [R197] ;  /* 0x00000000c5b4783b */ /* 0x000f620000000200 */
        /* <DEDUP_REMOVED lines=10> */
[-C--:B-----5:R-:W-:Y:S08]  /*10c10*/  HMMA.16816.F32 R36, R168, R180.reuse, R36 ;  /* 0x000000b4a824723c */ /* 0x0a0ff00000001824 */
[C---:B------:R-:W-:Y:S08]  /*10c20*/  HMMA.16816.F32 R40, R176.reuse, R180, R40 ;  /* 0x000000b4b028723c */ /* 0x040ff00000001828 */
[-C--:B------:R-:W-:Y:S01]  /*10c30*/  HMMA.16816.F32 R44, R176, R182.reuse, R44 ;  /* 0x000000b6b02c723c */ /* 0x080fe2000000182c */
[----:B------:R-:W2:Y:S07]  /*10c40*/  LDSM.16.M88.4 R176, [R191+0x5000] ;  /* 0x00500000bfb0783b */ /* 0x000eae0000000200 */
[----:B------:R-:W-:Y:S01]  /*10c50*/  HMMA.16816.F32 R48, R168, R182, R48 ;  /* 0x000000b6a830723c */ /* 0x000fe20000001830 */
[----:B------:R-:W3:Y:S06]  /*10c60*/  LDSM.16.M88.4 R168, [R188+0x1c00] ;  /* 0x001c0000bca8783b */ /* 0x000eec0000000200 */
[----:B------:R-:W5:Y:S01]  /*10c70*/  LDSM.16.M88.4 R180, [R188+0x2000] ;  /* 0x00200000bcb4783b */ /* 0x000f620000000200 */
        /* <DEDUP_REMOVED lines=15> */
[----:B------:R-:W3:Y:S06]  /*10d70*/  LDSM.16.M88.4 R164, [R195] ;  /* 0x00000000c3a4783b */ /* 0x000eec0000000200 */
[----:B------:R-:W5:Y:S01]  /*10d80*/  LDSM.16.M88.4 R180, [R194] ;  /* 0x00000000c2b4783b */ /* 0x000f620000000200 */
        /* <DEDUP_REMOVED lines=10> */
[-C--:B-----5:R-:W-:Y:S08]  /*10e30*/  HMMA.16816.F32 R36, R168, R180.reuse, R36 ;  /* 0x000000b4a824723c */ /* 0x0a0ff00000001824 */
[C---:B------:R-:W-:Y:S08]  /*10e40*/  HMMA.16816.F32 R40, R176.reuse, R180, R40 ;  /* 0x000000b4b028723c */ /* 0x040ff00000001828 */
[-C--:B------:R-:W-:Y:S08]  /*10e50*/  HMMA.16816.F32 R44, R176, R182.reuse, R44 ;  /* 0x000000b6b02c723c */ /* 0x080ff0000000182c */
[----:B------:R-:W-:Y:S01]  /*10e60*/  HMMA.16816.F32 R48, R168, R182, R48 ;  /* 0x000000b6a830723c */ /* 0x000fe20000001830 */
[----:B------:R-:W-:Y:S07]  /*10e70*/  @!UPT UIADD3 URZ, URZ, URZ, URZ ;  /* 0x0000003f3f3ff290 */ /* 0x000fee000fffe03f */
[----:B------:R-:W-:-:S11]  /*10e80*/  @!P2 BRA `(.L_x_264) ;  /* 0x000002a00000a947 */ /* 0x000fd60003800000 */
[----:B----4-:R-:W-:Y:S04]  /*10e90*/  IADD3 R113, -R238, 0x30, RZ ;  /* 0x00000030ee717810 */ /* 0x010fe80007ffe1ff */
[----:B------:R-:W-:Y:S11]  /*10ea0*/  ISETP.GE.AND P1, PT, R113, 0x1, PT ;  /* 0x000000017100780c */ /* 0x000ff60003f26270 */
[----:B------:R-:W-:Y:S02]  /*10eb0*/  @!UPT UIADD3 URZ, URZ, URZ, URZ ;  /* 0x0000003f3f3ff290 */ /* 0x000fe4000fffe03f */
[----:B------:R-:W-:Y:S04]  /*10ec0*/  @P1 IADD3 R2, R203, -0x1, RZ ;  /* 0xffffffffcb021810 */ /* 0x000fe80007ffe0ff */
[----:B------:R-:W-:Y:S01]  /*10ed0*/  @P1 SHF.R.S32.HI R3, RZ, 0x1f, R2 ;  /* 0x0000001fff031819 */ /* 0x000fe20000011402 */
[C---:B------:R-:W-:Y:S04]  /*10ee0*/  @P1 IMAD.WIDE.U32 R164, R2.reuse, c[0x0][0x1e0], RZ ;  /* 0x0000780002a41a25 */ /* 0x040fe800078e00ff */
[----:B------:R-:W-:Y:S04]  /*10ef0*/  @P1 IMAD R3, R3, c[0x0][0x1e0], RZ ;  /* 0x0000780003031a24 */ /* 0x000fe800078e02ff */
[----:B------:R-:W-:Y:S01]  /*10f00*/  @P1 IMAD R2, R2, c[0x0][0x1e4], R3 ;  /* 0x0000790002021a24 */ /* 0x000fe200078e0203 */
[----:B------:R-:W-:Y:S03]  /*10f10*/  @P1 MOV R3, R239 ;  /* 0x000000ef00031202 */ /* 0x000fe60000000f00 */
[----:B------:R-:W-:Y:S02]  /*10f20*/  @P1 IMAD.IADD R165, R165, 0x1, R2 ;  /* 0x00000001a5a51824 */ /* 0x000fe400078e0202 */
[----:B------:R-:W-:Y:S02]  /*10f30*/  @P1 IMAD.MOV.U32 R2, RZ, RZ, R240 ;  /* 0x000000ffff021224 */ /* 0x000fe400078e00f0 */
[----:B------:R-:W-:Y:S02]  /*10f40*/  @P1 IMAD R165, R165, 0x30, RZ ;  /* 0x00000030a5a51824 */ /* 0x000fe400078e02ff */
[----:B------:R-:W-:Y:S04]  /*10f50*/  @P1 IMAD.WIDE.U32 R2, R164, 0x30, R2 ;  /* 0x00000030a4021825 */ /* 0x000fe800078e0002 */
[----:B------:R-:W-:Y:S01]  /*10f60*/  @P1 IMAD.IADD R3, R3, 0x1, R165 ;  /* 0x0000000103031824 */ /* 0x000fe200078e02a5 */
[C---:B------:R-:W-:Y:S04]  /*10f70*/  @P1 LEA R164, P0, R2.reuse, c[0x0][0x1c8], 0x1 ;  /* 0x0000720002a41a11 */ /* 0x040fe800078008ff */
[----:B------:R-:W-:Y:S02]  /*10f80*/  @P1 LEA.HI.X R165, R2, c[0x0][0x1cc], R3, 0x1, P0 ;  /* 0x0000730002a51a11 */ /* 0x000fe400000f0c03 */
[----:B------:R-:W-:Y:S03]  /*10f90*/  ISETP.GE.AND P0, PT, R113, 0x21, PT ;  /* 0x000000217100780c */ /* 0x000fe60003f06270 */
[----:B------:R-:W-:Y:S01]  /*10fa0*/  @!PT LDS RZ, [RZ] ;  /* 0x00000000fffff984 */ /* 0x000fe20000000800 */
[----:B------:R-:W-:Y:S01]  /*10fb0*/  @!PT LDS RZ, [RZ] ;  /* 0x00000000fffff984 */ /* 0x000fe20000000800 */
[----:B------:R-:W-:Y:S01]  /*10fc0*/  @!PT LDS RZ, [RZ] ;  /* 0x00000000fffff984 */ /* 0x000fe20000000800 */
[----:B------:R1:W-:Y:S05]  /*10fd0*/  @P1 LDGSTS.E.BYPASS.LTC128B.128 [R202+0x3c80], [R164.64], !P3 ;  /* 0x03c80000a4ca1fae */ /* 0x0003ea000d901d46 */
[----:B------:R1:W-:Y:S05]  /*10fe0*/  @P1 LDGSTS.E.BYPASS.LTC128B.128 [R202+0x4880], [R164.64+0x40], !P4 ;  /* 0x04880040a4ca1fae */ /* 0x0003ea000e101d46 */
[----:B------:R1:W-:Y:S01]  /*10ff0*/  @P1 LDGSTS.E.BYPASS.LTC128B.128 [R202+0x5480], [R164.64+0x80], !P5 ;  /* 0x05480080a4ca1fae */ /* 0x0003e2000e901d46 */
[----:B------:R-:W-:Y:S01]  /*11000*/  @P0 IADD3 R2, R203, -0x1, RZ ;  /* 0xffffffffcb020810 */ /* 0x000fe20007ffe0ff */
[----:B------:R-:W-:Y:S01]  /*11010*/  @P0 IMAD.MOV.U32 R113, RZ, RZ, c[0x0][0x1e0] ;  /* 0x00007800ff710624 */ /* 0x000fe200078e00ff */
[----:B------:R-:W-:Y:S02]  /*11020*/  @P0 MOV R166, 0x5 ;  /* 0x0000000500a60802 */ /* 0x000fe40000000f00 */
[----:B------:R-:W-:Y:S02]  /*11030*/  @P0 SHF.R.S32.HI R3, RZ, 0x1f, R2 ;  /* 0x0000001fff030819 */ /* 0x000fe40000011402 */
[C---:B------:R-:W-:Y:S01]  /*11040*/  @P0 SHF.L.U64.HI R167, R113.reuse, R166, c[0x0][0x1e4] ;  /* 0x0000790071a70619 */ /* 0x040fe200000102a6 */
[----:B------:R-:W-:Y:S02]  /*11050*/  @P0 IMAD.SHL.U32 R166, R113, 0x20, RZ ;  /* 0x0000002071a60824 */ /* 0x000fe400078e00ff */
[----:B------:R-:W-:Y:S04]  /*11060*/  @P0 IMAD R3, R3, c[0x0][0x1e0], RZ ;  /* 0x0000780003030a24 */ /* 0x000fe800078e02ff */
[C---:B------:R-:W-:Y:S02]  /*11070*/  @P0 IMAD R113, R2.reuse, c[0x0][0x1e4], R3 ;  /* 0x0000790002710a24 */ /* 0x040fe400078e0203 */
[----:B------:R-:W-:Y:S05]  /*11080*/  @P0 IMAD.WIDE.U32 R2, R2, c[0x0][0x1e0], RZ ;  /* 0x0000780002020a25 */ /* 0x000fea00078e00ff */
[----:B------:R-:W-:Y:S01]  /*11090*/  @P0 IADD3 R113, R3, R113, RZ ;  /* 0x0000007103710210 */ /* 0x000fe20007ffe0ff */
[----:B------:R-:W-:Y:S04]  /*110a0*/  @P0 IMAD.WIDE.U32 R2, R2, 0x30, R166 ;  /* 0x0000003002020825 */ /* 0x000fe800078e00a6 */
[----:B------:R-:W-:Y:S01]  /*110b0*/  @P0 IMAD R166, R113, 0x30, RZ ;  /* 0x0000003071a60824 */ /* 0x000fe200078e02ff */
[----:B------:R-:W-:Y:S04]  /*110c0*/  @P0 IADD3 R113, P6, R240, R2, RZ ;  /* 0x00000002f0710210 */ /* 0x000fe80007fde0ff */
[----:B------:R-:W-:Y:S02]  /*110d0*/  @P0 IADD3.X R3, R239, R166, R3, P6, !PT ;  /* 0x000000a6ef030210 */ /* 0x000fe400037fe403 */
[C---:B------:R-:W-:Y:S04]  /*110e0*/  @P0 LEA R2, P6, R113.reuse, c[0x0][0x1c8], 0x1 ;  /* 0x0000720071020a11 */ /* 0x040fe800078c08ff */
[----:B------:R-:W-:Y:S05]  /*110f0*/  @P0 LEA.HI.X R3, R113, c[0x0][0x1cc], R3, 0x1, P6 ;  /* 0x0000730071030a11 */ /* 0x000fea00030f0c03 */
[----:B------:R1:W-:Y:S05]  /*11100*/  @P0 LDGSTS.E.BYPASS.LTC128B.128 [R202+0x4480], [R2.64], !P3 ;  /* 0x0448000002ca0fae */ /* 0x0003ea000d901d46 */
[----:B------:R1:W-:Y:S05]  /*11110*/  @P0 LDGSTS.E.BYPASS.LTC128B.128 [R202+0x5080], [R2.64+0x40], !P4 ;  /* 0x0508004002ca0fae */ /* 0x0003ea000e101d46 */
[----:B------:R1:W-:Y:S02]  /*11120*/  @P0 LDGSTS.E.BYPASS.LTC128B.128 [R202+0x5c80], [R2.64+0x80], !P5 ;  /* 0x05c8008002ca0fae */ /* 0x0003e4000e901d46 */
.L_x_264:
[----:B----4-:R-:W-:Y:S05]  /*11130*/  BSYNC B0 ;  /* 0x0000000000007941 */ /* 0x010fea0003800000 */
.L_x_263:
[----:B-1----:R-:W-:Y:S01]  /*11140*/  FMNMX.FTZ R2, R4, R120, !PT ;  /* 0x0000007804027209 */ /* 0x002fe20007810000 */
        /* <DEDUP_REMOVED lines=28> */
[----:B------:R-:W-:Y:S02]  /*11310*/  FMNMX.FTZ R113, R24, R113, !PT ;  /* 0x0000007118717209 */ /* 0x000fe40007810000 */
[----:B------:R-:W-:Y:S02]  /*11320*/  FMNMX.FTZ R3, R51, R3, !PT ;  /* 0x0000000333037209 */ /* 0x000fe40007810000 */
[----:B------:R-:W-:Y:S02]  /*11330*/  FMNMX.FTZ R113, R25, R113, !PT ;  /* 0x0000007119717209 */ /* 0x000fe40007810000 */
[----:B------:R-:W-:Y:S01]  /*11340*/  IADD3 R203, R203, -0x1, RZ ;  /* 0xffffffffcbcb7810 */ /* 0x000fe20007ffe0ff */
[----:B------:R-:W1:Y:S01]  /*11350*/  SHFL.BFLY PT, R120, R3, 0x2, 0x1f ;  /* 0x0c401f0003787f89 */ /* 0x000e6200000e0000 */
[----:B------:R-:W-:Y:S04]  /*11360*/  FMNMX.FTZ R113, R28, R113, !PT ;  /* 0x000000711c717209 */ /* 0x000fe80007810000 */
[----:B------:R-:W-:Y:S04]  /*11370*/  FMNMX.FTZ R113, R29, R113, !PT ;  /* 0x000000711d717209 */ /* 0x000fe80007810000 */
[----:B------:R-:W-:Y:S04]  /*11380*/  FMNMX.FTZ R113, R40, R113, !PT ;  /* 0x0000007128717209 */ /* 0x000fe80007810000 */
[----:B------:R-:W-:Y:S04]  /*11390*/  FMNMX.FTZ R113, R41, R113, !PT ;  /* 0x0000007129717209 */ /* 0x000fe80007810000 */
[----:B------:R-:W-:Y:S02]  /*113a0*/  FMNMX.FTZ R113, R44, R113, !PT ;  /* 0x000000712c717209 */ /* 0x000fe40007810000 */
[----:B-1----:R-:W-:Y:S02]  /*113b0*/  FMNMX.FTZ R3, R3, R120, !PT ;  /* 0x0000007803037209 */ /* 0x002fe40007810000 */
[----:B------:R-:W-:Y:S02]  /*113c0*/  FMNMX.FTZ R2, R2, R118, !PT ;  /* 0x0000007602027209 */ /* 0x000fe40007810000 */
[----:B------:R-:W-:Y:S03]  /*113d0*/  FMNMX.FTZ R118, R10, R115, !PT ;  /* 0x000000730a767209 */ /* 0x000fe60007810000 */
[----:B------:R-:W1:Y:S01]  /*113e0*/  SHFL.BFLY PT, R164, R2, 0x1, 0x1f ;  /* 0x0c201f0002a47f89 */ /* 0x000e6200000e0000 */
[----:B------:R-:W-:Y:S04]  /*113f0*/  FMNMX.FTZ R118, R11, R118, !PT ;  /* 0x000000760b767209 */ /* 0x000fe80007810000 */
[----:B------:R-:W-:Y:S04]  /*11400*/  FMNMX.FTZ R118, R14, R118, !PT ;  /* 0x000000760e767209 */ /* 0x000fe80007810000 */
[----:B------:R-:W-:Y:S04]  /*11410*/  FMNMX.FTZ R118, R15, R118, !PT ;  /* 0x000000760f767209 */ /* 0x000fe80007810000 */
[----:B------:R-:W-:Y:S02]  /*11420*/  FMNMX.FTZ R119, R26, R118, !PT ;  /* 0x000000761a777209 */ /* 0x000fe40007810000 */
[----:B------:R-:W-:Y:S02]  /*11430*/  FMNMX.FTZ R118, R45, R113, !PT ;  /* 0x000000712d767209 */ /* 0x000fe40007810000 */
[----:B------:R-:W-:Y:S02]  /*11440*/  FMNMX.FTZ R113, R27, R119, !PT ;  /* 0x000000771b717209 */ /* 0x000fe40007810000 */
[----:B------:R-:W2:Y:S02]  /*11450*/  SHFL.BFLY PT, R119, R3, 0x1, 0x1f ;  /* 0x0c201f0003777f89 */ /* 0x000ea400000e0000 */
[----:B------:R-:W-:Y:S02]  /*11460*/  FMNMX.FTZ R113, R30, R113, !PT ;  /* 0x000000711e717209 */ /* 0x000fe40007810000 */
[----:B-1----:R-:W-:Y:S02]  /*11470*/  FMNMX.FTZ R120, R2, R164, !PT ;  /* 0x000000a402787209 */ /* 0x002fe40007810000 */
[----:B------:R-:W-:Y:S02]  /*11480*/  FMNMX.FTZ R2, R31, R113, !PT ;  /* 0x000000711f027209 */ /* 0x000fe40007810000 */
[----:B------:R-:W1:Y:S01]  /*11490*/  SHFL.BFLY PT, R165, R118, 0x2, 0x1f ;  /* 0x0c401f0076a57f89 */ /* 0x000e6200000e0000 */
[----:B------:R-:W-:Y:S01]  /*114a0*/  FADD.FTZ R0, -R120, R0 ;  /* 0x0000000078007221 */ /* 0x000fe20000010100 */
[----:B------:R-:W-:Y:S01]  /*114b0*/  FMNMX.FTZ R113, R42, R2, !PT ;  /* 0x000000022a717209 */ /* 0x000fe20007810000 */
[----:B------:R-:W-:Y:S02]  /*114c0*/  FMUL.FTZ R166, R120, c[0x0][0x2d0] ;  /* 0x0000b40078a67a20 */ /* 0x000fe40000410000 */
[----:B------:R-:W-:Y:S01]  /*114d0*/  FMUL.FTZ R2, R0, c[0x0][0x2d0] ;  /* 0x0000b40000027a20 */ /* 0x000fe20000410000 */
[----:B------:R-:W-:Y:S01]  /*114e0*/  FMNMX.FTZ R0, R43, R113, !PT ;  /* 0x000000712b007209 */ /* 0x000fe20007810000 */
[--C-:B------:R-:W-:Y:S02]  /*114f0*/  FFMA.FTZ R173, R32, c[0x0][0x2d0], -R166.reuse ;  /* 0x0000b40020ad7a23 */ /* 0x100fe400000108a6 */
[----:B------:R3:W4:Y:S01]  /*11500*/  MUFU.EX2 R113, R2 ;  /* 0x0000000200717308 */ /* 0x0007220000000800 */
[----:B------:R-:W-:Y:S01]  /*11510*/  FMNMX.FTZ R0, R46, R0, !PT ;  /* 0x000000002e007209 */ /* 0x000fe20007810000 */
[--C-:B------:R-:W-:Y:S02]  /*11520*/  FFMA.FTZ R172, R33, c[0x0][0x2d0], -R166.reuse ;  /* 0x0000b40021ac7a23 */ /* 0x100fe400000108a6 */
[--C-:B------:R-:W-:Y:S01]  /*11530*/  FFMA.FTZ R176, R20, c[0x0][0x2d0], -R166.reuse ;  /* 0x0000b40014b07a23 */ /* 0x100fe200000108a6 */
[----:B------:R-:W-:Y:S01]  /*11540*/  FMNMX.FTZ R0, R47, R0, !PT ;  /* 0x000000002f007209 */ /* 0x000fe20007810000 */
[--C-:B------:R-:W-:Y:S01]  /*11550*/  FFMA.FTZ R174, R21, c[0x0][0x2d0], -R166.reuse ;  /* 0x0000b40015ae7a23 */ /* 0x100fe200000108a6 */
[----:B--2---:R-:W-:Y:S01]  /*11560*/  FMNMX.FTZ R119, R3, R119, !PT ;  /* 0x0000007703777209 */ /* 0x004fe20007810000 */
[--C-:B------:R-:W-:Y:S02]  /*11570*/  FFMA.FTZ R187, R36, c[0x0][0x2d0], -R166.reuse ;  /* 0x0000b40024bb7a23 */ /* 0x100fe400000108a6 */
[----:B------:R-:W2:Y:S01]  /*11580*/  SHFL.BFLY PT, R3, R0, 0x2, 0x1f ;  /* 0x0c401f0000037f89 */ /* 0x000ea200000e0000 */
[--C-:B------:R-:W-:Y:S01]  /*11590*/  FFMA.FTZ R186, R37, c[0x0][0x2d0], -R166.reuse ;  /* 0x0000b40025ba7a23 */ /* 0x100fe200000108a6 */
[----:B------:R-:W-:Y:S01]  /*115a0*/  MUFU.EX2 R221, R174 ;  /* 0x000000ae00dd7308 */ /* 0x000fe20000000800 */
[--C-:B------:R-:W-:Y:S09]  /*115b0*/  FFMA.FTZ R185, R48, c[0x0][0x2d0], -R166.reuse ;  /* 0x0000b40030b97a23 */ /* 0x100ff200000108a6 */
[----:B------:R-:W-:Y:S01]  /*115c0*/  MUFU.EX2 R222, R173 ;  /* 0x000000ad00de7308 */ /* 0x000fe20000000800 */
[--C-:B---3--:R-:W-:Y:S01]  /*115d0*/  FFMA.FTZ R2, R4, c[0x0][0x2d0], -R166.reuse ;  /* 0x0000b40004027a23 */ /* 0x108fe200000108a6 */
[----:B-1----:R-:W-:Y:S01]  /*115e0*/  FMNMX.FTZ R4, R118, R165, !PT ;  /* 0x000000a576047209 */ /* 0x002fe20007810000 */
[----:B------:R-:W-:Y:S02]  /*115f0*/  FMUL.FTZ R165, R119, c[0x0][0x2d0] ;  /* 0x0000b40077a57a20 */ /* 0x000fe40000410000 */
[----:B----4-:R-:W-:Y:S02]  /*11600*/  FMUL.FTZ R20, R113, R128 ;  /* 0x0000008071147220 */ /* 0x010fe40000410000 */
[----:B------:R-:W1:Y:S01]  /*11610*/  SHFL.BFLY PT, R118, R4, 0x1, 0x1f ;  /* 0x0c201f0004767f89 */ /* 0x000e6200000e0000 */
[--C-:B------:R-:W-:Y:S02]  /*11620*/  FFMA.FTZ R6, R6, c[0x0][0x2d0], -R165.reuse ;  /* 0x0000b40006067a23 */ /* 0x100fe400000108a5 */
[----:B------:R3:W-:Y:S01]  /*11630*/  MUFU.EX2 R178, R2 ;  /* 0x0000000200b27308 */ /* 0x0007e20000000800 */
[--C-:B------:R-:W-:Y:S01]  /*11640*/  FFMA.FTZ R168, R34, c[0x0][0x2d0], -R165.reuse ;  /* 0x0000b40022a87a23 */ /* 0x100fe200000108a5 */
[----:B--2---:R-:W-:Y:S01]  /*11650*/  FMNMX.FTZ R0, R0, R3, !PT ;  /* 0x0000000300007209 */ /* 0x004fe20007810000 */
[--C-:B------:R-:W-:Y:S02]  /*11660*/  FFMA.FTZ R167, R35, c[0x0][0x2d0], -R165.reuse ;  /* 0x0000b40023a77a23 */ /* 0x100fe400000108a5 */
[----:B------:R-:W-:Y:S01]  /*11670*/  FMUL.FTZ R21, R113, R129 ;  /* 0x0000008171157220 */ /* 0x000fe20000410000 */
[----:B------:R-:W-:Y:S01]  /*11680*/  LDSM.16.MT88.4 R32, [R189] ;  /* 0x00000000bd20783b */ /* 0x000fe20000004200 */
[--C-:B------:R-:W-:Y:S02]  /*11690*/  FFMA.FTZ R170, R22, c[0x0][0x2d0], -R165.reuse ;  /* 0x0000b40016aa7a23 */ /* 0x100fe400000108a5 */
[--C-:B------:R-:W-:Y:S01]  /*116a0*/  FFMA.FTZ R169, R23, c[0x0][0x2d0], -R165.reuse ;  /* 0x0000b40017a97a23 */ /* 0x100fe200000108a5 */
[----:B------:R-:W-:Y:S01]  /*116b0*/  MUFU.EX2 R177, R6 ;  /* 0x0000000600b17308 */ /* 0x000fe20000000800 */
[C---:B------:R-:W-:Y:S02]  /*116c0*/  FMUL.FTZ R48, R113.reuse, R124 ;  /* 0x0000007c71307220 */ /* 0x040fe40000410000 */
[C---:B------:R-:W-:Y:S01]  /*116d0*/  FMUL.FTZ R52, R113.reuse, R52 ;  /* 0x0000003471347220 */ /* 0x040fe20000410000 */
[----:B------:R-:W2:Y:S01]  /*116e0*/  SHFL.BFLY PT, R3, R0, 0x1, 0x1f ;  /* 0x0c201f0000037f89 */ /* 0x000ea200000e0000 */
[C---:B------:R-:W-:Y:S02]  /*116f0*/  FMUL.FTZ R53, R113.reuse, R53 ;  /* 0x0000003571357220 */ /* 0x040fe40000410000 */
[C---:B------:R-:W-:Y:S02]  /*11700*/  FMUL.FTZ R64, R113.reuse, R64 ;  /* 0x0000004071407220 */ /* 0x040fe40000410000 */
[C---:B------:R-:W-:Y:S01]  /*11710*/  FMUL.FTZ R65, R113.reuse, R65 ;  /* 0x0000004171417220 */ /* 0x040fe20000410000 */
[----:B------:R-:W-:Y:S01]  /*11720*/  MUFU.EX2 R217, R170 ;  /* 0x000000aa00d97308 */ /* 0x000fe20000000800 */
[----:B------:R-:W-:Y:S01]  /*11730*/  FMUL.FTZ R68, R113, R68 ;  /* 0x0000004471447220 */ /* 0x000fe20000410000 */
[----:B-1----:R-:W-:Y:S01]  /*11740*/  FMNMX.FTZ R118, R4, R118, !PT ;  /* 0x0000007604767209 */ /* 0x002fe20007810000 */
[----:B------:R-:W-:Y:S02]  /*11750*/  FFMA.FTZ R4, R16, c[0x0][0x2d0], -R166 ;  /* 0x0000b40010047a23 */ /* 0x000fe400000108a6 */
[----:B---3--:R-:W-:Y:S02]  /*11760*/  FADD.FTZ R2, -R119, R112 ;  /* 0x0000007077027221 */ /* 0x008fe40000010100 */
[C---:B------:R-:W-:Y:S02]  /*11770*/  FMUL.FTZ R16, R113.reuse, R132 ;  /* 0x0000008471107220 */ /* 0x040fe40000410000 */
[----:B------:R-:W-:Y:S01]  /*11780*/  FMUL.FTZ R2, R2, c[0x0][0x2d0] ;  /* 0x0000b40002027a20 */ /* 0x000fe20000410000 */
[----:B------:R1:W-:Y:S01]  /*11790*/  MUFU.EX2 R216, R4 ;  /* 0x0000000400d87308 */ /* 0x0003e20000000800 */
[C---:B------:R-:W-:Y:S02]  /*117a0*/  FMUL.FTZ R69, R113.reuse, R69 ;  /* 0x0000004571457220 */ /* 0x040fe40000410000 */
[C---:B------:R-:W-:Y:S02]  /*117b0*/  FMUL.FTZ R80, R113.reuse, R80 ;  /* 0x0000005071507220 */ /* 0x040fe40000410000 */
[C---:B------:R-:W-:Y:S02]  /*117c0*/  FMUL.FTZ R81, R113.reuse, R81 ;  /* 0x0000005171517220 */ /* 0x040fe40000410000 */
[----:B------:R-:W-:Y:S01]  /*117d0*/  FMUL.FTZ R84, R113, R84 ;  /* 0x0000005471547220 */ /* 0x000fe20000410000 */
[----:B--2---:R-:W-:Y:S01]  /*117e0*/  FMNMX.FTZ R3, R0, R3, !PT ;  /* 0x0000000300037209 */ /* 0x004fe20007810000 */
[--C-:B------:R-:W-:Y:S01]  /*117f0*/  FFMA.FTZ R0, R19, c[0x0][0x2d0], -R165.reuse ;  /* 0x0000b40013007a23 */ /* 0x100fe200000108a5 */
[----:B------:R2:W3:Y:S01]  /*11800*/  MUFU.EX2 R112, R2 ;  /* 0x0000000200707308 */ /* 0x0004e20000000800 */
[----:B------:R-:W-:Y:S02]  /*11810*/  FMUL.FTZ R85, R113, R85 ;  /* 0x0000005571557220 */ /* 0x000fe40000410000 */
[----:B------:R-:W-:Y:S02]  /*11820*/  FMUL.FTZ R164, R3, c[0x0][0x2d0] ;  /* 0x0000b40003a47a20 */ /* 0x000fe40000410000 */
[C---:B------:R-:W-:Y:S02]  /*11830*/  FMUL.FTZ R96, R113.reuse, R96 ;  /* 0x0000006071607220 */ /* 0x040fe40000410000 */
[C---:B------:R-:W-:Y:S02]  /*11840*/  FMUL.FTZ R97, R113.reuse, R97 ;  /* 0x0000006171617220 */ /* 0x040fe40000410000 */
[C---:B------:R-:W-:Y:S01]  /*11850*/  FMUL.FTZ R100, R113.reuse, R100 ;  /* 0x0000006471647220 */ /* 0x040fe20000410000 */
[----:B------:R4:W-:Y:S01]  /*11860*/  MUFU.EX2 R233, R0 ;  /* 0x0000000000e97308 */ /* 0x0009e20000000800 */
[C---:B------:R-:W-:Y:S02]  /*11870*/  FMUL.FTZ R101, R113.reuse, R101 ;  /* 0x0000006571657220 */ /* 0x040fe40000410000 */
[----:B------:R-:W-:Y:S02]  /*11880*/  FMUL.FTZ R108, R113, R108 ;  /* 0x0000006c716c7220 */ /* 0x000fe40000410000 */
[--C-:B-1----:R-:W-:Y:S02]  /*11890*/  FFMA.FTZ R4, R17, c[0x0][0x2d0], -R166.reuse ;  /* 0x0000b40011047a23 */ /* 0x102fe400000108a6 */
[C---:B------:R-:W-:Y:S02]  /*118a0*/  FMUL.FTZ R17, R113.reuse, R133 ;  /* 0x0000008571117220 */ /* 0x040fe40000410000 */
[----:B------:R-:W-:Y:S01]  /*118b0*/  FMUL.FTZ R109, R113, R109 ;  /* 0x0000006d716d7220 */ /* 0x000fe20000410000 */
[----:B------:R1:W-:Y:S01]  /*118c0*/  MUFU.EX2 R235, R4 ;  /* 0x0000000400eb7308 */ /* 0x0003e20000000800 */
[--C-:B------:R-:W-:Y:S02]  /*118d0*/  FFMA.FTZ R183, R38, c[0x0][0x2d0], -R165.reuse ;  /* 0x0000b40026b77a23 */ /* 0x100fe400000108a5 */
[----:B------:R-:W-:Y:S02]  /*118e0*/  FFMA.FTZ R182, R39, c[0x0][0x2d0], -R165 ;  /* 0x0000b40027b67a23 */ /* 0x000fe400000108a5 */
[--C-:B--2---:R-:W-:Y:S02]  /*118f0*/  FFMA.FTZ R2, R5, c[0x0][0x2d0], -R166.reuse ;  /* 0x0000b40005027a23 */ /* 0x104fe400000108a6 */
[C---:B---3--:R-:W-:Y:S02]  /*11900*/  FMUL.FTZ R22, R112.reuse, R130 ;  /* 0x0000008270167220 */ /* 0x048fe40000410000 */
[C---:B------:R-:W-:Y:S01]  /*11910*/  FMUL.FTZ R23, R112.reuse, R131 ;  /* 0x0000008370177220 */ /* 0x040fe20000410000 */
[----:B------:R2:W-:Y:S01]  /*11920*/  MUFU.EX2 R218, R2 ;  /* 0x0000000200da7308 */ /* 0x0005e20000000800 */
[----:B------:R-:W3:Y:S01]  /*11930*/  LDSM.16.MT88.4 R128, [R190] ;  /* 0x00000000be80783b */ /* 0x000ee20000004200 */
[----:B------:R-:W-:Y:S02]  /*11940*/  FMUL.FTZ R19, R112, R135 ;  /* 0x0000008770137220 */ /* 0x000fe40000410000 */
[----:B----4-:R-:W-:Y:S02]  /*11950*/  FADD.FTZ R0, -R3, R115 ;  /* 0x0000007303007221 */ /* 0x010fe40000010100 */
[----:B------:R-:W-:Y:S02]  /*11960*/  FFMA.FTZ R166, R49, c[0x0][0x2d0], -R166 ;  /* 0x0000b40031a67a23 */ /* 0x000fe400000108a6 */
[----:B------:R-:W-:Y:S02]  /*11970*/  FMUL.FTZ R0, R0, c[0x0][0x2d0] ;  /* 0x0000b40000007a20 */ /* 0x000fe40000410000 */
[----:B------:R-:W-:Y:S01]  /*11980*/  FMUL.FTZ R49, R113, R125 ;  /* 0x0000007d71317220 */ /* 0x000fe20000410000 */
[----:B------:R-:W-:Y:S01]  /*11990*/  MUFU.EX2 R219, R169 ;  /* 0x000000a900db7308 */ /* 0x000fe20000000800 */
[----:B------:R-:W-:Y:S02]  /*119a0*/  FMUL.FTZ R54, R112, R54 ;  /* 0x0000003670367220 */ /* 0x000fe40000410000 */
[--C-:B-1----:R-:W-:Y:S02]  /*119b0*/  FFMA.FTZ R4, R18, c[0x0][0x2d0], -R165.reuse ;  /* 0x0000b40012047a23 */ /* 0x102fe400000108a5 */
[C---:B------:R-:W-:Y:S02]  /*119c0*/  FMUL.FTZ R18, R112.reuse, R134 ;  /* 0x0000008670127220 */ /* 0x040fe40000410000 */
[C---:B------:R-:W-:Y:S02]  /*119d0*/  FMUL.FTZ R55, R112.reuse, R55 ;  /* 0x0000003770377220 */ /* 0x040fe40000410000 */
[C---:B------:R-:W-:Y:S01]  /*119e0*/  FMUL.FTZ R66, R112.reuse, R66 ;  /* 0x0000004270427220 */ /* 0x040fe20000410000 */
[----:B------:R-:W1:Y:S01]  /*119f0*/  MUFU.EX2 R234, R4 ;  /* 0x0000000400ea7308 */ /* 0x000e620000000800 */
[C---:B------:R-:W-:Y:S02]  /*11a00*/  FMUL.FTZ R67, R112.reuse, R67 ;  /* 0x0000004370437220 */ /* 0x040fe40000410000 */
[--C-:B--2---:R-:W-:Y:S02]  /*11a10*/  FFMA.FTZ R2, R7, c[0x0][0x2d0], -R165.reuse ;  /* 0x0000b40007027a23 */ /* 0x104fe400000108a5 */
[C---:B------:R-:W-:Y:S02]  /*11a20*/  FMUL.FTZ R7, R112.reuse, R139 ;  /* 0x0000008b70077220 */ /* 0x040fe40000410000 */
        /* <DEDUP_REMOVED lines=8> */
[----:B------:R-:W4:Y:S01]  /*11ab0*/  MUFU.EX2 R0, R0 ;  /* 0x0000000000007308 */ /* 0x000f220000000800 */
[C---:B------:R-:W-:Y:S02]  /*11ac0*/  FMUL.FTZ R99, R112.reuse, R99 ;  /* 0x0000006370637220 */ /* 0x040fe40000410000 */
[----:B------:R-:W-:Y:S01]  /*11ad0*/  FMUL.FTZ R102, R112, R102 ;  /* 0x0000006670667220 */ /* 0x000fe20000410000 */
[----:B-1----:R-:W-:Y:S01]  /*11ae0*/  F2FP.PACK_AB R115, R233, R234 ;  /* 0x000000eae973723e */ /* 0x002fe200000000ff */
[----:B------:R-:W-:Y:S02]  /*11af0*/  FMUL.FTZ R4, R118, c[0x0][0x2d0] ;  /* 0x0000b40076047a20 */ /* 0x000fe40000410000 */
[----:B------:R-:W-:Y:S02]  /*11b00*/  FMUL.FTZ R103, R112, R103 ;  /* 0x0000006770677220 */ /* 0x000fe40000410000 */
[--C-:B------:R-:W-:Y:S01]  /*11b10*/  FFMA.FTZ R5, R8, c[0x0][0x2d0], -R4.reuse ;  /* 0x0000b40008057a23 */ /* 0x100fe20000010804 */
[----:B------:R-:W-:Y:S01]  /*11b20*/  MUFU.EX2 R139, R176 ;  /* 0x000000b0008b7308 */ /* 0x000fe20000000800 */
[--C-:B------:R-:W-:Y:S02]  /*11b30*/  FFMA.FTZ R6, R13, c[0x0][0x2d0], -R4.reuse ;  /* 0x0000b4000d067a23 */ /* 0x100fe40000010804 */
[----:B------:R-:W-:Y:S02]  /*11b40*/  FFMA.FTZ R184, R44, c[0x0][0x2d0], -R4 ;  /* 0x0000b4002cb87a23 */ /* 0x000fe40000010804 */
[----:B--2---:R-:W-:Y:S01]  /*11b50*/  FADD.FTZ R2, -R118, R114 ;  /* 0x0000007276027221 */ /* 0x004fe20000010100 */
[----:B------:R-:W-:Y:S01]  /*11b60*/  F2FP.PACK_AB R114, R235, R216 ;  /* 0x000000d8eb72723e */ /* 0x000fe200000000ff */
[--C-:B------:R-:W-:Y:S02]  /*11b70*/  FFMA.FTZ R204, R45, c[0x0][0x2d0], -R4.reuse ;  /* 0x0000b4002dcc7a23 */ /* 0x100fe40000010804 */
[----:B------:R-:W-:Y:S01]  /*11b80*/  FMUL.FTZ R2, R2, c[0x0][0x2d0] ;  /* 0x0000b40002027a20 */ /* 0x000fe20000410000 */
[----:B------:R1:W-:Y:S01]  /*11b90*/  MUFU.EX2 R209, R5 ;  /* 0x0000000500d17308 */ /* 0x0003e20000000800 */
[C---:B------:R-:W-:Y:S02]  /*11ba0*/  FMUL.FTZ R110, R112.reuse, R110 ;  /* 0x0000006e706e7220 */ /* 0x040fe40000410000 */
[----:B------:R-:W-:Y:S02]  /*11bb0*/  FMUL.FTZ R111, R112, R111 ;  /* 0x0000006f706f7220 */ /* 0x000fe40000410000 */
[--C-:B------:R-:W-:Y:S02]  /*11bc0*/  FFMA.FTZ R181, R50, c[0x0][0x2d0], -R165.reuse ;  /* 0x0000b40032b57a23 */ /* 0x100fe400000108a5 */
[----:B------:R-:W-:Y:S02]  /*11bd0*/  FFMA.FTZ R165, R51, c[0x0][0x2d0], -R165 ;  /* 0x0000b40033a57a23 */ /* 0x000fe400000108a5 */
[C---:B------:R-:W-:Y:S01]  /*11be0*/  FMUL.FTZ R50, R112.reuse, R126 ;  /* 0x0000007e70327220 */ /* 0x040fe20000410000 */
[----:B------:R2:W-:Y:S01]  /*11bf0*/  MUFU.EX2 R232, R6 ;  /* 0x0000000600e87308 */ /* 0x0005e20000000800 */
[----:B------:R-:W-:Y:S02]  /*11c00*/  FMUL.FTZ R51, R112, R127 ;  /* 0x0000007f70337220 */ /* 0x000fe40000410000 */
[--C-:B------:R-:W-:Y:S02]  /*11c10*/  FFMA.FTZ R24, R24, c[0x0][0x2d0], -R4.reuse ;  /* 0x0000b40018187a23 */ /* 0x100fe40000010804 */
[--C-:B------:R-:W-:Y:S02]  /*11c20*/  FFMA.FTZ R25, R25, c[0x0][0x2d0], -R4.reuse ;  /* 0x0000b40019197a23 */ /* 0x100fe40000010804 */
[--C-:B------:R-:W-:Y:S02]  /*11c30*/  FFMA.FTZ R171, R28, c[0x0][0x2d0], -R4.reuse ;  /* 0x0000b4001cab7a23 */ /* 0x100fe40000010804 */
[----:B------:R-:W-:Y:S01]  /*11c40*/  FFMA.FTZ R28, R112, R208, R177 ;  /* 0x000000d0701c7223 */ /* 0x000fe200000100b1 */
[----:B------:R-:W5:Y:S01]  /*11c50*/  MUFU.EX2 R2, R2 ;  /* 0x0000000200027308 */ /* 0x000f620000000800 */
[----:B------:R-:W-:Y:S02]  /*11c60*/  FFMA.FTZ R175, R29, c[0x0][0x2d0], -R4 ;  /* 0x0000b4001daf7a23 */ /* 0x000fe40000010804 */
[----:B------:R-:W-:Y:S02]  /*11c70*/  FFMA.FTZ R29, R113, R205, R178 ;  /* 0x000000cd711d7223 */ /* 0x000fe400000100b2 */
[--C-:B-1----:R-:W-:Y:S02]  /*11c80*/  FFMA.FTZ R5, R9, c[0x0][0x2d0], -R4.reuse ;  /* 0x0000b40009057a23 */ /* 0x102fe40000010804 */
[--C-:B------:R-:W-:Y:S02]  /*11c90*/  FFMA.FTZ R180, R40, c[0x0][0x2d0], -R4.reuse ;  /* 0x0000b40028b47a23 */ /* 0x100fe40000010804 */
[----:B------:R-:W-:Y:S01]  /*11ca0*/  FFMA.FTZ R179, R41, c[0x0][0x2d0], -R4 ;  /* 0x0000b40029b37a23 */ /* 0x000fe20000010804 */
[----:B------:R-:W1:Y:S01]  /*11cb0*/  MUFU.EX2 R210, R5 ;  /* 0x0000000500d27308 */ /* 0x000e620000000800 */
[C---:B----4-:R-:W-:Y:S02]  /*11cc0*/  FMUL.FTZ R38, R0.reuse, R154 ;  /* 0x0000009a00267220 */ /* 0x050fe40000410000 */
[C---:B------:R-:W-:Y:S02]  /*11cd0*/  FMUL.FTZ R39, R0.reuse, R155 ;  /* 0x0000009b00277220 */ /* 0x040fe40000410000 */
[----:B--2---:R-:W-:Y:S02]  /*11ce0*/  FFMA.FTZ R6, R11, c[0x0][0x2d0], -R164 ;  /* 0x0000b4000b067a23 */ /* 0x004fe400000108a4 */
[C---:B------:R-:W-:Y:S02]  /*11cf0*/  FMUL.FTZ R11, R0.reuse, R143 ;  /* 0x0000008f000b7220 */ /* 0x040fe40000410000 */
[C---:B------:R-:W-:Y:S01]  /*11d00*/  FMUL.FTZ R58, R0.reuse, R58 ;  /* 0x0000003a003a7220 */ /* 0x040fe20000410000 */
[----:B------:R2:W-:Y:S01]  /*11d10*/  MUFU.EX2 R206, R6 ;  /* 0x0000000600ce7308 */ /* 0x0005e20000000800 */
[C---:B------:R-:W-:Y:S02]  /*11d20*/  FMUL.FTZ R59, R0.reuse, R59 ;  /* 0x0000003b003b7220 */ /* 0x040fe40000410000 */
[----:B------:R-:W-:Y:S02]  /*11d30*/  FMUL.FTZ R62, R0, R62 ;  /* 0x0000003e003e7220 */ /* 0x000fe40000410000 */
[C---:B-----5:R-:W-:Y:S02]  /*11d40*/  FMUL.FTZ R8, R2.reuse, R140 ;  /* 0x0000008c02087220 */ /* 0x060fe40000410000 */
[C---:B------:R-:W-:Y:S02]  /*11d50*/  FMUL.FTZ R9, R2.reuse, R141 ;  /* 0x0000008d02097220 */ /* 0x040fe40000410000 */
[C---:B------:R-:W-:Y:S01]  /*11d60*/  FMUL.FTZ R13, R2.reuse, R145 ;  /* 0x00000091020d7220 */ /* 0x040fe20000410000 */
[----:B------:R-:W-:Y:S01]  /*11d70*/  MUFU.EX2 R176, R166 ;  /* 0x000000a600b07308 */ /* 0x000fe20000000800 */
[C---:B------:R-:W-:Y:S02]  /*11d80*/  FMUL.FTZ R36, R2.reuse, R152 ;  /* 0x0000009802247220 */ /* 0x040fe40000410000 */
[----:B------:R-:W-:Y:S01]  /*11d90*/  FMUL.FTZ R37, R2, R153 ;  /* 0x0000009902257220 */ /* 0x000fe20000410000 */
[----:B-1----:R-:W-:Y:S01]  /*11da0*/  F2FP.PACK_AB R124, R210, R209 ;  /* 0x000000d1d27c723e */ /* 0x002fe200000000ff */
[----:B------:R-:W-:Y:S02]  /*11db0*/  FFMA.FTZ R5, R12, c[0x0][0x2d0], -R4 ;  /* 0x0000b4000c057a23 */ /* 0x000fe40000010804 */
[----:B------:R-:W-:Y:S02]  /*11dc0*/  FMUL.FTZ R4, R113, R136 ;  /* 0x0000008871047220 */ /* 0x000fe40000410000 */
[C---:B------:R-:W-:Y:S01]  /*11dd0*/  FMUL.FTZ R12, R2.reuse, R144 ;  /* 0x00000090020c7220 */ /* 0x040fe20000410000 */
[----:B------:R-:W1:Y:S01]  /*11de0*/  MUFU.EX2 R231, R5 ;  /* 0x0000000500e77308 */ /* 0x000e620000000800 */
[C---:B------:R-:W-:Y:S02]  /*11df0*/  FMUL.FTZ R56, R2.reuse, R56 ;  /* 0x0000003802387220 */ /* 0x040fe40000410000 */
[----:B------:R-:W-:Y:S02]  /*11e00*/  FMUL.FTZ R57, R2, R57 ;  /* 0x0000003902397220 */ /* 0x000fe40000410000 */
[--C-:B--2---:R-:W-:Y:S02]  /*11e10*/  FFMA.FTZ R6, R15, c[0x0][0x2d0], -R164.reuse ;  /* 0x0000b4000f067a23 */ /* 0x104fe400000108a4 */
[----:B------:R-:W-:Y:S02]  /*11e20*/  FMUL.FTZ R15, R0, R147 ;  /* 0x00000093000f7220 */ /* 0x000fe40000410000 */
[C---:B------:R-:W-:Y:S01]  /*11e30*/  FMUL.FTZ R60, R2.reuse, R60 ;  /* 0x0000003c023c7220 */ /* 0x040fe20000410000 */
[----:B------:R2:W-:Y:S01]  /*11e40*/  MUFU.EX2 R225, R6 ;  /* 0x0000000600e17308 */ /* 0x0005e20000000800 */
[----:B------:R-:W-:Y:S02]  /*11e50*/  FMUL.FTZ R61, R2, R61 ;  /* 0x0000003d023d7220 */ /* 0x000fe40000410000 */
[----:B------:R-:W-:Y:S02]  /*11e60*/  FMUL.FTZ R63, R0, R63 ;  /* 0x0000003f003f7220 */ /* 0x000fe40000410000 */
[C---:B------:R-:W-:Y:S02]  /*11e70*/  FMUL.FTZ R72, R2.reuse, R72 ;  /* 0x0000004802487220 */ /* 0x040fe40000410000 */
[----:B------:R-:W-:Y:S02]  /*11e80*/  FMUL.FTZ R73, R2, R73 ;  /* 0x0000004902497220 */ /* 0x000fe40000410000 */
[C---:B------:R-:W-:Y:S01]  /*11e90*/  FMUL.FTZ R74, R0.reuse, R74 ;  /* 0x0000004a004a7220 */ /* 0x040fe20000410000 */
[----:B------:R-:W-:Y:S01]  /*11ea0*/  MUFU.EX2 R213, R24 ;  /* 0x0000001800d57308 */ /* 0x000fe20000000800 */
[----:B------:R-:W-:Y:S02]  /*11eb0*/  FMUL.FTZ R75, R0, R75 ;  /* 0x0000004b004b7220 */ /* 0x000fe40000410000 */
[----:B------:R-:W-:Y:S01]  /*11ec0*/  FMUL.FTZ R76, R2, R76 ;  /* 0x0000004c024c7220 */ /* 0x000fe20000410000 */
[----:B-1----:R-:W-:Y:S01]  /*11ed0*/  F2FP.PACK_AB R126, R232, R231 ;  /* 0x000000e7e87e723e */ /* 0x002fe200000000ff */
[--C-:B------:R-:W-:Y:S02]  /*11ee0*/  FFMA.FTZ R5, R10, c[0x0][0x2d0], -R164.reuse ;  /* 0x0000b4000a057a23 */ /* 0x100fe400000108a4 */
[----:B------:R-:W-:Y:S02]  /*11ef0*/  FMUL.FTZ R10, R0, R142 ;  /* 0x0000008e000a7220 */ /* 0x000fe40000410000 */
[----:B------:R-:W-:Y:S01]  /*11f00*/  FMUL.FTZ R77, R2, R77 ;  /* 0x0000004d024d7220 */ /* 0x000fe20000410000 */
[----:B------:R-:W1:Y:S01]  /*11f10*/  MUFU.EX2 R207, R5 ;  /* 0x0000000500cf7308 */ /* 0x000e620000000800 */
[C---:B------:R-:W-:Y:S02]  /*11f20*/  FMUL.FTZ R78, R0.reuse, R78 ;  /* 0x0000004e004e7220 */ /* 0x040fe40000410000 */
[----:B------:R-:W-:Y:S02]  /*11f30*/  FMUL.FTZ R79, R0, R79 ;  /* 0x0000004f004f7220 */ /* 0x000fe40000410000 */
[----:B--2---:R-:W-:Y:S01]  /*11f40*/  FMUL.FTZ R6, R112, R138 ;  /* 0x0000008a70067220 */ /* 0x004fe20000410000 */
[----:B------:R-:W-:Y:S01]  /*11f50*/  F2FP.PACK_AB R112, R218, R178 ;  /* 0x000000b2da70723e */ /* 0x000fe200000000ff */
[--C-:B------:R-:W-:Y:S02]  /*11f60*/  FFMA.FTZ R132, R42, c[0x0][0x2d0], -R164.reuse ;  /* 0x0000b4002a847a23 */ /* 0x100fe400000108a4 */
[--C-:B------:R-:W-:Y:S01]  /*11f70*/  FFMA.FTZ R133, R43, c[0x0][0x2d0], -R164.reuse ;  /* 0x0000b4002b857a23 */ /* 0x100fe200000108a4 */
[----:B------:R2:W-:Y:S01]  /*11f80*/  MUFU.EX2 R215, R25 ;  /* 0x0000001900d77308 */ /* 0x0005e20000000800 */
[--C-:B------:R-:W-:Y:S02]  /*11f90*/  FFMA.FTZ R136, R46, c[0x0][0x2d0], -R164.reuse ;  /* 0x0000b4002e887a23 */ /* 0x100fe400000108a4 */
[C---:B------:R-:W-:Y:S02]  /*11fa0*/  FMUL.FTZ R88, R2.reuse, R88 ;  /* 0x0000005802587220 */ /* 0x040fe40000410000 */
[----:B------:R-:W-:Y:S02]  /*11fb0*/  FMUL.FTZ R89, R2, R89 ;  /* 0x0000005902597220 */ /* 0x000fe40000410000 */
[C---:B------:R-:W-:Y:S02]  /*11fc0*/  FMUL.FTZ R90, R0.reuse, R90 ;  /* 0x0000005a005a7220 */ /* 0x040fe40000410000 */
[----:B------:R-:W-:Y:S01]  /*11fd0*/  FMUL.FTZ R91, R0, R91 ;  /* 0x0000005b005b7220 */ /* 0x000fe20000410000 */
[----:B------:R-:W-:Y:S01]  /*11fe0*/  MUFU.EX2 R166, R132 ;  /* 0x0000008400a67308 */ /* 0x000fe20000000800 */
[C---:B------:R-:W-:Y:S02]  /*11ff0*/  FMUL.FTZ R92, R2.reuse, R92 ;  /* 0x0000005c025c7220 */ /* 0x040fe40000410000 */
[----:B------:R-:W-:Y:S01]  /*12000*/  FMUL.FTZ R93, R2, R93 ;  /* 0x0000005d025d7220 */ /* 0x000fe20000410000 */
[----:B-1----:R-:W-:Y:S01]  /*12010*/  F2FP.PACK_AB R125, R206, R207 ;  /* 0x000000cfce7d723e */ /* 0x002fe200000000ff */
[--C-:B------:R-:W-:Y:S02]  /*12020*/  FFMA.FTZ R5, R14, c[0x0][0x2d0], -R164.reuse ;  /* 0x0000b4000e057a23 */ /* 0x100fe400000108a4 */
[C---:B------:R-:W-:Y:S02]  /*12030*/  FMUL.FTZ R14, R0.reuse, R146 ;  /* 0x00000092000e7220 */ /* 0x040fe40000410000 */
[C---:B------:R-:W-:Y:S01]  /*12040*/  FMUL.FTZ R94, R0.reuse, R94 ;  /* 0x0000005e005e7220 */ /* 0x040fe20000410000 */
[----:B------:R-:W1:Y:S01]  /*12050*/  MUFU.EX2 R228, R5 ;  /* 0x0000000500e47308 */ /* 0x000e620000000800 */
[----:B------:R-:W-:Y:S02]  /*12060*/  FMUL.FTZ R95, R0, R95 ;  /* 0x0000005f005f7220 */ /* 0x000fe40000410000 */
[--C-:B------:R-:W-:Y:S02]  /*12070*/  FFMA.FTZ R26, R26, c[0x0][0x2d0], -R164.reuse ;  /* 0x0000b4001a1a7a23 */ /* 0x100fe400000108a4 */
[--C-:B------:R-:W-:Y:S02]  /*12080*/  FFMA.FTZ R27, R27, c[0x0][0x2d0], -R164.reuse ;  /* 0x0000b4001b1b7a23 */ /* 0x100fe400000108a4 */
[C---:B------:R-:W-:Y:S02]  /*12090*/  FMUL.FTZ R104, R2.reuse, R104 ;  /* 0x0000006802687220 */ /* 0x040fe40000410000 */
[----:B------:R-:W-:Y:S01]  /*120a0*/  FMUL.FTZ R105, R2, R105 ;  /* 0x0000006902697220 */ /* 0x000fe20000410000 */
[----:B------:R4:W-:Y:S01]  /*120b0*/  MUFU.EX2 R212, R26 ;  /* 0x0000001a00d47308 */ /* 0x0009e20000000800 */
[C---:B------:R-:W-:Y:S02]  /*120c0*/  FMUL.FTZ R106, R0.reuse, R106 ;  /* 0x0000006a006a7220 */ /* 0x040fe40000410000 */
[----:B------:R-:W-:Y:S02]  /*120d0*/  FMUL.FTZ R107, R0, R107 ;  /* 0x0000006b006b7220 */ /* 0x000fe40000410000 */
[C---:B------:R-:W-:Y:S02]  /*120e0*/  FMUL.FTZ R24, R2.reuse, R160 ;  /* 0x000000a002187220 */ /* 0x040fe40000410000 */
[----:B--2---:R-:W-:Y:S02]  /*120f0*/  FMUL.FTZ R25, R2, R161 ;  /* 0x000000a102197220 */ /* 0x004fe40000410000 */
[--C-:B------:R-:W-:Y:S01]  /*12100*/  FFMA.FTZ R30, R30, c[0x0][0x2d0], -R164.reuse ;  /* 0x0000b4001e1e7a23 */ /* 0x100fe200000108a4 */
[----:B------:R2:W5:Y:S01]  /*12110*/  MUFU.EX2 R208, R27 ;  /* 0x0000001b00d07308 */ /* 0x0005620000000800 */
[--C-:B------:R-:W-:Y:S02]  /*12120*/  FFMA.FTZ R31, R31, c[0x0][0x2d0], -R164.reuse ;  /* 0x0000b4001f1f7a23 */ /* 0x100fe400000108a4 */
[----:B------:R-:W-:Y:S01]  /*12130*/  FFMA.FTZ R164, R47, c[0x0][0x2d0], -R164 ;  /* 0x0000b4002fa47a23 */ /* 0x000fe200000108a4 */
[----:B-1----:R-:W-:Y:S01]  /*12140*/  F2FP.PACK_AB R127, R225, R228 ;  /* 0x000000e4e17f723e */ /* 0x002fe200000000ff */
[----:B------:R-:W-:Y:S01]  /*12150*/  FMUL.FTZ R5, R113, R137 ;  /* 0x0000008971057220 */ /* 0x000fe20000410000 */
[C---:B------:R-:W-:Y:S01]  /*12160*/  F2FP.PACK_AB R113, R214.reuse, R177 ;  /* 0x000000b1d671723e */ /* 0x040fe200000000ff */
[----:B------:R-:W-:Y:S01]  /*12170*/  LDSM.16.MT88.4 R44, [R190+0x1000] ;  /* 0x00100000be2c783b */ /* 0x000fe20000004200 */
[----:B------:R-:W-:Y:S01]  /*12180*/  FADD.FTZ R138, R214, R28 ;  /* 0x0000001cd68a7221 */ /* 0x000fe20000010000 */
[----:B------:R-:W-:Y:S01]  /*12190*/  F2FP.PACK_AB R28, R221, R139 ;  /* 0x0000008bdd1c723e */ /* 0x000fe200000000ff */
[----:B------:R-:W1:Y:S01]  /*121a0*/  MUFU.EX2 R224, R172 ;  /* 0x000000ac00e07308 */ /* 0x000e620000000800 */
[----:B------:R-:W-:Y:S01]  /*121b0*/  FADD.FTZ R40, R218, R29 ;  /* 0x0000001dda287221 */ /* 0x000fe20000010000 */
[----:B------:R-:W-:Y:S01]  /*121c0*/  F2FP.PACK_AB R29, R219, R217 ;  /* 0x000000d9db1d723e */ /* 0x000fe200000000ff */
[-C--:B------:R-:W-:Y:S05]  /*121d0*/  HMMA.16816.F32 R4, R112, R32.reuse, R4 ;  /* 0x000000207004723c */ /* 0x080fea0000001804 */
[C---:B----4-:R-:W-:Y:S02]  /*121e0*/  FMUL.FTZ R26, R0.reuse, R162 ;  /* 0x000000a2001a7220 */ /* 0x050fe40000410000 */
[----:B------:R-:W-:Y:S01]  /*121f0*/  MUFU.EX2 R220, R168 ;  /* 0x000000a800dc7308 */ /* 0x000fe20000000800 */
[C---:B------:R-:W-:Y:S04]  /*12200*/  HMMA.16816.F32 R8, R124.reuse, R32, R8 ;  /* 0x000000207c08723c */ /* 0x040fe80000001808 */
[----:B--2---:R-:W-:Y:S01]  /*12210*/  FMUL.FTZ R27, R0, R163 ;  /* 0x000000a3001b7220 */ /* 0x004fe20000410000 */
[----:B-----5:R-:W-:Y:S02]  /*12220*/  F2FP.PACK_AB R41, R208, R212 ;  /* 0x000000d4d029723e */ /* 0x020fe400000000ff */
[C---:B------:R-:W-:Y:S01]  /*12230*/  FMUL.FTZ R32, R2.reuse, R148 ;  /* 0x0000009402207220 */ /* 0x040fe20000410000 */
[-C--:B------:R-:W-:Y:S01]  /*12240*/  HMMA.16816.F32 R12, R124, R34.reuse, R12 ;  /* 0x000000227c0c723c */ /* 0x080fe2000000180c */
[----:B------:R-:W2:Y:S03]  /*12250*/  MUFU.EX2 R223, R167 ;  /* 0x000000a700df7308 */ /* 0x000ea60000000800 */
[C---:B------:R-:W-:Y:S02]  /*12260*/  FMUL.FTZ R33, R2.reuse, R149 ;  /* 0x0000009502217220 */ /* 0x040fe40000410000 */
[----:B------:R-:W-:Y:S02]  /*12270*/  FFMA.FTZ R2, R2, R226, R209 ;  /* 0x000000e202027223 */ /* 0x000fe400000100d1 */
[C---:B------:R-:W-:Y:S03]  /*12280*/  HMMA.16816.F32 R16, R112.reuse, R34, R16 ;  /* 0x000000227010723c */ /* 0x040fe60000001810 */
[----:B------:R1:W-:Y:S01]  /*12290*/  MUFU.EX2 R178, R30 ;  /* 0x0000001e00b27308 */ /* 0x0003e20000000800 */
[----:B------:R-:W-:Y:S02]  /*122a0*/  FADD.FTZ R137, R210, R2 ;  /* 0x00000002d2897221 */ /* 0x000fe40000010000 */
[----:B------:R-:W-:Y:S01]  /*122b0*/  FADD.FTZ R2, R216, R40 ;  /* 0x00000028d8027221 */ /* 0x000fe20000010000 */
[----:B------:R-:W-:Y:S01]  /*122c0*/  F2FP.PACK_AB R40, R215, R213 ;  /* 0x000000d5d728723e */ /* 0x000fe200000000ff */
[-C--:B---3--:R-:W-:Y:S04]  /*122d0*/  HMMA.16816.F32 R20, R112, R128.reuse, R20 ;  /* 0x000000807014723c */ /* 0x088fe80000001814 */
[C---:B------:R-:W-:Y:S01]  /*122e0*/  FMUL.FTZ R34, R0.reuse, R150 ;  /* 0x0000009600227220 */ /* 0x040fe20000410000 */
[----:B------:R2:W3:Y:S01]  /*122f0*/  MUFU.EX2 R177, R31 ;  /* 0x0000001f00b17308 */ /* 0x0004e20000000800 */
[C---:B------:R-:W-:Y:S02]  /*12300*/  FMUL.FTZ R35, R0.reuse, R151 ;  /* 0x0000009700237220 */ /* 0x040fe40000410000 */
[----:B------:R-:W-:Y:S04]  /*12310*/  FADD.FTZ R2, R235, R2 ;  /* 0x00000002eb027221 */ /* 0x000fe80000010000 */
[----:B------:R-:W-:Y:S01]  /*12320*/  FADD.FTZ R2, R139, R2 ;  /* 0x000000028b027221 */ /* 0x000fe20000010000 */
[C---:B------:R-:W-:Y:S02]  /*12330*/  HMMA.16816.F32 R32, R124.reuse, R128, R32 ;  /* 0x000000807c20723c */ /* 0x040fe40000001820 */
[----:B------:R-:W-:Y:S02]  /*12340*/  MUFU.EX2 R211, R171 ;  /* 0x000000ab00d37308 */ /* 0x000fe40000000800 */
[----:B------:R-:W-:Y:S01]  /*12350*/  FFMA.FTZ R0, R0, R227, R207 ;  /* 0x000000e300007223 */ /* 0x000fe200000100cf */
[----:B-1----:R-:W-:Y:S01]  /*12360*/  F2FP.PACK_AB R30, R224, R222 ;  /* 0x000000dee01e723e */ /* 0x002fe200000000ff */
[----:B------:R-:W-:Y:S02]  /*12370*/  FADD.FTZ R2, R221, R2 ;  /* 0x00000002dd027221 */ /* 0x000fe40000010000 */
[-C--:B------:R-:W-:Y:S04]  /*12380*/  HMMA.16816.F32 R36, R124, R130.reuse, R36 ;  /* 0x000000827c24723c */ /* 0x080fe80000001824 */
[----:B------:R-:W1:Y:S01]  /*12390*/  MUFU.EX2 R205, R175 ;  /* 0x000000af00cd7308 */ /* 0x000e620000000800 */
[----:B------:R-:W-:Y:S03]  /*123a0*/  FADD.FTZ R0, R206, R0 ;  /* 0x00000000ce007221 */ /* 0x000fe60000010000 */
[C---:B------:R-:W-:Y:S01]  /*123b0*/  HMMA.16816.F32 R48, R112.reuse, R130, R48 ;  /* 0x000000827030723c */ /* 0x040fe20000001830 */
[----:B------:R-:W4:Y:S03]  /*123c0*/  LDSM.16.MT88.4 R128, [R189+0xc00] ;  /* 0x000c0000bd80783b */ /* 0x000f260000004200 */
[----:B--2---:R-:W-:Y:S01]  /*123d0*/  F2FP.PACK_AB R31, R223, R220 ;  /* 0x000000dcdf1f723e */ /* 0x004fe200000000ff */
[----:B------:R-:W-:Y:S01]  /*123e0*/  FADD.FTZ R0, R228, R0 ;  /* 0x00000000e4007221 */ /* 0x000fe20000010000 */
[----:B---3--:R-:W-:Y:S01]  /*123f0*/  F2FP.PACK_AB R43, R177, R178 ;  /* 0x000000b2b12b723e */ /* 0x008fe200000000ff */
[----:B------:R-:W-:Y:S10]  /*12400*/  MUFU.EX2 R175, R165 ;  /* 0x000000a500af7308 */ /* 0x000ff40000000800 */
[----:B------:R2:W3:Y:S01]  /*12410*/  MUFU.EX2 R165, R133 ;  /* 0x0000008500a57308 */ /* 0x0004e20000000800 */
[----:B-1----:R-:W-:Y:S09]  /*12420*/  F2FP.PACK_AB R42, R205, R211 ;  /* 0x000000d3cd2a723e */ /* 0x002ff200000000ff */
[----:B------:R-:W-:Y:S10]  /*12430*/  MUFU.EX2 R168, R187 ;  /* 0x000000bb00a87308 */ /* 0x000ff40000000800 */
[----:B------:R-:W-:Y:S01]  /*12440*/  MUFU.EX2 R173, R186 ;  /* 0x000000ba00ad7308 */ /* 0x000fe20000000800 */
[-C--:B----4-:R-:W-:Y:S01]  /*12450*/  HMMA.16816.F32 R52, R112, R128.reuse, R52 ;  /* 0x000000807034723c */ /* 0x090fe20000001834 */
[----:B--2---:R-:W-:Y:S02]  /*12460*/  LDSM.16.MT88.4 R132, [R189+0x800] ;  /* 0x00080000bd84783b */ /* 0x004fe40000004200 */
[----:B---3--:R-:W-:Y:S06]  /*12470*/  F2FP.PACK_AB R161, R165, R166 ;  /* 0x000000a6a5a1723e */ /* 0x008fec00000000ff */
[----:B------:R-:W-:Y:S01]  /*12480*/  MUFU.EX2 R170, R183 ;  /* 0x000000b700aa7308 */ /* 0x000fe20000000800 */
[C---:B------:R-:W-:Y:S08]  /*12490*/  HMMA.16816.F32 R56, R124.reuse, R128, R56 ;  /* 0x000000807c38723c */ /* 0x040ff00000001838 */
[-C--:B------:R-:W-:Y:S01]  /*124a0*/  HMMA.16816.F32 R60, R124, R130.reuse, R60 ;  /* 0x000000827c3c723c */ /* 0x080fe2000000183c */
[----:B------:R-:W-:Y:S07]  /*124b0*/  MUFU.EX2 R171, R182 ;  /* 0x000000b600ab7308 */ /* 0x000fee0000000800 */
[C---:B------:R-:W-:Y:S01]  /*124c0*/  HMMA.16816.F32 R64, R112.reuse, R130, R64 ;  /* 0x000000827040723c */ /* 0x040fe20000001840 */
[----:B------:R-:W1:Y:S02]  /*124d0*/  LDSM.16.MT88.4 R128, [R190+0xc00] ;  /* 0x000c0000be80783b */ /* 0x000e640000004200 */
[----:B------:R-:W-:Y:S10]  /*124e0*/  MUFU.EX2 R174, R185 ;  /* 0x000000b900ae7308 */ /* 0x000ff40000000800 */
[----:B------:R-:W-:Y:S10]  /*124f0*/  MUFU.EX2 R172, R181 ;  /* 0x000000b500ac7308 */ /* 0x000ff40000000800 */
[----:B------:R-:W-:Y:S10]  /*12500*/  MUFU.EX2 R167, R180 ;  /* 0x000000b400a77308 */ /* 0x000ff40000000800 */
[----:B------:R-:W2:Y:S01]  /*12510*/  MUFU.EX2 R169, R179 ;  /* 0x000000b300a97308 */ /* 0x000ea20000000800 */
[-C--:B-1----:R-:W-:Y:S08]  /*12520*/  HMMA.16816.F32 R68, R112, R128.reuse, R68 ;  /* 0x000000807044723c */ /* 0x082ff00000001844 */
[C---:B------:R-:W-:Y:S08]  /*12530*/  HMMA.16816.F32 R72, R124.reuse, R128, R72 ;  /* 0x000000807c48723c */ /* 0x040ff00000001848 */
[-C--:B------:R-:W-:Y:S04]  /*12540*/  HMMA.16816.F32 R76, R124, R130.reuse, R76 ;  /* 0x000000827c4c723c */ /* 0x080fe8000000184c */
[----:B--2---:R-:W-:Y:S04]  /*12550*/  F2FP.PACK_AB R160, R169, R167 ;  /* 0x000000a7a9a0723e */ /* 0x004fe800000000ff */
        /* <DEDUP_REMOVED lines=9> */
[-C--:B------:R-:W-:Y:S01]  /*125f0*/  HMMA.16816.F32 R24, R124, R130.reuse, R24 ;  /* 0x000000827c18723c */ /* 0x080fe20000001818 */
[----:B------:R-:W1:Y:S07]  /*12600*/  LDSM.16.MT88.4 R124, [R189+0x400] ;  /* 0x00040000bd7c783b */ /* 0x000e6e0000004200 */
[----:B------:R-:W-:Y:S01]  /*12610*/  HMMA.16816.F32 R108, R112, R130, R108 ;  /* 0x00000082706c723c */ /* 0x000fe2000000186c */
[----:B------:R-:W2:Y:S08]  /*12620*/  LDSM.16.MT88.4 R112, [R190+0x400] ;  /* 0x00040000be70783b */ /* 0x000eb00000004200 */
[----:B------:R-:W3:Y:S01]  /*12630*/  LDSM.16.MT88.4 R128, [R189+0x1000] ;  /* 0x00100000bd80783b */ /* 0x000ee20000004200 */
[-C--:B-1----:R-:W-:Y:S08]  /*12640*/  HMMA.16816.F32 R4, R28, R124.reuse, R4 ;  /* 0x0000007c1c04723c */ /* 0x082ff00000001804 */
        /* <DEDUP_REMOVED lines=9> */
[-C--:B---3--:R-:W-:Y:S08]  /*126e0*/  HMMA.16816.F32 R52, R28, R128.reuse, R52 ;  /* 0x000000801c34723c */ /* 0x088ff00000001834 */
[C---:B------:R-:W-:Y:S08]  /*126f0*/  HMMA.16816.F32 R56, R40.reuse, R128, R56 ;  /* 0x000000802838723c */ /* 0x040ff00000001838 */
[-C--:B------:R-:W-:Y:S08]  /*12700*/  HMMA.16816.F32 R60, R40, R130.reuse, R60 ;  /* 0x00000082283c723c */ /* 0x080ff0000000183c */
[C---:B------:R-:W-:Y:S08]  /*12710*/  HMMA.16816.F32 R64, R28.reuse, R130, R64 ;  /* 0x000000821c40723c */ /* 0x040ff00000001840 */
[-C--:B------:R-:W-:Y:S08]  /*12720*/  HMMA.16816.F32 R68, R28, R44.reuse, R68 ;  /* 0x0000002c1c44723c */ /* 0x080ff00000001844 */
[C---:B------:R-:W-:Y:S01]  /*12730*/  HMMA.16816.F32 R72, R40.reuse, R44, R72 ;  /* 0x0000002c2848723c */ /* 0x040fe20000001848 */
[----:B------:R-:W-:Y:S07]  /*12740*/  MUFU.EX2 R45, R136 ;  /* 0x00000088002d7308 */ /* 0x000fee0000000800 */
[-C--:B------:R-:W-:Y:S03]  /*12750*/  HMMA.16816.F32 R76, R40, R46.reuse, R76 ;  /* 0x0000002e284c723c */ /* 0x080fe6000000184c */
[----:B------:R-:W2:Y:S05]  /*12760*/  MUFU.EX2 R44, R164 ;  /* 0x000000a4002c7308 */ /* 0x000eaa0000000800 */
[C---:B------:R-:W-:Y:S05]  /*12770*/  HMMA.16816.F32 R80, R28.reuse, R46, R80 ;  /* 0x0000002e1c50723c */ /* 0x040fea0000001850 */
[----:B------:R-:W-:Y:S03]  /*12780*/  MUFU.EX2 R47, R184 ;  /* 0x000000b8002f7308 */ /* 0x000fe60000000800 */
[-C--:B-1----:R-:W-:Y:S07]  /*12790*/  HMMA.16816.F32 R84, R28, R112.reuse, R84 ;  /* 0x000000701c54723c */ /* 0x082fee0000001854 */
[----:B------:R-:W1:Y:S01]  /*127a0*/  MUFU.EX2 R46, R204 ;  /* 0x000000cc002e7308 */ /* 0x000e620000000800 */
[C---:B------:R-:W-:Y:S04]  /*127b0*/  HMMA.16816.F32 R88, R40.reuse, R112, R88 ;  /* 0x000000702858723c */ /* 0x040fe80000001858 */
[----:B--2---:R-:W-:Y:S04]  /*127c0*/  F2FP.PACK_AB R163, R44, R45 ;  /* 0x0000002d2ca3723e */ /* 0x004fe800000000ff */
[-C--:B------:R-:W-:Y:S08]  /*127d0*/  HMMA.16816.F32 R92, R40, R114.reuse, R92 ;  /* 0x00000072285c723c */ /* 0x080ff0000000185c */
[C---:B------:R-:W-:Y:S04]  /*127e0*/  HMMA.16816.F32 R96, R28.reuse, R114, R96 ;  /* 0x000000721c60723c */ /* 0x040fe80000001860 */
[----:B-1----:R-:W-:Y:S04]  /*127f0*/  F2FP.PACK_AB R162, R46, R47 ;  /* 0x0000002f2ea2723e */ /* 0x002fe800000000ff */
[-C--:B------:R-:W-:Y:S04]  /*12800*/  HMMA.16816.F32 R100, R28, R124.reuse, R100 ;  /* 0x0000007c1c64723c */ /* 0x080fe80000001864 */
[----:B------:R-:W-:Y:S04]  /*12810*/  MOV R115, R3 ;  /* 0x0000000300737202 */ /* 0x000fe80000000f00 */
[C---:B------:R-:W-:Y:S08]  /*12820*/  HMMA.16816.F32 R104, R40.reuse, R124, R104 ;  /* 0x0000007c2868723c */ /* 0x040ff00000001868 */
[-C--:B------:R-:W-:Y:S07]  /*12830*/  HMMA.16816.F32 R24, R40, R126.reuse, R24 ;  /* 0x0000007e2818723c */ /* 0x080fee0000001818 */
[----:B------:R-:W-:Y:S01]  /*12840*/  FADD.FTZ R40, R234, R138 ;  /* 0x0000008aea287221 */ /* 0x000fe20000010000 */
[----:B------:R-:W-:Y:S01]  /*12850*/  HMMA.16816.F32 R108, R28, R126, R108 ;  /* 0x0000007e1c6c723c */ /* 0x000fe2000000186c */
[----:B------:R-:W1:Y:S03]  /*12860*/  LDSM.16.MT88.4 R124, [R190+0x800] ;  /* 0x00080000be7c783b */ /* 0x000e660000004200 */
[----:B------:R-:W-:Y:S02]  /*12870*/  FADD.FTZ R41, R231, R137 ;  /* 0x00000089e7297221 */ /* 0x000fe40000010000 */
[----:B------:R-:W-:Y:S01]  /*12880*/  FADD.FTZ R42, R233, R40 ;  /* 0x00000028e92a7221 */ /* 0x000fe20000010000 */
[----:B------:R-:W-:Y:S01]  /*12890*/  F2FP.PACK_AB R28, R173, R168 ;  /* 0x000000a8ad1c723e */ /* 0x000fe200000000ff */
[----:B------:R-:W-:Y:S01]  /*128a0*/  FADD.FTZ R41, R232, R41 ;  /* 0x00000029e8297221 */ /* 0x000fe20000010000 */
[----:B------:R-:W-:Y:S03]  /*128b0*/  F2FP.PACK_AB R29, R171, R170 ;  /* 0x000000aaab1d723e */ /* 0x000fe600000000ff */
[----:B------:R-:W-:Y:S01]  /*128c0*/  F2FP.PACK_AB R30, R176, R174 ;  /* 0x000000aeb01e723e */ /* 0x000fe200000000ff */
[----:B------:R-:W-:Y:S01]  /*128d0*/  FADD.FTZ R40, R225, R0 ;  /* 0x00000000e1287221 */ /* 0x000fe20000010000 */
[----:B------:R-:W-:Y:S01]  /*128e0*/  F2FP.PACK_AB R31, R175, R172 ;  /* 0x000000acaf1f723e */ /* 0x000fe200000000ff */
[----:B------:R-:W-:Y:S04]  /*128f0*/  FADD.FTZ R0, R217, R42 ;  /* 0x0000002ad9007221 */ /* 0x000fe80000010000 */
[----:B------:R-:W-:Y:S02]  /*12900*/  FADD.FTZ R0, R219, R0 ;  /* 0x00000000db007221 */ /* 0x000fe40000010000 */
[-C--:B------:R-:W-:Y:S01]  /*12910*/  HMMA.16816.F32 R136, R28, R132.reuse, R4 ;  /* 0x000000841c88723c */ /* 0x080fe20000001804 */
[----:B------:R-:W2:Y:S07]  /*12920*/  LDSM.16.MT88.4 R4, [R189+0x1400] ;  /* 0x00140000bd04783b */ /* 0x000eae0000004200 */
[C---:B------:R-:W-:Y:S01]  /*12930*/  HMMA.16816.F32 R140, R160.reuse, R132, R8 ;  /* 0x00000084a08c723c */ /* 0x040fe20000001808 */
[----:B------:R-:W3:Y:S07]  /*12940*/  LDSM.16.MT88.4 R8, [R190+0x1400] ;  /* 0x00140000be08783b */ /* 0x000eee0000004200 */
[-C--:B------:R-:W-:Y:S01]  /*12950*/  HMMA.16816.F32 R144, R160, R134.reuse, R12 ;  /* 0x00000086a090723c */ /* 0x080fe2000000180c */
[----:B------:R-:W4:Y:S07]  /*12960*/  LDSM.16.MT88.4 R12, [R189+0x2000] ;  /* 0x00200000bd0c783b */ /* 0x000f2e0000004200 */
[C---:B------:R-:W-:Y:S01]  /*12970*/  HMMA.16816.F32 R132, R28.reuse, R134, R16 ;  /* 0x000000861c84723c */ /* 0x040fe20000001810 */
[----:B------:R-:W5:Y:S07]  /*12980*/  LDSM.16.MT88.4 R16, [R190+0x2000] ;  /* 0x00200000be10783b */ /* 0x000f6e0000004200 */
[-C--:B-1----:R-:W-:Y:S08]  /*12990*/  HMMA.16816.F32 R128, R28, R124.reuse, R20 ;  /* 0x0000007c1c80723c */ /* 0x082ff00000001814 */
[C---:B------:R-:W-:Y:S08]  /*129a0*/  HMMA.16816.F32 R148, R160.reuse, R124, R32 ;  /* 0x0000007ca094723c */ /* 0x040ff00000001820 */
[-C--:B------:R-:W-:Y:S08]  /*129b0*/  HMMA.16816.F32 R152, R160, R126.reuse, R36 ;  /* 0x0000007ea098723c */ /* 0x080ff00000001824 */
[C---:B------:R-:W-:Y:S08]  /*129c0*/  HMMA.16816.F32 R124, R28.reuse, R126, R48 ;  /* 0x0000007e1c7c723c */ /* 0x040ff00000001830 */
[-C--:B--2---:R-:W-:Y:S08]  /*129d0*/  HMMA.16816.F32 R52, R28, R4.reuse, R52 ;  /* 0x000000041c34723c */ /* 0x084ff00000001834 */
[C---:B------:R-:W-:Y:S07]  /*129e0*/  HMMA.16816.F32 R56, R160.reuse, R4, R56 ;  /* 0x00000004a038723c */ /* 0x040fee0000001838 */
[----:B------:R-:W-:Y:S01]  /*129f0*/  FADD.FTZ R5, R213, R41 ;  /* 0x00000029d5057221 */ /* 0x000fe20000010000 */
[-C--:B------:R-:W-:Y:S04]  /*12a00*/  HMMA.16816.F32 R60, R160, R6.reuse, R60 ;  /* 0x00000006a03c723c */ /* 0x080fe8000000183c */
[----:B------:R-:W-:Y:S04]  /*12a10*/  FADD.FTZ R4, R212, R40 ;  /* 0x00000028d4047221 */ /* 0x000fe80000010000 */
[C---:B------:R-:W-:Y:S07]  /*12a20*/  HMMA.16816.F32 R64, R28.reuse, R6, R64 ;  /* 0x000000061c40723c */ /* 0x040fee0000001840 */
[----:B------:R-:W-:Y:S01]  /*12a30*/  FADD.FTZ R7, R208, R4 ;  /* 0x00000004d0077221 */ /* 0x000fe20000010000 */
[-C--:B---3--:R-:W-:Y:S04]  /*12a40*/  HMMA.16816.F32 R68, R28, R8.reuse, R68 ;  /* 0x000000081c44723c */ /* 0x088fe80000001844 */
[----:B------:R-:W-:Y:S04]  /*12a50*/  FADD.FTZ R6, R220, R0 ;  /* 0x00000000dc067221 */ /* 0x000fe80000010000 */
[C---:B------:R-:W-:Y:S04]  /*12a60*/  HMMA.16816.F32 R72, R160.reuse, R8, R72 ;  /* 0x00000008a048723c */ /* 0x040fe80000001848 */
[----:B------:R-:W-:Y:S03]  /*12a70*/  FADD.FTZ R6, R223, R6 ;  /* 0x00000006df067221 */ /* 0x000fe60000010000 */
[----:B------:R-:W-:Y:S01]  /*12a80*/  FADD.FTZ R8, R215, R5 ;  /* 0x00000005d7087221 */ /* 0x000fe20000010000 */
[-C--:B------:R-:W-:Y:S04]  /*12a90*/  HMMA.16816.F32 R76, R160, R10.reuse, R76 ;  /* 0x0000000aa04c723c */ /* 0x080fe8000000184c */
[----:B------:R-:W-:Y:S02]  /*12aa0*/  FADD.FTZ R5, R222, R2 ;  /* 0x00000002de057221 */ /* 0x000fe40000010000 */
[----:B------:R-:W-:Y:S02]  /*12ab0*/  FADD.FTZ R4, R211, R8 ;  /* 0x00000008d3047221 */ /* 0x000fe40000010000 */
[C---:B------:R-:W-:Y:S04]  /*12ac0*/  HMMA.16816.F32 R80, R28.reuse, R10, R80 ;  /* 0x0000000a1c50723c */ /* 0x040fe80000001850 */
[----:B------:R-:W-:Y:S02]  /*12ad0*/  FADD.FTZ R2, R178, R7 ;  /* 0x00000007b2027221 */ /* 0x000fe40000010000 */
[----:B------:R-:W-:Y:S02]  /*12ae0*/  FADD.FTZ R0, R224, R5 ;  /* 0x00000005e0007221 */ /* 0x000fe40000010000 */
[-C--:B----4-:R-:W-:Y:S04]  /*12af0*/  HMMA.16816.F32 R84, R28, R12.reuse, R84 ;  /* 0x0000000c1c54723c */ /* 0x090fe80000001854 */
        /* <DEDUP_REMOVED lines=11> */
[-C--:B-----5:R-:W-:Y:S04]  /*12bb0*/  HMMA.16816.F32 R100, R28, R16.reuse, R100 ;  /* 0x000000101c64723c */ /* 0x0a0fe80000001864 */
        /* <DEDUP_REMOVED lines=8> */
[----:B------:R-:W-:Y:S04]  /*12c40*/  HMMA.16816.F32 R108, R28, R18, R108 ;  /* 0x000000121c6c723c */ /* 0x000fe8000000186c */
[----:B------:R-:W-:Y:S02]  /*12c50*/  FADD.FTZ R205, R176, R6 ;  /* 0x00000006b0cd7221 */ /* 0x000fe40000010000 */
[----:B------:R-:W-:Y:S02]  /*12c60*/  FADD.FTZ R208, R175, R4 ;  /* 0x00000004afd07221 */ /* 0x000fe40000010000 */
[----:B------:R-:W-:Y:S04]  /*12c70*/  FADD.FTZ R226, R46, R2 ;  /* 0x000000022ee27221 */ /* 0x000fe80000010000 */
[----:B------:R-:W-:Y:S01]  /*12c80*/  FADD.FTZ R227, R44, R0 ;  /* 0x000000002ce37221 */ /* 0x000fe20000010000 */
[----:B------:R-:W-:-:S05]  /*12c90*/  @P2 BRA `(.L_x_265) ;  /* 0xffffd8d000002947 */ /* 0x000fca000383ffff */
.L_x_262:
[----:B------:R-:W-:Y:S01]  /*12ca0*/  @!UPT UIADD3 URZ, URZ, URZ, URZ ;  /* 0x0000003f3f3ff290 */ /* 0x000fe2000fffe03f */
        /* <DEDUP_REMOVED lines=16> */
.L_x_342:
        /* <DEDUP_REMOVED lines=51> */
[----:B---3--:R-:W-:Y:S01]  /*130e0*/  @P1 FMUL.FTZ R6, R0, 0.69314718246459960938 ;  /* 0x3f31721800061820 */ /* 0x008fe20000410000 */
[----:B------:R-:W-:Y:S01]  /*130f0*/  MOV R0, RZ ;  /* 0x000000ff00007202 */ /* 0x000fe20000000f00 */
[C---:B------:R-:W-:Y:S02]  /*13100*/  FMUL.FTZ R109, R3.reuse, R55 ;  /* 0x00000037036d7220 */ /* 0x040fe40000410000 */
[C---:B------:R-:W-:Y:S02]  /*13110*/  FMUL.FTZ R182, R3.reuse, R86 ;  /* 0x0000005603b67220 */ /* 0x040fe40000410000 */
[C---:B------:R-:W-:Y:S01]  /*13120*/  FMUL.FTZ R183, R3.reuse, R87 ;  /* 0x0000005703b77220 */ /* 0x040fe20000410000 */
[----:B------:R-:W1:Y:S01]  /*13130*/  @P0 MUFU.RCP R0, R4 ;  /* 0x0000000400000308 */ /* 0x000e620000001000 */
[----:B------:R-:W-:-:S02]  /*13140*/  FMUL.FTZ R180, R3, R98 ;  /* 0x0000006203b47220 */ /* 0x000fc40000410000 */
[C---:B------:R-:W-:Y:S02]  /*13150*/  FMUL.FTZ R181, R3.reuse, R99 ;  /* 0x0000006303b57220 */ /* 0x040fe40000410000 */
[C---:B------:R-:W-:Y:S02]  /*13160*/  FMUL.FTZ R64, R2.reuse, R56 ;  /* 0x0000003802407220 */ /* 0x040fe40000410000 */
[C---:B------:R-:W-:Y:S02]  /*13170*/  FMUL.FTZ R65, R2.reuse, R57 ;  /* 0x0000003902417220 */ /* 0x040fe40000410000 */
[C---:B------:R-:W-:Y:S02]  /*13180*/  FMUL.FTZ R50, R2.reuse, R60 ;  /* 0x0000003c02327220 */ /* 0x040fe40000410000 */
[----:B------:R-:W-:Y:S02]  /*13190*/  FMUL.FTZ R51, R2, R61 ;  /* 0x0000003d02337220 */ /* 0x000fe40000410000 */
        /* <DEDUP_REMOVED lines=11> */
[----:B------:R-:W-:Y:S01]  /*13250*/  FMUL.FTZ R87, R3, R111 ;  /* 0x0000006f03577220 */ /* 0x000fe20000410000 */
[----:B------:R-:W-:Y:S01]  /*13260*/  @P3 MOV R3, 0x3f317218 ;  /* 0x3f31721800033802 */ /* 0x000fe20000000f00 */
        /* <DEDUP_REMOVED lines=19> */
[----:B------:R-:W-:Y:S02]  /*133a0*/  FMUL.FTZ R37, R2, R161 ;  /* 0x000000a102257220 */ /* 0x000fe40000410000 */
[----:B------:R2:W3:Y:S01]  /*133b0*/  @P0 MUFU.LG2 R2, R4 ;  /* 0x0000000400020308 */ /* 0x0004e20000000c00 */
[----:B------:R-:W-:Y:S02]  /*133c0*/  @P3 FMUL.FTZ R9, R7, 0.69314718246459960938 ;  /* 0x3f31721807093820 */ /* 0x000fe40000410000 */
[----:B------:R-:W-:Y:S02]  /*133d0*/  @P3 FMUL.FTZ R7, R3, c[0x0][0x2d0] ;  /* 0x0000b40003073a20 */ /* 0x000fe40000410000 */
[----:B------:R-:W-:Y:S02]  /*133e0*/  @P1 FMUL.FTZ R3, R10, c[0x0][0x2d0] ;  /* 0x0000b4000a031a20 */ /* 0x000fe40000410000 */
[----:B------:R-:W-:Y:S02]  /*133f0*/  @P2 FMUL.FTZ R5, R5, c[0x0][0x2d0] ;  /* 0x0000b40005052a20 */ /* 0x000fe40000410000 */
[----:B------:R-:W-:Y:S01]  /*13400*/  @P1 FFMA.FTZ R23, R3, R118, R6 ;  /* 0x0000007603171223 */ /* 0x000fe20000010006 */
[----:B------:R-:W-:Y:S01]  /*13410*/  @P0 MOV R3, 0x3f317218 ;  /* 0x3f31721800030802 */ /* 0x000fe20000000f00 */
[----:B-1----:R-:W-:-:S02]  /*13420*/  FMUL.FTZ R48, R0, R58 ;  /* 0x0000003a00307220 */ /* 0x002fc40000410000 */
[----:B------:R-:W-:Y:S02]  /*13430*/  FMUL.FTZ R49, R0, R59 ;  /* 0x0000003b00317220 */ /* 0x000fe40000410000 */
[----:B------:R-:W-:Y:S01]  /*13440*/  @P0 FMUL.FTZ R3, R3, c[0x0][0x2d0] ;  /* 0x0000b40003030a20 */ /* 0x000fe20000410000 */
[----:B--2---:R-:W-:Y:S01]  /*13450*/  MOV R4, 0x1 ;  /* 0x0000000100047802 */ /* 0x004fe20000000f00 */
[----:B---3--:R-:W-:Y:S02]  /*13460*/  @P0 FMUL.FTZ R2, R2, 0.69314718246459960938 ;  /* 0x3f31721802020820 */ /* 0x008fe40000410000 */
        /* <DEDUP_REMOVED lines=25> */
[----:B------:R-:W-:Y:S02]  /*13600*/  @P0 FFMA.FTZ R20, R3, R115, R2 ;  /* 0x0000007303140223 */ /* 0x000fe40000010002 */
.L_x_207:
[----:B------:R1:W5:Y:S04]  /*13610*/  LDL R6, [R1] ;  /* 0x0000000001067983 */ /* 0x0003680000100800 */
[----:B------:R-:W2:Y:S01]  /*13620*/  S2R R2, SR_TID.X ;  /* 0x0000000000027919 */ /* 0x000ea20000002100 */
[----:B------:R-:W-:Y:S01]  /*13630*/  BSSY B0, `(.L_x_267) ;  /* 0x0000011000007945 */ /* 0x000fe20003800000 */
[----:B--2---:R-:W-:-:S13]  /*13640*/  LOP3.LUT P0, RZ, R2, 0x7f, RZ, 0xc0, !PT ;  /* 0x0000007f02ff7812 */ /* 0x004fda000780c0ff */
[----:B------:R-:W-:Y:S05]  /*13650*/  @P0 BRA `(.L_x_268) ;  /* 0x000000e000000947 */ /* 0x000fea0003800000 */
[----:B-1----:R-:W1:Y:S01]  /*13660*/  S2R R4, SR_LANEID ;  /* 0x0000000000047919 */ /* 0x002e620000000000 */
[----:B------:R-:W-:Y:S01]  /*13670*/  VOTEU.ANY UR4, UPT, PT ;  /* 0x0000000000047886 */ /* 0x000fe200038e0100 */
[----:B------:R-:W-:Y:S01]  /*13680*/  IMAD.MOV.U32 R5, RZ, RZ, c[0x0][0x564] ;  /* 0x00015900ff057624 */ /* 0x000fe200078e00ff */
[----:B------:R-:W1:Y:S08]  /*13690*/  FLO.U32 R3, UR4 ;  /* 0x0000000400037d00 */ /* 0x000e7000080e0000 */
[----:B------:R-:W2:Y:S01]  /*136a0*/  POPC R2, UR4 ;  /* 0x0000000400027d09 */ /* 0x000ea20008000000 */
[----:B-1----:R-:W-:Y:S01]  /*136b0*/  ISETP.EQ.U32.AND P0, PT, R3, R4, PT ;  /* 0x000000040300720c */ /* 0x002fe20003f02070 */
[----:B------:R-:W-:-:S12]  /*136c0*/  IMAD.MOV.U32 R4, RZ, RZ, c[0x0][0x560] ;  /* 0x00015800ff047624 */ /* 0x000fd800078e00ff */
[----:B--2---:R1:W2:Y:S04]  /*136d0*/  @P0 ATOMG.E.ADD.STRONG.GPU PT, R2, [R4.64], R2 ;  /* 0x00000002040209a8 */ /* 0x0042a800081ee1c6 */
[----:B-1----:R-:W1:Y:S04]  /*136e0*/  S2R R4, SR_LTMASK ;  /* 0x0000000000047919 */ /* 0x002e680000003900 */
[----:B--2---:R1:W2:Y:S02]  /*136f0*/  SHFL.IDX PT, R3, R2, R3, 0x1f ;  /* 0x00001f0302037589 */ /* 0x0042a400000e0000 */
[----:B-1----:R-:W-:-:S06]  /*13700*/  LOP3.LUT R2, R4, UR4, RZ, 0xc0, !PT ;  /* 0x0000000404027c12 */ /* 0x002fcc000f8ec0ff */
[----:B------:R-:W2:Y:S02]  /*13710*/  POPC R2, R2 ;  /* 0x0000000200027309 */ /* 0x000ea40000000000 */
[----:B--2--5:R-:W-:-:S05]  /*13720*/  IADD3 R6, R3, c[0x0][0xc], R2 ;  /* 0x0000030003067a10 */ /* 0x024fca0007ffe002 */
[----:B------:R1:W-:Y:S02]  /*13730*/  STL [R1], R6 ;  /* 0x0000000601007387 */ /* 0x0003e40000100800 */
.L_x_268:
[----:B-1----:R-:W-:Y:S05]  /*13740*/  BSYNC B0 ;  /* 0x0000000000007941 */ /* 0x002fea0003800000 */
.L_x_267:
[----:B------:R-:W-:Y:S01]  /*13750*/  PRMT R0, R0, 0x9910, RZ ;  /* 0x0000991000007816 */ /* 0x000fe200000000ff */
[----:B------:R-:W-:Y:S01]  /*13760*/  BSSY B1, `(.L_x_269) ;  /* 0x000034a000017945 */ /* 0x000fe20003800000 */
[----:B-----5:R-:W-:Y:S02]  /*13770*/  IMAD.MOV.U32 R78, RZ, RZ, R6 ;  /* 0x000000ffff4e7224 */ /* 0x020fe400078e0006 */
[----:B------:R-:W-:-:S13]  /*13780*/  ISETP.NE.AND P0, PT, R0, RZ, PT ;  /* 0x000000ff0000720c */ /* 0x000fda0003f05270 */
[----:B------:R-:W-:Y:S05]  /*13790*/  @!P0 BRA `(.L_x_270) ;  /* 0x0000277000008947 */ /* 0x000fea0003800000 */
[----:B------:R-:W2:Y:S04]  /*137a0*/  LDL R9, [R1+0x14] ;  /* 0x0000140001097983 */ /* 0x000ea80000100800 */
[----:B------:R-:W3:Y:S04]  /*137b0*/  LDL R7, [R1+0x18] ;  /* 0x0000180001077983 */ /* 0x000ee80000100800 */
[----:B------:R-:W4:Y:S04]  /*137c0*/  LDL R6, [R1+0x20] ;  /* 0x0000200001067983 */ /* 0x000f280000100800 */
[----:B------:R-:W4:Y:S04]  /*137d0*/  LDL R11, [R1+0x1c] ;  /* 0x00001c00010b7983 */ /* 0x000f280000100800 */
[----:B------:R-:W4:Y:S01]  /*137e0*/  LDL R8, [R1+0x10] ;  /* 0x0000100001087983 */ /* 0x000f220000100800 */
[----:B------:R-:W-:Y:S01]  /*137f0*/  WARPSYNC 0xffffffff ;  /* 0xffffffff00007948 */ /* 0x000fe20003800000 */
[----:B------:R-:W-:-:S02]  /*13800*/  F2FP.PACK_AB R0, R165, R164 ;  /* 0x000000a4a500723e */ /* 0x000fc400000000ff */
[----:B------:R-:W-:Y:S01]  /*13810*/  BAR.SYNC.DEFER_BLOCKING 0x1, 0x80 ;  /* 0x0042000000007b1d */ /* 0x000fe20000010000 */
[----:B------:R-:W-:Y:S02]  /*13820*/  F2FP.PACK_AB R3, R139, R138 ;  /* 0x0000008a8b03723e */ /* 0x000fe400000000ff */
[----:B------:R-:W-:Y:S02]  /*13830*/  F2FP.PACK_AB R2, R133, R132 ;  /* 0x000000848502723e */ /* 0x000fe400000000ff */
[----:B------:R-:W-:Y:S02]  /*13840*/  F2FP.PACK_AB R4, R77, R76 ;  /* 0x0000004c4d04723e */ /* 0x000fe400000000ff */
[----:B------:R-:W-:Y:S02]  /*13850*/  F2FP.PACK_AB R5, R75, R74 ;  /* 0x0000004a4b05723e */ /* 0x000fe400000000ff */
[----:B------:R-:W-:-:S04]  /*13860*/  ISETP.NE.U32.AND P0, PT, RZ, c[0x0][0x508], PT ;  /* 0x00014200ff007a0c */ /* 0x000fc80003f05070 */
[----:B------:R-:W-:Y:S02]  /*13870*/  ISETP.NE.AND.EX P1, PT, RZ, c[0x0][0x50c], PT, P0 ;  /* 0x00014300ff007a0c */ /* 0x000fe40003f25300 */
[----:B------:R-:W-:-:S04]  /*13880*/  ISETP.NE.U32.AND P2, PT, RZ, c[0x0][0x500], PT ;  /* 0x00014000ff007a0c */ /* 0x000fc80003f45070 */
[----:B------:R-:W-:Y:S01]  /*13890*/  ISETP.NE.AND.EX P2, PT, RZ, c[0x0][0x504], PT, P2 ;  /* 0x00014100ff007a0c */ /* 0x000fe20003f45320 */
[----:B------:R-:W-:Y:S01]  /*138a0*/  IMAD.MOV.U32 R10, RZ, RZ, c[0x0][0x388] ;  /* 0x0000e200ff0a7624 */ /* 0x000fe200078e00ff */
        /* <DEDUP_REMOVED lines=8> */
[----:B------:R3:W-:Y:S01]  /*13930*/  STS [R9+0x1280], R2 ;  /* 0x0012800209007388 */ /* 0x0007e20000000800 */
[----:B-1----:R-:W-:Y:S02]  /*13940*/  F2FP.PACK_AB R0, R43, R42 ;  /* 0x0000002a2b00723e */ /* 0x002fe400000000ff */
[----:B--2---:R-:W-:-:S03]  /*13950*/  F2FP.PACK_AB R3, R129, R128 ;  /* 0x000000808103723e */ /* 0x004fc600000000ff */
[----:B------:R1:W-:Y:S01]  /*13960*/  STS [R7+0x1000], R0 ;  /* 0x0010000007007388 */ /* 0x0003e20000000800 */
[----:B---3--:R-:W-:-:S03]  /*13970*/  F2FP.PACK_AB R2, R177, R176 ;  /* 0x000000b0b102723e */ /* 0x008fc600000000ff */
[----:B------:R2:W-:Y:S04]  /*13980*/  STS [R7+0x1200], R4 ;  /* 0x0012000407007388 */ /* 0x0005e80000000800 */
[----:B----4-:R3:W-:Y:S04]  /*13990*/  STS [R6+0x80], R3 ;  /* 0x0000800306007388 */ /* 0x0107e80000000800 */
[----:B------:R4:W-:Y:S01]  /*139a0*/  STS [R6+0x280], R2 ;  /* 0x0002800206007388 */ /* 0x0009e20000000800 */
[----:B-1----:R-:W-:Y:S02]  /*139b0*/  F2FP.PACK_AB R0, R125, R124 ;  /* 0x0000007c7d00723e */ /* 0x002fe400000000ff */
[----:B--2---:R-:W-:-:S03]  /*139c0*/  F2FP.PACK_AB R4, R45, R44 ;  /* 0x0000002c2d04723e */ /* 0x004fc600000000ff */
[----:B------:R1:W-:Y:S01]  /*139d0*/  STS [R11], R0 ;  /* 0x000000000b007388 */ /* 0x0003e20000000800 */
[----:B---3--:R-:W-:Y:S02]  /*139e0*/  F2FP.PACK_AB R3, R101, R100 ;  /* 0x000000646503723e */ /* 0x008fe400000000ff */
[----:B----4-:R-:W-:-:S03]  /*139f0*/  F2FP.PACK_AB R2, R73, R72 ;  /* 0x000000484902723e */ /* 0x010fc600000000ff */
[----:B------:R2:W-:Y:S04]  /*13a00*/  STS [R11+0x200], R3 ;  /* 0x000200030b007388 */ /* 0x0005e80000000800 */
[----:B------:R3:W-:Y:S04]  /*13a10*/  STS [R6+0x1080], R4 ;  /* 0x0010800406007388 */ /* 0x0007e80000000800 */
[----:B------:R4:W-:Y:S01]  /*13a20*/  STS [R6+0x1280], R2 ;  /* 0x0012800206007388 */ /* 0x0009e20000000800 */
[----:B-1----:R-:W-:-:S05]  /*13a30*/  F2FP.PACK_AB R0, R47, R46 ;  /* 0x0000002e2f00723e */ /* 0x002fca00000000ff */
[----:B------:R1:W-:Y:S01]  /*13a40*/  STS [R11+0x1000], R0 ;  /* 0x001000000b007388 */ /* 0x0003e20000000800 */
[----:B--2---:R-:W-:Y:S02]  /*13a50*/  F2FP.PACK_AB R3, R167, R166 ;  /* 0x000000a6a703723e */ /* 0x004fe400000000ff */
        /* <DEDUP_REMOVED lines=19> */
[----:B------:R3:W-:Y:S01]  /*13b90*/  STS [R6+0x2080], R3 ;  /* 0x0020800306007388 */ /* 0x0007e20000000800 */
[----:B-1----:R-:W-:-:S03]  /*13ba0*/  F2FP.PACK_AB R0, R173, R172 ;  /* 0x000000acad00723e */ /* 0x002fc600000000ff */
[----:B------:R1:W-:Y:S04]  /*13bb0*/  STS [R6+0x2280], R2 ;  /* 0x0022800206007388 */ /* 0x0003e80000000800 */
[----:B------:R4:W-:Y:S01]  /*13bc0*/  STS [R11+0x2000], R0 ;  /* 0x002000000b007388 */ /* 0x0009e20000000800 */
[----:B--2---:R-:W-:Y:S02]  /*13bd0*/  F2FP.PACK_AB R4, R53, R52 ;  /* 0x000000343504723e */ /* 0x004fe400000000ff */
[----:B---3--:R-:W-:Y:S02]  /*13be0*/  F2FP.PACK_AB R3, R135, R134 ;  /* 0x000000868703723e */ /* 0x008fe400000000ff */
[----:B-1----:R-:W-:-:S03]  /*13bf0*/  F2FP.PACK_AB R2, R81, R80 ;  /* 0x000000505102723e */ /* 0x002fc600000000ff */
[----:B------:R1:W-:Y:S01]  /*13c00*/  STS [R11+0x2200], R3 ;  /* 0x002200030b007388 */ /* 0x0003e20000000800 */
[----:B----4-:R-:W-:-:S03]  /*13c10*/  F2FP.PACK_AB R0, R55, R54 ;  /* 0x000000363700723e */ /* 0x010fc600000000ff */
[----:B------:R2:W-:Y:S04]  /*13c20*/  STS [R6+0x3080], R4 ;  /* 0x0030800406007388 */ /* 0x0005e80000000800 */
[----:B------:R3:W-:Y:S04]  /*13c30*/  STS [R6+0x3280], R2 ;  /* 0x0032800206007388 */ /* 0x0007e80000000800 */
[----:B------:R4:W-:Y:S04]  /*13c40*/  STS [R11+0x3000], R0 ;  /* 0x003000000b007388 */ /* 0x0009e80000000800 */
[----:B------:R-:W-:Y:S01]  /*13c50*/  STS [R11+0x3200], R5 ;  /* 0x003200050b007388 */ /* 0x000fe20000000800 */
[----:B-1----:R-:W-:-:S02]  /*13c60*/  F2FP.PACK_AB R3, R183, R182 ;  /* 0x000000b6b703723e */ /* 0x002fc400000000ff */
[----:B--2---:R-:W-:Y:S02]  /*13c70*/  F2FP.PACK_AB R4, R113, R112 ;  /* 0x000000707104723e */ /* 0x004fe400000000ff */
[----:B---3--:R-:W-:-:S03]  /*13c80*/  F2FP.PACK_AB R2, R179, R178 ;  /* 0x000000b2b302723e */ /* 0x008fc600000000ff */
[----:B------:R1:W-:Y:S01]  /*13c90*/  STS [R9+0x4080], R4 ;  /* 0x0040800409007388 */ /* 0x0003e20000000800 */
[----:B----4-:R-:W-:-:S03]  /*13ca0*/  F2FP.PACK_AB R0, R181, R180 ;  /* 0x000000b4b500723e */ /* 0x010fc600000000ff */
[----:B------:R2:W-:Y:S04]  /*13cb0*/  STS [R9+0x4280], R3 ;  /* 0x0042800309007388 */ /* 0x0005e80000000800 */
[----:B------:R3:W-:Y:S04]  /*13cc0*/  STS [R7+0x4000], R2 ;  /* 0x0040000207007388 */ /* 0x0007e80000000800 */
[----:B------:R4:W-:Y:S01]  /*13cd0*/  STS [R7+0x4200], R0 ;  /* 0x0042000007007388 */ /* 0x0009e20000000800 */
[----:B-1----:R-:W-:Y:S02]  /*13ce0*/  F2FP.PACK_AB R4, R69, R68 ;  /* 0x000000444504723e */ /* 0x002fe400000000ff */
[----:B--2---:R-:W-:-:S03]  /*13cf0*/  F2FP.PACK_AB R3, R71, R70 ;  /* 0x000000464703723e */ /* 0x004fc600000000ff */
[----:B------:R-:W-:Y:S01]  /*13d00*/  STS [R9+0x5080], R4 ;  /* 0x0050800409007388 */ /* 0x000fe20000000800 */
[----:B---3--:R-:W-:-:S03]  /*13d10*/  F2FP.PACK_AB R2, R61, R60 ;  /* 0x0000003c3d02723e */ /* 0x008fc600000000ff */
[----:B------:R1:W-:Y:S01]  /*13d20*/  STS [R9+0x5280], R3 ;  /* 0x0052800309007388 */ /* 0x0003e20000000800 */
[----:B----4-:R-:W-:-:S03]  /*13d30*/  F2FP.PACK_AB R0, R63, R62 ;  /* 0x0000003e3f00723e */ /* 0x010fc600000000ff */
[----:B------:R2:W-:Y:S04]  /*13d40*/  STS [R7+0x5000], R2 ;  /* 0x0050000207007388 */ /* 0x0005e80000000800 */
[----:B------:R3:W-:Y:S01]  /*13d50*/  STS [R7+0x5200], R0 ;  /* 0x0052000007007388 */ /* 0x0007e20000000800 */
[----:B-1----:R-:W-:-:S03]  /*13d60*/  F2FP.PACK_AB R3, R97, R96 ;  /* 0x000000606103723e */ /* 0x002fc600000000ff */
[----:B------:R-:W4:Y:S01]  /*13d70*/  LDL.LU R9, [R1+0x8] ;  /* 0x0000080001097983 */ /* 0x000f220000300800 */
[----:B------:R-:W-:Y:S02]  /*13d80*/  @P1 LEA R4, P0, R249, c[0x0][0x508], 0x2 ;  /* 0x00014200f9041a11 */ /* 0x000fe400078010ff */
[----:B--2---:R-:W-:Y:S01]  /*13d90*/  F2FP.PACK_AB R2, R99, R98 ;  /* 0x000000626302723e */ /* 0x004fe200000000ff */
[----:B------:R1:W-:Y:S01]  /*13da0*/  STS [R6+0x4080], R3 ;  /* 0x0040800306007388 */ /* 0x0003e20000000800 */
[----:B------:R-:W-:Y:S02]  /*13db0*/  @P1 LEA.HI.X R5, R249, c[0x0][0x50c], R8, 0x2, P0 ;  /* 0x00014300f9051a11 */ /* 0x000fe400000f1408 */
[----:B---3--:R-:W-:Y:S01]  /*13dc0*/  F2FP.PACK_AB R0, R85, R84 ;  /* 0x000000545500723e */ /* 0x008fe200000000ff */
[----:B------:R2:W-:Y:S04]  /*13dd0*/  STS [R6+0x4280], R2 ;  /* 0x0042800206007388 */ /* 0x0005e80000000800 */
[----:B------:R3:W-:Y:S01]  /*13de0*/  STS [R11+0x4000], R0 ;  /* 0x004000000b007388 */ /* 0x0007e20000000800 */
[----:B-1----:R-:W-:-:S02]  /*13df0*/  F2FP.PACK_AB R3, R87, R86 ;  /* 0x000000565703723e */ /* 0x002fc400000000ff */
[----:B--2---:R-:W-:-:S03]  /*13e00*/  F2FP.PACK_AB R2, R57, R56 ;  /* 0x000000383902723e */ /* 0x004fc600000000ff */
[----:B------:R1:W-:Y:S01]  /*13e10*/  STS [R11+0x4200], R3 ;  /* 0x004200030b007388 */ /* 0x0003e20000000800 */
[----:B---3--:R-:W-:-:S03]  /*13e20*/  F2FP.PACK_AB R0, R59, R58 ;  /* 0x0000003a3b00723e */ /* 0x008fc600000000ff */
[----:B------:R2:W-:Y:S04]  /*13e30*/  STS [R6+0x5080], R2 ;  /* 0x0050800206007388 */ /* 0x0005e80000000800 */
[----:B------:R3:W-:Y:S01]  /*13e40*/  STS [R6+0x5280], R0 ;  /* 0x0052800006007388 */ /* 0x0007e20000000800 */
[----:B-1----:R-:W-:Y:S01]  /*13e50*/  F2FP.PACK_AB R3, R37, R36 ;  /* 0x000000242503723e */ /* 0x002fe200000000ff */
[----:B--2---:R-:W-:-:S04]  /*13e60*/  IMAD.MOV.U32 R2, RZ, RZ, RZ ;  /* 0x000000ffff027224 */ /* 0x004fc800078e00ff */
[----:B------:R-:W-:Y:S01]  /*13e70*/  STS [R11+0x5000], R3 ;  /* 0x005000030b007388 */ /* 0x000fe20000000800 */
[----:B---3--:R-:W-:Y:S01]  /*13e80*/  F2FP.PACK_AB R0, R39, R38 ;  /* 0x000000262700723e */ /* 0x008fe200000000ff */
[----:B------:R-:W-:-:S04]  /*13e90*/  IMAD.MOV.U32 R6, RZ, RZ, 0x4 ;  /* 0x00000004ff067424 */ /* 0x000fc800078e00ff */
[----:B------:R1:W-:Y:S01]  /*13ea0*/  STS [R11+0x5200], R0 ;  /* 0x005200000b007388 */ /* 0x0003e20000000800 */
[----:B------:R-:W-:-:S03]  /*13eb0*/  IMAD.WIDE R6, R249, R6, c[0x0][0x500] ;  /* 0x00014000f9067625 */ /* 0x000fc600078e0206 */
[----:B------:R-:W-:Y:S06]  /*13ec0*/  BAR.SYNC.DEFER_BLOCKING 0x1, 0x80 ;  /* 0x0042000000007b1d */ /* 0x000fec0000010000 */
[----:B------:R2:W5:Y:S04]  /*13ed0*/  @P1 LDG.E R10, [R4.64] ;  /* 0x00000006040a1981 */ /* 0x000568000c1e1900 */
[----:B------:R2:W5:Y:S01]  /*13ee0*/  @P2 LDG.E R2, [R6.64] ;  /* 0x0000000606022981 */ /* 0x000562000c1e1900 */
[----:B----4-:R-:W-:-:S04]  /*13ef0*/  ISETP.NE.AND P0, PT, R9, RZ, PT ;  /* 0x000000ff0900720c */ /* 0x010fc80003f05270 */
[----:B-1----:R-:W-:Y:S01]  /*13f00*/  SEL R0, R9, c[0x0][0x3d4], P0 ;  /* 0x0000f50009007a07 */ /* 0x002fe20000000000 */
[----:B------:R-:W-:Y:S05]  /*13f10*/  @P1 BRA `(.L_x_271) ;  /* 0x0000004000001947 */ /* 0x000fea0003800000 */
[----:B--2---:R-:W-:Y:S05]  /*13f20*/  @!P2 BRA `(.L_x_271) ;  /* 0x000000300000a947 */ /* 0x004fea0003800000 */
[----:B-----5:R1:W2:Y:S04]  /*13f30*/  LDG.E R10, [R6.64] ;  /* 0x00000006060a7981 */ /* 0x0202a8000c1e1900 */
[----:B-1----:R-:W2:Y:S02]  /*13f40*/  LDG.E R6, [R6.64+0x4] ;  /* 0x0000040606067981 */ /* 0x002ea4000c1e1900 */
[----:B--2---:R-:W-:Y:S02]  /*13f50*/  IADD3 R10, -R10, R6, RZ ;  /* 0x000000060a0a7210 */ /* 0x004fe40007ffe1ff */
.L_x_271:
[----:B--2---:R-:W2:Y:S04]  /*13f60*/  LDL R3, [R1+0x84] ;  /* 0x0000840001037983 */ /* 0x004ea80000100800 */
[----:B------:R-:W2:Y:S04]  /*13f70*/  LDL R79, [R1+0x4] ;  /* 0x00000400014f7983 */ /* 0x000ea80000100800 */
[----:B------:R-:W3:Y:S04]  /*13f80*/  LDL R13, [R1+0x3c] ;  /* 0x00003c00010d7983 */ /* 0x000ee80000100800 */
[----:B------:R-:W4:Y:S04]  /*13f90*/  LDL R25, [R1+0x80] ;  /* 0x0000800001197983 */ /* 0x000f280000100800 */
[----:B------:R-:W4:Y:S01]  /*13fa0*/  LDL.LU R24, [R1+0x2c] ;  /* 0x00002c0001187983 */ /* 0x000f220000300800 */
[----:B------:R-:W-:Y:S01]  /*13fb0*/  IMAD.MOV.U32 R11, RZ, RZ, 0x368 ;  /* 0x00000368ff0b7424 */ /* 0x000fe200078e00ff */
[----:B------:R-:W-:-:S04]  /*13fc0*/  ISETP.GT.AND P2, PT, R0, 0x1, PT ;  /* 0x000000010000780c */ /* 0x000fc80003f44270 */
[----:B------:R-:W-:-:S04]  /*13fd0*/  SEL R11, R11, 0x328, P2 ;  /* 0x000003280b0b7807 */ /* 0x000fc80001000000 */
[----:B------:R-:W1:Y:S08]  /*13fe0*/  LDC.64 R6, c[0x0][R11+0x170] ;  /* 0x00005c000b067b82 */ /* 0x000e700000000a00 */
[----:B------:R-:W1:Y:S08]  /*13ff0*/  LDC.64 R14, c[0x0][R11+0x168] ;  /* 0x00005a000b0e7b82 */ /* 0x000e700000000a00 */
[----:B------:R1:W2:Y:S08]  /*14000*/  LDC.64 R18, c[0x0][R11+0x178] ;  /* 0x00005e000b127b82 */ /* 0x0002b00000000a00 */
[----:B------:R1:W2:Y:S01]  /*14010*/  LDC.64 R16, c[0x0][R11+0x160] ;  /* 0x000058000b107b82 */ /* 0x0002a20000000a00 */
[----:B------:R-:W-:Y:S01]  /*14020*/  ISETP.NE.U32.AND P0, PT, RZ, c[0x0][0x500], PT ;  /* 0x00014000ff007a0c */ /* 0x000fe20003f05070 */
[----:B------:R-:W-:-:S03]  /*14030*/  IMAD.MOV.U32 R0, RZ, RZ, c[0x0][0x4e8] ;  /* 0x00013a00ff007624 */ /* 0x000fc600078e00ff */
[----:B------:R-:W-:Y:S02]  /*14040*/  ISETP.NE.AND.EX P0, PT, RZ, c[0x0][0x504], PT, P0 ;  /* 0x00014100ff007a0c */ /* 0x000fe40003f05300 */
[----:B------:R-:W-:Y:S02]  /*14050*/  ISETP.NE.AND P5, PT, R0, 0x1, PT ;  /* 0x000000010000780c */ /* 0x000fe40003fa5270 */
[----:B------:R-:W-:Y:S02]  /*14060*/  SEL R0, R249, RZ, !P0 ;  /* 0x000000fff9007207 */ /* 0x000fe40004000000 */
[----:B------:R-:W-:Y:S01]  /*14070*/  SEL R5, R8, RZ, !P0 ;  /* 0x000000ff08057207 */ /* 0x000fe20004000000 */
[----:B------:R-:W1:Y:S02]  /*14080*/  S2R R26, SR_TID.X ;  /* 0x00000000001a7919 */ /* 0x000e640000002100 */
[----:B-1----:R-:W-:-:S04]  /*14090*/  IMAD R4, R7, R0, RZ ;  /* 0x0000000007047224 */ /* 0x002fc800078e02ff */
[C---:B------:R-:W-:Y:S02]  /*140a0*/  IMAD R12, R6.reuse, R5, R4 ;  /* 0x00000005060c7224 */ /* 0x040fe400078e0204 */
[----:B------:R-:W-:-:S04]  /*140b0*/  IMAD.WIDE.U32 R6, R6, R0, RZ ;  /* 0x0000000006067225 */ /* 0x000fc800078e00ff */
[----:B------:R-:W-:-:S04]  /*140c0*/  IMAD.WIDE.U32 R8, R14, R251, RZ ;  /* 0x000000fb0e087225 */ /* 0x000fc800078e00ff */
[----:B------:R-:W-:Y:S01]  /*140d0*/  IMAD R11, R15, R251, RZ ;  /* 0x000000fb0f0b7224 */ /* 0x000fe200078e02ff */
[----:B-----5:R-:W-:Y:S01]  /*140e0*/  SHF.R.S32.HI R14, RZ, 0x1f, R2 ;  /* 0x0000001fff0e7819 */ /* 0x020fe20000011402 */
[----:B------:R-:W-:Y:S01]  /*140f0*/  IMAD.IADD R12, R7, 0x1, R12 ;  /* 0x00000001070c7824 */ /* 0x000fe200078e020c */
[----:B------:R-:W-:-:S04]  /*14100*/  SHF.R.S32.HI R15, RZ, 0x1f, R26 ;  /* 0x0000001fff0f7819 */ /* 0x000fc8000001141a */
[----:B------:R-:W-:-:S04]  /*14110*/  LEA.HI R15, R15, R26, RZ, 0x5 ;  /* 0x0000001a0f0f7211 */ /* 0x000fc800078f28ff */
[----:B------:R-:W-:-:S05]  /*14120*/  LOP3.LUT R15, R15, 0xffffffe0, RZ, 0xc0, !PT ;  /* 0xffffffe00f0f7812 */ /* 0x000fca00078ec0ff */
[----:B------:R-:W-:Y:S02]  /*14130*/  IMAD.IADD R15, R26, 0x1, -R15 ;  /* 0x000000011a0f7824 */ /* 0x000fe400078e0a0f */
[----:B--2---:R-:W-:-:S04]  /*14140*/  IMAD R3, R79, 0x80, R3 ;  /* 0x000000804f037824 */ /* 0x004fc800078e0203 */
[----:B------:R-:W-:-:S04]  /*14150*/  @P5 IMAD.HI.U32 R5, R3, c[0x0][0x4ec], RZ ;  /* 0x00013b0003055a27 */ /* 0x000fc800078e00ff */
[----:B------:R-:W-:Y:S01]  /*14160*/  IMAD.MOV.U32 R4, RZ, RZ, R3 ;  /* 0x000000ffff047224 */ /* 0x000fe200078e0003 */
[----:B------:R-:W-:Y:S02]  /*14170*/  @P5 SHF.R.U32.HI R4, RZ, c[0x0][0x4f0], R5 ;  /* 0x00013c00ff045a19 */ /* 0x000fe40000011605 */
[----:B---3--:R-:W-:Y:S02]  /*14180*/  SEL R5, R13, RZ, P2 ;  /* 0x000000ff0d057207 */ /* 0x008fe40001000000 */
[----:B------:R-:W-:Y:S01]  /*14190*/  IADD3 R13, P1, P0, R6, R8, R2 ;  /* 0x00000008060d7210 */ /* 0x000fe2000783e002 */
[----:B------:R-:W-:Y:S02]  /*141a0*/  IMAD.IADD R8, R9, 0x1, R11 ;  /* 0x0000000109087824 */ /* 0x000fe400078e020b */
[----:B------:R-:W-:Y:S02]  /*141b0*/  IMAD.MOV R9, RZ, RZ, -R4 ;  /* 0x000000ffff097224 */ /* 0x000fe400078e0a04 */
[----:B------:R-:W-:-:S02]  /*141c0*/  IMAD R11, R19, R5, RZ ;  /* 0x00000005130b7224 */ /* 0x000fc400078e02ff */
        /* <DEDUP_REMOVED lines=13> */
[----:B------:R-:W-:Y:S01]  /*142a0*/  IMAD.MOV.U32 R7, RZ, RZ, c[0x0][0x4ac] ;  /* 0x00012b00ff077624 */ /* 0x000fe200078e00ff */
[----:B------:R-:W-:Y:S01]  /*142b0*/  LEA R6, P0, R4, R6, 0x2 ;  /* 0x0000000604067211 */ /* 0x000fe200078010ff */
[----:B------:R-:W-:-:S03]  /*142c0*/  IMAD.IADD R5, R5, 0x1, R8 ;  /* 0x0000000105057824 */ /* 0x000fc600078e0208 */
[----:B------:R-:W-:-:S04]  /*142d0*/  SEL R7, R7, c[0x0][0x454], P2 ;  /* 0x0001150007077a07 */ /* 0x000fc80001000000 */
[----:B------:R-:W-:Y:S01]  /*142e0*/  LEA.HI.X R5, R4, R7, R5, 0x2, P0 ;  /* 0x0000000704057211 */ /* 0x000fe200000f1405 */
[----:B------:R-:W-:Y:S01]  /*142f0*/  IMAD R4, R10, c[0x0][0x4e8], RZ ;  /* 0x00013a000a047a24 */ /* 0x000fe200078e02ff */
[----:B------:R-:W-:Y:S04]  /*14300*/  SHFL.IDX PT, R12, R6, RZ, 0x1c1f ;  /* 0x001c1fff060c7589 */ /* 0x000fe800000e0000 */
[----:B------:R-:W1:Y:S04]  /*14310*/  SHFL.IDX PT, R13, R5, RZ, 0x1c1f ;  /* 0x001c1fff050d7589 */ /* 0x000e6800000e0000 */
[----:B------:R-:W-:Y:S04]  /*14320*/  SHFL.IDX PT, R10, R6, 0x1, 0x1c1f ;  /* 0x003c1f00060a7f89 */ /* 0x000fe800000e0000 */
[----:B------:R-:W2:Y:S04]  /*14330*/  SHFL.IDX PT, R11, R5, 0x1, 0x1c1f ;  /* 0x003c1f00050b7f89 */ /* 0x000ea800000e0000 */
[----:B------:R-:W-:Y:S04]  /*14340*/  SHFL.IDX PT, R9, R5, 0x2, 0x1c1f ;  /* 0x005c1f0005097f89 */ /* 0x000fe800000e0000 */
[----:B------:R4:W-:Y:S01]  /*14350*/  SHFL.IDX PT, R7, R5, 0x3, 0x1c1f ;  /* 0x007c1f0005077f89 */ /* 0x0009e200000e0000 */
[----:B------:R-:W-:-:S03]  /*14360*/  LOP3.LUT P0, RZ, R15, 0x3, RZ, 0xc0, !PT ;  /* 0x000000030fff7812 */ /* 0x000fc6000780c0ff */
[----:B------:R-:W3:Y:S01]  /*14370*/  SHFL.IDX PT, R8, R6, 0x2, 0x1c1f ;  /* 0x005c1f0006087f89 */ /* 0x000ee200000e0000 */
[----:B----4-:R-:W-:-:S05]  /*14380*/  IMAD R5, R79, 0x80, R25 ;  /* 0x000000804f057824 */ /* 0x010fca00078e0219 */
[C---:B------:R-:W-:Y:S02]  /*14390*/  IADD3 R17, R5.reuse, 0x8, RZ ;  /* 0x0000000805117810 */ /* 0x040fe40007ffe0ff */
[CC--:B------:R-:W-:Y:S02]  /*143a0*/  ISETP.GE.OR P4, PT, R5.reuse, R4.reuse, P0 ;  /* 0x000000040500720c */ /* 0x0c0fe40000786670 */
[----:B------:R-:W-:Y:S02]  /*143b0*/  IADD3 R16, R5, 0x40, RZ ;  /* 0x0000004005107810 */ /* 0x000fe40007ffe0ff */
[-C--:B------:R-:W-:Y:S02]  /*143c0*/  ISETP.GE.OR P3, PT, R17, R4.reuse, P0 ;  /* 0x000000041100720c */ /* 0x080fe40000766670 */
[----:B------:R-:W-:Y:S02]  /*143d0*/  ISETP.GE.OR P1, PT, R16, R4, P0 ;  /* 0x000000041000720c */ /* 0x000fe40000726670 */
[----:B------:R-:W-:-:S05]  /*143e0*/  IADD3 R15, R5, 0x48, RZ ;  /* 0x00000048050f7810 */ /* 0x000fca0007ffe0ff */
[----:B-1----:R-:W-:Y:S04]  /*143f0*/  @!P4 ST.E [R12.64], R21 ;  /* 0x000000150c00c985 */ /* 0x002fe8000c101906 */
[----:B--2---:R-:W-:Y:S01]  /*14400*/  @!P3 ST.E [R10.64], R22 ;  /* 0x000000160a00b985 */ /* 0x004fe2000c101906 */
[----:B------:R-:W-:-:S03]  /*14410*/  ISETP.GE.AND P3, PT, R16, R4, PT ;  /* 0x000000041000720c */ /* 0x000fc60003f66270 */
[----:B---3--:R-:W-:Y:S01]  /*14420*/  @!P1 ST.E [R8.64], R23 ;  /* 0x0000001708009985 */ /* 0x008fe2000c101906 */
[----:B------:R-:W-:Y:S02]  /*14430*/  ISETP.GE.AND P1, PT, R15, R4, PT ;  /* 0x000000040f00720c */ /* 0x000fe40003f26270 */
[----:B------:R-:W-:-:S04]  /*14440*/  LOP3.LUT R24, R24, 0xfffffffd, RZ, 0xc0, !PT ;  /* 0xfffffffd18187812 */ /* 0x000fc800078ec0ff */
[----:B------:R-:W-:-:S04]  /*14450*/  LOP3.LUT R24, R24, 0xfffffffe, RZ, 0xc0, !PT ;  /* 0xfffffffe18187812 */ /* 0x000fc800078ec0ff */
[----:B------:R-:W-:Y:S01]  /*14460*/  @P3 LOP3.LUT R24, R24, 0x1, RZ, 0xfc, !PT ;  /* 0x0000000118183812 */ /* 0x000fe200078efcff */
[----:B------:R-:W1:Y:S03]  /*14470*/  SHFL.IDX PT, R6, R6, 0x3, 0x1c1f ;  /* 0x007c1f0006067f89 */ /* 0x000e6600000e0000 */
[----:B------:R-:W-:-:S05]  /*14480*/  @P1 LOP3.LUT R24, R24, 0x2, RZ, 0xfc, !PT ;  /* 0x0000000218181812 */ /* 0x000fca00078efcff */
[----:B------:R2:W-:Y:S01]  /*14490*/  STL [R1+0x2c], R24 ;  /* 0x00002c1801007387 */ /* 0x0005e20000100800 */
[-C--:B------:R-:W-:Y:S02]  /*144a0*/  ISETP.GE.OR P0, PT, R15, R4.reuse, P0 ;  /* 0x000000040f00720c */ /* 0x080fe40000706670 */
[----:B------:R-:W-:-:S11]  /*144b0*/  ISETP.GE.AND P6, PT, R17, R4, PT ;  /* 0x000000041100720c */ /* 0x000fd60003fc6270 */
[----:B-1----:R2:W-:Y:S01]  /*144c0*/  @!P0 ST.E [R6.64], R20 ;  /* 0x0000001406008985 */ /* 0x0025e2000c101906 */
[----:B------:R-:W-:Y:S01]  /*144d0*/  ISETP.GE.AND P0, PT, R5, R4, PT ;  /* 0x000000040500720c */ /* 0x000fe20003f06270 */
[----:B------:R-:W-:Y:S05]  /*144e0*/  @P2 BRA `(.L_x_272) ;  /* 0x000008b000002947 */ /* 0x000fea0003800000 */
[----:B------:R-:W1:Y:S01]  /*144f0*/  S2R R25, SR_TID.X ;  /* 0x0000000000197919 */ /* 0x000e620000002100 */
[----:B------:R-:W-:Y:S01]  /*14500*/  IMAD R14, R14, c[0x0][0x3a0], RZ ;  /* 0x0000e8000e0e7a24 */ /* 0x000fe200078e02ff */
[----:B------:R-:W-:Y:S01]  /*14510*/  LEA R11, R79, R238, 0x7 ;  /* 0x000000ee4f0b7211 */ /* 0x000fe200078e38ff */
[----:B--2---:R-:W-:-:S04]  /*14520*/  IMAD.WIDE.U32 R6, R2, c[0x0][0x3a0], RZ ;  /* 0x0000e80002067a25 */ /* 0x004fc800078e00ff */
[----:B------:R-:W-:-:S05]  /*14530*/  IMAD R2, R2, c[0x0][0x3a4], R14 ;  /* 0x0000e90002027a24 */ /* 0x000fca00078e020e */
[----:B------:R-:W-:Y:S02]  /*14540*/  IADD3 R3, R7, R2, RZ ;  /* 0x0000000207037210 */ /* 0x000fe40007ffe0ff */
[----:B------:R-:W-:-:S05]  /*14550*/  MOV R2, R6 ;  /* 0x0000000600027202 */ /* 0x000fca0000000f00 */
[----:B------:R-:W-:Y:S01]  /*14560*/  IMAD.WIDE.U32 R6, R251, c[0x0][0x3e8], R2 ;  /* 0x0000fa00fb067a25 */ /* 0x000fe200078e0002 */
[----:B------:R-:W-:-:S03]  /*14570*/  SHF.R.S32.HI R3, RZ, 0x1f, R0 ;  /* 0x0000001fff037819 */ /* 0x000fc60000011400 */
[----:B------:R-:W-:Y:S01]  /*14580*/  IMAD R7, R251, c[0x0][0x3ec], R7 ;  /* 0x0000fb00fb077a24 */ /* 0x000fe200078e0207 */
[----:B-1----:R-:W-:Y:S01]  /*14590*/  SHF.R.S32.HI R24, RZ, 0x1f, R25 ;  /* 0x0000001fff187819 */ /* 0x002fe20000011419 */
[----:B------:R-:W-:Y:S01]  /*145a0*/  IMAD R8, R3, c[0x0][0x3f0], RZ ;  /* 0x0000fc0003087a24 */ /* 0x000fe200078e02ff */
[----:B------:R-:W-:Y:S01]  /*145b0*/  SHF.L.U32 R3, R236, 0x1, RZ ;  /* 0x00000001ec037819 */ /* 0x000fe200000006ff */
[----:B------:R-:W-:Y:S01]  /*145c0*/  IMAD.WIDE.U32 R6, R0, c[0x0][0x3f0], R6 ;  /* 0x0000fc0000067a25 */ /* 0x000fe200078e0006 */
[----:B------:R-:W-:-:S03]  /*145d0*/  LEA.HI R24, R24, R25, RZ, 0x2 ;  /* 0x0000001918187211 */ /* 0x000fc600078f10ff */
[----:B------:R-:W1:Y:S01]  /*145e0*/  LDS.128 R36, [R3+0x880] ;  /* 0x0008800003247984 */ /* 0x000e620000000c00 */
[----:B------:R-:W-:-:S03]  /*145f0*/  LOP3.LUT R24, R24, 0xfffffffc, RZ, 0xc0, !PT ;  /* 0xfffffffc18187812 */ /* 0x000fc600078ec0ff */
[----:B------:R-:W2:Y:S01]  /*14600*/  LDS.128 R48, [R3+0x1080] ;  /* 0x0010800003307984 */ /* 0x000ea20000000c00 */
[----:B------:R-:W-:-:S03]  /*14610*/  IADD3 R24, -R24, R25, RZ ;  /* 0x0000001918187210 */ /* 0x000fc60007ffe1ff */
[----:B------:R-:W3:Y:S01]  /*14620*/  LDS.128 R60, [R3+0x1880] ;  /* 0x00188000033c7984 */ /* 0x000ee20000000c00 */
[----:B------:R-:W-:-:S03]  /*14630*/  LEA R5, R24, R238, 0x5 ;  /* 0x000000ee18057211 */ /* 0x000fc600078e28ff */
[----:B------:R-:W4:Y:S01]  /*14640*/  LDS.128 R24, [R3+0x80] ;  /* 0x0000800003187984 */ /* 0x000f220000000c00 */
[----:B------:R-:W-:-:S03]  /*14650*/  LEA R5, R79, R5, 0x7 ;  /* 0x000000054f057211 */ /* 0x000fc600078e38ff */
[----:B------:R-:W1:Y:S02]  /*14660*/  LDS.128 R20, [R3+0x2080] ;  /* 0x0020800003147984 */ /* 0x000e640000000c00 */
[----:B------:R-:W-:Y:S02]  /*14670*/  @P5 IMAD.HI.U32 R9, R5, c[0x0][0x4ec], RZ ;  /* 0x00013b0005095a27 */ /* 0x000fe400078e00ff */
[----:B------:R-:W1:Y:S02]  /*14680*/  LDS.128 R32, [R3+0x2880] ;  /* 0x0028800003207984 */ /* 0x000e640000000c00 */
[----:B------:R-:W-:Y:S01]  /*14690*/  IMAD.MOV.U32 R2, RZ, RZ, R5 ;  /* 0x000000ffff027224 */ /* 0x000fe200078e0005 */
[----:B------:R-:W-:Y:S01]  /*146a0*/  @P5 SHF.R.U32.HI R2, RZ, c[0x0][0x4f0], R9 ;  /* 0x00013c00ff025a19 */ /* 0x000fe20000011609 */
[----:B------:R-:W-:Y:S01]  /*146b0*/  IMAD R9, R0, c[0x0][0x3f4], R8 ;  /* 0x0000fd0000097a24 */ /* 0x000fe200078e0208 */
[----:B------:R-:W1:Y:S02]  /*146c0*/  LDS.128 R44, [R3+0x3080] ;  /* 0x00308000032c7984 */ /* 0x000e640000000c00 */
[----:B------:R-:W-:Y:S01]  /*146d0*/  SHF.R.S32.HI R8, RZ, 0x1f, R2 ;  /* 0x0000001fff087819 */ /* 0x000fe20000011402 */
[----:B------:R-:W-:Y:S01]  /*146e0*/  IMAD.IADD R7, R7, 0x1, R9 ;  /* 0x0000000107077824 */ /* 0x000fe200078e0209 */
[----:B------:R-:W-:Y:S01]  /*146f0*/  IADD3 R0, -R2, RZ, RZ ;  /* 0x000000ff02007210 */ /* 0x000fe20007ffe1ff */
[----:B------:R-:W1:Y:S04]  /*14700*/  LDS.128 R56, [R3+0x3880] ;  /* 0x0038800003387984 */ /* 0x000e680000000c00 */
[----:B------:R-:W1:Y:S01]  /*14710*/  LDS.128 R16, [R3+0x4080] ;  /* 0x0040800003107984 */ /* 0x000e620000000c00 */
[----:B------:R-:W-:-:S03]  /*14720*/  IMAD R0, R0, c[0x0][0x4e8], R5 ;  /* 0x00013a0000007a24 */ /* 0x000fc600078e0205 */
[----:B------:R-:W1:Y:S02]  /*14730*/  LDS.128 R28, [R3+0x4880] ;  /* 0x00488000031c7984 */ /* 0x000e640000000c00 */
[----:B------:R-:W-:Y:S02]  /*14740*/  SHF.R.S32.HI R5, RZ, 0x1f, R0 ;  /* 0x0000001fff057819 */ /* 0x000fe40000011400 */
[----:B------:R-:W1:Y:S03]  /*14750*/  LDS.128 R40, [R3+0x5080] ;  /* 0x0050800003287984 */ /* 0x000e660000000c00 */
[----:B------:R-:W-:Y:S01]  /*14760*/  IMAD R5, R5, c[0x0][0x3d8], RZ ;  /* 0x0000f60005057a24 */ /* 0x000fe200078e02ff */
        /* <DEDUP_REMOVED lines=12> */
.L_x_343:
[----:B------:R-:W-:Y:S05]  /*14830*/  BRA.DIV ~URZ, `(.L_x_274) ;  /* 0x00003a327f007947 */ /* 0x000fea000b800000 */
[----:B------:R3:W4:Y:S02]  /*14840*/  SHFL.IDX PT, R0, R13, RZ, 0x1c1f ;  /* 0x001c1fff0d007589 */ /* 0x00072400000e0000 */
.L_x_344:
        /* <DEDUP_REMOVED lines=17> */
.L_x_276:
[----:B------:R-:W-:Y:S05]  /*14960*/  BSYNC B0 ;  /* 0x0000000000007941 */ /* 0x000fea0003800000 */
.L_x_275:
[----:B------:R-:W-:Y:S05]  /*14970*/  BRA.DIV ~URZ, `(.L_x_277) ;  /* 0x000039527f007947 */ /* 0x000fea000b800000 */
[----:B--2---:R2:W1:Y:S04]  /*14980*/  SHFL.IDX PT, R10, R12, 0x1, 0x1c1f ;  /* 0x003c1f000c0a7f89 */ /* 0x00446800000e0000 */
[----:B----4-:R2:W4:Y:S02]  /*14990*/  SHFL.IDX PT, R0, R13, 0x1, 0x1c1f ;  /* 0x003c1f000d007f89 */ /* 0x01052400000e0000 */
.L_x_345:
        /* <DEDUP_REMOVED lines=18> */
.L_x_279:
[----:B------:R-:W-:Y:S05]  /*14ac0*/  BSYNC B0 ;  /* 0x0000000000007941 */ /* 0x000fea0003800000 */
.L_x_278:
[----:B------:R-:W-:Y:S05]  /*14ad0*/  BRA.DIV ~URZ, `(.L_x_280) ;  /* 0x000038b27f007947 */ /* 0x000fea000b800000 */
[----:B-1----:R1:W2:Y:S02]  /*14ae0*/  SHFL.IDX PT, R10, R12, 0x2, 0x1c1f ;  /* 0x005c1f000c0a7f89 */ /* 0x0022a400000e0000 */
.L_x_346:
[----:B------:R-:W-:Y:S05]  /*14af0*/  BRA.DIV ~URZ, `(.L_x_281) ;  /* 0x000039027f007947 */ /* 0x000fea000b800000 */
[----:B----4-:R4:W1:Y:S02]  /*14b00*/  SHFL.IDX PT, R0, R13, 0x2, 0x1c1f ;  /* 0x005c1f000d007f89 */ /* 0x01086400000e0000 */
.L_x_347:
        /* <DEDUP_REMOVED lines=18> */
.L_x_283:
[----:B------:R-:W-:Y:S05]  /*14c30*/  BSYNC B0 ;  /* 0x0000000000007941 */ /* 0x000fea0003800000 */
.L_x_282:
[----:B------:R-:W-:Y:S05]  /*14c40*/  BRA.DIV ~URZ, `(.L_x_284) ;  /* 0x000038127f007947 */ /* 0x000fea000b800000 */
[----:B-1----:R1:W3:Y:S04]  /*14c50*/  SHFL.IDX PT, R6, R12, 0x3, 0x1c1f ;  /* 0x007c1f000c067f89 */ /* 0x0022e800000e0000 */
[----:B------:R1:W4:Y:S02]  /*14c60*/  SHFL.IDX PT, R0, R13, 0x3, 0x1c1f ;  /* 0x007c1f000d007f89 */ /* 0x00032400000e0000 */
.L_x_348:
        /* <DEDUP_REMOVED lines=19> */
.L_x_272:
[----:B--2---:R-:W2:Y:S01]  /*14da0*/  LDL.LU R7, [R1+0x3c] ;  /* 0x00003c0001077983 */ /* 0x004ea20000300800 */
[----:B------:R-:W-:Y:S02]  /*14db0*/  IMAD R14, R14, c[0x0][0x408], RZ ;  /* 0x000102000e0e7a24 */ /* 0x000fe400078e02ff */
[----:B------:R-:W-:-:S04]  /*14dc0*/  IMAD.WIDE.U32 R4, R2, c[0x0][0x408], RZ ;  /* 0x0001020002047a25 */ /* 0x000fc800078e00ff */
[----:B------:R-:W-:Y:S02]  /*14dd0*/  IMAD R2, R2, c[0x0][0x40c], R14 ;  /* 0x0001030002027a24 */ /* 0x000fe400078e020e */
[----:B------:R-:W-:-:S03]  /*14de0*/  @P5 IMAD.HI.U32 R6, R3, c[0x0][0x4ec], RZ ;  /* 0x00013b0003065a27 */ /* 0x000fc600078e00ff */
[----:B------:R-:W-:Y:S02]  /*14df0*/  IADD3 R5, R5, R2, RZ ;  /* 0x0000000205057210 */ /* 0x000fe40007ffe0ff */
[----:B------:R-:W-:-:S03]  /*14e00*/  SHF.R.S32.HI R2, RZ, 0x1f, R0 ;  /* 0x0000001fff027819 */ /* 0x000fc60000011400 */
[----:B------:R-:W-:-:S04]  /*14e10*/  IMAD.WIDE.U32 R4, R251, c[0x0][0x438], R4 ;  /* 0x00010e00fb047a25 */ /* 0x000fc800078e0004 */
[----:B------:R-:W-:Y:S02]  /*14e20*/  IMAD R2, R2, c[0x0][0x440], RZ ;  /* 0x0001100002027a24 */ /* 0x000fe400078e02ff */
[----:B------:R-:W-:Y:S02]  /*14e30*/  IMAD R5, R251, c[0x0][0x43c], R5 ;  /* 0x00010f00fb057a24 */ /* 0x000fe400078e0205 */
[C---:B------:R-:W-:Y:S02]  /*14e40*/  IMAD R2, R0.reuse, c[0x0][0x444], R2 ;  /* 0x0001110000027a24 */ /* 0x040fe400078e0202 */
[----:B------:R-:W-:Y:S01]  /*14e50*/  IMAD.WIDE.U32 R4, R0, c[0x0][0x440], R4 ;  /* 0x0001100000047a25 */ /* 0x000fe200078e0004 */
[----:B------:R-:W-:Y:S02]  /*14e60*/  MOV R0, R3 ;  /* 0x0000000300007202 */ /* 0x000fe40000000f00 */
[----:B------:R-:W-:Y:S02]  /*14e70*/  @P5 SHF.R.U32.HI R0, RZ, c[0x0][0x4f0], R6 ;  /* 0x00013c00ff005a19 */ /* 0x000fe40000011606 */
[----:B------:R-:W-:-:S02]  /*14e80*/  IADD3 R5, R5, R2, RZ ;  /* 0x0000000205057210 */ /* 0x000fc40007ffe0ff */
[----:B------:R-:W-:Y:S02]  /*14e90*/  SHF.R.S32.HI R2, RZ, 0x1f, R0 ;  /* 0x0000001fff027819 */ /* 0x000fe40000011400 */
[----:B------:R-:W-:-:S03]  /*14ea0*/  IADD3 R6, -R0, RZ, RZ ;  /* 0x000000ff00067210 */ /* 0x000fc60007ffe1ff */
[----:B------:R-:W-:Y:S02]  /*14eb0*/  IMAD R2, R2, c[0x0][0x430], RZ ;  /* 0x00010c0002027a24 */ /* 0x000fe400078e02ff */
[----:B------:R-:W-:Y:S02]  /*14ec0*/  IMAD R6, R6, c[0x0][0x4e8], R3 ;  /* 0x00013a0006067a24 */ /* 0x000fe400078e0203 */
[----:B--2---:R-:W-:-:S04]  /*14ed0*/  IMAD.WIDE.U32 R4, R7, c[0x0][0x448], R4 ;  /* 0x0001120007047a25 */ /* 0x004fc800078e0004 */
[----:B------:R-:W-:Y:S02]  /*14ee0*/  IMAD R5, R7, c[0x0][0x44c], R5 ;  /* 0x0001130007057a24 */ /* 0x000fe400078e0205 */
[C---:B------:R-:W-:Y:S02]  /*14ef0*/  IMAD R7, R0.reuse, c[0x0][0x434], R2 ;  /* 0x00010d0000077a24 */ /* 0x040fe400078e0202 */
        /* <DEDUP_REMOVED lines=11> */
.L_x_349:
[----:B------:R-:W-:Y:S05]  /*14fb0*/  BRA.DIV ~URZ, `(.L_x_287) ;  /* 0x000035d27f007947 */ /* 0x000fea000b800000 */
[----:B------:R3:W4:Y:S02]  /*14fc0*/  SHFL.IDX PT, R0, R24, RZ, 0x1c1f ;  /* 0x001c1fff18007589 */ /* 0x00072400000e0000 */
.L_x_350:
[C---:B------:R-:W-:Y:S01]  /*14fd0*/  IADD3 R16, R252.reuse, 0x20, RZ ;  /* 0x00000020fc107810 */ /* 0x040fe20007ffe0ff */
[----:B------:R-:W-:Y:S01]  /*14fe0*/  BSSY B0, `(.L_x_288) ;  /* 0x0000048000007945 */ /* 0x000fe20003800000 */
[C---:B------:R-:W-:Y:S02]  /*14ff0*/  IADD3 R15, R252.reuse, 0x28, RZ ;  /* 0x00000028fc0f7810 */ /* 0x040fe40007ffe0ff */
[C---:B------:R-:W-:Y:S02]  /*15000*/  IADD3 R14, R252.reuse, 0x30, RZ ;  /* 0x00000030fc0e7810 */ /* 0x040fe40007ffe0ff */
[C---:B------:R-:W-:Y:S02]  /*15010*/  IADD3 R13, R252.reuse, 0x38, RZ ;  /* 0x00000038fc0d7810 */ /* 0x040fe40007ffe0ff */
[C---:B------:R-:W-:Y:S02]  /*15020*/  IADD3 R12, R252.reuse, 0x40, RZ ;  /* 0x00000040fc0c7810 */ /* 0x040fe40007ffe0ff */
[----:B------:R-:W-:-:S02]  /*15030*/  IADD3 R11, R252, 0x48, RZ ;  /* 0x00000048fc0b7810 */ /* 0x000fc40007ffe0ff */
[C---:B------:R-:W-:Y:S02]  /*15040*/  IADD3 R10, R252.reuse, 0x50, RZ ;  /* 0x00000050fc0a7810 */ /* 0x040fe40007ffe0ff */
[C---:B------:R-:W-:Y:S02]  /*15050*/  IADD3 R9, R252.reuse, 0x58, RZ ;  /* 0x00000058fc097810 */ /* 0x040fe40007ffe0ff */
[C---:B------:R-:W-:Y:S02]  /*15060*/  IADD3 R8, R252.reuse, 0x8, RZ ;  /* 0x00000008fc087810 */ /* 0x040fe40007ffe0ff */
[C---:B------:R-:W-:Y:S02]  /*15070*/  IADD3 R7, R252.reuse, 0x10, RZ ;  /* 0x00000010fc077810 */ /* 0x040fe40007ffe0ff */
[----:B------:R-:W-:Y:S02]  /*15080*/  IADD3 R6, R252, 0x18, RZ ;  /* 0x00000018fc067810 */ /* 0x000fe40007ffe0ff */
[----:B------:R-:W-:-:S02]  /*15090*/  SHF.R.S32.HI R28, RZ, 0x1f, R16 ;  /* 0x0000001fff1c7819 */ /* 0x000fc40000011410 */
[----:B------:R-:W-:Y:S02]  /*150a0*/  SHF.R.S32.HI R29, RZ, 0x1f, R15 ;  /* 0x0000001fff1d7819 */ /* 0x000fe4000001140f */
[----:B------:R-:W-:Y:S02]  /*150b0*/  SHF.R.S32.HI R31, RZ, 0x1f, R14 ;  /* 0x0000001fff1f7819 */ /* 0x000fe4000001140e */
[----:B------:R-:W-:Y:S02]  /*150c0*/  SHF.R.S32.HI R30, RZ, 0x1f, R13 ;  /* 0x0000001fff1e7819 */ /* 0x000fe4000001140d */
[----:B------:R-:W-:Y:S02]  /*150d0*/  SHF.R.S32.HI R32, RZ, 0x1f, R12 ;  /* 0x0000001fff207819 */ /* 0x000fe4000001140c */
[----:B------:R-:W-:Y:S02]  /*150e0*/  SHF.R.S32.HI R33, RZ, 0x1f, R11 ;  /* 0x0000001fff217819 */ /* 0x000fe4000001140b */
[----:B------:R-:W-:-:S02]  /*150f0*/  SHF.R.S32.HI R34, RZ, 0x1f, R10 ;  /* 0x0000001fff227819 */ /* 0x000fc4000001140a */
[----:B------:R-:W-:Y:S02]  /*15100*/  SHF.R.S32.HI R35, RZ, 0x1f, R9 ;  /* 0x0000001fff237819 */ /* 0x000fe40000011409 */
[----:B------:R-:W-:Y:S02]  /*15110*/  SHF.R.S32.HI R26, RZ, 0x1f, R8 ;  /* 0x0000001fff1a7819 */ /* 0x000fe40000011408 */
[----:B------:R-:W-:Y:S02]  /*15120*/  SHF.R.S32.HI R25, RZ, 0x1f, R7 ;  /* 0x0000001fff197819 */ /* 0x000fe40000011407 */
[----:B------:R-:W-:Y:S01]  /*15130*/  SHF.R.S32.HI R27, RZ, 0x1f, R6 ;  /* 0x0000001fff1b7819 */ /* 0x000fe20000011406 */
[----:B------:R-:W-:Y:S05]  /*15140*/  @P0 BRA `(.L_x_289) ;  /* 0x0000031000000947 */ /* 0x000fea0003800000 */
[----:B------:R-:W-:Y:S02]  /*15150*/  ISETP.GE.AND P0, PT, R252, c[0x0][0x3c8], PT ;  /* 0x0000f200fc007a0c */ /* 0x000fe40003f06270 */
[----:B------:R-:W-:Y:S02]  /*15160*/  ISETP.GE.AND P1, PT, R8, c[0x0][0x3c8], PT ;  /* 0x0000f20008007a0c */ /* 0x000fe40003f26270 */
[----:B------:R-:W-:-:S02]  /*15170*/  ISETP.GE.AND P3, PT, R7, c[0x0][0x3c8], PT ;  /* 0x0000f20007007a0c */ /* 0x000fc40003f66270 */
[----:B------:R-:W-:-:S07]  /*15180*/  ISETP.GE.AND P4, PT, R6, c[0x0][0x3c8], PT ;  /* 0x0000f20006007a0c */ /* 0x000fce0003f86270 */
[----:B----4-:R-:W-:Y:S02]  /*15190*/  @!P0 IMAD.MOV.U32 R2, RZ, RZ, R0 ;  /* 0x000000ffff028224 */ /* 0x010fe400078e0000 */
[----:B--2---:R-:W-:-:S04]  /*151a0*/  @!P0 IMAD.MOV.U32 R3, RZ, RZ, R4 ;  /* 0x000000ffff038224 */ /* 0x004fc800078e0004 */
[----:B------:R-:W-:Y:S01]  /*151b0*/  @!P0 IMAD.WIDE R18, R252, 0x4, R2 ;  /* 0x00000004fc128825 */ /* 0x000fe200078e0202 */
[----:B------:R-:W-:-:S04]  /*151c0*/  @!P1 LEA R2, P2, R8, R0, 0x2 ;  /* 0x0000000008029211 */ /* 0x000fc800078410ff */
[----:B------:R-:W-:Y:S01]  /*151d0*/  @!P1 LEA.HI.X R3, R8, R4, R26, 0x2, P2 ;  /* 0x0000000408039211 */ /* 0x000fe200010f141a */
[----:B------:R2:W-:Y:S01]  /*151e0*/  @!P0 ST.E.64 [R18.64], R164 ;  /* 0x000000a412008985 */ /* 0x0005e2000c101b06 */
[----:B------:R-:W-:-:S03]  /*151f0*/  ISETP.GE.AND P2, PT, R15, c[0x0][0x3c8], PT ;  /* 0x0000f2000f007a0c */ /* 0x000fc60003f46270 */
[----:B------:R4:W-:Y:S01]  /*15200*/  @!P1 ST.E.64 [R2.64], R132 ;  /* 0x0000008402009985 */ /* 0x0009e2000c101b06 */
[----:B------:R-:W-:Y:S02]  /*15210*/  ISETP.GE.AND P1, PT, R16, c[0x0][0x3c8], PT ;  /* 0x0000f20010007a0c */ /* 0x000fe40003f26270 */
[----:B--2---:R-:W-:-:S04]  /*15220*/  @!P3 LEA R18, P0, R7, R0, 0x2 ;  /* 0x000000000712b211 */ /* 0x004fc800078010ff */
[----:B------:R-:W-:Y:S02]  /*15230*/  @!P3 LEA.HI.X R19, R7, R4, R25, 0x2, P0 ;  /* 0x000000040713b211 */ /* 0x000fe400000f1419 */
[----:B----4-:R-:W-:-:S03]  /*15240*/  @!P4 LEA R2, P0, R6, R0, 0x2 ;  /* 0x000000000602c211 */ /* 0x010fc600078010ff */
[----:B------:R2:W-:Y:S01]  /*15250*/  @!P3 ST.E.64 [R18.64], R128 ;  /* 0x000000801200b985 */ /* 0x0005e2000c101b06 */
[----:B------:R-:W-:Y:S02]  /*15260*/  @!P4 LEA.HI.X R3, R6, R4, R27, 0x2, P0 ;  /* 0x000000040603c211 */ /* 0x000fe400000f141b */
[----:B------:R-:W-:-:S03]  /*15270*/  ISETP.GE.AND P3, PT, R12, c[0x0][0x3c8], PT ;  /* 0x0000f2000c007a0c */ /* 0x000fc60003f66270 */
[----:B------:R4:W-:Y:S01]  /*15280*/  @!P4 ST.E.64 [R2.64], R124 ;  /* 0x0000007c0200c985 */ /* 0x0009e2000c101b06 */
[----:B------:R-:W-:Y:S02]  /*15290*/  ISETP.GE.AND P4, PT, R14, c[0x0][0x3c8], PT ;  /* 0x0000f2000e007a0c */ /* 0x000fe40003f86270 */
[----:B--2---:R-:W-:-:S04]  /*152a0*/  @!P1 LEA R18, P0, R16, R0, 0x2 ;  /* 0x0000000010129211 */ /* 0x004fc800078010ff */
[----:B------:R-:W-:Y:S02]  /*152b0*/  @!P1 LEA.HI.X R19, R16, R4, R28, 0x2, P0 ;  /* 0x0000000410139211 */ /* 0x000fe400000f141c */
[----:B----4-:R-:W-:-:S03]  /*152c0*/  @!P2 LEA R2, P0, R15, R0, 0x2 ;  /* 0x000000000f02a211 */ /* 0x010fc600078010ff */
[----:B------:R2:W-:Y:S01]  /*152d0*/  @!P1 ST.E.64 [R18.64], R166 ;  /* 0x000000a612009985 */ /* 0x0005e2000c101b06 */
[----:B------:R-:W-:Y:S02]  /*152e0*/  ISETP.GE.AND P1, PT, R13, c[0x0][0x3c8], PT ;  /* 0x0000f2000d007a0c */ /* 0x000fe40003f26270 */
[----:B------:R-:W-:Y:S02]  /*152f0*/  @!P2 LEA.HI.X R3, R15, R4, R29, 0x2, P0 ;  /* 0x000000040f03a211 */ /* 0x000fe400000f141d */
[----:B------:R-:W-:-:S03]  /*15300*/  @!P4 LEA R20, P0, R14, R0, 0x2 ;  /* 0x000000000e14c211 */ /* 0x000fc600078010ff */
        /* <DEDUP_REMOVED lines=11> */
[----:B-----5:R-:W-:-:S03]  /*153c0*/  @!P4 LEA R20, P0, R11, R0, 0x2 ;  /* 0x000000000b14c211 */ /* 0x020fc600078010ff */
[----:B------:R4:W-:Y:S01]  /*153d0*/  @!P3 ST.E.64 [R2.64], R112 ;  /* 0x000000700200b985 */ /* 0x0009e2000c101b06 */
[----:B------:R-:W-:-:S05]  /*153e0*/  @!P4 LEA.HI.X R21, R11, R4, R33, 0x2, P0 ;  /* 0x000000040b15c211 */ /* 0x000fca00000f1421 */
[----:B------:R1:W-:Y:S01]  /*153f0*/  @!P4 ST.E.64 [R20.64], R178 ;  /* 0x000000b21400c985 */ /* 0x0003e2000c101b06 */
[----:B--2---:R-:W-:-:S04]  /*15400*/  @!P2 LEA R18, P0, R10, R0, 0x2 ;  /* 0x000000000a12a211 */ /* 0x004fc800078010ff */
[----:B------:R-:W-:Y:S02]  /*15410*/  @!P2 LEA.HI.X R19, R10, R4, R34, 0x2, P0 ;  /* 0x000000040a13a211 */ /* 0x000fe400000f1422 */
[----:B----4-:R-:W-:-:S03]  /*15420*/  @!P1 LEA R2, P0, R9, R0, 0x2 ;  /* 0x0000000009029211 */ /* 0x010fc600078010ff */
[----:B------:R1:W-:Y:S01]  /*15430*/  @!P2 ST.E.64 [R18.64], R96 ;  /* 0x000000601200a985 */ /* 0x0003e2000c101b06 */
[----:B------:R-:W-:-:S05]  /*15440*/  @!P1 LEA.HI.X R3, R9, R4, R35, 0x2, P0 ;  /* 0x0000000409039211 */ /* 0x000fca00000f1423 */
[----:B------:R1:W-:Y:S04]  /*15450*/  @!P1 ST.E.64 [R2.64], R84 ;  /* 0x0000005402009985 */ /* 0x0003e8000c101b06 */
.L_x_289:
[----:B------:R-:W-:Y:S05]  /*15460*/  BSYNC B0 ;  /* 0x0000000000007941 */ /* 0x000fea0003800000 */
.L_x_288:
[----:B------:R-:W-:Y:S05]  /*15470*/  BRA.DIV ~URZ, `(.L_x_290) ;  /* 0x000031727f007947 */ /* 0x000fea000b800000 */
[----:B--2---:R2:W1:Y:S04]  /*15480*/  SHFL.IDX PT, R4, R17, 0x1, 0x1c1f ;  /* 0x003c1f0011047f89 */ /* 0x00446800000e0000 */
[----:B----4-:R2:W4:Y:S02]  /*15490*/  SHFL.IDX PT, R0, R24, 0x1, 0x1c1f ;  /* 0x003c1f0018007f89 */ /* 0x01052400000e0000 */
.L_x_351:
[----:B------:R-:W-:Y:S01]  /*154a0*/  BSSY B0, `(.L_x_291) ;  /* 0x0000033000007945 */ /* 0x000fe20003800000 */
[----:B------:R-:W-:Y:S05]  /*154b0*/  @P6 BRA `(.L_x_292) ;  /* 0x0000031000006947 */ /* 0x000fea0003800000 */
[----:B------:R-:W-:Y:S02]  /*154c0*/  ISETP.GE.AND P1, PT, R252, c[0x0][0x3c8], PT ;  /* 0x0000f200fc007a0c */ /* 0x000fe40003f26270 */
[----:B------:R-:W-:Y:S02]  /*154d0*/  ISETP.GE.AND P0, PT, R8, c[0x0][0x3c8], PT ;  /* 0x0000f20008007a0c */ /* 0x000fe40003f06270 */
[----:B------:R-:W-:Y:S02]  /*154e0*/  ISETP.GE.AND P3, PT, R7, c[0x0][0x3c8], PT ;  /* 0x0000f20007007a0c */ /* 0x000fe40003f66270 */
[----:B------:R-:W-:-:S07]  /*154f0*/  ISETP.GE.AND P4, PT, R6, c[0x0][0x3c8], PT ;  /* 0x0000f20006007a0c */ /* 0x000fce0003f86270 */
[----:B-1--4-:R-:W-:Y:S02]  /*15500*/  @!P1 IMAD.MOV.U32 R18, RZ, RZ, R0 ;  /* 0x000000ffff129224 */ /* 0x012fe400078e0000 */
[----:B------:R-:W-:Y:S01]  /*15510*/  @!P1 IMAD.MOV.U32 R19, RZ, RZ, R4 ;  /* 0x000000ffff139224 */ /* 0x000fe200078e0004 */
[----:B------:R-:W-:-:S03]  /*15520*/  @!P0 LEA R2, P2, R8, R0, 0x2 ;  /* 0x0000000008028211 */ /* 0x000fc600078410ff */
[----:B------:R-:W-:Y:S01]  /*15530*/  @!P1 IMAD.WIDE R18, R252, 0x4, R18 ;  /* 0x00000004fc129825 */ /* 0x000fe200078e0212 */
[----:B------:R-:W-:Y:S02]  /*15540*/  @!P0 LEA.HI.X R3, R8, R4, R26, 0x2, P2 ;  /* 0x0000000408038211 */ /* 0x000fe400010f141a */
[----:B------:R-:W-:Y:S02]  /*15550*/  ISETP.GE.AND P2, PT, R16, c[0x0][0x3c8], PT ;  /* 0x0000f20010007a0c */ /* 0x000fe40003f46270 */
[----:B------:R1:W-:Y:S01]  /*15560*/  @!P1 ST.E.64 [R18.64], R138 ;  /* 0x0000008a12009985 */ /* 0x0003e2000c101b06 */
[----:B------:R-:W-:-:S03]  /*15570*/  ISETP.GE.AND P1, PT, R15, c[0x0][0x3c8], PT ;  /* 0x0000f2000f007a0c */ /* 0x000fc60003f26270 */
[----:B------:R4:W-:Y:S01]  /*15580*/  @!P0 ST.E.64 [R2.64], R174 ;  /* 0x000000ae02008985 */ /* 0x0009e2000c101b06 */
[CC--:B-1----:R-:W-:Y:S02]  /*15590*/  @!P3 LEA R18, P5, R7.reuse, R0.reuse, 0x2 ;  /* 0x000000000712b211 */ /* 0x0c2fe400078a10ff */
[C---:B----4-:R-:W-:Y:S02]  /*155a0*/  @!P4 LEA R2, P0, R6.reuse, R0, 0x2 ;  /* 0x000000000602c211 */ /* 0x050fe400078010ff */
[-C--:B------:R-:W-:Y:S02]  /*155b0*/  @!P3 LEA.HI.X R19, R7, R4.reuse, R25, 0x2, P5 ;  /* 0x000000040713b211 */ /* 0x080fe400028f1419 */
[----:B------:R-:W-:Y:S02]  /*155c0*/  @!P4 LEA.HI.X R3, R6, R4, R27, 0x2, P0 ;  /* 0x000000040603c211 */ /* 0x000fe400000f141b */
[----:B------:R-:W-:Y:S01]  /*155d0*/  ISETP.GE.AND P0, PT, R14, c[0x0][0x3c8], PT ;  /* 0x0000f2000e007a0c */ /* 0x000fe20003f06270 */
[----:B------:R1:W-:Y:S01]  /*155e0*/  @!P3 ST.E.64 [R18.64], R176 ;  /* 0x000000b01200b985 */ /* 0x0003e2000c101b06 */
[----:B------:R-:W-:-:S03]  /*155f0*/  ISETP.GE.AND P5, PT, R12, c[0x0][0x3c8], PT ;  /* 0x0000f2000c007a0c */ /* 0x000fc60003fa6270 */
[----:B------:R4:W-:Y:S01]  /*15600*/  @!P4 ST.E.64 [R2.64], R100 ;  /* 0x000000640200c985 */ /* 0x0009e2000c101b06 */
        /* <DEDUP_REMOVED lines=10> */
[CC--:B----4-:R-:W-:Y:S02]  /*156b0*/  @!P4 LEA R2, P1, R13.reuse, R0.reuse, 0x2 ;  /* 0x000000000d02c211 */ /* 0x0d0fe400078210ff */
[----:B------:R-:W-:Y:S01]  /*156c0*/  ISETP.GE.AND P2, PT, R10, c[0x0][0x3c8], PT ;  /* 0x0000f2000a007a0c */ /* 0x000fe20003f46270 */
[----:B------:R1:W-:Y:S01]  /*156d0*/  @!P0 ST.E.64 [R18.64], R130 ;  /* 0x0000008212008985 */ /* 0x0003e2000c101b06 */
[----:B------:R-:W-:Y:S02]  /*156e0*/  @!P5 LEA R22, P0, R12, R0, 0x2 ;  /* 0x000000000c16d211 */ /* 0x000fe400078010ff */
[----:B------:R-:W-:Y:S02]  /*156f0*/  @!P4 LEA.HI.X R3, R13, R4, R30, 0x2, P1 ;  /* 0x000000040d03c211 */ /* 0x000fe400008f141e */
[----:B------:R-:W-:-:S02]  /*15700*/  ISETP.GE.AND P1, PT, R9, c[0x0][0x3c8], PT ;  /* 0x0000f20009007a0c */ /* 0x000fc40003f26270 */
[----:B------:R-:W-:Y:S01]  /*15710*/  @!P5 LEA.HI.X R23, R12, R4, R32, 0x2, P0 ;  /* 0x000000040c17d211 */ /* 0x000fe200000f1420 */
[----:B------:R4:W-:Y:S01]  /*15720*/  @!P4 ST.E.64 [R2.64], R134 ;  /* 0x000000860200c985 */ /* 0x0009e2000c101b06 */
[----:B------:R-:W-:-:S03]  /*15730*/  @!P3 LEA R20, P0, R11, R0, 0x2 ;  /* 0x000000000b14b211 */ /* 0x000fc600078010ff */
[----:B------:R2:W-:Y:S01]  /*15740*/  @!P5 ST.E.64 [R22.64], R182 ;  /* 0x000000b61600d985 */ /* 0x0005e2000c101b06 */
[----:B------:R-:W-:-:S05]  /*15750*/  @!P3 LEA.HI.X R21, R11, R4, R33, 0x2, P0 ;  /* 0x000000040b15b211 */ /* 0x000fca00000f1421 */
[----:B------:R2:W-:Y:S01]  /*15760*/  @!P3 ST.E.64 [R20.64], R180 ;  /* 0x000000b41400b985 */ /* 0x0005e2000c101b06 */
[----:B-1----:R-:W-:-:S04]  /*15770*/  @!P2 LEA R18, P0, R10, R0, 0x2 ;  /* 0x000000000a12a211 */ /* 0x002fc800078010ff */
[----:B------:R-:W-:Y:S02]  /*15780*/  @!P2 LEA.HI.X R19, R10, R4, R34, 0x2, P0 ;  /* 0x000000040a13a211 */ /* 0x000fe400000f1422 */
[----:B----4-:R-:W-:-:S03]  /*15790*/  @!P1 LEA R2, P0, R9, R0, 0x2 ;  /* 0x0000000009029211 */ /* 0x010fc600078010ff */
[----:B------:R2:W-:Y:S01]  /*157a0*/  @!P2 ST.E.64 [R18.64], R98 ;  /* 0x000000621200a985 */ /* 0x0005e2000c101b06 */
[----:B------:R-:W-:-:S05]  /*157b0*/  @!P1 LEA.HI.X R3, R9, R4, R35, 0x2, P0 ;  /* 0x0000000409039211 */ /* 0x000fca00000f1423 */
[----:B------:R2:W-:Y:S04]  /*157c0*/  @!P1 ST.E.64 [R2.64], R86 ;  /* 0x0000005602009985 */ /* 0x0005e8000c101b06 */
.L_x_292:
[----:B------:R-:W-:Y:S05]  /*157d0*/  BSYNC B0 ;  /* 0x0000000000007941 */ /* 0x000fea0003800000 */
.L_x_291:
[----:B------:R-:W-:Y:S05]  /*157e0*/  BRA.DIV ~URZ, `(.L_x_293) ;  /* 0x00002ec27f007947 */ /* 0x000fea000b800000 */
[----:B-1----:R1:W2:Y:S02]  /*157f0*/  SHFL.IDX PT, R4, R17, 0x2, 0x1c1f ;  /* 0x005c1f0011047f89 */ /* 0x0022a400000e0000 */
.L_x_352:
[----:B------:R-:W-:Y:S05]  /*15800*/  BRA.DIV ~URZ, `(.L_x_294) ;  /* 0x00002f127f007947 */ /* 0x000fea000b800000 */
[----:B----4-:R4:W1:Y:S02]  /*15810*/  SHFL.IDX PT, R0, R24, 0x2, 0x1c1f ;  /* 0x005c1f0018007f89 */ /* 0x01086400000e0000 */
.L_x_353:
[----:B--2---:R-:W2:Y:S01]  /*15820*/  LDL R2, [R1+0x2c] ;  /* 0x00002c0001027983 */ /* 0x004ea20000100800 */
[----:B------:R-:W-:Y:S01]  /*15830*/  BSSY B0, `(.L_x_295) ;  /* 0x0000034000007945 */ /* 0x000fe20003800000 */
[----:B--2---:R-:W-:-:S13]  /*15840*/  LOP3.LUT P0, RZ, R2, 0x1, RZ, 0xc0, !PT ;  /* 0x0000000102ff7812 */ /* 0x004fda000780c0ff */
[----:B------:R-:W-:Y:S05]  /*15850*/  @P0 BRA `(.L_x_296) ;  /* 0x0000031000000947 */ /* 0x000fea0003800000 */
[----:B------:R-:W-:Y:S02]  /*15860*/  ISETP.GE.AND P0, PT, R252, c[0x0][0x3c8], PT ;  /* 0x0000f200fc007a0c */ /* 0x000fe40003f06270 */
[----:B------:R-:W-:Y:S02]  /*15870*/  ISETP.GE.AND P2, PT, R8, c[0x0][0x3c8], PT ;  /* 0x0000f20008007a0c */ /* 0x000fe40003f46270 */
[----:B------:R-:W-:Y:S02]  /*15880*/  ISETP.GE.AND P4, PT, R7, c[0x0][0x3c8], PT ;  /* 0x0000f20007007a0c */ /* 0x000fe40003f86270 */
[----:B------:R-:W-:Y:S02]  /*15890*/  ISETP.GE.AND P3, PT, R6, c[0x0][0x3c8], PT ;  /* 0x0000f20006007a0c */ /* 0x000fe40003f66270 */
[----:B------:R-:W-:-:S05]  /*158a0*/  ISETP.GE.AND P6, PT, R14, c[0x0][0x3c8], PT ;  /* 0x0000f2000e007a0c */ /* 0x000fca0003fc6270 */
[----:B-1----:R-:W-:Y:S02]  /*158b0*/  @!P0 IMAD.MOV.U32 R18, RZ, RZ, R0 ;  /* 0x000000ffff128224 */ /* 0x002fe400078e0000 */
        /* <DEDUP_REMOVED lines=9> */
[C---:B--2---:R-:W-:Y:S02]  /*15950*/  @!P3 LEA R2, P2, R6.reuse, R0, 0x2 ;  /* 0x000000000602b211 */ /* 0x044fe400078410ff */
[-C--:B------:R-:W-:Y:S02]  /*15960*/  @!P4 LEA.HI.X R19, R7, R4.reuse, R25, 0x2, P5 ;  /* 0x000000040713c211 */ /* 0x080fe400028f1419 */
[----:B------:R-:W-:Y:S02]  /*15970*/  @!P3 LEA.HI.X R3, R6, R4, R27, 0x2, P2 ;  /* 0x000000040603b211 */ /* 0x000fe400010f141b */
[----:B------:R-:W-:Y:S01]  /*15980*/  @!P1 LEA R20, P5, R16, R0, 0x2 ;  /* 0x0000000010149211 */ /* 0x000fe200078a10ff */
[----:B------:R1:W-:Y:S01]  /*15990*/  @!P4 ST.E.64 [R18.64], R44 ;  /* 0x0000002c1200c985 */ /* 0x0003e2000c101b06 */
[----:B------:R-:W-:-:S02]  /*159a0*/  ISETP.GE.AND P4, PT, R13, c[0x0][0x3c8], PT ;  /* 0x0000f2000d007a0c */ /* 0x000fc40003f86270 */
[----:B------:R-:W-:Y:S01]  /*159b0*/  @!P1 LEA.HI.X R21, R16, R4, R28, 0x2, P5 ;  /* 0x0000000410159211 */ /* 0x000fe200028f141c */
[----:B------:R2:W-:Y:S01]  /*159c0*/  @!P3 ST.E.64 [R2.64], R46 ;  /* 0x0000002e0200b985 */ /* 0x0005e2000c101b06 */
[----:B------:R-:W-:-:S03]  /*159d0*/  ISETP.GE.AND P3, PT, R12, c[0x0][0x3c8], PT ;  /* 0x0000f2000c007a0c */ /* 0x000fc60003f66270 */
[----:B------:R-:W-:Y:S01]  /*159e0*/  @!P1 ST.E.64 [R20.64], R64 ;  /* 0x0000004014009985 */ /* 0x000fe2000c101b06 */
[----:B------:R-:W-:Y:S02]  /*159f0*/  ISETP.GE.AND P1, PT, R10, c[0x0][0x3c8], PT ;  /* 0x0000f2000a007a0c */ /* 0x000fe40003f26270 */
[CC--:B-1----:R-:W-:Y:S02]  /*15a00*/  @!P6 LEA R18, P5, R14.reuse, R0.reuse, 0x2 ;  /* 0x000000000e12e211 */ /* 0x0c2fe400078a10ff */
[C---:B--2---:R-:W-:Y:S02]  /*15a10*/  @!P0 LEA R2, P2, R15.reuse, R0, 0x2 ;  /* 0x000000000f028211 */ /* 0x044fe400078410ff */
[-C--:B------:R-:W-:Y:S02]  /*15a20*/  @!P6 LEA.HI.X R19, R14, R4.reuse, R31, 0x2, P5 ;  /* 0x000000040e13e211 */ /* 0x080fe400028f141f */
[----:B------:R-:W-:Y:S02]  /*15a30*/  @!P0 LEA.HI.X R3, R15, R4, R29, 0x2, P2 ;  /* 0x000000040f038211 */ /* 0x000fe400010f141d */
[----:B------:R-:W-:-:S03]  /*15a40*/  ISETP.GE.AND P2, PT, R11, c[0x0][0x3c8], PT ;  /* 0x0000f2000b007a0c */ /* 0x000fc60003f46270 */
[----:B------:R1:W-:Y:S01]  /*15a50*/  @!P0 ST.E.64 [R2.64], R50 ;  /* 0x0000003202008985 */ /* 0x0003e2000c101b06 */
[----:B------:R-:W-:-:S03]  /*15a60*/  ISETP.GE.AND P0, PT, R9, c[0x0][0x3c8], PT ;  /* 0x0000f20009007a0c */ /* 0x000fc60003f06270 */
[----:B------:R2:W-:Y:S01]  /*15a70*/  @!P6 ST.E.64 [R18.64], R52 ;  /* 0x000000341200e985 */ /* 0x0005e2000c101b06 */
[----:B-1----:R-:W-:-:S04]  /*15a80*/  @!P4 LEA R2, P5, R13, R0, 0x2 ;  /* 0x000000000d02c211 */ /* 0x002fc800078a10ff */
[----:B------:R-:W-:Y:S02]  /*15a90*/  @!P4 LEA.HI.X R3, R13, R4, R30, 0x2, P5 ;  /* 0x000000040d03c211 */ /* 0x000fe400028f141e */
[----:B------:R-:W-:-:S03]  /*15aa0*/  @!P3 LEA R22, P5, R12, R0, 0x2 ;  /* 0x000000000c16b211 */ /* 0x000fc600078a10ff */
[----:B------:R1:W-:Y:S01]  /*15ab0*/  @!P4 ST.E.64 [R2.64], R54 ;  /* 0x000000360200c985 */ /* 0x0003e2000c101b06 */
[C---:B------:R-:W-:Y:S02]  /*15ac0*/  @!P2 LEA R20, P4, R11.reuse, R0, 0x2 ;  /* 0x000000000b14a211 */ /* 0x040fe400078810ff */
[----:B------:R-:W-:Y:S02]  /*15ad0*/  @!P3 LEA.HI.X R23, R12, R4, R32, 0x2, P5 ;  /* 0x000000040c17b211 */ /* 0x000fe400028f1420 */
[C---:B--2---:R-:W-:Y:S02]  /*15ae0*/  @!P1 LEA R18, P5, R10.reuse, R0, 0x2 ;  /* 0x000000000a129211 */ /* 0x044fe400078a10ff */
[-C--:B------:R-:W-:Y:S01]  /*15af0*/  @!P2 LEA.HI.X R21, R11, R4.reuse, R33, 0x2, P4 ;  /* 0x000000040b15a211 */ /* 0x080fe200020f1421 */
[----:B------:R2:W-:Y:S01]  /*15b00*/  @!P3 ST.E.64 [R22.64], R68 ;  /* 0x000000441600b985 */ /* 0x0005e2000c101b06 */
[----:B------:R-:W-:-:S03]  /*15b10*/  @!P1 LEA.HI.X R19, R10, R4, R34, 0x2, P5 ;  /* 0x000000040a139211 */ /* 0x000fc600028f1422 */
[----:B------:R2:W-:Y:S04]  /*15b20*/  @!P2 ST.E.64 [R20.64], R60 ;  /* 0x0000003c1400a985 */ /* 0x0005e8000c101b06 */
[----:B------:R2:W-:Y:S01]  /*15b30*/  @!P1 ST.E.64 [R18.64], R56 ;  /* 0x0000003812009985 */ /* 0x0005e2000c101b06 */
[----:B-1----:R-:W-:-:S04]  /*15b40*/  @!P0 LEA R2, P4, R9, R0, 0x2 ;  /* 0x0000000009028211 */ /* 0x002fc800078810ff */
[----:B------:R-:W-:-:S05]  /*15b50*/  @!P0 LEA.HI.X R3, R9, R4, R35, 0x2, P4 ;  /* 0x0000000409038211 */ /* 0x000fca00020f1423 */
[----:B------:R2:W-:Y:S04]  /*15b60*/  @!P0 ST.E.64 [R2.64], R36 ;  /* 0x0000002402008985 */ /* 0x0005e8000c101b06 */
.L_x_296:
[----:B------:R-:W-:Y:S05]  /*15b70*/  BSYNC B0 ;  /* 0x0000000000007941 */ /* 0x000fea0003800000 */
.L_x_295:
[----:B------:R-:W-:Y:S05]  /*15b80*/  BRA.DIV ~URZ, `(.L_x_297) ;  /* 0x00002bf27f007947 */ /* 0x000fea000b800000 */
[----:B------:R2:W3:Y:S04]  /*15b90*/  SHFL.IDX PT, R4, R17, 0x3, 0x1c1f ;  /* 0x007c1f0011047f89 */ /* 0x0004e800000e0000 */
[----:B-1----:R2:W1:Y:S02]  /*15ba0*/  SHFL.IDX PT, R0, R24, 0x3, 0x1c1f ;  /* 0x007c1f0018007f89 */ /* 0x00246400000e0000 */
.L_x_354:
[----:B--2---:R-:W2:Y:S02]  /*15bb0*/  LDL R2, [R1+0x2c] ;  /* 0x00002c0001027983 */ /* 0x004ea40000100800 */
[----:B--2---:R-:W-:-:S13]  /*15bc0*/  LOP3.LUT P0, RZ, R2, 0x2, RZ, 0xc0, !PT ;  /* 0x0000000202ff7812 */ /* 0x004fda000780c0ff */
[----:B------:R-:W-:Y:S05]  /*15bd0*/  @P0 BRA `(.L_x_285) ;  /* 0x0000102000000947 */ /* 0x000fea0003800000 */
[----:B------:R-:W-:Y:S02]  /*15be0*/  ISETP.GE.AND P3, PT, R8, c[0x0][0x3c8], PT ;  /* 0x0000f20008007a0c */ /* 0x000fe40003f66270 */
[----:B------:R-:W-:Y:S02]  /*15bf0*/  ISETP.GE.AND P2, PT, R7, c[0x0][0x3c8], PT ;  /* 0x0000f20007007a0c */ /* 0x000fe40003f46270 */
[----:B------:R-:W-:Y:S02]  /*15c00*/  ISETP.GE.AND P1, PT, R6, c[0x0][0x3c8], PT ;  /* 0x0000f20006007a0c */ /* 0x000fe40003f26270 */
[----:B------:R-:W-:Y:S02]  /*15c10*/  ISETP.GE.AND P4, PT, R252, c[0x0][0x3c8], PT ;  /* 0x0000f200fc007a0c */ /* 0x000fe40003f86270 */
[----:B------:R-:W-:-:S05]  /*15c20*/  ISETP.GE.AND P0, PT, R16, c[0x0][0x3c8], PT ;  /* 0x0000f20010007a0c */ /* 0x000fca0003f06270 */
[CC--:B-1----:R-:W-:Y:S02]  /*15c30*/  @!P3 LEA R22, P6, R8.reuse, R0.reuse, 0x2 ;  /* 0x000000000816b211 */ /* 0x0c2fe400078c10ff */
[C---:B------:R-:W-:Y:S02]  /*15c40*/  @!P2 LEA R20, P5, R7.reuse, R0, 0x2 ;  /* 0x000000000714a211 */ /* 0x040fe400078a10ff */
[-C--:B---3--:R-:W-:Y:S02]  /*15c50*/  @!P3 LEA.HI.X R23, R8, R4.reuse, R26, 0x2, P6 ;  /* 0x000000040817b211 */ /* 0x088fe400030f141a */
[----:B------:R-:W-:Y:S01]  /*15c60*/  @!P2 LEA.HI.X R21, R7, R4, R25, 0x2, P5 ;  /* 0x000000040715a211 */ /* 0x000fe200028f1419 */
[----:B----4-:R-:W-:Y:S01]  /*15c70*/  @!P4 IMAD.MOV.U32 R24, RZ, RZ, R0 ;  /* 0x000000ffff18c224 */ /* 0x010fe200078e0000 */
[-C--:B------:R-:W-:Y:S01]  /*15c80*/  @!P1 LEA R18, P6, R6, R0.reuse, 0x2 ;  /* 0x0000000006129211 */ /* 0x080fe200078c10ff */
[----:B------:R-:W-:Y:S01]  /*15c90*/  @!P4 IMAD.MOV.U32 R25, RZ, RZ, R4 ;  /* 0x000000ffff19c224 */ /* 0x000fe200078e0004 */
[----:B------:R-:W-:-:S02]  /*15ca0*/  @!P0 LEA R2, P5, R16, R0, 0x2 ;  /* 0x0000000010028211 */ /* 0x000fc400078a10ff */
[-C--:B------:R-:W-:Y:S01]  /*15cb0*/  @!P1 LEA.HI.X R19, R6, R4.reuse, R27, 0x2, P6 ;  /* 0x0000000406139211 */ /* 0x080fe200030f141b */
[----:B------:R-:W-:Y:S01]  /*15cc0*/  @!P4 IMAD.WIDE R24, R252, 0x4, R24 ;  /* 0x00000004fc18c825 */ /* 0x000fe200078e0218 */
[----:B------:R-:W-:Y:S02]  /*15cd0*/  ISETP.GE.AND P6, PT, R15, c[0x0][0x3c8], PT ;  /* 0x0000f2000f007a0c */ /* 0x000fe40003fc6270 */
[----:B------:R-:W-:Y:S02]  /*15ce0*/  @!P0 LEA.HI.X R3, R16, R4, R28, 0x2, P5 ;  /* 0x0000000410038211 */ /* 0x000fe400028f141c */
[----:B------:R-:W-:Y:S01]  /*15cf0*/  ISETP.GE.AND P5, PT, R14, c[0x0][0x3c8], PT ;  /* 0x0000f2000e007a0c */ /* 0x000fe20003fa6270 */
[----:B------:R-:W-:Y:S01]  /*15d00*/  @!P4 ST.E.64 [R24.64], R82 ;  /* 0x000000521800c985 */ /* 0x000fe2000c101b06 */
[----:B------:R-:W-:-:S03]  /*15d10*/  ISETP.GE.AND P4, PT, R13, c[0x0][0x3c8], PT ;  /* 0x0000f2000d007a0c */ /* 0x000fc60003f86270 */
[----:B------:R-:W-:Y:S01]  /*15d20*/  @!P3 ST.E.64 [R22.64], R76 ;  /* 0x0000004c1600b985 */ /* 0x000fe2000c101b06 */
[----:B------:R-:W-:-:S03]  /*15d30*/  ISETP.GE.AND P3, PT, R12, c[0x0][0x3c8], PT ;  /* 0x0000f2000c007a0c */ /* 0x000fc60003f66270 */
[----:B------:R1:W-:Y:S01]  /*15d40*/  @!P2 ST.E.64 [R20.64], R72 ;  /* 0x000000481400a985 */ /* 0x0003e2000c101b06 */
[----:B------:R-:W-:-:S03]  /*15d50*/  ISETP.GE.AND P2, PT, R11, c[0x0][0x3c8], PT ;  /* 0x0000f2000b007a0c */ /* 0x000fc60003f46270 */
[----:B------:R2:W-:Y:S04]  /*15d60*/  @!P1 ST.E.64 [R18.64], R66 ;  /* 0x0000004212009985 */ /* 0x0005e8000c101b06 */
[----:B------:R3:W-:Y:S01]  /*15d70*/  @!P0 ST.E.64 [R2.64], R48 ;  /* 0x0000003002008985 */ /* 0x0007e2000c101b06 */
[CC--:B-1----:R-:W-:Y:S02]  /*15d80*/  @!P6 LEA R20, P0, R15.reuse, R0.reuse, 0x2 ;  /* 0x000000000f14e211 */ /* 0x0c2fe400078010ff */
[----:B--2---:R-:W-:Y:S02]  /*15d90*/  @!P5 LEA R18, P1, R14, R0, 0x2 ;  /* 0x000000000e12d211 */ /* 0x004fe400078210ff */
[----:B------:R-:W-:Y:S02]  /*15da0*/  @!P6 LEA.HI.X R21, R15, R4, R29, 0x2, P0 ;  /* 0x000000040f15e211 */ /* 0x000fe400000f141d */
[----:B------:R-:W-:-:S02]  /*15db0*/  @!P4 LEA R16, P0, R13, R0, 0x2 ;  /* 0x000000000d10c211 */ /* 0x000fc400078010ff */
[-C--:B------:R-:W-:Y:S01]  /*15dc0*/  @!P5 LEA.HI.X R19, R14, R4.reuse, R31, 0x2, P1 ;  /* 0x000000040e13d211 */ /* 0x080fe200008f141f */
[----:B------:R1:W-:Y:S01]  /*15dd0*/  @!P6 ST.E.64 [R20.64], R88 ;  /* 0x000000581400e985 */ /* 0x0003e2000c101b06 */
[----:B------:R-:W-:Y:S02]  /*15de0*/  ISETP.GE.AND P1, PT, R10, c[0x0][0x3c8], PT ;  /* 0x0000f2000a007a0c */ /* 0x000fe40003f26270 */
[----:B------:R-:W-:Y:S01]  /*15df0*/  @!P4 LEA.HI.X R17, R13, R4, R30, 0x2, P0 ;  /* 0x000000040d11c211 */ /* 0x000fe200000f141e */
[----:B------:R1:W-:Y:S01]  /*15e00*/  @!P5 ST.E.64 [R18.64], R80 ;  /* 0x000000501200d985 */ /* 0x0003e2000c101b06 */
[----:B------:R-:W-:-:S03]  /*15e10*/  @!P3 LEA R14, P0, R12, R0, 0x2 ;  /* 0x000000000c0eb211 */ /* 0x000fc600078010ff */
[----:B------:R1:W-:Y:S01]  /*15e20*/  @!P4 ST.E.64 [R16.64], R74 ;  /* 0x0000004a1000c985 */ /* 0x0003e2000c101b06 */
[----:B------:R-:W-:Y:S02]  /*15e30*/  @!P3 LEA.HI.X R15, R12, R4, R32, 0x2, P0 ;  /* 0x000000040c0fb211 */ /* 0x000fe400000f1420 */
[----:B------:R-:W-:-:S03]  /*15e40*/  @!P2 LEA R6, P0, R11, R0, 0x2 ;  /* 0x000000000b06a211 */ /* 0x000fc600078010ff */
[----:B------:R1:W-:Y:S01]  /*15e50*/  @!P3 ST.E.64 [R14.64], R70 ;  /* 0x000000460e00b985 */ /* 0x0003e2000c101b06 */
[----:B------:R-:W-:Y:S02]  /*15e60*/  @!P2 LEA.HI.X R7, R11, R4, R33, 0x2, P0 ;  /* 0x000000040b07a211 */ /* 0x000fe400000f1421 */
[----:B---3--:R-:W-:-:S03]  /*15e70*/  @!P1 LEA R2, P0, R10, R0, 0x2 ;  /* 0x000000000a029211 */ /* 0x008fc600078010ff */
[----:B------:R1:W-:Y:S01]  /*15e80*/  @!P2 ST.E.64 [R6.64], R62 ;  /* 0x0000003e0600a985 */ /* 0x0003e2000c101b06 */
[----:B------:R-:W-:Y:S02]  /*15e90*/  @!P1 LEA.HI.X R3, R10, R4, R34, 0x2, P0 ;  /* 0x000000040a039211 */ /* 0x000fe400000f1422 */
[----:B------:R-:W-:-:S03]  /*15ea0*/  ISETP.GE.AND P0, PT, R9, c[0x0][0x3c8], PT ;  /* 0x0000f20009007a0c */ /* 0x000fc60003f06270 */
[----:B------:R1:W-:Y:S10]  /*15eb0*/  @!P1 ST.E.64 [R2.64], R58 ;  /* 0x0000003a02009985 */ /* 0x0003f4000c101b06 */
[----:B------:R-:W-:Y:S05]  /*15ec0*/  @P0 BRA `(.L_x_285) ;  /* 0x00000d3000000947 */ /* 0x000fea0003800000 */
[----:B-1----:R-:W-:-:S04]  /*15ed0*/  LEA R2, P0, R9, R0, 0x2 ;  /* 0x0000000009027211 */ /* 0x002fc800078010ff */
[----:B------:R-:W-:-:S05]  /*15ee0*/  LEA.HI.X R3, R9, R4, R35, 0x2, P0 ;  /* 0x0000000409037211 */ /* 0x000fca00000f1423 */
[----:B------:R1:W-:Y:S01]  /*15ef0*/  ST.E.64 [R2.64], R38 ;  /* 0x0000002602007985 */ /* 0x0003e2000c101b06 */
[----:B------:R-:W-:Y:S05]  /*15f00*/  BRA `(.L_x_285) ;  /* 0x00000cf000007947 */ /* 0x000fea0003800000 */
.L_x_270:
[----:B------:R-:W2:Y:S04]  /*15f10*/  LDL.LU R7, [R1+0x8] ;  /* 0x0000080001077983 */ /* 0x000ea80000300800 */
[----:B------:R-:W3:Y:S01]  /*15f20*/  LDL R6, [R1+0x10] ;  /* 0x0000100001067983 */ /* 0x000ee20000100800 */
        /* <DEDUP_REMOVED lines=10> */
[----:B---3--:R-:W-:-:S05]  /*15fd0*/  @P1 LEA.HI.X R3, R249, c[0x0][0x50c], R6, 0x2, P0 ;  /* 0x00014300f9031a11 */ /* 0x008fca00000f1406 */
[----:B------:R1:W5:Y:S01]  /*15fe0*/  @P1 LDG.E R19, [R2.64] ;  /* 0x0000000602131981 */ /* 0x000362000c1e1900 */
[----:B--2---:R-:W-:-:S04]  /*15ff0*/  ISETP.NE.AND P0, PT, R7, RZ, PT ;  /* 0x000000ff0700720c */ /* 0x004fc80003f05270 */
[----:B------:R-:W-:Y:S01]  /*16000*/  SEL R17, R7, c[0x0][0x3d4], P0 ;  /* 0x0000f50007117a07 */ /* 0x000fe20000000000 */
[----:B------:R-:W-:Y:S05]  /*16010*/  @P1 BRA `(.L_x_298) ;  /* 0x0000004000001947 */ /* 0x000fea0003800000 */
[----:B------:R-:W-:Y:S05]  /*16020*/  @!P2 BRA `(.L_x_298) ;  /* 0x000000300000a947 */ /* 0x000fea0003800000 */
[----:B-1----:R1:W2:Y:S04]  /*16030*/  LDG.E R2, [R4.64] ;  /* 0x0000000604027981 */ /* 0x0022a8000c1e1900 */
[----:B-1----:R-:W2:Y:S02]  /*16040*/  LDG.E R4, [R4.64+0x4] ;  /* 0x0000040604047981 */ /* 0x002ea4000c1e1900 */
[----:B--2--5:R-:W-:Y:S02]  /*16050*/  IADD3 R19, -R2, R4, RZ ;  /* 0x0000000402137210 */ /* 0x024fe40007ffe1ff */
.L_x_298:
[----:B-1----:R-:W1:Y:S01]  /*16060*/  S2R R4, SR_TID.X ;  /* 0x0000000000047919 */ /* 0x002e620000002100 */
[----:B------:R-:W-:Y:S01]  /*16070*/  BSSY B0, `(.L_x_299) ;  /* 0x0000037000007945 */ /* 0x000fe20003800000 */
[----:B------:R-:W-:Y:S02]  /*16080*/  SEL R10, R249, RZ, !P2 ;  /* 0x000000fff90a7207 */ /* 0x000fe40005000000 */
[----:B------:R-:W-:-:S02]  /*16090*/  SEL R20, R6, RZ, !P2 ;  /* 0x000000ff06147207 */ /* 0x000fc40005000000 */
[----:B-----5:R-:W-:Y:S02]  /*160a0*/  SHF.R.S32.HI R16, RZ, 0x1f, R0 ;  /* 0x0000001fff107819 */ /* 0x020fe40000011400 */
[----:B-1----:R-:W-:-:S13]  /*160b0*/  ISETP.GT.AND P0, PT, R4, 0x7f, PT ;  /* 0x0000007f0400780c */ /* 0x002fda0003f04270 */
[----:B------:R-:W-:Y:S05]  /*160c0*/  @P0 BRA `(.L_x_300) ;  /* 0x0000031000000947 */ /* 0x000fea0003800000 */
[----:B------:R-:W2:Y:S01]  /*160d0*/  LDL R3, [R1+0x4] ;  /* 0x0000040001037983 */ /* 0x000ea20000100800 */
[----:B------:R-:W-:Y:S01]  /*160e0*/  IMAD R2, R19, c[0x0][0x4e8], RZ ;  /* 0x00013a0013027a24 */ /* 0x000fe200078e02ff */
[----:B--2---:R-:W-:-:S04]  /*160f0*/  LEA R11, R3, R4, 0x7 ;  /* 0x00000004030b7211 */ /* 0x004fc800078e38ff */
[----:B------:R-:W-:-:S13]  /*16100*/  ISETP.GE.AND P0, PT, R11, R2, PT ;  /* 0x000000020b00720c */ /* 0x000fda0003f06270 */
[----:B------:R-:W-:Y:S05]  /*16110*/  @P0 BRA `(.L_x_300) ;  /* 0x000002c000000947 */ /* 0x000fea0003800000 */
[----:B------:R-:W2:Y:S01]  /*16120*/  LDL.LU R21, [R1+0x3c] ;  /* 0x00003c0001157983 */ /* 0x000ea20000300800 */
[----:B------:R-:W-:Y:S01]  /*16130*/  IMAD.MOV.U32 R2, RZ, RZ, 0x368 ;  /* 0x00000368ff027424 */ /* 0x000fe200078e00ff */
[----:B------:R-:W-:-:S04]  /*16140*/  ISETP.GT.AND P2, PT, R17, 0x1, PT ;  /* 0x000000011100780c */ /* 0x000fc80003f44270 */
[----:B------:R-:W-:-:S04]  /*16150*/  SEL R2, R2, 0x328, P2 ;  /* 0x0000032802027807 */ /* 0x000fc80001000000 */
[----:B------:R1:W3:Y:S08]  /*16160*/  LDC.64 R8, c[0x0][R2+0x170] ;  /* 0x00005c0002087b82 */ /* 0x0002f00000000a00 */
[----:B------:R1:W4:Y:S08]  /*16170*/  LDC.64 R6, c[0x0][R2+0x168] ;  /* 0x00005a0002067b82 */ /* 0x0003300000000a00 */
[----:B------:R1:W5:Y:S08]  /*16180*/  LDC.64 R14, c[0x0][R2+0x178] ;  /* 0x00005e00020e7b82 */ /* 0x0003700000000a00 */
[----:B------:R1:W2:Y:S02]  /*16190*/  LDC.64 R12, c[0x0][R2+0x160] ;  /* 0x00005800020c7b82 */ /* 0x0002a40000000a00 */
[----:B-1----:R-:W-:-:S02]  /*161a0*/  IMAD.MOV.U32 R2, RZ, RZ, c[0x0][0x4e8] ;  /* 0x00013a00ff027624 */ /* 0x002fc400078e00ff */
[-C--:B---3--:R-:W-:Y:S02]  /*161b0*/  IMAD R3, R9, R10.reuse, RZ ;  /* 0x0000000a09037224 */ /* 0x088fe400078e02ff */
[----:B------:R-:W-:Y:S01]  /*161c0*/  IMAD.WIDE.U32 R4, R8, R10, RZ ;  /* 0x0000000a08047225 */ /* 0x000fe200078e00ff */
[----:B------:R-:W-:Y:S02]  /*161d0*/  ISETP.NE.AND P0, PT, R2, 0x1, PT ;  /* 0x000000010200780c */ /* 0x000fe40003f05270 */
[----:B------:R-:W-:Y:S01]  /*161e0*/  MOV R2, R11 ;  /* 0x0000000b00027202 */ /* 0x000fe20000000f00 */
[----:B------:R-:W-:Y:S02]  /*161f0*/  IMAD R8, R8, R20, R3 ;  /* 0x0000001408087224 */ /* 0x000fe400078e0203 */
[-C--:B----4-:R-:W-:Y:S02]  /*16200*/  IMAD R9, R7, R251.reuse, RZ ;  /* 0x000000fb07097224 */ /* 0x090fe400078e02ff */
        /* <DEDUP_REMOVED lines=9> */
[-C--:B-----5:R-:W-:Y:S02]  /*162a0*/  IMAD R8, R15, R3.reuse, RZ ;  /* 0x000000030f087224 */ /* 0x0a0fe400078e02ff */
        /* <DEDUP_REMOVED lines=19> */
.L_x_300:
[----:B------:R-:W-:Y:S05]  /*163e0*/  BSYNC B0 ;  /* 0x0000000000007941 */ /* 0x000fea0003800000 */
.L_x_299:
[----:B------:R-:W-:-:S13]  /*163f0*/  ISETP.GT.AND P0, PT, R17, 0x1, PT ;  /* 0x000000011100780c */ /* 0x000fda0003f04270 */
[----:B------:R-:W-:Y:S05]  /*16400*/  @P0 BRA `(.L_x_285) ;  /* 0x000007f000000947 */ /* 0x000fea0003800000 */
[----:B-1----:R-:W2:Y:S01]  /*16410*/  LDL.LU R2, [R1+0x4] ;  /* 0x0000040001027983 */ /* 0x002ea20000300800 */
[----:B------:R-:W-:-:S03]  /*16420*/  IMAD R4, R16, c[0x0][0x3a0], RZ ;  /* 0x0000e80010047a24 */ /* 0x000fc600078e02ff */
[----:B------:R-:W1:Y:S02]  /*16430*/  S2R R3, SR_TID.X ;  /* 0x0000000000037919 */ /* 0x000e640000002100 */
[----:B-1----:R-:W-:-:S04]  /*16440*/  SHF.R.S32.HI R5, RZ, 0x1f, R3 ;  /* 0x0000001fff057819 */ /* 0x002fc80000011403 */
[----:B------:R-:W-:-:S04]  /*16450*/  LEA.HI R5, R5, R3, RZ, 0x2 ;  /* 0x0000000305057211 */ /* 0x000fc800078f10ff */
[----:B------:R-:W-:-:S04]  /*16460*/  LOP3.LUT R5, R5, 0xfffffffc, RZ, 0xc0, !PT ;  /* 0xfffffffc05057812 */ /* 0x000fc800078ec0ff */
[----:B------:R-:W-:Y:S02]  /*16470*/  IADD3 R5, -R5, R3, RZ ;  /* 0x0000000305057210 */ /* 0x000fe40007ffe1ff */
[----:B--2---:R-:W-:Y:S02]  /*16480*/  MOV R8, R2 ;  /* 0x0000000200087202 */ /* 0x004fe40000000f00 */
[----:B------:R-:W-:Y:S02]  /*16490*/  MOV R2, c[0x0][0x4e8] ;  /* 0x00013a0000027a02 */ /* 0x000fe40000000f00 */
[----:B------:R-:W-:Y:S02]  /*164a0*/  LEA R11, R8, R238, 0x7 ;  /* 0x000000ee080b7211 */ /* 0x000fe400078e38ff */
[----:B------:R-:W-:Y:S01]  /*164b0*/  ISETP.NE.AND P0, PT, R2, 0x1, PT ;  /* 0x000000010200780c */ /* 0x000fe20003f05270 */
        /* <DEDUP_REMOVED lines=30> */
.L_x_355:
[----:B------:R-:W-:Y:S05]  /*166a0*/  BRA.DIV ~URZ, `(.L_x_302) ;  /* 0x000022027f007947 */ /* 0x000fea000b800000 */
[----:B------:R3:W4:Y:S02]  /*166b0*/  SHFL.IDX PT, R0, R12, RZ, 0x1c1f ;  /* 0x001c1fff0c007589 */ /* 0x00072400000e0000 */
.L_x_356:
        /* <DEDUP_REMOVED lines=18> */
.L_x_304:
[----:B------:R-:W-:Y:S05]  /*167e0*/  BSYNC B0 ;  /* 0x0000000000007941 */ /* 0x000fea0003800000 */
.L_x_303:
[----:B------:R-:W-:Y:S05]  /*167f0*/  BRA.DIV ~URZ, `(.L_x_305) ;  /* 0x000021127f007947 */ /* 0x000fea000b800000 */
[----:B--2---:R2:W1:Y:S04]  /*16800*/  SHFL.IDX PT, R8, R9, 0x1, 0x1c1f ;  /* 0x003c1f0009087f89 */ /* 0x00446800000e0000 */
[----:B----4-:R2:W4:Y:S02]  /*16810*/  SHFL.IDX PT, R0, R12, 0x1, 0x1c1f ;  /* 0x003c1f000c007f89 */ /* 0x01052400000e0000 */
.L_x_357:
        /* <DEDUP_REMOVED lines=18> */
.L_x_307:
[----:B------:R-:W-:Y:S05]  /*16940*/  BSYNC B0 ;  /* 0x0000000000007941 */ /* 0x000fea0003800000 */
.L_x_306:
[----:B------:R-:W-:Y:S05]  /*16950*/  BRA.DIV ~URZ, `(.L_x_308) ;  /* 0x000020727f007947 */ /* 0x000fea000b800000 */
[----:B-1----:R1:W2:Y:S02]  /*16960*/  SHFL.IDX PT, R8, R9, 0x2, 0x1c1f ;  /* 0x005c1f0009087f89 */ /* 0x0022a400000e0000 */
.L_x_358:
[----:B------:R-:W-:Y:S05]  /*16970*/  BRA.DIV ~URZ, `(.L_x_309) ;  /* 0x000020c27f007947 */ /* 0x000fea000b800000 */
[----:B----4-:R4:W1:Y:S02]  /*16980*/  SHFL.IDX PT, R0, R12, 0x2, 0x1c1f ;  /* 0x005c1f000c007f89 */ /* 0x01086400000e0000 */
.L_x_359:
        /* <DEDUP_REMOVED lines=18> */
.L_x_311:
[----:B------:R-:W-:Y:S05]  /*16ab0*/  BSYNC B0 ;  /* 0x0000000000007941 */ /* 0x000fea0003800000 */
.L_x_310:
[----:B------:R-:W-:Y:S05]  /*16ac0*/  BRA.DIV ~URZ, `(.L_x_312) ;  /* 0x00001fd27f007947 */ /* 0x000fea000b800000 */
[----:B--2---:R2:W3:Y:S04]  /*16ad0*/  SHFL.IDX PT, R8, R9, 0x3, 0x1c1f ;  /* 0x007c1f0009087f89 */ /* 0x0044e800000e0000 */
[----:B-1----:R2:W1:Y:S02]  /*16ae0*/  SHFL.IDX PT, R0, R12, 0x3, 0x1c1f ;  /* 0x007c1f000c007f89 */ /* 0x00246400000e0000 */
.L_x_360:
        /* <DEDUP_REMOVED lines=17> */
.L_x_285:
[----:B------:R-:W-:Y:S05]  /*16c00*/  BSYNC B1 ;  /* 0x0000000000017941 */ /* 0x000fea0003800000 */
.L_x_269:
[----:B-1--4-:R-:W4:Y:S02]  /*16c10*/  LDL R0, [R1+0x7c] ;  /* 0x00007c0001007983 */ /* 0x012f240000100800 */
[----:B----4-:R-:W-:-:S13]  /*16c20*/  ISETP.NE.AND P0, PT, R0, RZ, PT ;  /* 0x000000ff0000720c */ /* 0x010fda0003f05270 */
[----:B------:R-:W-:Y:S01]  /*16c30*/  @P0 WARPSYNC 0xffffffff ;  /* 0xffffffff00000948 */ /* 0x000fe20003800000 */
[----:B------:R-:W-:Y:S06]  /*16c40*/  @P0 BAR.SYNC.DEFER_BLOCKING 0x5, 0x80 ;  /* 0x0142000000000b1d */ /* 0x000fec0000010000 */
[----:B---3--:R-:W1:Y:S04]  /*16c50*/  @P0 LDS.128 R4, [0xc080] ;  /* 0x00c08000ff040984 */ /* 0x008e680000000c00 */
[----:B-1----:R1:W-:Y:S04]  /*16c60*/  @P0 STL.64 [R1], R4 ;  /* 0x0000000401000387 */ /* 0x0023e80000100a00 */
[----:B------:R1:W-:Y:S04]  /*16c70*/  @P0 STL.64 [R1+0x8], R6 ;  /* 0x0000080601000387 */ /* 0x0003e80000100a00 */
[----:B------:R-:W-:Y:S06]  /*16c80*/  @P0 BAR.ARV 0x4, 0x80 ;  /* 0x0102000000000b1d */ /* 0x000fec0000002000 */
[----:B------:R-:W-:Y:S05]  /*16c90*/  @P0 BRA `(.L_x_313) ;  /* 0x00000ba000000947 */ /* 0x000fea0003800000 */
[----:B------:R-:W3:Y:S01]  /*16ca0*/  S2R R0, SR_TID.X ;  /* 0x0000000000007919 */ /* 0x000ee20000002100 */
[----:B-1----:R-:W-:Y:S01]  /*16cb0*/  IMAD.MOV.U32 R7, RZ, RZ, RZ ;  /* 0x000000ffff077224 */ /* 0x002fe200078e00ff */
[----:B---3--:R-:W-:-:S04]  /*16cc0*/  LOP3.LUT R14, R0, 0x1f, RZ, 0xc0, !PT ;  /* 0x0000001f000e7812 */ /* 0x008fc800078ec0ff */
[----:B------:R-:W-:Y:S01]  /*16cd0*/  ISETP.NE.AND P6, PT, R14, 0x1f, PT ;  /* 0x0000001f0e00780c */ /* 0x000fe20003fc5270 */
[----:B------:R-:W-:Y:S10]  /*16ce0*/  BRA.DIV ~URZ, `(.L_x_314) ;  /* 0x00001e727f007947 */ /* 0x000ff4000b800000 */
[----:B--2---:R1:W2:Y:S02]  /*16cf0*/  SHFL.IDX PT, R9, R78, RZ, 0x1f ;  /* 0x00001fff4e097589 */ /* 0x0042a400000e0000 */
.L_x_361:
[----:B------:R-:W-:Y:S05]  /*16d00*/  BRA.DIV ~URZ, `(.L_x_315) ;  /* 0x00001ec27f007947 */ /* 0x000fea000b800000 */
[----:B------:R3:W4:Y:S02]  /*16d10*/  SHFL.IDX PT, R8, R78, 0x1, 0x1f ;  /* 0x00201f004e087f89 */ /* 0x00072400000e0000 */
.L_x_362:
[----:B------:R-:W5:Y:S01]  /*16d20*/  LDL R0, [R1+0xc] ;  /* 0x00000c0001007983 */ /* 0x000f620000100800 */
[----:B------:R-:W-:Y:S02]  /*16d30*/  IMAD.MOV.U32 R6, RZ, RZ, RZ ;  /* 0x000000ffff067224 */ /* 0x000fe400078e00ff */
[----:B-----5:R-:W-:-:S05]  /*16d40*/  IMAD.IADD R0, R0, 0x1, R14 ;  /* 0x0000000100007824 */ /* 0x020fca00078e020e */
[----:B------:R-:W-:-:S13]  /*16d50*/  ISETP.GE.OR P0, PT, R0, c[0x0][0x53c], !P6 ;  /* 0x00014f0000007a0c */ /* 0x000fda0007706670 */
[----:B------:R-:W-:Y:S01]  /*16d60*/  @!P0 MOV R2, 0x4 ;  /* 0x0000000400028802 */ /* 0x000fe20000000f00 */
[----:B------:R-:W-:-:S04]  /*16d70*/  @!P0 IMAD.MOV.U32 R4, RZ, RZ, 0x4 ;  /* 0x00000004ff048424 */ /* 0x000fc800078e00ff */
        /* <DEDUP_REMOVED lines=13> */
.L_x_363:
        /* <DEDUP_REMOVED lines=16> */
.L_x_364:
[----:B---3--:R-:W-:Y:S01]  /*16f50*/  IMAD R0, R0, c[0x0][0x538], RZ ;  /* 0x00014e0000007a24 */ /* 0x008fe200078e02ff */
[----:B------:R-:W-:Y:S04]  /*16f60*/  BSSY B1, `(.L_x_318) ;  /* 0x0000084000017945 */ /* 0x000fe80003800000 */
[----:B----4-:R-:W-:-:S04]  /*16f70*/  IADD3 R8, R0, R8, RZ ;  /* 0x0000000800087210 */ /* 0x010fc80007ffe0ff */
[----:B--2---:R-:W-:-:S13]  /*16f80*/  ISETP.GT.AND P0, PT, R8, R9, PT ;  /* 0x000000090800720c */ /* 0x004fda0003f04270 */
[----:B------:R-:W-:Y:S05]  /*16f90*/  @P0 BRA `(.L_x_319) ;  /* 0x0000025000000947 */ /* 0x000fea0003800000 */
.L_x_323:
[----:B------:R-:W2:Y:S02]  /*16fa0*/  LDL.LU R0, [R1+0xc] ;  /* 0x00000c0001007983 */ /* 0x000ea40000300800 */
[----:B--2---:R-:W-:-:S04]  /*16fb0*/  IADD3 R0, R0, 0x1f, RZ ;  /* 0x0000001f00007810 */ /* 0x004fc80007ffe0ff */
[----:B------:R-:W-:-:S13]  /*16fc0*/  ISETP.GE.AND P0, PT, R0, c[0x0][0x53c], PT ;  /* 0x00014f0000007a0c */ /* 0x000fda0003f06270 */
[----:B------:R-:W-:Y:S05]  /*16fd0*/  @P0 BRA `(.L_x_320) ;  /* 0x0000077000000947 */ /* 0x000fea0003800000 */
[----:B------:R2:W-:Y:S01]  /*16fe0*/  STL [R1+0xc], R0 ;  /* 0x00000c0001007387 */ /* 0x0005e20000100800 */
[----:B------:R-:W-:Y:S01]  /*16ff0*/  CS2R R6, SRZ ;  /* 0x0000000000067805 */ /* 0x000fe2000001ff00 */
[----:B--2---:R-:W-:-:S04]  /*17000*/  IADD3 R0, R0, R14, RZ ;  /* 0x0000000e00007210 */ /* 0x004fc80007ffe0ff */
[----:B------:R-:W-:-:S13]  /*17010*/  ISETP.GE.OR P0, PT, R0, c[0x0][0x53c], !P6 ;  /* 0x00014f0000007a0c */ /* 0x000fda0007706670 */
[----:B-1----:R-:W-:Y:S02]  /*17020*/  @!P0 MOV R4, 0x4 ;  /* 0x0000000400048802 */ /* 0x002fe40000000f00 */
[----:B------:R-:W-:-:S03]  /*17030*/  @!P0 MOV R2, 0x4 ;  /* 0x0000000400028802 */ /* 0x000fc60000000f00 */
[----:B------:R-:W-:-:S04]  /*17040*/  @!P0 IMAD.WIDE R4, R0, R4, c[0x0][0x580] ;  /* 0x0001600000048625 */ /* 0x000fc800078e0204 */
[----:B------:R-:W-:Y:S01]  /*17050*/  @!P0 IMAD.WIDE R2, R0, R2, c[0x0][0x578] ;  /* 0x00015e0000028625 */ /* 0x000fe200078e0202 */
[----:B------:R-:W2:Y:S04]  /*17060*/  @!P0 LDG.E R6, [R4.64] ;  /* 0x0000000604068981 */ /* 0x000ea8000c1e1900 */
[----:B------:R-:W2:Y:S02]  /*17070*/  @!P0 LDG.E R7, [R2.64] ;  /* 0x0000000602078981 */ /* 0x000ea4000c1e1900 */
[----:B--2---:R-:W-:Y:S01]  /*17080*/  IMAD R0, R7, R6, RZ ;  /* 0x0000000607007224 */ /* 0x004fe200078e02ff */
[----:B------:R-:W-:Y:S05]  /*17090*/  BRA.DIV ~URZ, `(.L_x_321) ;  /* 0x00001d827f007947 */ /* 0x000fea000b800000 */
[----:B------:R1:W2:Y:S02]  /*170a0*/  SHFL.UP PT, R2, R0, 0x1, RZ ;  /* 0x0420000000027989 */ /* 0x0002a400000e00ff */
.L_x_365:
        /* <DEDUP_REMOVED lines=16> */
.L_x_366:
[----:B--2---:R-:W-:-:S05]  /*171b0*/  IMAD R0, R0, c[0x0][0x538], RZ ;  /* 0x00014e0000007a24 */ /* 0x004fca00078e02ff */
[----:B------:R-:W-:-:S04]  /*171c0*/  IADD3 R8, R0, R8, RZ ;  /* 0x0000000800087210 */ /* 0x000fc80007ffe0ff */
[----:B------:R-:W-:-:S13]  /*171d0*/  ISETP.GT.AND P0, PT, R8, R9, PT ;  /* 0x000000090800720c */ /* 0x000fda0003f04270 */
[----:B-1----:R-:W-:Y:S05]  /*171e0*/  @!P0 BRA `(.L_x_323) ;  /* 0xfffffdb000008947 */ /* 0x002fea000383ffff */
.L_x_319:
[----:B------:R-:W-:-:S05]  /*171f0*/  IADD3 R12, -R0, R8, RZ ;  /* 0x00000008000c7210 */ /* 0x000fca0007ffe1ff */
[----:B------:R-:W-:-:S05]  /*17200*/  IMAD R0, R4, c[0x0][0x538], R12 ;  /* 0x00014e0004007a24 */ /* 0x000fca00078e020c */
[----:B------:R-:W-:Y:S01]  /*17210*/  ISETP.GT.AND P0, PT, R0, R9, PT ;  /* 0x000000090000720c */ /* 0x000fe20003f04270 */
[----:B------:R-:W-:-:S12]  /*17220*/  BRA.DIV ~URZ, `(.L_x_324) ;  /* 0x00001de27f007947 */ /* 0x000fd8000b800000 */
[----:B------:R-:W-:-:S04]  /*17230*/  VOTE.ANY R11, PT, !P0 ;  /* 0x00000000000b7806 */ /* 0x000fc800040e0100 */
.L_x_367:
[----:B------:R2:W3:Y:S01]  /*17240*/  POPC R10, R11 ;  /* 0x0000000b000a7309 */ /* 0x0004e20000000000 */
[----:B------:R-:W-:Y:S05]  /*17250*/  BRA.DIV ~URZ, `(.L_x_325) ;  /* 0x00001e027f007947 */ /* 0x000fea000b800000 */
[----:B---3--:R3:W4:Y:S04]  /*17260*/  SHFL.IDX PT, R8, R6, R10, 0x1f ;  /* 0x00001f0a06087589 */ /* 0x00872800000e0000 */
[----:B------:R3:W1:Y:S02]  /*17270*/  SHFL.IDX PT, R7, R7, R10, 0x1f ;  /* 0x00001f0a07077589 */ /* 0x00066400000e0000 */
.L_x_368:
[----:B------:R-:W-:Y:S01]  /*17280*/  ISETP.NE.AND P0, PT, R11, RZ, PT ;  /* 0x000000ff0b00720c */ /* 0x000fe20003f05270 */
[----:B------:R-:W-:-:S12]  /*17290*/  BSSY B0, `(.L_x_326) ;  /* 0x0000005000007945 */ /* 0x000fd80003800000 */
[----:B------:R-:W-:Y:S05]  /*172a0*/  @!P0 BRA `(.L_x_327) ;  /* 0x0000003000008947 */ /* 0x000fea0003800000 */
[----:B------:R-:W-:Y:S01]  /*172b0*/  IADD3 R3, R10, -0x1, RZ ;  /* 0xffffffff0a037810 */ /* 0x000fe20007ffe0ff */
[----:B------:R-:W-:Y:S05]  /*172c0*/  BRA.DIV ~URZ, `(.L_x_328) ;  /* 0x00001e627f007947 */ /* 0x000fea000b800000 */
[----:B------:R2:W3:Y:S02]  /*172d0*/  SHFL.IDX PT, R13, R4, R3, 0x1f ;  /* 0x00001f03040d7589 */ /* 0x0004e400000e0000 */
.L_x_327:
[----:B------:R-:W-:Y:S05]  /*172e0*/  BSYNC B0 ;  /* 0x0000000000007941 */ /* 0x000fea0003800000 */
.L_x_326:
[----:B---3--:R-:W-:Y:S01]  /*172f0*/  IMAD R6, R13, c[0x0][0x538], R12 ;  /* 0x00014e000d067a24 */ /* 0x008fe200078e020c */
[----:B----4-:R-:W-:Y:S02]  /*17300*/  IABS R2, R8 ;  /* 0x0000000800027213 */ /* 0x010fe40000000000 */
[----:B-12---:R-:W-:Y:S01]  /*17310*/  IABS R3, R7 ;  /* 0x0000000700037213 */ /* 0x006fe20000000000 */
[----:B------:R-:W-:Y:S01]  /*17320*/  IMAD.IADD R9, R9, 0x1, -R6 ;  /* 0x0000000109097824 */ /* 0x000fe200078e0a06 */
[----:B------:R1:W-:Y:S01]  /*17330*/  STL [R1], R6 ;  /* 0x0000000601007387 */ /* 0x0003e20000100800 */
[----:B------:R-:W2:Y:S03]  /*17340*/  I2F.RP R4, R2 ;  /* 0x0000000200047306 */ /* 0x000ea60000209400 */
[----:B------:R-:W3:Y:S05]  /*17350*/  LDL.LU R13, [R1+0xc] ;  /* 0x00000c00010d7983 */ /* 0x000eea0000300800 */
[----:B--2---:R-:W2:Y:S02]  /*17360*/  MUFU.RCP R4, R4 ;  /* 0x0000000400047308 */ /* 0x004ea40000001000 */
[----:B--2---:R-:W-:-:S06]  /*17370*/  IADD3 R4, R4, 0xffffffe, RZ ;  /* 0x0ffffffe04047810 */ /* 0x004fcc0007ffe0ff */
[----:B------:R-:W2:Y:S01]  /*17380*/  F2I.FTZ.U32.TRUNC.NTZ R5, R4 ;  /* 0x0000000400057305 */ /* 0x000ea2000021f000 */
[----:B-1----:R-:W-:Y:S02]  /*17390*/  MOV R6, R3 ;  /* 0x0000000300067202 */ /* 0x002fe40000000f00 */
[----:B------:R-:W-:Y:S01]  /*173a0*/  IABS R11, R9 ;  /* 0x00000009000b7213 */ /* 0x000fe20000000000 */
[----:B--2---:R-:W-:-:S04]  /*173b0*/  IMAD.MOV R0, RZ, RZ, -R5 ;  /* 0x000000ffff007224 */ /* 0x004fc800078e0a05 */
[----:B------:R-:W-:Y:S01]  /*173c0*/  IMAD.MOV.U32 R4, RZ, RZ, R0 ;  /* 0x000000ffff047224 */ /* 0x000fe200078e0000 */
[----:B------:R-:W-:-:S03]  /*173d0*/  IABS R0, R8 ;  /* 0x0000000800007213 */ /* 0x000fc60000000000 */
[----:B------:R-:W-:Y:S02]  /*173e0*/  IMAD R3, R4, R2, RZ ;  /* 0x0000000204037224 */ /* 0x000fe400078e02ff */
[----:B------:R-:W-:Y:S01]  /*173f0*/  IMAD.MOV.U32 R4, RZ, RZ, RZ ;  /* 0x000000ffff047224 */ /* 0x000fe200078e00ff */
[----:B------:R-:W1:Y:S01]  /*17400*/  I2F.RP R12, R6 ;  /* 0x00000006000c7306 */ /* 0x000e620000209400 */
[----:B------:R-:W-:Y:S02]  /*17410*/  IMAD.MOV R0, RZ, RZ, -R0 ;  /* 0x000000ffff007224 */ /* 0x000fe400078e0a00 */
[----:B------:R-:W-:-:S04]  /*17420*/  IMAD.HI.U32 R5, R5, R3, R4 ;  /* 0x0000000305057227 */ /* 0x000fc800078e0004 */
[----:B------:R-:W-:Y:S01]  /*17430*/  IMAD.MOV.U32 R3, RZ, RZ, R11 ;  /* 0x000000ffff037224 */ /* 0x000fe200078e000b */
[----:B------:R-:W-:-:S03]  /*17440*/  MOV R4, R0 ;  /* 0x0000000000047202 */ /* 0x000fc60000000f00 */
[----:B------:R-:W-:-:S04]  /*17450*/  IMAD.HI.U32 R0, R5, R3, RZ ;  /* 0x0000000305007227 */ /* 0x000fc800078e00ff */
[----:B------:R-:W-:Y:S02]  /*17460*/  IMAD R3, R0, R4, R3 ;  /* 0x0000000400037224 */ /* 0x000fe400078e0203 */
[----:B-1----:R-:W1:Y:S03]  /*17470*/  MUFU.RCP R4, R12 ;  /* 0x0000000c00047308 */ /* 0x002e660000001000 */
[----:B------:R-:W-:-:S13]  /*17480*/  ISETP.GT.U32.AND P0, PT, R2, R3, PT ;  /* 0x000000030200720c */ /* 0x000fda0003f04070 */
[----:B------:R-:W-:Y:S01]  /*17490*/  @!P0 IMAD.IADD R3, R3, 0x1, -R2 ;  /* 0x0000000103038824 */ /* 0x000fe200078e0a02 */
[----:B-1----:R-:W-:-:S04]  /*174a0*/  IADD3 R4, R4, 0xffffffe, RZ ;  /* 0x0ffffffe04047810 */ /* 0x002fc80007ffe0ff */
[----:B------:R-:W-:Y:S02]  /*174b0*/  ISETP.GE.U32.AND P2, PT, R3, R2, PT ;  /* 0x000000020300720c */ /* 0x000fe40003f46070 */
[----:B------:R-:W1:Y:S01]  /*174c0*/  F2I.FTZ.U32.TRUNC.NTZ R3, R4 ;  /* 0x0000000400037305 */ /* 0x000e62000021f000 */
[----:B------:R-:W-:Y:S02]  /*174d0*/  LOP3.LUT R2, R9, R8, RZ, 0x3c, !PT ;  /* 0x0000000809027212 */ /* 0x000fe400078e3cff */
[----:B------:R-:W-:Y:S02]  /*174e0*/  @!P0 IADD3 R0, R0, 0x1, RZ ;  /* 0x0000000100008810 */ /* 0x000fe40007ffe0ff */
[----:B------:R-:W-:Y:S02]  /*174f0*/  ISETP.GE.AND P1, PT, R2, RZ, PT ;  /* 0x000000ff0200720c */ /* 0x000fe40003f26270 */
[----:B------:R-:W-:-:S04]  /*17500*/  ISETP.NE.AND P0, PT, R8, RZ, PT ;  /* 0x000000ff0800720c */ /* 0x000fc80003f05270 */
[----:B------:R-:W-:Y:S01]  /*17510*/  @P2 IADD3 R0, R0, 0x1, RZ ;  /* 0x0000000100002810 */ /* 0x000fe20007ffe0ff */
[----:B-1----:R-:W-:-:S06]  /*17520*/  IMAD.MOV R2, RZ, RZ, -R3 ;  /* 0x000000ffff027224 */ /* 0x002fcc00078e0a03 */
[----:B------:R-:W-:Y:S01]  /*17530*/  @!P1 IMAD.MOV R0, RZ, RZ, -R0 ;  /* 0x000000ffff009224 */ /* 0x000fe200078e0a00 */
[----:B------:R-:W-:Y:S02]  /*17540*/  MOV R4, R2 ;  /* 0x0000000200047202 */ /* 0x000fe40000000f00 */
[----:B------:R-:W-:Y:S02]  /*17550*/  IABS R2, R7 ;  /* 0x0000000700027213 */ /* 0x000fe40000000000 */
[----:B------:R-:W-:Y:S01]  /*17560*/  @!P0 LOP3.LUT R0, RZ, R8, RZ, 0x33, !PT ;  /* 0x00000008ff008212 */ /* 0x000fe200078e33ff */
[----:B------:R-:W-:Y:S02]  /*17570*/  IMAD R4, R4, R6, RZ ;  /* 0x0000000604047224 */ /* 0x000fe400078e02ff */
[----:B------:R-:W-:Y:S01]  /*17580*/  IMAD.MOV R5, RZ, RZ, -R2 ;  /* 0x000000ffff057224 */ /* 0x000fe200078e0a02 */
[----:B------:R-:W-:Y:S01]  /*17590*/  IABS R11, R0 ;  /* 0x00000000000b7213 */ /* 0x000fe20000000000 */
[----:B------:R-:W-:-:S04]  /*175a0*/  IMAD.MOV.U32 R2, RZ, RZ, RZ ;  /* 0x000000ffff027224 */ /* 0x000fc800078e00ff */
[----:B------:R-:W-:Y:S01]  /*175b0*/  IMAD.HI.U32 R2, R3, R4, R2 ;  /* 0x0000000403027227 */ /* 0x000fe200078e0002 */
[----:B------:R-:W-:-:S03]  /*175c0*/  MOV R4, R5 ;  /* 0x0000000500047202 */ /* 0x000fc60000000f00 */
[----:B------:R-:W-:-:S04]  /*175d0*/  IMAD.MOV.U32 R3, RZ, RZ, R11 ;  /* 0x000000ffff037224 */ /* 0x000fc800078e000b */
[----:B------:R-:W-:-:S04]  /*175e0*/  IMAD.HI.U32 R2, R2, R3, RZ ;  /* 0x0000000302027227 */ /* 0x000fc800078e00ff */
[----:B------:R-:W-:-:S05]  /*175f0*/  IMAD R3, R2, R4, R3 ;  /* 0x0000000402037224 */ /* 0x000fca00078e0203 */
[----:B------:R-:W-:-:S13]  /*17600*/  ISETP.GT.U32.AND P0, PT, R6, R3, PT ;  /* 0x000000030600720c */ /* 0x000fda0003f04070 */
[----:B------:R-:W-:-:S05]  /*17610*/  @!P0 IMAD.IADD R3, R3, 0x1, -R6 ;  /* 0x0000000103038824 */ /* 0x000fca00078e0a06 */
[----:B------:R-:W-:Y:S02]  /*17620*/  ISETP.GE.U32.AND P2, PT, R3, R6, PT ;  /* 0x000000060300720c */ /* 0x000fe40003f46070 */
[----:B------:R-:W-:Y:S02]  /*17630*/  LOP3.LUT R3, R0, R7, RZ, 0x3c, !PT ;  /* 0x0000000700037212 */ /* 0x000fe400078e3cff */
[----:B------:R-:W-:Y:S02]  /*17640*/  @!P0 IADD3 R2, R2, 0x1, RZ ;  /* 0x0000000102028810 */ /* 0x000fe40007ffe0ff */
[----:B------:R-:W-:Y:S02]  /*17650*/  ISETP.GE.AND P1, PT, R3, RZ, PT ;  /* 0x000000ff0300720c */ /* 0x000fe40003f26270 */
[----:B------:R-:W-:-:S05]  /*17660*/  ISETP.NE.AND P0, PT, R7, RZ, PT ;  /* 0x000000ff0700720c */ /* 0x000fca0003f05270 */
[----:B------:R-:W-:-:S06]  /*17670*/  @P2 IADD3 R2, R2, 0x1, RZ ;  /* 0x0000000102022810 */ /* 0x000fcc0007ffe0ff */
[----:B------:R-:W-:Y:S02]  /*17680*/  @!P1 IMAD.MOV R2, RZ, RZ, -R2 ;  /* 0x000000ffff029224 */ /* 0x000fe400078e0a02 */
[----:B------:R-:W-:-:S04]  /*17690*/  @!P0 LOP3.LUT R2, RZ, R7, RZ, 0x33, !PT ;  /* 0x00000007ff028212 */ /* 0x000fc800078e33ff */
[----:B------:R-:W-:Y:S01]  /*176a0*/  IADD3 R3, -R2, RZ, RZ ;  /* 0x000000ff02037210 */ /* 0x000fe20007ffe1ff */
[----:B------:R-:W-:Y:S02]  /*176b0*/  IMAD R4, R0, R8, RZ ;  /* 0x0000000800047224 */ /* 0x000fe400078e02ff */
[C---:B------:R-:W-:Y:S02]  /*176c0*/  IMAD R2, R7.reuse, 0x1000000, R2 ;  /* 0x0100000007027824 */ /* 0x040fe400078e0202 */
[----:B------:R-:W-:Y:S01]  /*176d0*/  IMAD R0, R7, R3, R0 ;  /* 0x0000000307007224 */ /* 0x000fe200078e0200 */
[----:B------:R-:W-:-:S03]  /*176e0*/  IADD3 R3, R9, -R4, RZ ;  /* 0x8000000409037210 */ /* 0x000fc60007ffe0ff */
[----:B------:R-:W-:-:S05]  /*176f0*/  IMAD R0, R0, 0x10000, R2 ;  /* 0x0001000000007824 */ /* 0x000fca00078e0202 */
[----:B------:R1:W-:Y:S01]  /*17700*/  STL [R1+0x8], R0 ;  /* 0x0000080001007387 */ /* 0x0003e20000100800 */
[----:B---3--:R-:W-:-:S05]  /*17710*/  IMAD.IADD R13, R10, 0x1, R13 ;  /* 0x000000010a0d7824 */ /* 0x008fca00078e020d */
[----:B------:R1:W-:Y:S04]  /*17720*/  STL [R1+0xc], R13 ;  /* 0x00000c0d01007387 */ /* 0x0003e80000100800 */
[----:B------:R1:W-:Y:S01]  /*17730*/  STL [R1+0x4], R3 ;  /* 0x0000040301007387 */ /* 0x0003e20000100800 */
[----:B------:R-:W-:Y:S05]  /*17740*/  BRA `(.L_x_329) ;  /* 0x0000005000007947 */ /* 0x000fea0003800000 */
.L_x_320:
[----:B------:R-:W-:Y:S01]  /*17750*/  MOV R0, c[0x0][0x53c] ;  /* 0x00014f0000007a02 */ /* 0x000fe20000000f00 */
[----:B------:R2:W-:Y:S04]  /*17760*/  STL [R1], R9 ;  /* 0x0000000901007387 */ /* 0x0005e80000100800 */
[----:B------:R2:W-:Y:S04]  /*17770*/  STL [R1+0x4], RZ ;  /* 0x000004ff01007387 */ /* 0x0005e80000100800 */
[----:B------:R2:W-:Y:S04]  /*17780*/  STL [R1+0x8], RZ ;  /* 0x000008ff01007387 */ /* 0x0005e80000100800 */
[----:B------:R2:W-:Y:S02]  /*17790*/  STL [R1+0xc], R0 ;  /* 0x00000c0001007387 */ /* 0x0005e40000100800 */
.L_x_329:
[----:B------:R-:W-:Y:S05]  /*177a0*/  BSYNC B1 ;  /* 0x0000000000017941 */ /* 0x000fea0003800000 */
.L_x_318:
[----:B-1----:R-:W3:Y:S04]  /*177b0*/  LDL R4, [R1] ;  /* 0x0000000001047983 */ /* 0x002ee80000100800 */
[----:B------:R-:W3:Y:S04]  /*177c0*/  LDL R5, [R1+0x4] ;  /* 0x0000040001057983 */ /* 0x000ee80000100800 */
[----:B------:R-:W3:Y:S04]  /*177d0*/  LDL R6, [R1+0x8] ;  /* 0x0000080001067983 */ /* 0x000ee80000100800 */
[----:B------:R-:W3:Y:S01]  /*177e0*/  LDL R7, [R1+0xc] ;  /* 0x00000c0001077983 */ /* 0x000ee20000100800 */
[----:B------:R-:W-:Y:S03]  /*177f0*/  WARPSYNC 0xffffffff ;  /* 0xffffffff00007948 */ /* 0x000fe60003800000 */
[----:B------:R-:W-:Y:S01]  /*17800*/  BAR.SYNC.DEFER_BLOCKING 0x4, 0x80 ;  /* 0x0102000000007b1d */ /* 0x000fe20000010000 */
[----:B------:R-:W-:-:S13]  /*17810*/  ISETP.NE.AND P0, PT, R14, RZ, PT ;  /* 0x000000ff0e00720c */ /* 0x000fda0003f05270 */
[----:B---3--:R1:W-:Y:S04]  /*17820*/  @!P0 STS.128 [0xc080], R4 ;  /* 0x00c08004ff008388 */ /* 0x0083e80000000c00 */
[----:B------:R-:W-:Y:S06]  /*17830*/  BAR.ARV 0x5, 0x80 ;  /* 0x0142000000007b1d */ /* 0x000fec0000002000 */
.L_x_313:
[----:B--2---:R-:W2:Y:S02]  /*17840*/  LDL R0, [R1+0xc] ;  /* 0x00000c0001007983 */ /* 0x004ea40000100800 */
[----:B--2---:R-:W-:-:S13]  /*17850*/  ISETP.GE.AND P0, PT, R0, c[0x0][0x53c], PT ;  /* 0x00014f0000007a0c */ /* 0x004fda0003f06270 */
[----:B-1----:R-:W-:Y:S01]  /*17860*/  @P0 CALL.REL.NOINC `(.L_x_330) ;  /* 0x0000001000000944 */ /* 0x002fe20003c00000 */
[----:B------:R-:W-:Y:S05]  /*17870*/  BRA `(.L_x_331) ;  /* 0xfffea31000007947 */ /* 0x000fea000383ffff */
.L_x_330:
[----:B------:R-:W-:Y:S05]  /*17880*/  EXIT ;  /* 0x000000000000794d */ /* 0x000fea0003800000 */
.L_x_163:
[----:B------:R-:W-:Y:S01]  /*17890*/  IMAD.MOV.U32 R0, RZ, RZ, R5 ;  /* 0x000000ffff007224 */ /* 0x000fe200078e0005 */
[----:B------:R-:W-:Y:S02]  /*178a0*/  MOV R2, 0x1 ;  /* 0x0000000100027802 */ /* 0x000fe40000000f00 */
[----:B------:R-:W-:Y:S02]  /*178b0*/  MOV R3, 0x178d0 ;  /* 0x000178d000037802 */ /* 0x000fe40000000f00 */
[----:B------:R-:W-:Y:S05]  /*178c0*/  CALL.REL.NOINC `($__internal_6_$__cuda_sm70_shflsync_up_p) ;  /* 0x0000195000007944 */ /* 0x000fea0003c00000 */
[----:B------:R-:W-:Y:S01]  /*178d0*/  MOV R0, R4 ;  /* 0x0000000400007202 */ /* 0x000fe20000000f00 */
[----:B------:R-:W-:Y:S05]  /*178e0*/  BRA `(.L_x_332) ;  /* 0xfffe8b8000007947 */ /* 0x000fea000383ffff */
.L_x_164:
[----:B------:R-:W-:Y:S01]  /*178f0*/  IMAD.MOV.U32 R0, RZ, RZ, R5 ;  /* 0x000000ffff007224 */ /* 0x000fe200078e0005 */
[----:B------:R-:W-:Y:S02]  /*17900*/  MOV R2, 0x2 ;  /* 0x0000000200027802 */ /* 0x000fe40000000f00 */
[----:B------:R-:W-:Y:S02]  /*17910*/  MOV R3, 0x17930 ;  /* 0x0001793000037802 */ /* 0x000fe40000000f00 */
[----:B------:R-:W-:Y:S05]  /*17920*/  CALL.REL.NOINC `($__internal_6_$__cuda_sm70_shflsync_up_p) ;  /* 0x000018f000007944 */ /* 0x000fea0003c00000 */
[----:B------:R-:W-:Y:S01]  /*17930*/  SEL R0, R4, RZ, P4 ;  /* 0x000000ff04007207 */ /* 0x000fe20002000000 */
[----:B------:R-:W-:Y:S01]  /*17940*/  IMAD.MOV.U32 R2, RZ, RZ, 0x4 ;  /* 0x00000004ff027424 */ /* 0x000fe200078e00ff */
[----:B------:R-:W-:-:S03]  /*17950*/  MOV R3, 0x17980 ;  /* 0x0001798000037802 */ /* 0x000fc60000000f00 */
[----:B------:R-:W-:Y:S02]  /*17960*/  IMAD.IADD R0, R5, 0x1, R0 ;  /* 0x0000000105007824 */ /* 0x000fe400078e0200 */
        /* <DEDUP_REMOVED lines=14> */
[----:B------:R-:W-:Y:S01]  /*17a50*/  IMAD.IADD R4, R0, 0x1, R4 ;  /* 0x0000000100047824 */ /* 0x000fe200078e0204 */
[----:B------:R-:W-:-:S03]  /*17a60*/  MOV R0, 0x1f ;  /* 0x0000001f00007802 */ /* 0x000fc60000000f00 */
[----:B------:R-:W-:Y:S02]  /*17a70*/  IMAD.MOV.U32 R5, RZ, RZ, R4 ;  /* 0x000000ffff057224 */ /* 0x000fe400078e0004 */
[----:B------:R-:W-:Y:S05]  /*17a80*/  CALL.REL.NOINC `($__internal_5_$__cuda_sm70_shflsync_idx_p) ;  /* 0x0000174000007944 */ /* 0x000fea0003c00000 */
[----:B------:R-:W-:Y:S05]  /*17a90*/  BRA `(.L_x_333) ;  /* 0xfffe8ad000007947 */ /* 0x000fea000383ffff */
.L_x_166:
[----:B------:R-:W-:Y:S02]  /*17aa0*/  SEL R0, RZ, 0x1, P0 ;  /* 0x00000001ff007807 */ /* 0x000fe40000000000 */
[----:B------:R-:W-:Y:S02]  /*17ab0*/  MOV R2, 0x17ad0 ;  /* 0x00017ad000027802 */ /* 0x000fe40000000f00 */
[----:B------:R-:W-:Y:S05]  /*17ac0*/  CALL.REL.NOINC `($__internal_7_$__cuda_sm70_votesync_ballot) ;  /* 0x000017c000007944 */ /* 0x000fea0003c00000 */
[----:B------:R-:W-:Y:S01]  /*17ad0*/  MOV R6, R0 ;  /* 0x0000000000067202 */ /* 0x000fe20000000f00 */
[----:B------:R-:W-:Y:S05]  /*17ae0*/  BRA `(.L_x_334) ;  /* 0xfffe8b1000007947 */ /* 0x000fea000383ffff */
.L_x_167:
[----:B------:R-:W-:Y:S01]  /*17af0*/  IMAD.MOV.U32 R5, RZ, RZ, R8 ;  /* 0x000000ffff057224 */ /* 0x000fe200078e0008 */
[----:B--2---:R-:W-:Y:S01]  /*17b00*/  MOV R3, R13 ;  /* 0x0000000d00037202 */ /* 0x004fe20000000f00 */
[----:B------:R-:W-:Y:S01]  /*17b10*/  IMAD.MOV.U32 R0, RZ, RZ, 0x1f ;  /* 0x0000001fff007424 */ /* 0x000fe200078e00ff */
[----:B------:R-:W-:Y:S02]  /*17b20*/  MOV R2, 0x17b40 ;  /* 0x00017b4000027802 */ /* 0x000fe40000000f00 */
[----:B-1----:R-:W-:Y:S05]  /*17b30*/  CALL.REL.NOINC `($__internal_5_$__cuda_sm70_shflsync_idx_p) ;  /* 0x0000169000007944 */ /* 0x002fea0003c00000 */
[----:B------:R-:W-:Y:S01]  /*17b40*/  IMAD.MOV.U32 R11, RZ, RZ, R0 ;  /* 0x000000ffff0b7224 */ /* 0x000fe200078e0000 */
[----:B------:R-:W-:Y:S01]  /*17b50*/  MOV R5, R7 ;  /* 0x0000000700057202 */ /* 0x000fe20000000f00 */
[----:B------:R-:W-:Y:S01]  /*17b60*/  IMAD.MOV.U32 R7, RZ, RZ, RZ ;  /* 0x000000ffff077224 */ /* 0x000fe200078e00ff */
[----:B------:R-:W-:Y:S01]  /*17b70*/  MOV R3, R13 ;  /* 0x0000000d00037202 */ /* 0x000fe20000000f00 */
[----:B------:R-:W-:Y:S01]  /*17b80*/  IMAD.MOV.U32 R0, RZ, RZ, 0x1f ;  /* 0x0000001fff007424 */ /* 0x000fe200078e00ff */
[----:B------:R-:W-:-:S02]  /*17b90*/  MOV R2, 0x17bb0 ;  /* 0x00017bb000027802 */ /* 0x000fc40000000f00 */
[----:B------:R-:W-:Y:S05]  /*17ba0*/  CALL.REL.NOINC `($__internal_5_$__cuda_sm70_shflsync_idx_p) ;  /* 0x0000162000007944 */ /* 0x000fea0003c00000 */
[----:B------:R-:W-:Y:S01]  /*17bb0*/  MOV R10, R0 ;  /* 0x00000000000a7202 */ /* 0x000fe20000000f00 */
[----:B------:R-:W-:Y:S05]  /*17bc0*/  BRA `(.L_x_335) ;  /* 0xfffe8a8000007947 */ /* 0x000fea000383ffff */
.L_x_170:
[----:B------:R-:W-:Y:S01]  /*17bd0*/  IMAD.MOV.U32 R5, RZ, RZ, R4 ;  /* 0x000000ffff057224 */ /* 0x000fe200078e0004 */
[----:B------:R-:W-:-:S02]  /*17be0*/  MOV R0, 0x1f ;  /* 0x0000001f00007802 */ /* 0x000fc40000000f00 */
[----:B------:R-:W-:Y:S02]  /*17bf0*/  MOV R2, 0x17c10 ;  /* 0x00017c1000027802 */ /* 0x000fe40000000f00 */
[----:B-1----:R-:W-:Y:S05]  /*17c00*/  CALL.REL.NOINC `($__internal_5_$__cuda_sm70_shflsync_idx_p) ;  /* 0x000015c000007944 */ /* 0x002fea0003c00000 */
[----:B------:R-:W-:Y:S01]  /*17c10*/  MOV R7, R0 ;  /* 0x0000000000077202 */ /* 0x000fe20000000f00 */
[----:B------:R-:W-:Y:S05]  /*17c20*/  BRA `(.L_x_169) ;  /* 0xfffe8a8000007947 */ /* 0x000fea000383ffff */
.L_x_208:
[----:B------:R-:W-:Y:S01]  /*17c30*/  IMAD.MOV.U32 R5, RZ, RZ, R10 ;  /* 0x000000ffff057224 */ /* 0x000fe200078e000a */
[----:B------:R-:W-:Y:S01]  /*17c40*/  MOV R3, RZ ;  /* 0x000000ff00037202 */ /* 0x000fe20000000f00 */
[----:B------:R-:W-:Y:S01]  /*17c50*/  IMAD.MOV.U32 R0, RZ, RZ, 0x1c1f ;  /* 0x00001c1fff007424 */ /* 0x000fe200078e00ff */
[----:B------:R-:W-:Y:S02]  /*17c60*/  MOV R2, 0x17c80 ;  /* 0x00017c8000027802 */ /* 0x000fe40000000f00 */
[----:B-----5:R-:W-:Y:S05]  /*17c70*/  CALL.REL.NOINC `($__internal_5_$__cuda_sm70_shflsync_idx_p) ;  /* 0x0000155000007944 */ /* 0x020fea0003c00000 */
[----:B------:R-:W-:Y:S01]  /*17c80*/  MOV R8, R0 ;  /* 0x0000000000087202 */ /* 0x000fe20000000f00 */
[----:B------:R-:W-:Y:S05]  /*17c90*/  BRA `(.L_x_336) ;  /* 0xffff030000007947 */ /* 0x000fea000383ffff */
.L_x_209:
[----:B------:R-:W-:Y:S01]  /*17ca0*/  IMAD.MOV.U32 R5, RZ, RZ, R11 ;  /* 0x000000ffff057224 */ /* 0x000fe200078e000b */
[----:B------:R-:W-:Y:S01]  /*17cb0*/  MOV R3, RZ ;  /* 0x000000ff00037202 */ /* 0x000fe20000000f00 */
[----:B------:R-:W-:Y:S01]  /*17cc0*/  IMAD.MOV.U32 R0, RZ, RZ, 0x1c1f ;  /* 0x00001c1fff007424 */ /* 0x000fe200078e00ff */
[----:B------:R-:W-:Y:S02]  /*17cd0*/  MOV R2, 0x17cf0 ;  /* 0x00017cf000027802 */ /* 0x000fe40000000f00 */
[----:B-12--5:R-:W-:Y:S05]  /*17ce0*/  CALL.REL.NOINC `($__internal_5_$__cuda_sm70_shflsync_idx_p) ;  /* 0x000014e000007944 */ /* 0x026fea0003c00000 */
[----:B------:R-:W-:Y:S05]  /*17cf0*/  BRA `(.L_x_337) ;  /* 0xffff02c000007947 */ /* 0x000fea000383ffff */
.L_x_212:
[----:B--2---:R-:W-:Y:S01]  /*17d00*/  IMAD.MOV.U32 R5, RZ, RZ, R10 ;  /* 0x000000ffff057224 */ /* 0x004fe200078e000a */
[----:B------:R-:W-:Y:S01]  /*17d10*/  MOV R3, 0x1 ;  /* 0x0000000100037802 */ /* 0x000fe20000000f00 */
[----:B----4-:R-:W-:Y:S01]  /*17d20*/  IMAD.MOV.U32 R0, RZ, RZ, 0x1c1f ;  /* 0x00001c1fff007424 */ /* 0x010fe200078e00ff */
[----:B------:R-:W-:-:S02]  /*17d30*/  MOV R2, 0x17d50 ;  /* 0x00017d5000027802 */ /* 0x000fc40000000f00 */
[----:B-1-3-5:R-:W-:Y:S05]  /*17d40*/  CALL.REL.NOINC `($__internal_5_$__cuda_sm70_shflsync_idx_p) ;  /* 0x0000148000007944 */ /* 0x02afea0003c00000 */
[----:B------:R-:W-:Y:S01]  /*17d50*/  IMAD.MOV.U32 R8, RZ, RZ, R0 ;  /* 0x000000ffff087224 */ /* 0x000fe200078e0000 */
[----:B------:R-:W-:Y:S01]  /*17d60*/  MOV R3, 0x1 ;  /* 0x0000000100037802 */ /* 0x000fe20000000f00 */
[----:B------:R-:W-:Y:S01]  /*17d70*/  IMAD.MOV.U32 R5, RZ, RZ, R11 ;  /* 0x000000ffff057224 */ /* 0x000fe200078e000b */
[----:B------:R-:W-:-:S02]  /*17d80*/  MOV R0, 0x1c1f ;  /* 0x00001c1f00007802 */ /* 0x000fc40000000f00 */
[----:B------:R-:W-:Y:S02]  /*17d90*/  MOV R2, 0x17db0 ;  /* 0x00017db000027802 */ /* 0x000fe40000000f00 */
[----:B------:R-:W-:Y:S05]  /*17da0*/  CALL.REL.NOINC `($__internal_5_$__cuda_sm70_shflsync_idx_p) ;  /* 0x0000142000007944 */ /* 0x000fea0003c00000 */
[----:B------:R-:W-:Y:S05]  /*17db0*/  BRA `(.L_x_338) ;  /* 0xffff037000007947 */ /* 0x000fea000383ffff */
.L_x_215:
[----:B-1----:R-:W-:Y:S01]  /*17dc0*/  IMAD.MOV.U32 R5, RZ, RZ, R10 ;  /* 0x000000ffff057224 */ /* 0x002fe200078e000a */
[----:B------:R-:W-:Y:S01]  /*17dd0*/  MOV R3, 0x2 ;  /* 0x0000000200037802 */ /* 0x000fe20000000f00 */
[----:B----4-:R-:W-:Y:S01]  /*17de0*/  IMAD.MOV.U32 R0, RZ, RZ, 0x1c1f ;  /* 0x00001c1fff007424 */ /* 0x010fe200078e00ff */
[----:B------:R-:W-:Y:S02]  /*17df0*/  MOV R2, 0x17e10 ;  /* 0x00017e1000027802 */ /* 0x000fe40000000f00 */
[----:B--23-5:R-:W-:Y:S05]  /*17e00*/  CALL.REL.NOINC `($__internal_5_$__cuda_sm70_shflsync_idx_p) ;  /* 0x000013c000007944 */ /* 0x02cfea0003c00000 */
[----:B------:R-:W-:Y:S01]  /*17e10*/  MOV R8, R0 ;  /* 0x0000000000087202 */ /* 0x000fe20000000f00 */
[----:B------:R-:W-:Y:S05]  /*17e20*/  BRA `(.L_x_339) ;  /* 0xffff046000007947 */ /* 0x000fea000383ffff */
.L_x_216:
[----:B------:R-:W-:Y:S01]  /*17e30*/  IMAD.MOV.U32 R5, RZ, RZ, R11 ;  /* 0x000000ffff057224 */ /* 0x000fe200078e000b */
[----:B------:R-:W-:Y:S01]  /*17e40*/  MOV R3, 0x2 ;  /* 0x0000000200037802 */ /* 0x000fe20000000f00 */
[----:B----4-:R-:W-:Y:S01]  /*17e50*/  IMAD.MOV.U32 R0, RZ, RZ, 0x1c1f ;  /* 0x00001c1fff007424 */ /* 0x010fe200078e00ff */
[----:B------:R-:W-:Y:S02]  /*17e60*/  MOV R2, 0x17e80 ;  /* 0x00017e8000027802 */ /* 0x000fe40000000f00 */
[----:B-123-5:R-:W-:Y:S05]  /*17e70*/  CALL.REL.NOINC `($__internal_5_$__cuda_sm70_shflsync_idx_p) ;  /* 0x0000135000007944 */ /* 0x02efea0003c00000 */
[----:B------:R-:W-:Y:S05]  /*17e80*/  BRA `(.L_x_340) ;  /* 0xffff042000007947 */ /* 0x000fea000383ffff */
.L_x_219:
[----:B-1----:R-:W-:Y:S01]  /*17e90*/  IMAD.MOV.U32 R5, RZ, RZ, R10 ;  /* 0x000000ffff057224 */ /* 0x002fe200078e000a */
[----:B------:R-:W-:Y:S01]  /*17ea0*/  MOV R3, 0x3 ;  /* 0x0000000300037802 */ /* 0x000fe20000000f00 */
[----:B------:R-:W-:Y:S01]  /*17eb0*/  IMAD.MOV.U32 R0, RZ, RZ, 0x1c1f ;  /* 0x00001c1fff007424 */ /* 0x000fe200078e00ff */
[----:B------:R-:W-:-:S02]  /*17ec0*/  MOV R2, 0x17ee0 ;  /* 0x00017ee000027802 */ /* 0x000fc40000000f00 */
[----:B--2345:R-:W-:Y:S05]  /*17ed0*/  CALL.REL.NOINC `($__internal_5_$__cuda_sm70_shflsync_idx_p) ;  /* 0x000012f000007944 */ /* 0x03cfea0003c00000 */
[----:B------:R-:W-:Y:S01]  /*17ee0*/  IMAD.MOV.U32 R8, RZ, RZ, R0 ;  /* 0x000000ffff087224 */ /* 0x000fe200078e0000 */
[----:B------:R-:W-:Y:S01]  /*17ef0*/  MOV R3, 0x3 ;  /* 0x0000000300037802 */ /* 0x000fe20000000f00 */
[----:B------:R-:W-:Y:S01]  /*17f00*/  IMAD.MOV.U32 R5, RZ, RZ, R11 ;  /* 0x000000ffff057224 */ /* 0x000fe200078e000b */
[----:B------:R-:W-:-:S02]  /*17f10*/  MOV R0, 0x1c1f ;  /* 0x00001c1f00007802 */ /* 0x000fc40000000f00 */
[----:B------:R-:W-:Y:S02]  /*17f20*/  MOV R2, 0x17f40 ;  /* 0x00017f4000027802 */ /* 0x000fe40000000f00 */
[----:B------:R-:W-:Y:S05]  /*17f30*/  CALL.REL.NOINC `($__internal_5_$__cuda_sm70_shflsync_idx_p) ;  /* 0x0000129000007944 */ /* 0x000fea0003c00000 */
[----:B------:R-:W-:Y:S05]  /*17f40*/  BRA `(.L_x_341) ;  /* 0xffff04d000007947 */ /* 0x000fea000383ffff */
.L_x_266:
[----:B------:R-:W-:Y:S01]  /*17f50*/  IMAD.MOV.U32 R0, RZ, RZ, R205 ;  /* 0x000000ffff007224 */ /* 0x000fe200078e00cd */
[----:B------:R-:W-:Y:S01]  /*17f60*/  MOV R9, 0x1f ;  /* 0x0000001f00097802 */ /* 0x000fe20000000f00 */
[----:B------:R-:W-:Y:S01]  /*17f70*/  IMAD.MOV.U32 R3, RZ, RZ, 0x2 ;  /* 0x00000002ff037424 */ /* 0x000fe200078e00ff */
[----:B------:R-:W-:Y:S02]  /*17f80*/  MOV R8, 0xffffffff ;  /* 0xffffffff00087802 */ /* 0x000fe40000000f00 */
[----:B------:R-:W-:Y:S02]  /*17f90*/  MOV R2, 0x17fb0 ;  /* 0x00017fb000027802 */ /* 0x000fe40000000f00 */
[----:B------:R-:W-:Y:S05]  /*17fa0*/  CALL.REL.NOINC `($__internal_4_$__cuda_sm70_shflsync_bfly_p) ;  /* 0x000011e000007944 */ /* 0x000fea0003c00000 */
[----:B------:R-:W-:Y:S01]  /*17fb0*/  FADD.FTZ R7, R205, R0 ;  /* 0x00000000cd077221 */ /* 0x000fe20000010000 */
[----:B------:R-:W-:Y:S02]  /*17fc0*/  MOV R3, 0x1 ;  /* 0x0000000100037802 */ /* 0x000fe40000000f00 */
[----:B------:R-:W-:Y:S02]  /*17fd0*/  MOV R2, 0x18000 ;  /* 0x0001800000027802 */ /* 0x000fe40000000f00 */
[----:B------:R-:W-:-:S02]  /*17fe0*/  MOV R0, R7 ;  /* 0x0000000700007202 */ /* 0x000fc40000000f00 */
[----:B------:R-:W-:Y:S05]  /*17ff0*/  CALL.REL.NOINC `($__internal_4_$__cuda_sm70_shflsync_bfly_p) ;  /* 0x0000119000007944 */ /* 0x000fea0003c00000 */
[----:B------:R-:W-:Y:S01]  /*18000*/  FADD.FTZ R7, R7, R0 ;  /* 0x0000000007077221 */ /* 0x000fe20000010000 */
[----:B------:R-:W-:-:S02]  /*18010*/  MOV R0, R208 ;  /* 0x000000d000007202 */ /* 0x000fc40000000f00 */
[----:B------:R-:W-:Y:S02]  /*18020*/  MOV R3, 0x2 ;  /* 0x0000000200037802 */ /* 0x000fe40000000f00 */
[----:B------:R-:W-:Y:S02]  /*18030*/  MOV R2, 0x18050 ;  /* 0x0001805000027802 */ /* 0x000fe40000000f00 */
[----:B------:R-:W-:Y:S05]  /*18040*/  CALL.REL.NOINC `($__internal_4_$__cuda_sm70_shflsync_bfly_p) ;  /* 0x0000114000007944 */ /* 0x000fea0003c00000 */
[----:B------:R-:W-:Y:S01]  /*18050*/  FADD.FTZ R6, R208, R0 ;  /* 0x00000000d0067221 */ /* 0x000fe20000010000 */
[----:B------:R-:W-:Y:S02]  /*18060*/  MOV R3, 0x1 ;  /* 0x0000000100037802 */ /* 0x000fe40000000f00 */
[----:B------:R-:W-:Y:S02]  /*18070*/  MOV R2, 0x180a0 ;  /* 0x000180a000027802 */ /* 0x000fe40000000f00 */
[----:B------:R-:W-:Y:S02]  /*18080*/  MOV R0, R6 ;  /* 0x0000000600007202 */ /* 0x000fe40000000f00 */
[----:B------:R-:W-:Y:S05]  /*18090*/  CALL.REL.NOINC `($__internal_4_$__cuda_sm70_shflsync_bfly_p) ;  /* 0x000010f000007944 */ /* 0x000fea0003c00000 */
[----:B------:R-:W-:Y:S01]  /*180a0*/  FADD.FTZ R6, R6, R0 ;  /* 0x0000000006067221 */ /* 0x000fe20000010000 */
[----:B------:R-:W-:Y:S02]  /*180b0*/  MOV R0, R226 ;  /* 0x000000e200007202 */ /* 0x000fe40000000f00 */
[----:B------:R-:W-:-:S02]  /*180c0*/  MOV R3, 0x2 ;  /* 0x0000000200037802 */ /* 0x000fc40000000f00 */
        /* <DEDUP_REMOVED lines=9> */
[----:B------:R-:W-:Y:S02]  /*18160*/  MOV R3, 0x2 ;  /* 0x0000000200037802 */ /* 0x000fe40000000f00 */
[----:B------:R-:W-:-:S02]  /*18170*/  MOV R2, 0x18190 ;  /* 0x0001819000027802 */ /* 0x000fc40000000f00 */
[----:B------:R-:W-:Y:S05]  /*18180*/  CALL.REL.NOINC `($__internal_4_$__cuda_sm70_shflsync_bfly_p) ;  /* 0x0000100000007944 */ /* 0x000fea0003c00000 */
[----:B------:R-:W-:Y:S01]  /*18190*/  FADD.FTZ R4, R227, R0 ;  /* 0x00000000e3047221 */ /* 0x000fe20000010000 */
[----:B------:R-:W-:-:S02]  /*181a0*/  MOV R3, 0x1 ;  /* 0x0000000100037802 */ /* 0x000fc40000000f00 */
[----:B------:R-:W-:Y:S02]  /*181b0*/  MOV R2, 0x181e0 ;  /* 0x000181e000027802 */ /* 0x000fe40000000f00 */
[----:B------:R-:W-:Y:S02]  /*181c0*/  MOV R0, R4 ;  /* 0x0000000400007202 */ /* 0x000fe40000000f00 */
[----:B------:R-:W-:Y:S05]  /*181d0*/  CALL.REL.NOINC `($__internal_4_$__cuda_sm70_shflsync_bfly_p) ;  /* 0x00000fb000007944 */ /* 0x000fea0003c00000 */
[----:B------:R-:W-:Y:S01]  /*181e0*/  MOV R8, R0 ;  /* 0x0000000000087202 */ /* 0x000fe20000000f00 */
[----:B------:R-:W-:Y:S05]  /*181f0*/  BRA `(.L_x_342) ;  /* 0xffffabb000007947 */ /* 0x000fea000383ffff */
.L_x_273:
[----:B-1234-:R-:W-:Y:S01]  /*18200*/  IMAD.MOV.U32 R5, RZ, RZ, R12 ;  /* 0x000000ffff057224 */ /* 0x01efe200078e000c */
[----:B------:R-:W-:Y:S01]  /*18210*/  MOV R3, RZ ;  /* 0x000000ff00037202 */ /* 0x000fe20000000f00 */
[----:B------:R-:W-:Y:S01]  /*18220*/  IMAD.MOV.U32 R0, RZ, RZ, 0x1c1f ;  /* 0x00001c1fff007424 */ /* 0x000fe200078e00ff */
[----:B------:R-:W-:Y:S02]  /*18230*/  MOV R2, 0x18250 ;  /* 0x0001825000027802 */ /* 0x000fe40000000f00 */
[----:B------:R-:W-:Y:S05]  /*18240*/  CALL.REL.NOINC `($__internal_5_$__cuda_sm70_shflsync_idx_p) ;  /* 0x00000f8000007944 */ /* 0x000fea0003c00000 */
[----:B------:R-:W-:Y:S01]  /*18250*/  MOV R10, R0 ;  /* 0x00000000000a7202 */ /* 0x000fe20000000f00 */
[----:B------:R-:W-:Y:S05]  /*18260*/  BRA `(.L_x_343) ;  /* 0xffffc5c000007947 */ /* 0x000fea000383ffff */
.L_x_274:
[----:B------:R-:W-:Y:S01]  /*18270*/  IMAD.MOV.U32 R5, RZ, RZ, R13 ;  /* 0x000000ffff057224 */ /* 0x000fe200078e000d */
[----:B------:R-:W-:Y:S01]  /*18280*/  MOV R3, RZ ;  /* 0x000000ff00037202 */ /* 0x000fe20000000f00 */
[----:B------:R-:W-:Y:S01]  /*18290*/  IMAD.MOV.U32 R0, RZ, RZ, 0x1c1f ;  /* 0x00001c1fff007424 */ /* 0x000fe200078e00ff */
[----:B------:R-:W-:-:S02]  /*182a0*/  MOV R2, 0x182c0 ;  /* 0x000182c000027802 */ /* 0x000fc40000000f00 */
[----:B-12---:R-:W-:Y:S05]  /*182b0*/  CALL.REL.NOINC `($__internal_5_$__cuda_sm70_shflsync_idx_p) ;  /* 0x00000f1000007944 */ /* 0x006fea0003c00000 */
[----:B------:R-:W-:Y:S05]  /*182c0*/  BRA `(.L_x_344) ;  /* 0xffffc58000007947 */ /* 0x000fea000383ffff */
.L_x_277:
[----:B------:R-:W-:Y:S01]  /*182d0*/  IMAD.MOV.U32 R5, RZ, RZ, R12 ;  /* 0x000000ffff057224 */ /* 0x000fe200078e000c */
[----:B--2---:R-:W-:Y:S01]  /*182e0*/  MOV R3, 0x1 ;  /* 0x0000000100037802 */ /* 0x004fe20000000f00 */
[----:B----4-:R-:W-:Y:S01]  /*182f0*/  IMAD.MOV.U32 R0, RZ, RZ, 0x1c1f ;  /* 0x00001c1fff007424 */ /* 0x010fe200078e00ff */
[----:B------:R-:W-:-:S02]  /*18300*/  MOV R2, 0x18320 ;  /* 0x0001832000027802 */ /* 0x000fc40000000f00 */
[----:B-1-3--:R-:W-:Y:S05]  /*18310*/  CALL.REL.NOINC `($__internal_5_$__cuda_sm70_shflsync_idx_p) ;  /* 0x00000eb000007944 */ /* 0x00afea0003c00000 */
[----:B------:R-:W-:Y:S01]  /*18320*/  IMAD.MOV.U32 R10, RZ, RZ, R0 ;  /* 0x000000ffff0a7224 */ /* 0x000fe200078e0000 */
[----:B------:R-:W-:Y:S01]  /*18330*/  MOV R3, 0x1 ;  /* 0x0000000100037802 */ /* 0x000fe20000000f00 */
[----:B------:R-:W-:Y:S01]  /*18340*/  IMAD.MOV.U32 R5, RZ, RZ, R13 ;  /* 0x000000ffff057224 */ /* 0x000fe200078e000d */
[----:B------:R-:W-:-:S02]  /*18350*/  MOV R0, 0x1c1f ;  /* 0x00001c1f00007802 */ /* 0x000fc40000000f00 */
[----:B------:R-:W-:Y:S02]  /*18360*/  MOV R2, 0x18380 ;  /* 0x0001838000027802 */ /* 0x000fe40000000f00 */
[----:B------:R-:W-:Y:S05]  /*18370*/  CALL.REL.NOINC `($__internal_5_$__cuda_sm70_shflsync_idx_p) ;  /* 0x00000e5000007944 */ /* 0x000fea0003c00000 */
[----:B------:R-:W-:Y:S05]  /*18380*/  BRA `(.L_x_345) ;  /* 0xffffc61000007947 */ /* 0x000fea000383ffff */
.L_x_280:
[----:B------:R-:W-:Y:S01]  /*18390*/  IMAD.MOV.U32 R5, RZ, RZ, R12 ;  /* 0x000000ffff057224 */ /* 0x000fe200078e000c */
[----:B-1----:R-:W-:Y:S01]  /*183a0*/  MOV R3, 0x2 ;  /* 0x0000000200037802 */ /* 0x002fe20000000f00 */
[----:B----4-:R-:W-:Y:S01]  /*183b0*/  IMAD.MOV.U32 R0, RZ, RZ, 0x1c1f ;  /* 0x00001c1fff007424 */ /* 0x010fe200078e00ff */
[----:B------:R-:W-:Y:S02]  /*183c0*/  MOV R2, 0x183e0 ;  /* 0x000183e000027802 */ /* 0x000fe40000000f00 */
[----:B--23--:R-:W-:Y:S05]  /*183d0*/  CALL.REL.NOINC `($__internal_5_$__cuda_sm70_shflsync_idx_p) ;  /* 0x00000df000007944 */ /* 0x00cfea0003c00000 */
[----:B------:R-:W-:Y:S01]  /*183e0*/  MOV R10, R0 ;  /* 0x00000000000a7202 */ /* 0x000fe20000000f00 */
[----:B------:R-:W-:Y:S05]  /*183f0*/  BRA `(.L_x_346) ;  /* 0xffffc6f000007947 */ /* 0x000fea000383ffff */
.L_x_281:
[----:B------:R-:W-:Y:S01]  /*18400*/  IMAD.MOV.U32 R5, RZ, RZ, R13 ;  /* 0x000000ffff057224 */ /* 0x000fe200078e000d */
[----:B------:R-:W-:Y:S01]  /*18410*/  MOV R3, 0x2 ;  /* 0x0000000200037802 */ /* 0x000fe20000000f00 */
[----:B----4-:R-:W-:Y:S01]  /*18420*/  IMAD.MOV.U32 R0, RZ, RZ, 0x1c1f ;  /* 0x00001c1fff007424 */ /* 0x010fe200078e00ff */
[----:B------:R-:W-:Y:S02]  /*18430*/  MOV R2, 0x18450 ;  /* 0x0001845000027802 */ /* 0x000fe40000000f00 */
[----:B-123--:R-:W-:Y:S05]  /*18440*/  CALL.REL.NOINC `($__internal_5_$__cuda_sm70_shflsync_idx_p) ;  /* 0x00000d8000007944 */ /* 0x00efea0003c00000 */
[----:B------:R-:W-:Y:S05]  /*18450*/  BRA `(.L_x_347) ;  /* 0xffffc6b000007947 */ /* 0x000fea000383ffff */
.L_x_284:
[----:B------:R-:W-:Y:S01]  /*18460*/  IMAD.MOV.U32 R5, RZ, RZ, R12 ;  /* 0x000000ffff057224 */ /* 0x000fe200078e000c */
[----:B-1----:R-:W-:Y:S01]  /*18470*/  MOV R3, 0x3 ;  /* 0x0000000300037802 */ /* 0x002fe20000000f00 */
[----:B------:R-:W-:Y:S01]  /*18480*/  IMAD.MOV.U32 R0, RZ, RZ, 0x1c1f ;  /* 0x00001c1fff007424 */ /* 0x000fe200078e00ff */
[----:B------:R-:W-:-:S02]  /*18490*/  MOV R2, 0x184b0 ;  /* 0x000184b000027802 */ /* 0x000fc40000000f00 */
[----:B--234-:R-:W-:Y:S05]  /*184a0*/  CALL.REL.NOINC `($__internal_5_$__cuda_sm70_shflsync_idx_p) ;  /* 0x00000d2000007944 */ /* 0x01cfea0003c00000 */
[----:B------:R-:W-:Y:S01]  /*184b0*/  IMAD.MOV.U32 R6, RZ, RZ, R0 ;  /* 0x000000ffff067224 */ /* 0x000fe200078e0000 */
[----:B------:R-:W-:Y:S01]  /*184c0*/  MOV R3, 0x3 ;  /* 0x0000000300037802 */ /* 0x000fe20000000f00 */
[----:B------:R-:W-:Y:S01]  /*184d0*/  IMAD.MOV.U32 R5, RZ, RZ, R13 ;  /* 0x000000ffff057224 */ /* 0x000fe200078e000d */
[----:B------:R-:W-:-:S02]  /*184e0*/  MOV R0, 0x1c1f ;  /* 0x00001c1f00007802 */ /* 0x000fc40000000f00 */
[----:B------:R-:W-:Y:S02]  /*184f0*/  MOV R2, 0x18510 ;  /* 0x0001851000027802 */ /* 0x000fe40000000f00 */
[----:B------:R-:W-:Y:S05]  /*18500*/  CALL.REL.NOINC `($__internal_5_$__cuda_sm70_shflsync_idx_p) ;  /* 0x00000cc000007944 */ /* 0x000fea0003c00000 */
[----:B------:R-:W-:Y:S05]  /*18510*/  BRA `(.L_x_348) ;  /* 0xffffc75000007947 */ /* 0x000fea000383ffff */
.L_x_286:
[----:B------:R-:W-:Y:S01]  /*18520*/  IMAD.MOV.U32 R5, RZ, RZ, R17 ;  /* 0x000000ffff057224 */ /* 0x000fe200078e0011 */
[----:B------:R-:W-:Y:S01]  /*18530*/  MOV R3, RZ ;  /* 0x000000ff00037202 */ /* 0x000fe20000000f00 */
[----:B------:R-:W-:Y:S01]  /*18540*/  IMAD.MOV.U32 R0, RZ, RZ, 0x1c1f ;  /* 0x00001c1fff007424 */ /* 0x000fe200078e00ff */
[----:B------:R-:W-:Y:S02]  /*18550*/  MOV R2, 0x18570 ;  /* 0x0001857000027802 */ /* 0x000fe40000000f00 */
[----:B------:R-:W-:Y:S05]  /*18560*/  CALL.REL.NOINC `($__internal_5_$__cuda_sm70_shflsync_idx_p) ;  /* 0x00000c6000007944 */ /* 0x000fea0003c00000 */
[----:B------:R-:W-:Y:S01]  /*18570*/  MOV R4, R0 ;  /* 0x0000000000047202 */ /* 0x000fe20000000f00 */
[----:B------:R-:W-:Y:S05]  /*18580*/  BRA `(.L_x_349) ;  /* 0xffffca2000007947 */ /* 0x000fea000383ffff */
.L_x_287:
[----:B------:R-:W-:Y:S01]  /*18590*/  IMAD.MOV.U32 R5, RZ, RZ, R24 ;  /* 0x000000ffff057224 */ /* 0x000fe200078e0018 */
[----:B------:R-:W-:Y:S01]  /*185a0*/  MOV R3, RZ ;  /* 0x000000ff00037202 */ /* 0x000fe20000000f00 */
[----:B------:R-:W-:Y:S01]  /*185b0*/  IMAD.MOV.U32 R0, RZ, RZ, 0x1c1f ;  /* 0x00001c1fff007424 */ /* 0x000fe200078e00ff */
[----:B------:R-:W-:Y:S02]  /*185c0*/  MOV R2, 0x185e0 ;  /* 0x000185e000027802 */ /* 0x000fe40000000f00 */
[----:B-12---:R-:W-:Y:S05]  /*185d0*/  CALL.REL.NOINC `($__internal_5_$__cuda_sm70_shflsync_idx_p) ;  /* 0x00000bf000007944 */ /* 0x006fea0003c00000 */
[----:B------:R-:W-:Y:S05]  /*185e0*/  BRA `(.L_x_350) ;  /* 0xffffc9e000007947 */ /* 0x000fea000383ffff */
.L_x_290:
[----:B------:R-:W-:Y:S01]  /*185f0*/  IMAD.MOV.U32 R5, RZ, RZ, R17 ;  /* 0x000000ffff057224 */ /* 0x000fe200078e0011 */
[----:B-1----:R-:W-:Y:S01]  /*18600*/  MOV R3, 0x1 ;  /* 0x0000000100037802 */ /* 0x002fe20000000f00 */
[----:B----4-:R-:W-:Y:S01]  /*18610*/  IMAD.MOV.U32 R0, RZ, RZ, 0x1c1f ;  /* 0x00001c1fff007424 */ /* 0x010fe200078e00ff */
[----:B------:R-:W-:-:S02]  /*18620*/  MOV R2, 0x18640 ;  /* 0x0001864000027802 */ /* 0x000fc40000000f00 */
[----:B--23--:R-:W-:Y:S05]  /*18630*/  CALL.REL.NOINC `($__internal_5_$__cuda_sm70_shflsync_idx_p) ;  /* 0x00000b9000007944 */ /* 0x00cfea0003c00000 */
[----:B------:R-:W-:Y:S01]  /*18640*/  IMAD.MOV.U32 R4, RZ, RZ, R0 ;  /* 0x000000ffff047224 */ /* 0x000fe200078e0000 */
[----:B------:R-:W-:Y:S01]  /*18650*/  MOV R3, 0x1 ;  /* 0x0000000100037802 */ /* 0x000fe20000000f00 */
[----:B------:R-:W-:Y:S01]  /*18660*/  IMAD.MOV.U32 R5, RZ, RZ, R24 ;  /* 0x000000ffff057224 */ /* 0x000fe200078e0018 */
[----:B------:R-:W-:-:S02]  /*18670*/  MOV R0, 0x1c1f ;  /* 0x00001c1f00007802 */ /* 0x000fc40000000f00 */
[----:B------:R-:W-:Y:S02]  /*18680*/  MOV R2, 0x186a0 ;  /* 0x000186a000027802 */ /* 0x000fe40000000f00 */
[----:B------:R-:W-:Y:S05]  /*18690*/  CALL.REL.NOINC `($__internal_5_$__cuda_sm70_shflsync_idx_p) ;  /* 0x00000b3000007944 */ /* 0x000fea0003c00000 */
[----:B------:R-:W-:Y:S05]  /*186a0*/  BRA `(.L_x_351) ;  /* 0xffffcdf000007947 */ /* 0x000fea000383ffff */
.L_x_293:
[----:B------:R-:W-:Y:S01]  /*186b0*/  IMAD.MOV.U32 R5, RZ, RZ, R17 ;  /* 0x000000ffff057224 */ /* 0x000fe200078e0011 */
[----:B-12---:R-:W-:Y:S01]  /*186c0*/  MOV R3, 0x2 ;  /* 0x0000000200037802 */ /* 0x006fe20000000f00 */
[----:B----4-:R-:W-:Y:S01]  /*186d0*/  IMAD.MOV.U32 R0, RZ, RZ, 0x1c1f ;  /* 0x00001c1fff007424 */ /* 0x010fe200078e00ff */
[----:B------:R-:W-:Y:S02]  /*186e0*/  MOV R2, 0x18700 ;  /* 0x0001870000027802 */ /* 0x000fe40000000f00 */
[----:B---3--:R-:W-:Y:S05]  /*186f0*/  CALL.REL.NOINC `($__internal_5_$__cuda_sm70_shflsync_idx_p) ;  /* 0x00000ad000007944 */ /* 0x008fea0003c00000 */
[----:B------:R-:W-:Y:S01]  /*18700*/  MOV R4, R0 ;  /* 0x0000000000047202 */ /* 0x000fe20000000f00 */
[----:B------:R-:W-:Y:S05]  /*18710*/  BRA `(.L_x_352) ;  /* 0xffffd0e000007947 */ /* 0x000fea000383ffff */
.L_x_294:
[----:B------:R-:W-:Y:S01]  /*18720*/  IMAD.MOV.U32 R5, RZ, RZ, R24 ;  /* 0x000000ffff057224 */ /* 0x000fe200078e0018 */
[----:B--2---:R-:W-:Y:S01]  /*18730*/  MOV R3, 0x2 ;  /* 0x0000000200037802 */ /* 0x004fe20000000f00 */
[----:B----4-:R-:W-:Y:S01]  /*18740*/  IMAD.MOV.U32 R0, RZ, RZ, 0x1c1f ;  /* 0x00001c1fff007424 */ /* 0x010fe200078e00ff */
[----:B------:R-:W-:Y:S02]  /*18750*/  MOV R2, 0x18770 ;  /* 0x0001877000027802 */ /* 0x000fe40000000f00 */
[----:B-1-3--:R-:W-:Y:S05]  /*18760*/  CALL.REL.NOINC `($__internal_5_$__cuda_sm70_shflsync_idx_p) ;  /* 0x00000a6000007944 */ /* 0x00afea0003c00000 */
[----:B------:R-:W-:Y:S05]  /*18770*/  BRA `(.L_x_353) ;  /* 0xffffd0a000007947 */ /* 0x000fea000383ffff */
.L_x_297:
[----:B------:R-:W-:Y:S01]  /*18780*/  IMAD.MOV.U32 R5, RZ, RZ, R17 ;  /* 0x000000ffff057224 */ /* 0x000fe200078e0011 */
[----:B--2---:R-:W-:Y:S01]  /*18790*/  MOV R3, 0x3 ;  /* 0x0000000300037802 */ /* 0x004fe20000000f00 */
[----:B-1----:R-:W-:Y:S01]  /*187a0*/  IMAD.MOV.U32 R0, RZ, RZ, 0x1c1f ;  /* 0x00001c1fff007424 */ /* 0x002fe200078e00ff */
[----:B------:R-:W-:-:S02]  /*187b0*/  MOV R2, 0x187d0 ;  /* 0x000187d000027802 */ /* 0x000fc40000000f00 */
[----:B---34-:R-:W-:Y:S05]  /*187c0*/  CALL.REL.NOINC `($__internal_5_$__cuda_sm70_shflsync_idx_p) ;  /* 0x00000a0000007944 */ /* 0x018fea0003c00000 */
[----:B------:R-:W-:Y:S01]  /*187d0*/  IMAD.MOV.U32 R4, RZ, RZ, R0 ;  /* 0x000000ffff047224 */ /* 0x000fe200078e0000 */
[----:B------:R-:W-:Y:S01]  /*187e0*/  MOV R3, 0x3 ;  /* 0x0000000300037802 */ /* 0x000fe20000000f00 */
[----:B------:R-:W-:Y:S01]  /*187f0*/  IMAD.MOV.U32 R5, RZ, RZ, R24 ;  /* 0x000000ffff057224 */ /* 0x000fe200078e0018 */
[----:B------:R-:W-:-:S02]  /*18800*/  MOV R0, 0x1c1f ;  /* 0x00001c1f00007802 */ /* 0x000fc40000000f00 */
[----:B------:R-:W-:Y:S02]  /*18810*/  MOV R2, 0x18830 ;  /* 0x0001883000027802 */ /* 0x000fe40000000f00 */
[----:B------:R-:W-:Y:S05]  /*18820*/  CALL.REL.NOINC `($__internal_5_$__cuda_sm70_shflsync_idx_p) ;  /* 0x000009a000007944 */ /* 0x000fea0003c00000 */
[----:B------:R-:W-:Y:S05]  /*18830*/  BRA `(.L_x_354) ;  /* 0xffffd37000007947 */ /* 0x000fea000383ffff */
.L_x_301:
[----:B------:R-:W-:Y:S01]  /*18840*/  IMAD.MOV.U32 R5, RZ, RZ, R9 ;  /* 0x000000ffff057224 */ /* 0x000fe200078e0009 */
[----:B------:R-:W-:Y:S01]  /*18850*/  MOV R3, RZ ;  /* 0x000000ff00037202 */ /* 0x000fe20000000f00 */
[----:B------:R-:W-:Y:S01]  /*18860*/  IMAD.MOV.U32 R0, RZ, RZ, 0x1c1f ;  /* 0x00001c1fff007424 */ /* 0x000fe200078e00ff */
[----:B------:R-:W-:Y:S02]  /*18870*/  MOV R2, 0x18890 ;  /* 0x0001889000027802 */ /* 0x000fe40000000f00 */
[----:B------:R-:W-:Y:S05]  /*18880*/  CALL.REL.NOINC `($__internal_5_$__cuda_sm70_shflsync_idx_p) ;  /* 0x0000094000007944 */ /* 0x000fea0003c00000 */
[----:B------:R-:W-:Y:S01]  /*18890*/  MOV R8, R0 ;  /* 0x0000000000087202 */ /* 0x000fe20000000f00 */
[----:B------:R-:W-:Y:S05]  /*188a0*/  BRA `(.L_x_355) ;  /* 0xffffddf000007947 */ /* 0x000fea000383ffff */
.L_x_302:
[----:B------:R-:W-:Y:S01]  /*188b0*/  IMAD.MOV.U32 R5, RZ, RZ, R12 ;  /* 0x000000ffff057224 */ /* 0x000fe200078e000c */
[----:B------:R-:W-:Y:S01]  /*188c0*/  MOV R3, RZ ;  /* 0x000000ff00037202 */ /* 0x000fe20000000f00 */
[----:B------:R-:W-:Y:S01]  /*188d0*/  IMAD.MOV.U32 R0, RZ, RZ, 0x1c1f ;  /* 0x00001c1fff007424 */ /* 0x000fe200078e00ff */
[----:B------:R-:W-:Y:S02]  /*188e0*/  MOV R2, 0x18900 ;  /* 0x0001890000027802 */ /* 0x000fe40000000f00 */
[----:B-12---:R-:W-:Y:S05]  /*188f0*/  CALL.REL.NOINC `($__internal_5_$__cuda_sm70_shflsync_idx_p) ;  /* 0x000008d000007944 */ /* 0x006fea0003c00000 */
[----:B------:R-:W-:Y:S05]  /*18900*/  BRA `(.L_x_356) ;  /* 0xffffddb000007947 */ /* 0x000fea000383ffff */
.L_x_305:
[----:B--2---:R-:W-:Y:S01]  /*18910*/  IMAD.MOV.U32 R5, RZ, RZ, R9 ;  /* 0x000000ffff057224 */ /* 0x004fe200078e0009 */
[----:B------:R-:W-:Y:S01]  /*18920*/  MOV R3, 0x1 ;  /* 0x0000000100037802 */ /* 0x000fe20000000f00 */
        /* <DEDUP_REMOVED lines=10> */
.L_x_308:
[----:B-1----:R-:W-:Y:S01]  /*189d0*/  IMAD.MOV.U32 R5, RZ, RZ, R9 ;  /* 0x000000ffff057224 */ /* 0x002fe200078e0009 */
[----:B------:R-:W-:Y:S01]  /*189e0*/  MOV R3, 0x2 ;  /* 0x0000000200037802 */ /* 0x000fe20000000f00 */
[----:B----4-:R-:W-:Y:S01]  /*189f0*/  IMAD.MOV.U32 R0, RZ, RZ, 0x1c1f ;  /* 0x00001c1fff007424 */ /* 0x010fe200078e00ff */
[----:B------:R-:W-:Y:S02]  /*18a00*/  MOV R2, 0x18a20 ;  /* 0x00018a2000027802 */ /* 0x000fe40000000f00 */
[----:B--23--:R-:W-:Y:S05]  /*18a10*/  CALL.REL.NOINC `($__internal_5_$__cuda_sm70_shflsync_idx_p) ;  /* 0x000007b000007944 */ /* 0x00cfea0003c00000 */
[----:B------:R-:W-:Y:S01]  /*18a20*/  MOV R8, R0 ;  /* 0x0000000000087202 */ /* 0x000fe20000000f00 */
[----:B------:R-:W-:Y:S05]  /*18a30*/  BRA `(.L_x_358) ;  /* 0xffffdf3000007947 */ /* 0x000fea000383ffff */
.L_x_309:
[----:B------:R-:W-:Y:S01]  /*18a40*/  IMAD.MOV.U32 R5, RZ, RZ, R12 ;  /* 0x000000ffff057224 */ /* 0x000fe200078e000c */
[----:B------:R-:W-:Y:S01]  /*18a50*/  MOV R3, 0x2 ;  /* 0x0000000200037802 */ /* 0x000fe20000000f00 */
[----:B----4-:R-:W-:Y:S01]  /*18a60*/  IMAD.MOV.U32 R0, RZ, RZ, 0x1c1f ;  /* 0x00001c1fff007424 */ /* 0x010fe200078e00ff */
[----:B------:R-:W-:Y:S02]  /*18a70*/  MOV R2, 0x18a90 ;  /* 0x00018a9000027802 */ /* 0x000fe40000000f00 */
[----:B-123--:R-:W-:Y:S05]  /*18a80*/  CALL.REL.NOINC `($__internal_5_$__cuda_sm70_shflsync_idx_p) ;  /* 0x0000074000007944 */ /* 0x00efea0003c00000 */
[----:B------:R-:W-:Y:S05]  /*18a90*/  BRA `(.L_x_359) ;  /* 0xffffdef000007947 */ /* 0x000fea000383ffff */
.L_x_312:
[----:B-1----:R-:W-:Y:S01]  /*18aa0*/  IMAD.MOV.U32 R5, RZ, RZ, R9 ;  /* 0x000000ffff057224 */ /* 0x002fe200078e0009 */
[----:B------:R-:W-:Y:S01]  /*18ab0*/  MOV R3, 0x3 ;  /* 0x0000000300037802 */ /* 0x000fe20000000f00 */
        /* <DEDUP_REMOVED lines=10> */
.L_x_314:
[----:B------:R-:W-:Y:S01]  /*18b60*/  IMAD.MOV.U32 R5, RZ, RZ, R78 ;  /* 0x000000ffff057224 */ /* 0x000fe200078e004e */
[----:B------:R-:W-:Y:S01]  /*18b70*/  MOV R3, RZ ;  /* 0x000000ff00037202 */ /* 0x000fe20000000f00 */
[----:B------:R-:W-:Y:S01]  /*18b80*/  IMAD.MOV.U32 R0, RZ, RZ, 0x1f ;  /* 0x0000001fff007424 */ /* 0x000fe200078e00ff */
[----:B------:R-:W-:Y:S02]  /*18b90*/  MOV R2, 0x18bb0 ;  /* 0x00018bb000027802 */ /* 0x000fe40000000f00 */
[----:B--2---:R-:W-:Y:S05]  /*18ba0*/  CALL.REL.NOINC `($__internal_5_$__cuda_sm70_shflsync_idx_p) ;  /* 0x0000062000007944 */ /* 0x004fea0003c00000 */
[----:B------:R-:W-:Y:S01]  /*18bb0*/  MOV R9, R0 ;  /* 0x0000000000097202 */ /* 0x000fe20000000f00 */
[----:B------:R-:W-:Y:S05]  /*18bc0*/  BRA `(.L_x_361) ;  /* 0xffffe13000007947 */ /* 0x000fea000383ffff */
.L_x_315:
[----:B------:R-:W-:Y:S01]  /*18bd0*/  IMAD.MOV.U32 R5, RZ, RZ, R78 ;  /* 0x000000ffff057224 */ /* 0x000fe200078e004e */
[----:B------:R-:W-:Y:S01]  /*18be0*/  MOV R3, 0x1 ;  /* 0x0000000100037802 */ /* 0x000fe20000000f00 */
[----:B------:R-:W-:Y:S01]  /*18bf0*/  IMAD.MOV.U32 R0, RZ, RZ, 0x1f ;  /* 0x0000001fff007424 */ /* 0x000fe200078e00ff */
[----:B------:R-:W-:Y:S02]  /*18c00*/  MOV R2, 0x18c20 ;  /* 0x00018c2000027802 */ /* 0x000fe40000000f00 */
[----:B-12---:R-:W-:Y:S05]  /*18c10*/  CALL.REL.NOINC `($__internal_5_$__cuda_sm70_shflsync_idx_p) ;  /* 0x000005b000007944 */ /* 0x006fea0003c00000 */
[----:B------:R-:W-:Y:S01]  /*18c20*/  MOV R8, R0 ;  /* 0x0000000000087202 */ /* 0x000fe20000000f00 */
[----:B------:R-:W-:Y:S05]  /*18c30*/  BRA `(.L_x_362) ;  /* 0xffffe0e000007947 */ /* 0x000fea000383ffff */
.L_x_316:
[----:B------:R-:W-:Y:S02]  /*18c40*/  MOV R2, 0x1 ;  /* 0x0000000100027802 */ /* 0x000fe40000000f00 */
[----:B------:R-:W-:-:S02]  /*18c50*/  MOV R3, 0x18c70 ;  /* 0x00018c7000037802 */ /* 0x000fc40000000f00 */
[----:B-1234-:R-:W-:Y:S05]  /*18c60*/  CALL.REL.NOINC `($__internal_6_$__cuda_sm70_shflsync_up_p) ;  /* 0x000005b000007944 */ /* 0x01efea0003c00000 */
[----:B------:R-:W-:Y:S05]  /*18c70*/  BRA `(.L_x_363) ;  /* 0xffffe1d000007947 */ /* 0x000fea000383ffff */
.L_x_317:
[----:B------:R-:W-:Y:S02]  /*18c80*/  MOV R2, 0x2 ;  /* 0x0000000200027802 */ /* 0x000fe40000000f00 */
[----:B------:R-:W-:-:S02]  /*18c90*/  MOV R3, 0x18cb0 ;  /* 0x00018cb000037802 */ /* 0x000fc40000000f00 */
[----:B--2-4-:R-:W-:Y:S05]  /*18ca0*/  CALL.REL.NOINC `($__internal_6_$__cuda_sm70_shflsync_up_p) ;  /* 0x0000057000007944 */ /* 0x014fea0003c00000 */
        /* <DEDUP_REMOVED lines=23> */
.L_x_321:
[----:B------:R-:W-:Y:S02]  /*18e20*/  MOV R2, 0x1 ;  /* 0x0000000100027802 */ /* 0x000fe40000000f00 */
[----:B------:R-:W-:Y:S02]  /*18e30*/  MOV R3, 0x18e50 ;  /* 0x00018e5000037802 */ /* 0x000fe40000000f00 */
[----:B------:R-:W-:Y:S05]  /*18e40*/  CALL.REL.NOINC `($__internal_6_$__cuda_sm70_shflsync_up_p) ;  /* 0x000003d000007944 */ /* 0x000fea0003c00000 */
[----:B------:R-:W-:Y:S01]  /*18e50*/  MOV R2, R4 ;  /* 0x0000000400027202 */ /* 0x000fe20000000f00 */
[----:B------:R-:W-:Y:S05]  /*18e60*/  BRA `(.L_x_365) ;  /* 0xffffe24000007947 */ /* 0x000fea000383ffff */
.L_x_322:
        /* <DEDUP_REMOVED lines=26> */
.L_x_324:
[----:B------:R-:W-:Y:S02]  /*19010*/  SEL R0, RZ, 0x1, P0 ;  /* 0x00000001ff007807 */ /* 0x000fe40000000000 */
[----:B------:R-:W-:Y:S02]  /*19020*/  MOV R2, 0x19040 ;  /* 0x0001904000027802 */ /* 0x000fe40000000f00 */
[----:B-1----:R-:W-:Y:S05]  /*19030*/  CALL.REL.NOINC `($__internal_7_$__cuda_sm70_votesync_ballot) ;  /* 0x0000025000007944 */ /* 0x002fea0003c00000 */
[----:B------:R-:W-:Y:S01]  /*19040*/  MOV R11, R0 ;  /* 0x00000000000b7202 */ /* 0x000fe20000000f00 */
[----:B------:R-:W-:Y:S05]  /*19050*/  BRA `(.L_x_367) ;  /* 0xffffe1e000007947 */ /* 0x000fea000383ffff */
.L_x_325:
[----:B------:R-:W-:Y:S01]  /*19060*/  IMAD.MOV.U32 R5, RZ, RZ, R6 ;  /* 0x000000ffff057224 */ /* 0x000fe200078e0006 */
[----:B---3--:R-:W-:Y:S01]  /*19070*/  MOV R3, R10 ;  /* 0x0000000a00037202 */ /* 0x008fe20000000f00 */
[----:B------:R-:W-:Y:S01]  /*19080*/  IMAD.MOV.U32 R0, RZ, RZ, 0x1f ;  /* 0x0000001fff007424 */ /* 0x000fe200078e00ff */
[----:B------:R-:W-:Y:S02]  /*19090*/  MOV R2, 0x190b0 ;  /* 0x000190b000027802 */ /* 0x000fe40000000f00 */
[----:B-12---:R-:W-:Y:S05]  /*190a0*/  CALL.REL.NOINC `($__internal_5_$__cuda_sm70_shflsync_idx_p) ;  /* 0x0000012000007944 */ /* 0x006fea0003c00000 */
[----:B------:R-:W-:Y:S01]  /*190b0*/  IMAD.MOV.U32 R8, RZ, RZ, R0 ;  /* 0x000000ffff087224 */ /* 0x000fe200078e0000 */
[----:B------:R-:W-:Y:S01]  /*190c0*/  MOV R3, R10 ;  /* 0x0000000a00037202 */ /* 0x000fe20000000f00 */
[----:B------:R-:W-:Y:S01]  /*190d0*/  IMAD.MOV.U32 R5, RZ, RZ, R7 ;  /* 0x000000ffff057224 */ /* 0x000fe200078e0007 */
[----:B------:R-:W-:Y:S02]  /*190e0*/  MOV R0, 0x1f ;  /* 0x0000001f00007802 */ /* 0x000fe40000000f00 */
[----:B------:R-:W-:-:S02]  /*190f0*/  MOV R2, 0x19110 ;  /* 0x0001911000027802 */ /* 0x000fc40000000f00 */
[----:B------:R-:W-:Y:S05]  /*19100*/  CALL.REL.NOINC `($__internal_5_$__cuda_sm70_shflsync_idx_p) ;  /* 0x000000c000007944 */ /* 0x000fea0003c00000 */
[----:B------:R-:W-:Y:S01]  /*19110*/  MOV R7, R0 ;  /* 0x0000000000077202 */ /* 0x000fe20000000f00 */
[----:B------:R-:W-:Y:S05]  /*19120*/  BRA `(.L_x_368) ;  /* 0xffffe15000007947 */ /* 0x000fea000383ffff */
.L_x_328:
[----:B------:R-:W-:Y:S01]  /*19130*/  IMAD.MOV.U32 R5, RZ, RZ, R4 ;  /* 0x000000ffff057224 */ /* 0x000fe200078e0004 */
[----:B------:R-:W-:-:S02]  /*19140*/  MOV R0, 0x1f ;  /* 0x0000001f00007802 */ /* 0x000fc40000000f00 */
[----:B------:R-:W-:Y:S02]  /*19150*/  MOV R2, 0x19170 ;  /* 0x0001917000027802 */ /* 0x000fe40000000f00 */
[----:B-1234-:R-:W-:Y:S05]  /*19160*/  CALL.REL.NOINC `($__internal_5_$__cuda_sm70_shflsync_idx_p) ;  /* 0x0000006000007944 */ /* 0x01efea0003c00000 */
[----:B------:R-:W-:Y:S01]  /*19170*/  MOV R13, R0 ;  /* 0x00000000000d7202 */ /* 0x000fe20000000f00 */
[----:B------:R-:W-:Y:S05]  /*19180*/  BRA `(.L_x_327) ;  /* 0xffffe15000007947 */ /* 0x000fea000383ffff */
        .weak           $__internal_4_$__cuda_sm70_shflsync_bfly_p
        .type           $__internal_4_$__cuda_sm70_shflsync_bfly_p,@function
        .size           $__internal_4_$__cuda_sm70_shflsync_bfly_p,($__internal_5_$__cuda_sm70_shflsync_idx_p - $__internal_4_$__cuda_sm70_shflsync_bfly_p)
$__internal_4_$__cuda_sm70_shflsync_bfly_p:
[----:B------:R-:W-:Y:S04]  /*19190*/  WARPSYNC R8 ;  /* 0x0000000800007348 */ /* 0x000fe80003800000 */
[----:B------:R1:W2:Y:S02]  /*191a0*/  SHFL.BFLY PT, R0, R0, R3, R9 ;  /* 0x0c00000300007389 */ /* 0x0002a400000e0009 */
[----:B-1----:R-:W-:-:S04]  /*191b0*/  MOV R3, 0x0 ;  /* 0x0000000000037802 */ /* 0x002fc80000000f00 */
[----:B--2---:R-:W-:Y:S05]  /*191c0*/  RET.REL.NODEC R2 `(_ZN7cutlass13device_kernelIN5flash19enable_sm80_to_sm89INS1_16FlashAttnFwdSm80INS1_25CollectiveMainloopFwdSm80ILi4ELi1ELb0EN4cute5tupleIJNS5_1CILi128EEENS7_ILi48EEENS7_ILi96EEEEEELi96ENS_6half_tEfNS_4arch4Sm80ELb0ELb0ELb0ELb1ELb0ELb1ELb1ELb1EEENS1_21CollectiveEpilogueFwdINS6_IJS8_SA_S9_EEENS6_IJNS7_ILi1EEESI_SI_EEESC_SE_Li128ELb1ELb1ELb1ELb0EEENS1_36VarlenDynamicPersistentTileSchedulerILi128ELi48ELi128ELi128ELb1ELb1ELb0ELb0ELb1ELb1EEEEEEEEEvNT_6ParamsE) ;  /* 0xfffe6e3002007950 */ /* 0x004fea0003c3ffff */
        .weak           $__internal_5_$__cuda_sm70_shflsync_idx_p
        .type           $__internal_5_$__cuda_sm70_shflsync_idx_p,@function
        .size           $__internal_5_$__cuda_sm70_shflsync_idx_p,($__internal_6_$__cuda_sm70_shflsync_up_p - $__internal_5_$__cuda_sm70_shflsync_idx_p)
$__internal_5_$__cuda_sm70_shflsync_idx_p:
[----:B------:R-:W-:-:S04]  /*191d0*/  MOV R79, 0xffffffff ;  /* 0xffffffff004f7802 */ /* 0x000fc80000000f00 */
[----:B------:R-:W-:Y:S04]  /*191e0*/  WARPSYNC R79 ;  /* 0x0000004f00007348 */ /* 0x000fe80003800000 */
[----:B------:R1:W2:Y:S02]  /*191f0*/  SHFL.IDX PT, R0, R5, R3, R0 ;  /* 0x0000000305007389 */ /* 0x0002a400000e0000 */
[----:B-1----:R-:W-:-:S04]  /*19200*/  MOV R3, 0x0 ;  /* 0x0000000000037802 */ /* 0x002fc80000000f00 */
[----:B--2---:R-:W-:Y:S05]  /*19210*/  RET.REL.NODEC R2 `(_ZN7cutlass13device_kernelIN5flash19enable_sm80_to_sm89INS1_16FlashAttnFwdSm80INS1_25CollectiveMainloopFwdSm80ILi4ELi1ELb0EN4cute5tupleIJNS5_1CILi128EEENS7_ILi48EEENS7_ILi96EEEEEELi96ENS_6half_tEfNS_4arch4Sm80ELb0ELb0ELb0ELb1ELb0ELb1ELb1ELb1EEENS1_21CollectiveEpilogueFwdINS6_IJS8_SA_S9_EEENS6_IJNS7_ILi1EEESI_SI_EEESC_SE_Li128ELb1ELb1ELb1ELb0EEENS1_36VarlenDynamicPersistentTileSchedulerILi128ELi48ELi128ELi128ELb1ELb1ELb0ELb0ELb1ELb1EEEEEEEEEvNT_6ParamsE) ;  /* 0xfffe6de002007950 */ /* 0x004fea0003c3ffff */
        .weak           $__internal_6_$__cuda_sm70_shflsync_up_p
        .type           $__internal_6_$__cuda_sm70_shflsync_up_p,@function
        .size           $__internal_6_$__cuda_sm70_shflsync_up_p,($__internal_7_$__cuda_sm70_votesync_ballot - $__internal_6_$__cuda_sm70_shflsync_up_p)
$__internal_6_$__cuda_sm70_shflsync_up_p:
[----:B------:R-:W-:Y:S02]  /*19220*/  IMAD.MOV.U32 R4, RZ, RZ, RZ ;  /* 0x000000ffff047224 */ /* 0x000fe400078e00ff */
[----:B------:R-:W-:-:S04]  /*19230*/  IMAD.MOV.U32 R10, RZ, RZ, -0x1 ;  /* 0xffffffffff0a7424 */ /* 0x000fc800078e00ff */
[----:B------:R-:W-:Y:S04]  /*19240*/  WARPSYNC R10 ;  /* 0x0000000a00007348 */ /* 0x000fe80003800000 */
[----:B------:R1:W2:Y:S02]  /*19250*/  SHFL.UP PT, R4, R0, R2, R4 ;  /* 0x0400000200047389 */ /* 0x0002a400000e0004 */
[----:B-1----:R-:W-:Y:S02]  /*19260*/  MOV R2, R3 ;  /* 0x0000000300027202 */ /* 0x002fe40000000f00 */
[----:B------:R-:W-:-:S04]  /*19270*/  MOV R3, 0x0 ;  /* 0x0000000000037802 */ /* 0x000fc80000000f00 */
[----:B--2---:R-:W-:Y:S05]  /*19280*/  RET.REL.NODEC R2 `(_ZN7cutlass13device_kernelIN5flash19enable_sm80_to_sm89INS1_16FlashAttnFwdSm80INS1_25CollectiveMainloopFwdSm80ILi4ELi1ELb0EN4cute5tupleIJNS5_1CILi128EEENS7_ILi48EEENS7_ILi96EEEEEELi96ENS_6half_tEfNS_4arch4Sm80ELb0ELb0ELb0ELb1ELb0ELb1ELb1ELb1EEENS1_21CollectiveEpilogueFwdINS6_IJS8_SA_S9_EEENS6_IJNS7_ILi1EEESI_SI_EEESC_SE_Li128ELb1ELb1ELb1ELb0EEENS1_36VarlenDynamicPersistentTileSchedulerILi128ELi48ELi128ELi128ELb1ELb1ELb0ELb0ELb1ELb1EEEEEEEEEvNT_6ParamsE) ;  /* 0xfffe6d7002007950 */ /* 0x004fea0003c3ffff */
        .weak           $__internal_7_$__cuda_sm70_votesync_ballot
        .type           $__internal_7_$__cuda_sm70_votesync_ballot,@function
        .size           $__internal_7_$__cuda_sm70_votesync_ballot,(.L_x_1430 - $__internal_7_$__cuda_sm70_votesync_ballot)
$__internal_7_$__cuda_sm70_votesync_ballot:
[----:B------:R-:W-:Y:S01]  /*19290*/  ISETP.NE.U32.AND P0, PT, R0, 0x1, PT ;  /* 0x000000010000780c */ /* 0x000fe20003f05070 */
[----:B------:R-:W-:-:S04]  /*192a0*/  IMAD.MOV.U32 R3, RZ, RZ, -0x1 ;  /* 0xffffffffff037424 */ /* 0x000fc800078e00ff */
[----:B------:R-:W-:Y:S08]  /*192b0*/  WARPSYNC R3 ;  /* 0x0000000300007348 */ /* 0x000ff00003800000 */
[----:B------:R-:W-:-:S04]  /*192c0*/  VOTE.ANY R0, PT, !P0 ;  /* 0x0000000000007806 */ /* 0x000fc800040e0100 */
[----:B------:R-:W-:Y:S01]  /*192d0*/  LOP3.LUT R0, R0, R3, RZ, 0xc0, !PT ;  /* 0x0000000300007212 */ /* 0x000fe200078ec0ff */
[----:B------:R-:W-:-:S04]  /*192e0*/  IMAD.MOV.U32 R3, RZ, RZ, 0x0 ;  /* 0x00000000ff037424 */ /* 0x000fc800078e00ff */
[----:B------:R-:W-:Y:S05]  /*192f0*/  RET.REL.NODEC R2 `(_ZN7cutlass13device_kernelIN5flash19enable_sm80_to_sm89INS1_16FlashAttnFwdSm80INS1_25CollectiveMainloopFwdSm80ILi4ELi1ELb0EN4cute5tupleIJNS5_1CILi128EEENS7_ILi48EEENS7_ILi96EEEEEELi96ENS_6half_tEfNS_4arch4Sm80ELb0ELb0ELb0ELb1ELb0ELb1ELb1ELb1EEENS1_21CollectiveEpilogueFwdINS6_IJS8_SA_S9_EEENS6_IJNS7_ILi1EEESI_SI_EEESC_SE_Li128ELb1ELb1ELb1ELb0EEENS1_36VarlenDynamicPersistentTileSchedulerILi128ELi48ELi128ELi128ELb1ELb1ELb0ELb0ELb1ELb1EEEEEEEEEvNT_6ParamsE) ;  /* 0xfffe6d0002007950 */ /* 0x000fea0003c3ffff */
.L_x_369:
        /* <DEDUP_REMOVED lines=16> */
.L_x_1430:


//--------------------- .text._ZN7cutlass13device_kernelIN5flash19enable_sm80_to_sm89INS1_16FlashAttnFwdSm80INS1_25CollectiveMainloopFwdSm80ILi4ELi1ELb0EN4cute5tupleIJNS5_1CILi128EEENS7_ILi48EEENS7_ILi96EEEEEELi96ENS_6half_tEfNS_4arch4Sm80ELb0ELb1ELb0ELb0ELb0ELb0ELb1ELb1EEENS1_21CollectiveEpilogueFwdINS6_IJS8_SA_S9_EEENS6_IJNS7_ILi1EEESI_SI_EEESC_SE_Li128ELb0ELb1ELb1ELb0EEENS1_19SingleTileSchedulerILb0ELb1ELb1ELi128EEEEEEEEEvNT_6ParamsE --------------------------
	.section	.text._ZN7cutlass13device_kernelIN5flash19enable_sm80_to_sm89INS1_16FlashAttnFwdSm80INS1_25CollectiveMainloopFwdSm80ILi4ELi1ELb0EN4cute5tupleIJNS5_1CILi128EEENS7_ILi48EEENS7_ILi96EEEEEELi96ENS_6half_tEfNS_4arch4Sm80ELb0ELb1ELb0ELb0ELb0ELb0ELb1ELb1EEENS1_21CollectiveEpilogueFwdINS6_IJS8_SA_S9_EEENS6_IJNS7_ILi1EEESI_SI_EEESC_SE_Li128ELb0ELb1ELb1ELb0EEENS1_19SingleTileSchedulerILb0ELb1ELb1ELi128EEEEEEEEEvNT_6ParamsE,"ax",@progbits
	.sectioninfo	@"SHI_REGISTERS=255"
	.align	128
.text._ZN7cutlass13device_kernelIN5flash19enable_sm80_to_sm89INS1_16FlashAttnFwdSm80INS1_25CollectiveMainloopFwdSm80ILi4ELi1ELb0EN4cute5tupleIJNS5_1CILi128EEENS7_ILi48EEENS7_ILi96EEEEEELi96ENS_6half_tEfNS_4arch4Sm80ELb0ELb1ELb0ELb0ELb0ELb0ELb1ELb1EEENS1_21CollectiveEpilogueFwdINS6_IJS8_SA_S9_EEENS6_IJNS7_ILi1EEESI_SI_EEESC_SE_Li128ELb0ELb1ELb1ELb0EEENS1_19SingleTileSchedulerILb0ELb1ELb1ELi128EEEEEEEEEvNT_6ParamsE:
        .type           _ZN7cutlass13device_kernelIN5flash19enable_sm80_to_sm89INS1_16FlashAttnFwdSm80INS1_25CollectiveMainloopFwdSm80ILi4ELi1ELb0EN4cute5tupleIJNS5_1CILi128EEENS7_ILi48EEENS7_ILi96EEEEEELi96ENS_6half_tEfNS_4arch4Sm80ELb0ELb1ELb0ELb0ELb0ELb0ELb1ELb1EEENS1_21CollectiveEpilogueFwdINS6_IJS8_SA_S9_EEENS6_IJNS7_ILi1EEESI_SI_EEESC_SE_Li128ELb0ELb1ELb1ELb0EEENS1_19SingleTileSchedulerILb0ELb1ELb1ELi128EEEEEEEEEvNT_6ParamsE,@function
        .size           _ZN7cutlass13device_kernelIN5flash19enable_sm80_to_sm89INS1_16FlashAttnFwdSm80INS1_25CollectiveMainloopFwdSm80ILi4ELi1ELb0EN4cute5tupleIJNS5_1CILi128EEENS7_ILi48EEENS7_ILi96EEEEEELi96ENS_6half_tEfNS_4arch4Sm80ELb0ELb1ELb0ELb0ELb0ELb0ELb1ELb1EEENS1_21CollectiveEpilogueFwdINS6_IJS8_SA_S9_EEENS6_IJNS7_ILi1EEESI_SI_EEESC_SE_Li128ELb0ELb1ELb1ELb0EEENS1_19SingleTileSchedulerILb0ELb1ELb1ELi128EEEEEEEEEvNT_6ParamsE,(.L_x_1435 - _ZN7cutlass13device_kernelIN5flash19enable_sm80_to_sm89INS1_16FlashAttnFwdSm80INS1_25CollectiveMainloopFwdSm80ILi4ELi1ELb0EN4cute5tupleIJNS5_1CILi128EEENS7_ILi48EEENS7_ILi96EEEEEELi96ENS_6half_tEfNS_4arch4Sm80ELb0ELb1ELb0ELb0ELb0ELb0ELb1ELb1EEENS1_21CollectiveEpilogueFwdINS6_IJS8_SA_S9_EEENS6_IJNS7_ILi1EEESI_SI_EEESC_SE_Li128ELb0ELb1ELb1ELb0EEENS1_19SingleTileSchedulerILb0ELb1ELb1ELi128EEEEEEEEEvNT_6ParamsE)
        .other          _ZN7cutlass13device_kernelIN5flash19enable_sm80_to_sm89INS1_16FlashAttnFwdSm80INS1_25CollectiveMainloopFwdSm80ILi4ELi1ELb0EN4cute5tupleIJNS5_1CILi128EEENS7_ILi48EEENS7_ILi96EEEEEELi96ENS_6half_tEfNS_4arch4Sm80ELb0ELb1ELb0ELb0ELb0ELb0ELb1ELb1EEENS1_21CollectiveEpilogueFwdINS6_IJS8_SA_S9_EEENS6_IJNS7_ILi1EEESI_SI_EEESC_SE_Li128ELb0ELb1ELb1ELb0EEENS1_19SingleTileSchedulerILb0ELb1ELb1ELi128EEEEEEEEEvNT_6ParamsE,@"STO_CUDA_ENTRY STV_DEFAULT"
_ZN7cutlass13device_kernelIN5flash19enable_sm80_to_sm89INS1_16FlashAttnFwdSm80INS1_25CollectiveMainloopFwdSm80ILi4ELi1ELb0EN4cute5tupleIJNS5_1CILi128EEENS7_ILi48EEENS7_ILi96EEEEEELi96ENS_6half_tEfNS_4arch4Sm80ELb0ELb1ELb0ELb0ELb0ELb0ELb1ELb1EEENS1_21CollectiveEpilogueFwdINS6_IJS8_SA_S9_EEENS6_IJNS7_ILi1EEESI_SI_EEESC_SE_Li128ELb0ELb1ELb1ELb0EEENS1_19SingleTileSchedulerILb0ELb1ELb1ELi128EEEEEEEEEvNT_6ParamsE:
[----:B------:R-:W-:Y:S02]  /*0000*/  MOV R1, c[0x0][0x28] ;  /* 0x00000a0000017a02 */ /* 0x000fe40000000f00 */
[----:B------:R-:W1:Y:S01]  /*0010*/  S2R R93, SR_TID.X ;  /* 0x00000000005d7919 */ /* 0x000e620000002100 */
[----:B------:R-:W2:Y:S03]  /*0020*/  S2UR UR6, SR_CTAID.Y ;  /* 0x00000000000679c3 */ /* 0x000ea60000002600 */
[----:B------:R-:W3:Y:S01]  /*0030*/  S2R R0, SR_CTAID.Z ;  /* 0x0000000000007919 */ /* 0x000ee20000002700 */
[----:B-1----:R-:W-:-:S06]  /*0040*/  SHF.R.U32.HI R2, RZ, 0x5, R93 ;  /* 0x00000005ff027819 */ /* 0x002fcc000001165d */
[----:B------:R-:W1:Y:S02]  /*0050*/  SHFL.IDX PT, R2, R2, RZ, 0x1f ;  /* 0x00001fff02027589 */ /* 0x000e6400000e0000 */
[----:B-1----:R-:W-:-:S13]  /*0060*/  ISETP.NE.AND P0, PT, R2, RZ, PT ;  /* 0x000000ff0200720c */ /* 0x002fda0003f05270 */
[----:B--2---:R-:W-:Y:S05]  /*0070*/  @!P0 BRA `(.L_x_370) ;  /* 0x0000009000008947 */ /* 0x004fea0003800000 */
[----:B---3--:R-:W-:Y:S01]  /*0080*/  MOV R2, c[0x0][0x550] ;  /* 0x0001540000027a02 */ /* 0x008fe20000000f00 */
[----:B------:R-:W-:-:S03]  /*0090*/  UMOV UR9, UR6 ;  /* 0x0000000600097c82 */ /* 0x000fc60008000000 */
[----:B------:R-:W-:-:S13]  /*00a0*/  ISETP.NE.AND P0, PT, R2, 0x1, PT ;  /* 0x000000010200780c */ /* 0x000fda0003f05270 */
[----:B------:R-:W-:Y:S05]  /*00b0*/  @!P0 BRA `(.L_x_371) ;  /* 0x000000b000008947 */ /* 0x000fea0003800000 */
[----:B------:R-:W-:Y:S02]  /*00c0*/  ULDC UR4, c[0x0][0x554] ;  /* 0x0001550000047ab9 */ /* 0x000fe40000000800 */
[----:B------:R-:W-:Y:S02]  /*00d0*/  UIMAD.WIDE.U32 UR4, UR6, UR4, URZ ;  /* 0x00000004060472a5 */ /* 0x000fe4000f8e003f */
[----:B------:R-:W-:Y:S02]  /*00e0*/  ULDC UR9, c[0x0][0x558] ;  /* 0x0001560000097ab9 */ /* 0x000fe40000000800 */
[----:B------:R-:W-:Y:S01]  /*00f0*/  USHF.R.U32.HI UR9, URZ, UR9, UR5 ;  /* 0x000000093f097299 */ /* 0x000fe20008011605 */
[----:B------:R-:W-:Y:S05]  /*0100*/  BRA `(.L_x_371) ;  /* 0x0000006000007947 */ /* 0x000fea0003800000 */
.L_x_370:
[----:B---3--:R-:W-:Y:S02]  /*0110*/  ULDC.64 UR4, c[0x0][0x550] ;  /* 0x0001540000047ab9 */ /* 0x008fe40000000a00 */
[----:B------:R-:W-:Y:S02]  /*0120*/  UISETP.NE.AND UP0, UPT, UR4, 0x1, UPT ;  /* 0x000000010400788c */ /* 0x000fe4000bf05270 */
[----:B------:R-:W-:-:S02]  /*0130*/  UIMAD.WIDE.U32 UR10, UR6, UR5, URZ ;  /* 0x00000005060a72a5 */ /* 0x000fc4000f8e003f */
[----:B------:R-:W-:Y:S02]  /*0140*/  ULDC UR4, c[0x0][0x558] ;  /* 0x0001560000047ab9 */ /* 0x000fe40000000800 */
[----:B------:R-:W-:-:S05]  /*0150*/  UMOV UR9, UR6 ;  /* 0x0000000600097c82 */ /* 0x000fca0008000000 */
[----:B------:R-:W-:-:S03]  /*0160*/  @UP0 USHF.R.U32.HI UR9, URZ, UR4, UR11 ;  /* 0x000000043f090299 */ /* 0x000fc6000801160b */
.L_x_371:
[----:B------:R-:W-:Y:S01]  /*0170*/  ISETP.GE.AND P0, PT, R0, RZ, PT ;  /* 0x000000ff0000720c */ /* 0x000fe20003f06270 */
[----:B------:R-:W-:Y:S02]  /*0180*/  UIADD3 UR4, -UR9, URZ, URZ ;  /* 0x0000003f09047290 */ /* 0x000fe4000fffe13f */
[----:B------:R-:W-:Y:S02]  /*0190*/  ULDC UR8, c[0x0][0x550] ;  /* 0x0001540000087ab9 */ /* 0x000fe40000000800 */
[----:B------:R-:W-:-:S08]  /*01a0*/  UIMAD UR8, UR4, UR8, UR6 ;  /* 0x00000008040872a4 */ /* 0x000fd0000f8e0206 */
[----:B------:R-:W-:Y:S05]  /*01b0*/  @!P0 EXIT ;  /* 0x000000000000894d */ /* 0x000fea0003800000 */
[----:B------:R-:W1:Y:S01]  /*01c0*/  S2UR UR13, SR_CTAID.X ;  /* 0x00000000000d79c3 */ /* 0x000e620000002500 */
[----:B------:R-:W-:Y:S02]  /*01d0*/  ULDC UR4, c[0x0][0x2c4] ;  /* 0x0000b10000047ab9 */ /* 0x000fe40000000800 */
[----:B------:R-:W-:Y:S02]  /*01e0*/  UISETP.NE.AND UP2, UPT, UR4, 0x1, UPT ;  /* 0x000000010400788c */ /* 0x000fe4000bf45270 */
[----:B------:R-:W-:Y:S02]  /*01f0*/  UMOV UR10, 0x1 ;  /* 0x00000001000a7882 */ /* 0x000fe40000000000 */
[----:B------:R-:W-:Y:S02]  /*0200*/  ULDC.64 UR4, c[0x0][0x328] ;  /* 0x0000ca0000047ab9 */ /* 0x000fe40000000a00 */
[----:B------:R-:W-:Y:S02]  /*0210*/  UISETP.LE.AND UP1, UPT, UR10, UR5, UPT ;  /* 0x000000050a00728c */ /* 0x000fe4000bf23270 */
[----:B------:R-:W-:-:S02]  /*0220*/  ULDC.64 UR6, c[0x0][0x2c8] ;  /* 0x0000b20000067ab9 */ /* 0x000fc40000000a00 */
[----:B------:R-:W-:Y:S02]  /*0230*/  ULDC UR11, c[0x0][0x168] ;  /* 0x00005a00000b7ab9 */ /* 0x000fe40000000800 */
[----:B------:R-:W-:Y:S01]  /*0240*/  PLOP3.LUT P0, PT, PT, PT, UP1, 0x40, 0x0 ;  /* 0x000000000000781c */ /* 0x000fe20003f0e818 */
[----:B------:R-:W-:Y:S02]  /*0250*/  UIADD3 UR11, UR10, -UR11, URZ ;  /* 0x8000000b0a0b7290 */ /* 0x000fe4000fffe03f */
[----:B------:R-:W-:Y:S02]  /*0260*/  ULDC UR5, c[0x0][0x1d0] ;  /* 0x0000740000057ab9 */ /* 0x000fe40000000800 */
[----:B-1----:R-:W-:-:S04]  /*0270*/  USHF.L.U32 UR13, UR13, 0x7, URZ ;  /* 0x000000070d0d7899 */ /* 0x002fc8000800063f */
[----:B------:R-:W-:-:S04]  /*0280*/  @UP2 UIADD3 UR14, UR13, 0x7f, URZ ;  /* 0x0000007f0d0e2890 */ /* 0x000fc8000fffe03f */
[----:B------:R-:W-:Y:S02]  /*0290*/  UIMAD.WIDE.U32 UR14, UR14, UR6, URZ ;  /* 0x000000060e0e72a5 */ /* 0x000fe4000f8e003f */
[----:B------:R-:W-:Y:S02]  /*02a0*/  UIADD3 UR6, UR13, 0x7f, URZ ;  /* 0x0000007f0d067890 */ /* 0x000fe4000fffe03f */
[----:B------:R-:W-:-:S04]  /*02b0*/  @UP2 USHF.R.U32.HI UR6, URZ, UR7, UR15 ;  /* 0x000000073f062299 */ /* 0x000fc8000801160f */
[----:B------:R-:W-:-:S04]  /*02c0*/  UIADD3 UR5, UR6, UR5, UR11 ;  /* 0x0000000506057290 */ /* 0x000fc8000fffe00b */
[----:B------:R-:W-:Y:S01]  /*02d0*/  UIADD3 UR6, UR5, UR4, URZ ;  /* 0x0000000405067290 */ /* 0x000fe2000fffe03f */
[----:B------:R-:W-:Y:S05]  /*02e0*/  @P0 BRA `(.L_x_372) ;  /* 0x0000014000000947 */ /* 0x000fea0003800000 */
[----:B------:R-:W-:Y:S01]  /*02f0*/  ISETP.LT.AND P0, PT, RZ, UR5, PT ;  /* 0x00000005ff007c0c */ /* 0x000fe2000bf01270 */
[----:B------:R-:W-:-:S12]  /*0300*/  UIADD3 UR7, UR5, -0x1, URZ ;  /* 0xffffffff05077890 */ /* 0x000fd8000fffe03f */
[----:B------:R-:W-:Y:S05]  /*0310*/  @P0 BRA `(.L_x_373) ;  /* 0x0000008000000947 */ /* 0x000fea0003800000 */
[----:B------:R-:W-:Y:S02]  /*0320*/  ULDC UR4, c[0x0][0x32c] ;  /* 0x0000cb0000047ab9 */ /* 0x000fe40000000800 */
[----:B------:R-:W-:Y:S02]  /*0330*/  UISETP.NE.AND UP0, UPT, UR10, UR4, UPT ;  /* 0x000000040a00728c */ /* 0x000fe4000bf05270 */
[----:B------:R-:W-:-:S03]  /*0340*/  UIADD3 UR7, -UR5, URZ, URZ ;  /* 0x0000003f05077290 */ /* 0x000fc6000fffe13f */
[----:B------:R-:W-:Y:S02]  /*0350*/  ULDC.64 UR4, c[0x0][0x330] ;  /* 0x0000cc0000047ab9 */ /* 0x000fe40000000a00 */
[----:B------:R-:W-:-:S04]  /*0360*/  UIMAD.WIDE.U32 UR10, UR7, UR4, URZ ;  /* 0x00000004070a72a5 */ /* 0x000fc8000f8e003f */
[----:B------:R-:W-:-:S04]  /*0370*/  @UP0 USHF.R.U32.HI UR7, URZ, UR5, UR11 ;  /* 0x000000053f070299 */ /* 0x000fc8000801160b */
[----:B------:R-:W-:Y:S01]  /*0380*/  ULOP3.LUT UR7, URZ, UR7, URZ, 0x33, !UPT ;  /* 0x000000073f077292 */ /* 0x000fe2000f8e333f */
[----:B------:R-:W-:Y:S05]  /*0390*/  BRA `(.L_x_374) ;  /* 0x0000005000007947 */ /* 0x000fea0003800000 */
.L_x_373:
[----:B------:R-:W-:Y:S02]  /*03a0*/  ULDC UR4, c[0x0][0x32c] ;  /* 0x0000cb0000047ab9 */ /* 0x000fe40000000800 */
[----:B------:R-:W-:-:S03]  /*03b0*/  UISETP.NE.AND UP0, UPT, UR10, UR4, UPT ;  /* 0x000000040a00728c */ /* 0x000fc6000bf05270 */
[----:B------:R-:W-:Y:S02]  /*03c0*/  ULDC.64 UR4, c[0x0][0x330] ;  /* 0x0000cc0000047ab9 */ /* 0x000fe40000000a00 */
[----:B------:R-:W-:-:S06]  /*03d0*/  UIMAD.WIDE.U32 UR10, UR7, UR4, URZ ;  /* 0x00000004070a72a5 */ /* 0x000fcc000f8e003f */
[----:B------:R-:W-:Y:S02]  /*03e0*/  @UP0 USHF.R.U32.HI UR7, URZ, UR5, UR11 ;  /* 0x000000053f070299 */ /* 0x000fe4000801160b */
.L_x_374:
[----:B------:R-:W-:Y:S02]  /*03f0*/  ULDC UR4, c[0x0][0x32c] ;  /* 0x0000cb0000047ab9 */ /* 0x000fe40000000800 */
[----:B------:R-:W-:-:S04]  /*0400*/  UIMAD UR4, UR7, UR4, UR4 ;  /* 0x00000004070472a4 */ /* 0x000fc8000f8e0204 */
[----:B------:R-:W-:-:S04]  /*0410*/  UISETP.LT.AND UP0, UPT, UR6, UR4, UPT ;  /* 0x000000040600728c */ /* 0x000fc8000bf01270 */
[----:B------:R-:W-:-:S03]  /*0420*/  USEL UR6, UR6, UR4, UP0 ;  /* 0x0000000406067287 */ /* 0x000fc60008000000 */
.L_x_372:
[----:B------:R-:W-:Y:S01]  /*0430*/  ULDC.64 UR4, c[0x0][0x2c8] ;  /* 0x0000b20000047ab9 */ /* 0x000fe20000000a00 */
[----:B------:R-:W-:Y:S01]  /*0440*/  PLOP3.LUT P0, PT, PT, PT, UP1, 0x40, 0x0 ;  /* 0x000000000000781c */ /* 0x000fe20003f0e818 */
[----:B------:R-:W-:Y:S02]  /*0450*/  UIMAD.WIDE.U32 UR14, UR13, UR4, URZ ;  /* 0x000000040d0e72a5 */ /* 0x000fe4000f8e003f */
[----:B------:R-:W-:Y:S02]  /*0460*/  UMOV UR10, 0x2f ;  /* 0x0000002f000a7882 */ /* 0x000fe40000000000 */
[----:B------:R-:W-:Y:S02]  /*0470*/  ULDC UR12, c[0x0][0x1d0] ;  /* 0x00007400000c7ab9 */ /* 0x000fe40000000800 */
[----:B------:R-:W-:Y:S02]  /*0480*/  UIADD3 UR6, UR6, 0x2f, URZ ;  /* 0x0000002f06067890 */ /* 0x000fe4000fffe03f */
[----:B------:R-:W-:-:S02]  /*0490*/  UIADD3 UR10, UR10, UR12, URZ ;  /* 0x0000000c0a0a7290 */ /* 0x000fc4000fffe03f */
[----:B------:R-:W-:Y:S02]  /*04a0*/  UIMAD.WIDE UR6, UR6, 0x2aaaaaab, URZ ;  /* 0x2aaaaaab060678a5 */ /* 0x000fe4000f8e023f */
[----:B------:R-:W-:Y:S02]  /*04b0*/  UIMAD.WIDE UR10, UR10, 0x2aaaaaab, URZ ;  /* 0x2aaaaaab0a0a78a5 */ /* 0x000fe4000f8e023f */
[----:B------:R-:W-:Y:S02]  /*04c0*/  ULDC UR14, c[0x0][0x168] ;  /* 0x00005a00000e7ab9 */ /* 0x000fe40000000800 */
[----:B------:R-:W-:Y:S02]  /*04d0*/  UMOV UR4, UR13 ;  /* 0x0000000d00047c82 */ /* 0x000fe40008000000 */
[----:B------:R-:W-:Y:S02]  /*04e0*/  @UP2 USHF.R.U32.HI UR4, URZ, UR5, UR15 ;  /* 0x000000053f042299 */ /* 0x000fe4000801160f */
[----:B------:R-:W-:-:S02]  /*04f0*/  UIADD3 UR12, UR12, -UR14, URZ ;  /* 0x8000000e0c0c7290 */ /* 0x000fc4000fffe03f */
[----:B------:R-:W-:Y:S02]  /*0500*/  USHF.R.U32.HI UR6, URZ, 0x1f, UR7 ;  /* 0x0000001f3f067899 */ /* 0x000fe40008011607 */
[----:B------:R-:W-:Y:S02]  /*0510*/  USHF.R.U32.HI UR10, URZ, 0x1f, UR11 ;  /* 0x0000001f3f0a7899 */ /* 0x000fe4000801160b */
[----:B------:R-:W-:Y:S02]  /*0520*/  UIADD3 UR4, UR12, UR4, URZ ;  /* 0x000000040c047290 */ /* 0x000fe4000fffe03f */
[----:B------:R-:W-:Y:S02]  /*0530*/  ULDC UR5, c[0x0][0x324] ;  /* 0x0000c90000057ab9 */ /* 0x000fe40000000800 */
[----:B------:R-:W-:Y:S02]  /*0540*/  ULEA.HI.SX32 UR6, UR7, UR6, 0x1d ;  /* 0x0000000607067291 */ /* 0x000fe4000f8fea3f */
[----:B------:R-:W-:-:S02]  /*0550*/  ULEA.HI.SX32 UR10, UR11, UR10, 0x1d ;  /* 0x0000000a0b0a7291 */ /* 0x000fc4000f8fea3f */
[----:B------:R-:W-:Y:S02]  /*0560*/  UIADD3 UR5, UR4, -UR5, URZ ;  /* 0x8000000504057290 */ /* 0x000fe4000fffe03f */
[----:B------:R-:W-:-:S04]  /*0570*/  UISETP.LT.AND UP0, UPT, UR10, UR6, UPT ;  /* 0x000000060a00728c */ /* 0x000fc8000bf01270 */
[----:B------:R-:W-:Y:S01]  /*0580*/  USEL UR6, UR10, UR6, UP0 ;  /* 0x000000060a067287 */ /* 0x000fe20008000000 */
[----:B------:R-:W-:Y:S01]  /*0590*/  MOV R3, UR5 ;  /* 0x0000000500037c02 */ /* 0x000fe20008000f00 */
[----:B------:R-:W-:Y:S05]  /*05a0*/  @P0 BRA `(.L_x_375) ;  /* 0x0000010000000947 */ /* 0x000fea0003800000 */
[----:B------:R-:W-:-:S04]  /*05b0*/  MOV R4, UR4 ;  /* 0x0000000400047c02 */ /* 0x000fc80008000f00 */
[----:B------:R-:W-:-:S13]  /*05c0*/  ISETP.GT.AND P0, PT, R4, -0x1, PT ;  /* 0xffffffff0400780c */ /* 0x000fda0003f04270 */
[----:B------:R-:W-:Y:S05]  /*05d0*/  @P0 BRA `(.L_x_376) ;  /* 0x0000007000000947 */ /* 0x000fea0003800000 */
[----:B------:R-:W-:Y:S01]  /*05e0*/  IMAD.MOV.U32 R2, RZ, RZ, c[0x0][0x32c] ;  /* 0x0000cb00ff027624 */ /* 0x000fe200078e00ff */
[----:B------:R-:W-:-:S04]  /*05f0*/  LOP3.LUT R4, RZ, R4, RZ, 0x33, !PT ;  /* 0x00000004ff047212 */ /* 0x000fc800078e33ff */
[----:B------:R-:W-:-:S13]  /*0600*/  ISETP.NE.AND P0, PT, R2, 0x1, PT ;  /* 0x000000010200780c */ /* 0x000fda0003f05270 */
[----:B------:R-:W-:-:S05]  /*0610*/  @P0 IMAD.HI.U32 R2, R4, c[0x0][0x330], RZ ;  /* 0x0000cc0004020a27 */ /* 0x000fca00078e00ff */
[----:B------:R-:W-:-:S04]  /*0620*/  @P0 SHF.R.U32.HI R4, RZ, c[0x0][0x334], R2 ;  /* 0x0000cd00ff040a19 */ /* 0x000fc80000011602 */
[----:B------:R-:W-:Y:S01]  /*0630*/  LOP3.LUT R4, RZ, R4, RZ, 0x33, !PT ;  /* 0x00000004ff047212 */ /* 0x000fe200078e33ff */
[----:B------:R-:W-:Y:S05]  /*0640*/  BRA `(.L_x_377) ;  /* 0x0000004000007947 */ /* 0x000fea0003800000 */
.L_x_376:
[----:B------:R-:W-:-:S04]  /*0650*/  MOV R2, c[0x0][0x32c] ;  /* 0x0000cb0000027a02 */ /* 0x000fc80000000f00 */
[----:B------:R-:W-:-:S13]  /*0660*/  ISETP.NE.AND P0, PT, R2, 0x1, PT ;  /* 0x000000010200780c */ /* 0x000fda0003f05270 */
[----:B------:R-:W-:-:S05]  /*0670*/  @P0 IMAD.HI.U32 R2, R4, c[0x0][0x330], RZ ;  /* 0x0000cc0004020a27 */ /* 0x000fca00078e00ff */
[----:B------:R-:W-:-:S05]  /*0680*/  @P0 SHF.R.U32.HI R4, RZ, c[0x0][0x334], R2 ;  /* 0x0000cd00ff040a19 */ /* 0x000fca0000011602 */
.L_x_377:
[----:B------:R-:W-:-:S05]  /*0690*/  IMAD R4, R4, c[0x0][0x32c], RZ ;  /* 0x0000cb0004047a24 */ /* 0x000fca00078e02ff */
[----:B------:R-:W-:-:S05]  /*06a0*/  IMNMX R3, R3, R4, !PT ;  /* 0x0000000403037217 */ /* 0x000fca0007800200 */
.L_x_375:
[----:B------:R-:W-:Y:S01]  /*06b0*/  IMAD.HI R3, R3, 0x2aaaaaab, RZ ;  /* 0x2aaaaaab03037827 */ /* 0x000fe200078e02ff */
[----:B------:R-:W-:Y:S02]  /*06c0*/  USHF.R.U32.HI UR5, URZ, 0x10, UR8 ;  /* 0x000000103f057899 */ /* 0x000fe40008011608 */
[----:B------:R-:W-:Y:S01]  /*06d0*/  ULDC UR4, c[0x0][0x338] ;  /* 0x0000ce0000047ab9 */ /* 0x000fe20000000800 */
[----:B------:R-:W-:Y:S01]  /*06e0*/  IMAD.MOV.U32 R148, RZ, RZ, RZ ;  /* 0x000000ffff947224 */ /* 0x000fe200078e00ff */
[----:B------:R-:W-:Y:S01]  /*06f0*/  SHF.R.U32.HI R2, RZ, 0x1f, R3 ;  /* 0x0000001fff027819 */ /* 0x000fe20000011603 */
[----:B------:R-:W-:-:S03]  /*0700*/  UISETP.NE.AND UP0, UPT, UR5, URZ, UPT ;  /* 0x0000003f0500728c */ /* 0x000fc6000bf05270 */
[----:B------:R-:W-:Y:S01]  /*0710*/  LEA.HI.SX32 R2, R3, R2, 0x1d ;  /* 0x0000000203027211 */ /* 0x000fe200078feaff */
[----:B------:R-:W-:-:S03]  /*0720*/  USEL UR4, UR5, UR4, UP0 ;  /* 0x0000000405047287 */ /* 0x000fc60008000000 */
[----:B------:R-:W-:-:S04]  /*0730*/  IMNMX R219, RZ, R2, !PT ;  /* 0x00000002ffdb7217 */ /* 0x000fc80007800200 */
[----:B------:R-:W-:-:S13]  /*0740*/  ISETP.LT.AND P0, PT, R219, UR6, PT ;  /* 0x00000006db007c0c */ /* 0x000fda000bf01270 */
[----:B------:R-:W-:Y:S05]  /*0750*/  @!P0 BRA `(.L_x_378) ;  /* 0x000001c000008947 */ /* 0x000fea0003800000 */
[----:B------:R-:W-:Y:S01]  /*0760*/  IMAD.U32 R2, RZ, RZ, UR4 ;  /* 0x00000004ff027e24 */ /* 0x000fe2000f8e00ff */
[----:B------:R-:W-:-:S04]  /*0770*/  UIADD3 UR5, UR4, -0x1, UR6 ;  /* 0xffffffff04057890 */ /* 0x000fc8000fffe006 */
[-C--:B------:R-:W-:Y:S02]  /*0780*/  IABS R5, R2.reuse ;  /* 0x0000000200057213 */ /* 0x080fe40000000000 */
[----:B------:R-:W-:Y:S02]  /*0790*/  IADD3 R6, -R219, UR5, RZ ;  /* 0x00000005db067c10 */ /* 0x000fe4000fffe1ff */
[----:B------:R-:W1:Y:S01]  /*07a0*/  I2F.RP R7, R5 ;  /* 0x0000000500077306 */ /* 0x000e620000209400 */
[----:B------:R-:W-:Y:S02]  /*07b0*/  IABS R2, R2 ;  /* 0x0000000200027213 */ /* 0x000fe40000000000 */
[----:B------:R-:W-:Y:S02]  /*07c0*/  IABS R3, R6 ;  /* 0x0000000600037213 */ /* 0x000fe40000000000 */
[----:B------:R-:W-:Y:S01]  /*07d0*/  LOP3.LUT R6, R6, UR4, RZ, 0x3c, !PT ;  /* 0x0000000406067c12 */ /* 0x000fe2000f8e3cff */
[----:B------:R-:W-:-:S03]  /*07e0*/  IMAD.MOV R2, RZ, RZ, -R2 ;  /* 0x000000ffff027224 */ /* 0x000fc600078e0a02 */
[----:B------:R-:W-:Y:S01]  /*07f0*/  ISETP.GE.AND P0, PT, R6, RZ, PT ;  /* 0x000000ff0600720c */ /* 0x000fe20003f06270 */
[----:B-1----:R-:W1:Y:S02]  /*0800*/  MUFU.RCP R8, R7 ;  /* 0x0000000700087308 */ /* 0x002e640000001000 */
[----:B-1----:R-:W-:-:S06]  /*0810*/  IADD3 R8, R8, 0xffffffe, RZ ;  /* 0x0ffffffe08087810 */ /* 0x002fcc0007ffe0ff */
[----:B------:R-:W1:Y:S02]  /*0820*/  F2I.FTZ.U32.TRUNC.NTZ R9, R8 ;  /* 0x0000000800097305 */ /* 0x000e64000021f000 */
[----:B-1----:R-:W-:Y:S02]  /*0830*/  IMAD.MOV R4, RZ, RZ, -R9 ;  /* 0x000000ffff047224 */ /* 0x002fe400078e0a09 */
[----:B------:R-:W-:Y:S02]  /*0840*/  IMAD.MOV.U32 R8, RZ, RZ, RZ ;  /* 0x000000ffff087224 */ /* 0x000fe400078e00ff */
[----:B------:R-:W-:-:S04]  /*0850*/  IMAD R4, R4, R5, RZ ;  /* 0x0000000504047224 */ /* 0x000fc800078e02ff */
[----:B------:R-:W-:-:S06]  /*0860*/  IMAD.HI.U32 R4, R9, R4, R8 ;  /* 0x0000000409047227 */ /* 0x000fcc00078e0008 */
[----:B------:R-:W-:-:S04]  /*0870*/  IMAD.HI.U32 R4, R4, R3, RZ ;  /* 0x0000000304047227 */ /* 0x000fc800078e00ff */
[----:B------:R-:W-:-:S05]  /*0880*/  IMAD R2, R4, R2, R3 ;  /* 0x0000000204027224 */ /* 0x000fca00078e0203 */
[----:B------:R-:W-:-:S13]  /*0890*/  ISETP.GT.U32.AND P1, PT, R5, R2, PT ;  /* 0x000000020500720c */ /* 0x000fda0003f24070 */
[----:B------:R-:W-:Y:S01]  /*08a0*/  @!P1 IMAD.IADD R2, R2, 0x1, -R5 ;  /* 0x0000000102029824 */ /* 0x000fe200078e0a05 */
[----:B------:R-:W-:Y:S02]  /*08b0*/  @!P1 IADD3 R4, R4, 0x1, RZ ;  /* 0x0000000104049810 */ /* 0x000fe40007ffe0ff */
[----:B------:R-:W-:Y:S02]  /*08c0*/  ISETP.NE.AND P1, PT, RZ, UR4, PT ;  /* 0x00000004ff007c0c */ /* 0x000fe4000bf25270 */
[----:B------:R-:W-:-:S13]  /*08d0*/  ISETP.GE.U32.AND P2, PT, R2, R5, PT ;  /* 0x000000050200720c */ /* 0x000fda0003f46070 */
[----:B------:R-:W-:-:S05]  /*08e0*/  @P2 IADD3 R4, R4, 0x1, RZ ;  /* 0x0000000104042810 */ /* 0x000fca0007ffe0ff */
[----:B------:R-:W-:Y:S01]  /*08f0*/  @!P0 IMAD.MOV R4, RZ, RZ, -R4 ;  /* 0x000000ffff048224 */ /* 0x000fe200078e0a04 */
[----:B------:R-:W-:-:S05]  /*0900*/  @!P1 LOP3.LUT R4, RZ, UR4, RZ, 0x33, !PT ;  /* 0x00000004ff049c12 */ /* 0x000fca000f8e33ff */
[----:B------:R-:W-:Y:S02]  /*0910*/  IMAD.MOV.U32 R148, RZ, RZ, R4 ;  /* 0x000000ffff947224 */ /* 0x000fe400078e0004 */
.L_x_378:
[----:B------:R-:W-:Y:S01]  /*0920*/  ULOP3.LUT UR8, UR8, 0xffff, URZ, 0xc0, !UPT ;  /* 0x0000ffff08087892 */ /* 0x000fe2000f8ec03f */
[----:B------:R-:W-:Y:S01]  /*0930*/  PLOP3.LUT P4, PT, PT, PT, PT, 0x80, 0x0 ;  /* 0x000000000000781c */ /* 0x000fe20003f8f070 */
[----:B------:R-:W-:Y:S01]  /*0940*/  ULDC.64 UR10, c[0x0][0x118] ;  /* 0x00004600000a7ab9 */ /* 0x000fe20000000a00 */
[----:B------:R-:W-:Y:S01]  /*0950*/  IMAD.MOV.U32 R10, RZ, RZ, RZ ;  /* 0x000000ffff0a7224 */ /* 0x000fe200078e00ff */
[----:B------:R-:W-:Y:S01]  /*0960*/  CS2R R8, SRZ ;  /* 0x0000000000087805 */ /* 0x000fe2000001ff00 */
[----:B------:R-:W-:Y:S01]  /*0970*/  MOV R2, RZ ;  /* 0x000000ff00027202 */ /* 0x000fe20000000f00 */
[----:B------:R-:W-:Y:S01]  /*0980*/  IMAD R219, R148, UR8, R219 ;  /* 0x0000000894db7c24 */ /* 0x000fe2000f8e02db */
[----:B------:R-:W-:Y:S01]  /*0990*/  CS2R R94, SRZ ;  /* 0x00000000005e7805 */ /* 0x000fe2000001ff00 */
[----:B------:R-:W-:Y:S01]  /*09a0*/  CS2R R4, SRZ ;  /* 0x0000000000047805 */ /* 0x000fe2000001ff00 */
[----:B------:R-:W-:Y:S01]  /*09b0*/  CS2R R98, SRZ ;  /* 0x0000000000627805 */ /* 0x000fe2000001ff00 */
[----:B------:R-:W-:Y:S01]  /*09c0*/  IMAD.IADD R148, R219, 0x1, R148 ;  /* 0x00000001db947824 */ /* 0x000fe200078e0294 */
[----:B------:R-:W-:Y:S01]  /*09d0*/  CS2R R96, SRZ ;  /* 0x0000000000607805 */ /* 0x000fe2000001ff00 */
[----:B------:R-:W-:Y:S01]  /*09e0*/  CS2R R90, SRZ ;  /* 0x00000000005a7805 */ /* 0x000fe2000001ff00 */
[----:B------:R-:W-:Y:S01]  /*09f0*/  CS2R R88, SRZ ;  /* 0x0000000000587805 */ /* 0x000fe2000001ff00 */
[----:B------:R-:W-:Y:S01]  /*0a00*/  CS2R R86, SRZ ;  /* 0x0000000000567805 */ /* 0x000fe2000001ff00 */
[----:B------:R-:W-:Y:S01]  /*0a10*/  IMNMX R148, R148, UR6, PT ;  /* 0x0000000694947c17 */ /* 0x000fe2000b800200 */
        /* <DEDUP_REMOVED lines=43> */
[----:B------:R-:W-:Y:S02]  /*0cd0*/  ISETP.NE.U32.AND P0, PT, RZ, c[0x0][0x340], PT ;  /* 0x0000d000ff007a0c */ /* 0x000fe40003f05070 */
[----:B------:R-:W-:Y:S01]  /*0ce0*/  SHF.R.S32.HI R96, RZ, 0x1f, R93 ;  /* 0x0000001fff607819 */ /* 0x000fe2000001145d */
[----:B------:R-:W-:Y:S01]  /*0cf0*/  USHF.R.S32.HI UR8, URZ, 0x1f, UR9 ;  /* 0x0000001f3f087899 */ /* 0x000fe20008011409 */
[----:B------:R-:W-:Y:S01]  /*0d00*/  ISETP.NE.AND.EX P0, PT, RZ, c[0x0][0x344], PT, P0 ;  /* 0x0000d100ff007a0c */ /* 0x000fe20003f05300 */
[----:B------:R-:W-:-:S12]  /*0d10*/  ULDC.64 UR4, c[0x0][0x1b8] ;  /* 0x00006e0000047ab9 */ /* 0x000fd80000000a00 */
[----:B------:R-:W-:-:S04]  /*0d20*/  @P0 IMAD.MOV.U32 R3, RZ, RZ, 0x4 ;  /* 0x00000004ff030424 */ /* 0x000fc800078e00ff */
[----:B------:R-:W-:-:S06]  /*0d30*/  @P0 IMAD.WIDE R20, R0, R3, c[0x0][0x340] ;  /* 0x0000d00000140625 */ /* 0x000fcc00078e0203 */
[----:B------:R-:W2:Y:S01]  /*0d40*/  @P0 LDG.E R20, [R20.64] ;  /* 0x0000000a14140981 */ /* 0x000ea2000c1e1900 */
[CC--:B------:R-:W-:Y:S01]  /*0d50*/  LEA.HI R9, R96.reuse, R93.reuse, RZ, 0x2 ;  /* 0x0000005d60097211 */ /* 0x0c0fe200078f10ff */
[----:B------:R-:W-:Y:S01]  /*0d60*/  UIMAD.WIDE.U32 UR6, UR9, UR4, URZ ;  /* 0x00000004090672a5 */ /* 0x000fe2000f8e003f */
[----:B------:R-:W-:Y:S01]  /*0d70*/  PLOP3.LUT P2, PT, PT, PT, UP2, 0x80, 0x0 ;  /* 0x000000000000781c */ /* 0x000fe20003f4f028 */
[----:B------:R-:W-:Y:S01]  /*0d80*/  UIMAD UR4, UR8, UR4, URZ ;  /* 0x00000004080472a4 */ /* 0x000fe2000f8e023f */
[----:B------:R-:W-:Y:S01]  /*0d90*/  LOP3.LUT R2, R9, 0xfffffffc, RZ, 0xc0, !PT ;  /* 0xfffffffc09027812 */ /* 0x000fe200078ec0ff */
[----:B------:R-:W-:Y:S01]  /*0da0*/  IMAD.U32 R220, RZ, RZ, UR9 ;  /* 0x00000009ffdc7e24 */ /* 0x000fe2000f8e00ff */
[----:B------:R-:W-:Y:S01]  /*0db0*/  SHF.R.S32.HI R232, RZ, 0x2, R9 ;  /* 0x00000002ffe87819 */ /* 0x000fe20000011409 */
[----:B------:R-:W-:Y:S01]  /*0dc0*/  UIMAD UR4, UR9, UR5, UR4 ;  /* 0x00000005090472a4 */ /* 0x000fe2000f8e0204 */
[----:B------:R-:W-:Y:S01]  /*0dd0*/  PLOP3.LUT P1, PT, PT, PT, UP2, 0x80, 0x0 ;  /* 0x000000000000781c */ /* 0x000fe20003f2f028 */
[----:B------:R-:W-:Y:S01]  /*0de0*/  IMAD.IADD R97, R93, 0x1, -R2 ;  /* 0x000000015d617824 */ /* 0x000fe200078e0a02 */
[----:B------:R-:W-:Y:S01]  /*0df0*/  SHF.R.S32.HI R7, RZ, 0x1f, R0 ;  /* 0x0000001fff077819 */ /* 0x000fe20000011400 */
[----:B------:R-:W-:Y:S01]  /*0e00*/  UIADD3 UR4, UR7, UR4, URZ ;  /* 0x0000000407047290 */ /* 0x000fe2000fffe03f */
[----:B------:R-:W-:Y:S01]  /*0e10*/  LEA.HI R8, R96, R93, RZ, 0x3 ;  /* 0x0000005d60087211 */ /* 0x000fe200078f18ff */
[--C-:B------:R-:W-:Y:S01]  /*0e20*/  IMAD R6, R97, 0x20, R232.reuse ;  /* 0x0000002061067824 */ /* 0x100fe200078e02e8 */
[----:B------:R-:W-:Y:S01]  /*0e30*/  SHF.R.S32.HI R13, RZ, 0x1f, R232 ;  /* 0x0000001fff0d7819 */ /* 0x000fe200000114e8 */
[----:B------:R-:W-:Y:S01]  /*0e40*/  IMAD R3, R7, c[0x0][0x1c0], RZ ;  /* 0x0000700007037a24 */ /* 0x000fe200078e02ff */
[----:B------:R-:W-:Y:S01]  /*0e50*/  SHF.R.S32.HI R4, RZ, 0x3, R8 ;  /* 0x00000003ff047819 */ /* 0x000fe20000011408 */
[----:B------:R-:W-:Y:S01]  /*0e60*/  IMAD.U32 R11, RZ, RZ, UR7 ;  /* 0x00000007ff0b7e24 */ /* 0x000fe2000f8e00ff */
[----:B------:R-:W-:Y:S01]  /*0e70*/  IADD3 R6, R6, UR13, RZ ;  /* 0x0000000d06067c10 */ /* 0x000fe2000fffe0ff */
[----:B------:R-:W-:Y:S01]  /*0e80*/  IMAD R15, R13, c[0x0][0x1e0], RZ ;  /* 0x000078000d0f7a24 */ /* 0x000fe200078e02ff */
[----:B------:R-:W-:Y:S01]  /*0e90*/  SHF.L.U32 R16, R97, 0x3, RZ ;  /* 0x0000000361107819 */ /* 0x000fe200000006ff */
[----:B------:R-:W-:Y:S01]  /*0ea0*/  IMAD R13, R13, c[0x0][0x208], RZ ;  /* 0x000082000d0d7a24 */ /* 0x000fe200078e02ff */
[----:B------:R-:W-:Y:S01]  /*0eb0*/  BSSY B0, `(.L_x_380) ;  /* 0x0000073000007945 */ /* 0x000fe20003800000 */
[----:B------:R-:W-:Y:S01]  /*0ec0*/  @P2 IMAD.HI.U32 R2, R6, c[0x0][0x2c8], RZ ;  /* 0x0000b20006022a27 */ /* 0x000fe200078e00ff */
[----:B------:R-:W-:-:S02]  /*0ed0*/  SHF.R.S32.HI R17, RZ, 0x1f, R16 ;  /* 0x0000001fff117819 */ /* 0x000fc40000011410 */
[----:B------:R-:W-:Y:S01]  /*0ee0*/  ISETP.GE.AND P6, PT, R16, c[0x0][0x1d4], PT ;  /* 0x0000750010007a0c */ /* 0x000fe20003fc6270 */
[----:B------:R-:W-:Y:S01]  /*0ef0*/  IMAD.MOV.U32 R5, RZ, RZ, R6 ;  /* 0x000000ffff057224 */ /* 0x000fe200078e0006 */
[----:B------:R-:W-:Y:S01]  /*0f00*/  @P1 SHF.R.U32.HI R5, RZ, c[0x0][0x2cc], R2 ;  /* 0x0000b300ff051a19 */ /* 0x000fe20000011602 */
[----:B------:R-:W-:Y:S02]  /*0f10*/  IMAD R2, R0, c[0x0][0x1c4], R3 ;  /* 0x0000710000027a24 */ /* 0x000fe400078e0203 */
[----:B------:R-:W-:Y:S01]  /*0f20*/  IMAD.SHL.U32 R3, R4, 0x40, RZ ;  /* 0x0000004004037824 */ /* 0x000fe200078e00ff */
[----:B------:R-:W-:Y:S01]  /*0f30*/  SHF.R.S32.HI R18, RZ, 0x1f, R5 ;  /* 0x0000001fff127819 */ /* 0x000fe20000011405 */
[----:B------:R-:W-:Y:S01]  /*0f40*/  IMAD.U32 R10, RZ, RZ, UR6 ;  /* 0x00000006ff0a7e24 */ /* 0x000fe2000f8e00ff */
[----:B------:R-:W-:Y:S01]  /*0f50*/  ULDC.64 UR6, c[0x0][0x1e8] ;  /* 0x00007a0000067ab9 */ /* 0x000fe20000000a00 */
[----:B------:R-:W-:Y:S01]  /*0f60*/  IMAD.U32 R11, RZ, RZ, UR4 ;  /* 0x00000004ff0b7e24 */ /* 0x000fe2000f8e00ff */
[----:B------:R-:W-:Y:S01]  /*0f70*/  LOP3.LUT R3, R3, 0xc0, RZ, 0xc0, !PT ;  /* 0x000000c003037812 */ /* 0x000fe200078ec0ff */
[C---:B------:R-:W-:Y:S01]  /*0f80*/  IMAD R22, R232.reuse, c[0x0][0x1e4], R15 ;  /* 0x00007900e8167a24 */ /* 0x040fe200078e020f */
[----:B------:R-:W-:Y:S01]  /*0f90*/  ULDC.64 UR4, c[0x0][0x210] ;  /* 0x0000840000047ab9 */ /* 0x000fe20000000a00 */
[----:B------:R-:W-:Y:S01]  /*0fa0*/  IMAD R14, R232, c[0x0][0x20c], R13 ;  /* 0x00008300e80e7a24 */ /* 0x000fe200078e020d */
[----:B------:R-:W-:Y:S01]  /*0fb0*/  LOP3.LUT R15, R3, 0x18, R16, 0xf8, !PT ;  /* 0x00000018030f7812 */ /* 0x000fe200078ef810 */
[----:B------:R-:W-:Y:S01]  /*0fc0*/  IMAD.WIDE.U32 R10, R0, c[0x0][0x1c0], R10 ;  /* 0x00007000000a7a25 */ /* 0x000fe200078e000a */
[----:B------:R-:W-:Y:S01]  /*0fd0*/  SHF.R.U32.HI R218, RZ, 0x3, R3 ;  /* 0x00000003ffda7819 */ /* 0x000fe20000011603 */
[----:B------:R-:W-:-:S02]  /*0fe0*/  UIMAD UR4, UR8, UR4, URZ ;  /* 0x00000004080472a4 */ /* 0x000fc4000f8e023f */
[----:B------:R-:W-:Y:S01]  /*0ff0*/  IMAD.WIDE.U32 R12, R232, c[0x0][0x208], R16 ;  /* 0x00008200e80c7a25 */ /* 0x000fe200078e0010 */
[----:B------:R-:W-:Y:S01]  /*1000*/  LOP3.LUT R218, R15, R218, RZ, 0x3c, !PT ;  /* 0x000000da0fda7212 */ /* 0x000fe200078e3cff */
[----:B------:R-:W-:Y:S02]  /*1010*/  UIMAD UR4, UR9, UR5, UR4 ;  /* 0x00000005090472a4 */ /* 0x000fe4000f8e0204 */
[----:B------:R-:W-:Y:S01]  /*1020*/  IMAD.IADD R3, R11, 0x1, R2 ;  /* 0x000000010b037824 */ /* 0x000fe200078e0202 */
[----:B------:R-:W-:Y:S01]  /*1030*/  ULDC UR5, c[0x0][0x2c4] ;  /* 0x0000b10000057ab9 */ /* 0x000fe20000000800 */
[----:B------:R-:W-:Y:S01]  /*1040*/  IMAD.IADD R15, R13, 0x1, R14 ;  /* 0x000000010d0f7824 */ /* 0x000fe200078e020e */
[----:B------:R-:W-:Y:S01]  /*1050*/  MOV R14, R12 ;  /* 0x0000000c000e7202 */ /* 0x000fe20000000f00 */
[----:B------:R-:W-:Y:S01]  /*1060*/  IMAD.MOV R11, RZ, RZ, -R5 ;  /* 0x000000ffff0b7224 */ /* 0x000fe200078e0a05 */
[-C--:B------:R-:W-:Y:S01]  /*1070*/  LEA.HI R12, R96, R93.reuse, RZ, 0x4 ;  /* 0x0000005d600c7211 */ /* 0x080fe200078f20ff */
[----:B------:R-:W-:Y:S01]  /*1080*/  IMAD.MOV.U32 R2, RZ, RZ, R10 ;  /* 0x000000ffff027224 */ /* 0x000fe200078e000a */
[----:B------:R-:W-:Y:S01]  /*1090*/  UIMAD UR6, UR8, UR6, URZ ;  /* 0x00000006080672a4 */ /* 0x000fe2000f8e023f */
[----:B------:R-:W-:Y:S01]  /*10a0*/  IMAD R10, R11, c[0x0][0x2c4], R6 ;  /* 0x0000b1000b0a7a24 */ /* 0x000fe200078e0206 */
[----:B------:R-:W-:Y:S01]  /*10b0*/  LOP3.LUT R6, R12, 0xfffffff0, RZ, 0xc0, !PT ;  /* 0xfffffff00c067812 */ /* 0x000fe200078ec0ff */
[----:B------:R-:W-:Y:S01]  /*10c0*/  IMAD R18, R18, c[0x0][0x1b0], RZ ;  /* 0x00006c0012127a24 */ /* 0x000fe200078e02ff */
[----:B------:R-:W-:Y:S01]  /*10d0*/  IADD3 R13, R232, UR13, RZ ;  /* 0x0000000de80d7c10 */ /* 0x000fe2000fffe0ff */
[----:B------:R-:W-:Y:S01]  /*10e0*/  IMAD.WIDE.U32 R220, R220, c[0x0][0x210], R14 ;  /* 0x00008400dcdc7a25 */ /* 0x000fe200078e000e */
[----:B------:R-:W-:Y:S01]  /*10f0*/  SHF.R.S32.HI R11, RZ, 0x1f, R10 ;  /* 0x0000001fff0b7819 */ /* 0x000fe2000001140a */
[----:B------:R-:W-:Y:S01]  /*1100*/  UIMAD UR6, UR9, UR7, UR6 ;  /* 0x00000007090672a4 */ /* 0x000fe2000f8e0206 */
[----:B------:R-:W-:Y:S01]  /*1110*/  LEA.HI R96, R96, R93, RZ, 0x5 ;  /* 0x0000005d60607211 */ /* 0x000fe200078f28ff */
[----:B------:R-:W-:Y:S01]  /*1120*/  IMAD.IADD R6, R93, 0x1, -R6 ;  /* 0x000000015d067824 */ /* 0x000fe200078e0a06 */
[----:B------:R-:W-:Y:S01]  /*1130*/  IADD3 R221, R221, UR4, RZ ;  /* 0x00000004dddd7c10 */ /* 0x000fe2000fffe0ff */
[C---:B------:R-:W-:Y:S01]  /*1140*/  IMAD.WIDE.U32 R2, R5.reuse, c[0x0][0x1b0], R2 ;  /* 0x00006c0005027a25 */ /* 0x040fe200078e0002 */
[----:B------:R-:W-:Y:S01]  /*1150*/  ULDC UR4, c[0x0][0x168] ;  /* 0x00005a0000047ab9 */ /* 0x000fe20000000800 */
[----:B------:R-:W-:Y:S01]  /*1160*/  SHF.R.S32.HI R95, RZ, 0x5, R96 ;  /* 0x00000005ff5f7819 */ /* 0x000fe20000011460 */
[----:B------:R-:W-:Y:S01]  /*1170*/  UIMAD UR4, UR5, UR4, URZ ;  /* 0x00000004050472a4 */ /* 0x000fe2000f8e023f */
[----:B------:R-:W-:Y:S01]  /*1180*/  LEA.HI R101, R6, R6, RZ, 0x1 ;  /* 0x0000000606657211 */ /* 0x000fe200078f08ff */
[----:B------:R-:W-:-:S02]  /*1190*/  IMAD R18, R5, c[0x0][0x1b4], R18 ;  /* 0x00006d0005127a24 */ /* 0x000fc400078e0212 */
[----:B------:R-:W-:Y:S01]  /*11a0*/  IMAD R11, R11, c[0x0][0x1a8], RZ ;  /* 0x00006a000b0b7a24 */ /* 0x000fe200078e02ff */
[--C-:B------:R-:W-:Y:S01]  /*11b0*/  SHF.R.S32.HI R14, RZ, 0x1, R101.reuse ;  /* 0x00000001ff0e7819 */ /* 0x100fe20000011465 */
[----:B------:R-:W-:Y:S01]  /*11c0*/  IMAD.IADD R19, R3, 0x1, R18 ;  /* 0x0000000103137824 */ /* 0x000fe200078e0212 */
[----:B------:R-:W-:Y:S01]  /*11d0*/  SHF.R.S32.HI R5, RZ, 0x1f, R101 ;  /* 0x0000001fff057819 */ /* 0x000fe20000011465 */
[----:B------:R-:W-:Y:S01]  /*11e0*/  IMAD.WIDE.U32 R24, R232, c[0x0][0x1e0], R16 ;  /* 0x00007800e8187a25 */ /* 0x000fe200078e0010 */
[----:B------:R-:W-:Y:S02]  /*11f0*/  IADD3 R3, R16, 0x40, RZ ;  /* 0x0000004010037810 */ /* 0x000fe40007ffe0ff */
[----:B------:R-:W-:Y:S01]  /*1200*/  LEA.HI R5, R5, R14, RZ, 0x2 ;  /* 0x0000000e05057211 */ /* 0x000fe200078f10ff */
[----:B------:R-:W-:Y:S01]  /*1210*/  IMAD.MOV.U32 R18, RZ, RZ, R2 ;  /* 0x000000ffff127224 */ /* 0x000fe200078e0002 */
[----:B------:R-:W-:Y:S01]  /*1220*/  ISETP.GE.AND P4, PT, R3, c[0x0][0x1d4], PT ;  /* 0x0000750003007a0c */ /* 0x000fe20003f86270 */
[----:B------:R-:W-:Y:S01]  /*1230*/  IMAD R2, R10, c[0x0][0x1ac], R11 ;  /* 0x00006b000a027a24 */ /* 0x000fe200078e020b */
[----:B------:R-:W-:Y:S01]  /*1240*/  LOP3.LUT R5, R5, 0xfffffffc, RZ, 0xc0, !PT ;  /* 0xfffffffc05057812 */ /* 0x000fe200078ec0ff */
[----:B------:R-:W-:-:S02]  /*1250*/  IMAD.IADD R23, R25, 0x1, R22 ;  /* 0x0000000119177824 */ /* 0x000fc400078e0216 */
[----:B------:R-:W-:Y:S01]  /*1260*/  IMAD.WIDE.U32 R10, R10, c[0x0][0x1a8], R18 ;  /* 0x00006a000a0a7a25 */ /* 0x000fe200078e0012 */
[----:B------:R-:W-:Y:S02]  /*1270*/  IADD3 R5, R14, -R5, RZ ;  /* 0x800000050e057210 */ /* 0x000fe40007ffe0ff */
[----:B------:R-:W-:Y:S01]  /*1280*/  IADD3 R14, R16, 0x20, RZ ;  /* 0x00000020100e7810 */ /* 0x000fe20007ffe0ff */
[----:B------:R-:W-:Y:S01]  /*1290*/  IMAD.MOV.U32 R22, RZ, RZ, R24 ;  /* 0x000000ffff167224 */ /* 0x000fe200078e0018 */
[----:B------:R-:W-:Y:S01]  /*12a0*/  LEA R3, P1, R10, c[0x0][0x160], 0x1 ;  /* 0x000058000a037a11 */ /* 0x000fe200078208ff */
[----:B------:R-:W-:Y:S01]  /*12b0*/  IMAD.U32 R224, RZ, RZ, UR9 ;  /* 0x00000009ffe07e24 */ /* 0x000fe2000f8e00ff */
[C---:B------:R-:W-:Y:S01]  /*12c0*/  ISETP.GE.AND P2, PT, R14.reuse, c[0x0][0x198], PT ;  /* 0x000066000e007a0c */ /* 0x040fe20003f46270 */
[----:B------:R-:W-:Y:S01]  /*12d0*/  IMAD.IADD R2, R11, 0x1, R2 ;  /* 0x000000010b027824 */ /* 0x000fe200078e0202 */
[----:B------:R-:W-:Y:S01]  /*12e0*/  ISETP.GE.AND P5, PT, R14, c[0x0][0x1d4], PT ;  /* 0x000075000e007a0c */ /* 0x000fe20003fa6270 */
[----:B------:R-:W-:Y:S01]  /*12f0*/  IMAD.WIDE.U32 R224, R224, c[0x0][0x1e8], R22 ;  /* 0x00007a00e0e07a25 */ /* 0x000fe200078e0016 */
[----:B------:R-:W-:Y:S01]  /*1300*/  P2R R15, PR, RZ, 0x4 ;  /* 0x00000004ff0f7803 */ /* 0x000fe20000000000 */
[----:B------:R1:W3:Y:S01]  /*1310*/  SHFL.IDX PT, R18, R3, RZ, 0x1c1f ;  /* 0x001c1fff03127589 */ /* 0x0002e200000e0000 */
[----:B------:R-:W-:Y:S01]  /*1320*/  LEA.HI.X R2, R10, c[0x0][0x164], R2, 0x1, P1 ;  /* 0x000059000a027a11 */ /* 0x000fe200008f0c02 */
[----:B------:R-:W-:Y:S01]  /*1330*/  IMAD.SHL.U32 R11, R97, 0x8, RZ ;  /* 0x00000008610b7824 */ /* 0x000fe200078e00ff */
[----:B------:R-:W-:-:S02]  /*1340*/  IADD3 R225, R225, UR6, RZ ;  /* 0x00000006e1e17c10 */ /* 0x000fc4000fffe0ff */
[----:B------:R-:W-:Y:S01]  /*1350*/  LOP3.LUT P1, RZ, R5, 0x2, RZ, 0xc0, !PT ;  /* 0x0000000205ff7812 */ /* 0x000fe2000782c0ff */
[----:B------:R1:W4:Y:S01]  /*1360*/  SHFL.IDX PT, R19, R2, RZ, 0x1c1f ;  /* 0x001c1fff02137589 */ /* 0x00032200000e0000 */
[----:B------:R-:W-:Y:S02]  /*1370*/  ISETP.GE.AND P3, PT, R11, c[0x0][0x198], PT ;  /* 0x000066000b007a0c */ /* 0x000fe40003f66270 */
[----:B--2---:R-:W-:Y:S01]  /*1380*/  @P0 SHF.R.S32.HI R21, RZ, 0x1f, R20 ;  /* 0x0000001fff150819 */ /* 0x004fe20000011414 */
[----:B------:R-:W-:Y:S01]  /*1390*/  @!P0 IMAD.MOV.U32 R21, RZ, RZ, R7 ;  /* 0x000000ffff158224 */ /* 0x000fe200078e0007 */
[----:B------:R-:W-:Y:S01]  /*13a0*/  LEA.HI R7, R9, R232, RZ, 0x1 ;  /* 0x000000e809077211 */ /* 0x000fe200078f08ff */
[----:B------:R-:W-:Y:S01]  /*13b0*/  @!P0 IMAD.MOV.U32 R20, RZ, RZ, R0 ;  /* 0x000000ffff148224 */ /* 0x000fe200078e0000 */
[----:B------:R-:W-:Y:S01]  /*13c0*/  ISETP.GE.AND P0, PT, R13, UR4, PT ;  /* 0x000000040d007c0c */ /* 0x000fe2000bf06270 */
[----:B------:R-:W-:Y:S01]  /*13d0*/  IMAD R229, R21, c[0x0][0x1f0], RZ ;  /* 0x00007c0015e57a24 */ /* 0x000fe200078e02ff */
[----:B------:R-:W-:Y:S01]  /*13e0*/  LOP3.LUT R7, R7, 0x7fffffe, RZ, 0xc0, !PT ;  /* 0x07fffffe07077812 */ /* 0x000fe200078ec0ff */
[----:B------:R-:W-:-:S02]  /*13f0*/  IMAD R227, R21, c[0x0][0x218], RZ ;  /* 0x0000860015e37a24 */ /* 0x000fc400078e02ff */
[----:B------:R-:W-:Y:S01]  /*1400*/  IMAD.MOV.U32 R0, RZ, RZ, 0x10 ;  /* 0x00000010ff007424 */ /* 0x000fe200078e00ff */
[----:B------:R-:W-:Y:S01]  /*1410*/  IADD3 R10, R232, -R7, RZ ;  /* 0x80000007e80a7210 */ /* 0x000fe20007ffe0ff */
[C---:B------:R-:W-:Y:S01]  /*1420*/  IMAD R229, R20.reuse, c[0x0][0x1f4], R229 ;  /* 0x00007d0014e57a24 */ /* 0x040fe200078e02e5 */
[----:B------:R-:W-:Y:S01]  /*1430*/  IADD3 R7, R11, 0x40, RZ ;  /* 0x000000400b077810 */ /* 0x000fe20007ffe0ff */
[----:B------:R-:W-:Y:S01]  /*1440*/  IMAD R227, R20, c[0x0][0x21c], R227 ;  /* 0x0000870014e37a24 */ /* 0x000fe200078e02e3 */
[----:B------:R-:W-:Y:S01]  /*1450*/  SEL R0, R0, 0xfffffff0, !P1 ;  /* 0xfffffff000007807 */ /* 0x000fe20004800000 */
[----:B------:R-:W-:Y:S01]  /*1460*/  IMAD R9, R95, 0x8, R10 ;  /* 0x000000085f097824 */ /* 0x000fe200078e020a */
[----:B------:R-:W-:Y:S01]  /*1470*/  ISETP.NE.AND P1, PT, R15, RZ, PT ;  /* 0x000000ff0f00720c */ /* 0x000fe20003f25270 */
[----:B------:R-:W-:Y:S01]  /*1480*/  IMAD.WIDE.U32 R224, R20, c[0x0][0x1f0], R224 ;  /* 0x00007c0014e07a25 */ /* 0x000fe200078e00e0 */
[----:B------:R-:W-:-:S03]  /*1490*/  ISETP.GE.AND P2, PT, R7, c[0x0][0x198], PT ;  /* 0x0000660007007a0c */ /* 0x000fc60003f46270 */
[----:B------:R-:W-:-:S04]  /*14a0*/  IMAD.WIDE.U32 R220, R20, c[0x0][0x218], R220 ;  /* 0x0000860014dc7a25 */ /* 0x000fc800078e00dc */
[----:B------:R-:W-:Y:S02]  /*14b0*/  IMAD.U32 R218, R9, 0x20, R218 ;  /* 0x0000002009da7824 */ /* 0x000fe400078e00da */
[----:B------:R-:W-:Y:S02]  /*14c0*/  IMAD.IADD R229, R225, 0x1, R229 ;  /* 0x00000001e1e57824 */ /* 0x000fe400078e02e5 */
[----:B------:R-:W-:Y:S01]  /*14d0*/  IMAD.IADD R227, R221, 0x1, R227 ;  /* 0x00000001dde37824 */ /* 0x000fe200078e02e3 */
[----:B------:R-:W-:Y:S05]  /*14e0*/  @P0 BRA `(.L_x_381) ;  /* 0x000000f000000947 */ /* 0x000fea0003800000 */
[----:B-1-34-:R-:W-:Y:S02]  /*14f0*/  SHF.R.S32.HI R9, RZ, 0x1f, R14 ;  /* 0x0000001fff097819 */ /* 0x01afe4000001140e */
[----:B------:R-:W-:Y:S02]  /*1500*/  SHF.R.S32.HI R10, RZ, 0x1f, R7 ;  /* 0x0000001fff0a7819 */ /* 0x000fe40000011407 */
[----:B------:R-:W-:Y:S02]  /*1510*/  LEA.HI R9, R9, R14, RZ, 0x3 ;  /* 0x0000000e09097211 */ /* 0x000fe400078f18ff */
[----:B------:R-:W-:Y:S01]  /*1520*/  LEA.HI R10, R10, R7, RZ, 0x3 ;  /* 0x000000070a0a7211 */ /* 0x000fe200078f18ff */
[----:B------:R-:W-:Y:S01]  /*1530*/  IMAD.SHL.U32 R7, R218, 0x2, RZ ;  /* 0x00000002da077824 */ /* 0x000fe200078e00ff */
[----:B------:R-:W-:-:S02]  /*1540*/  LEA R20, P0, R11, R18, 0x1 ;  /* 0x000000120b147211 */ /* 0x000fc400078008ff */
[----:B------:R-:W-:Y:S02]  /*1550*/  LOP3.LUT R9, R9, 0xfffffff8, RZ, 0xc0, !PT ;  /* 0xfffffff809097812 */ /* 0x000fe400078ec0ff */
[----:B------:R-:W-:Y:S02]  /*1560*/  LOP3.LUT R10, R10, 0xfffffff8, RZ, 0xc0, !PT ;  /* 0xfffffff80a0a7812 */ /* 0x000fe400078ec0ff */
[----:B------:R-:W-:Y:S01]  /*1570*/  LEA.HI.X R21, R11, R19, R17, 0x1, P0 ;  /* 0x000000130b157211 */ /* 0x000fe200000f0c11 */
[----:B------:R-:W-:-:S04]  /*1580*/  IMAD.WIDE R22, R9, 0x2, R18 ;  /* 0x0000000209167825 */ /* 0x000fc800078e0212 */
[----:B------:R-:W-:Y:S01]  /*1590*/  IMAD.WIDE R18, R10, 0x2, R18 ;  /* 0x000000020a127825 */ /* 0x000fe200078e0212 */
[----:B------:R-:W-:Y:S01]  /*15a0*/  @!PT LDS RZ, [RZ] ;  /* 0x00000000fffff984 */ /* 0x000fe20000000800 */
[----:B------:R1:W-:Y:S04]  /*15b0*/  LDGSTS.E.BYPASS.LTC128B.128 [R7+0x4900], [R20.64], !P3 ;  /* 0x0490000014077fae */ /* 0x0003e8000d901d4a */
[----:B------:R1:W-:Y:S04]  /*15c0*/  LDGSTS.E.BYPASS.LTC128B.128 [R7+0x6900], [R22.64], !P1 ;  /* 0x0690000016077fae */ /* 0x0003e8000c901d4a */
[----:B------:R1:W-:Y:S02]  /*15d0*/  LDGSTS.E.BYPASS.LTC128B.128 [R7+0x8900], [R18.64], !P2 ;  /* 0x0890000012077fae */ /* 0x0003e4000d101d4a */
.L_x_381:
[----:B-1-34-:R-:W-:Y:S05]  /*15e0*/  BSYNC B0 ;  /* 0x0000000000007941 */ /* 0x01afea0003800000 */
.L_x_380:
[----:B------:R-:W-:Y:S01]  /*15f0*/  IADD3 R7, R13, 0x20, RZ ;  /* 0x000000200d077810 */ /* 0x000fe20007ffe0ff */
[----:B------:R1:W2:Y:S01]  /*1600*/  SHFL.IDX PT, R19, R2, 0x1, 0x1c1f ;  /* 0x003c1f0002137f89 */ /* 0x0002a200000e0000 */
[----:B------:R-:W-:Y:S02]  /*1610*/  BSSY B0, `(.L_x_382) ;  /* 0x0000014000007945 */ /* 0x000fe40003800000 */
[----:B------:R-:W-:Y:S01]  /*1620*/  ISETP.GE.AND P0, PT, R7, UR4, PT ;  /* 0x0000000407007c0c */ /* 0x000fe2000bf06270 */
[----:B------:R1:W3:-:S12]  /*1630*/  SHFL.IDX PT, R18, R3, 0x1, 0x1c1f ;  /* 0x003c1f0003127f89 */ /* 0x0002d800000e0000 */
[----:B------:R-:W-:Y:S05]  /*1640*/  @P0 BRA `(.L_x_383) ;  /* 0x0000010000000947 */ /* 0x000fea0003800000 */
[----:B------:R-:W-:Y:S02]  /*1650*/  IADD3 R10, R11, 0x40, RZ ;  /* 0x000000400b0a7810 */ /* 0x000fe40007ffe0ff */
[----:B------:R-:W-:Y:S02]  /*1660*/  SHF.R.S32.HI R9, RZ, 0x1f, R14 ;  /* 0x0000001fff097819 */ /* 0x000fe4000001140e */
[----:B------:R-:W-:Y:S02]  /*1670*/  SHF.R.S32.HI R7, RZ, 0x1f, R10 ;  /* 0x0000001fff077819 */ /* 0x000fe4000001140a */
[----:B------:R-:W-:Y:S02]  /*1680*/  LEA.HI R9, R9, R14, RZ, 0x3 ;  /* 0x0000000e09097211 */ /* 0x000fe400078f18ff */
[----:B------:R-:W-:Y:S01]  /*1690*/  LEA.HI R7, R7, R10, RZ, 0x3 ;  /* 0x0000000a07077211 */ /* 0x000fe200078f18ff */
[----:B------:R-:W-:Y:S01]  /*16a0*/  IMAD.SHL.U32 R10, R218, 0x2, RZ ;  /* 0x00000002da0a7824 */ /* 0x000fe200078e00ff */
[----:B---3--:R-:W-:-:S02]  /*16b0*/  LEA R20, P0, R11, R18, 0x1 ;  /* 0x000000120b147211 */ /* 0x008fc400078008ff */
[----:B------:R-:W-:Y:S02]  /*16c0*/  LOP3.LUT R9, R9, 0xfffffff8, RZ, 0xc0, !PT ;  /* 0xfffffff809097812 */ /* 0x000fe400078ec0ff */
[----:B------:R-:W-:Y:S02]  /*16d0*/  LOP3.LUT R7, R7, 0xfffffff8, RZ, 0xc0, !PT ;  /* 0xfffffff807077812 */ /* 0x000fe400078ec0ff */
[----:B--2---:R-:W-:Y:S01]  /*16e0*/  LEA.HI.X R21, R11, R19, R17, 0x1, P0 ;  /* 0x000000130b157211 */ /* 0x004fe200000f0c11 */
[----:B------:R-:W-:-:S04]  /*16f0*/  IMAD.WIDE R22, R9, 0x2, R18 ;  /* 0x0000000209167825 */ /* 0x000fc800078e0212 */
[----:B------:R-:W-:Y:S01]  /*1700*/  IMAD.WIDE R18, R7, 0x2, R18 ;  /* 0x0000000207127825 */ /* 0x000fe200078e0212 */
[----:B------:R-:W-:Y:S01]  /*1710*/  @!PT LDS RZ, [RZ] ;  /* 0x00000000fffff984 */ /* 0x000fe20000000800 */
[----:B------:R2:W-:Y:S04]  /*1720*/  LDGSTS.E.BYPASS.LTC128B.128 [R10+0x5100], [R20.64], !P3 ;  /* 0x05100000140a7fae */ /* 0x0005e8000d901d4a */
[----:B------:R2:W-:Y:S04]  /*1730*/  LDGSTS.E.BYPASS.LTC128B.128 [R10+0x7100], [R22.64], !P1 ;  /* 0x07100000160a7fae */ /* 0x0005e8000c901d4a */
[----:B------:R2:W-:Y:S02]  /*1740*/  LDGSTS.E.BYPASS.LTC128B.128 [R10+0x9100], [R18.64], !P2 ;  /* 0x09100000120a7fae */ /* 0x0005e4000d101d4a */
.L_x_383:
[----:B------:R-:W-:Y:S05]  /*1750*/  BSYNC B0 ;  /* 0x0000000000007941 */ /* 0x000fea0003800000 */
.L_x_382:
[----:B------:R-:W-:Y:S01]  /*1760*/  IADD3 R7, R13, 0x40, RZ ;  /* 0x000000400d077810 */ /* 0x000fe20007ffe0ff */
[----:B--2---:R2:W4:Y:S01]  /*1770*/  SHFL.IDX PT, R19, R2, 0x2, 0x1c1f ;  /* 0x005c1f0002137f89 */ /* 0x00452200000e0000 */
[----:B------:R-:W-:Y:S02]  /*1780*/  BSSY B0, `(.L_x_384) ;  /* 0x0000014000007945 */ /* 0x000fe40003800000 */
[----:B------:R-:W-:Y:S01]  /*1790*/  ISETP.GE.AND P0, PT, R7, UR4, PT ;  /* 0x0000000407007c0c */ /* 0x000fe2000bf06270 */
[----:B---3--:R2:W3:-:S12]  /*17a0*/  SHFL.IDX PT, R18, R3, 0x2, 0x1c1f ;  /* 0x005c1f0003127f89 */ /* 0x0084d800000e0000 */
        /* <DEDUP_REMOVED lines=10> */
[----:B----4-:R-:W-:Y:S01]  /*1850*/  LEA.HI.X R21, R11, R19, R17, 0x1, P0 ;  /* 0x000000130b157211 */ /* 0x010fe200000f0c11 */
[----:B------:R-:W-:-:S04]  /*1860*/  IMAD.WIDE R22, R9, 0x2, R18 ;  /* 0x0000000209167825 */ /* 0x000fc800078e0212 */
[----:B------:R-:W-:Y:S01]  /*1870*/  IMAD.WIDE R18, R7, 0x2, R18 ;  /* 0x0000000207127825 */ /* 0x000fe200078e0212 */
[----:B------:R-:W-:Y:S01]  /*1880*/  @!PT LDS RZ, [RZ] ;  /* 0x00000000fffff984 */ /* 0x000fe20000000800 */
[----:B------:R3:W-:Y:S04]  /*1890*/  LDGSTS.E.BYPASS.LTC128B.128 [R10+0x5900], [R20.64], !P3 ;  /* 0x05900000140a7fae */ /* 0x0007e8000d901d4a */
[----:B------:R3:W-:Y:S04]  /*18a0*/  LDGSTS.E.BYPASS.LTC128B.128 [R10+0x7900], [R22.64], !P1 ;  /* 0x07900000160a7fae */ /* 0x0007e8000c901d4a */
[----:B------:R3:W-:Y:S02]  /*18b0*/  LDGSTS.E.BYPASS.LTC128B.128 [R10+0x9900], [R18.64], !P2 ;  /* 0x09900000120a7fae */ /* 0x0007e4000d101d4a */
.L_x_385:
[----:B------:R-:W-:Y:S05]  /*18c0*/  BSYNC B0 ;  /* 0x0000000000007941 */ /* 0x000fea0003800000 */
.L_x_384:
[----:B---3--:R3:W5:Y:S01]  /*18d0*/  SHFL.IDX PT, R18, R3, 0x3, 0x1c1f ;  /* 0x007c1f0003127f89 */ /* 0x00876200000e0000 */
[----:B------:R-:W-:Y:S01]  /*18e0*/  IADD3 R13, R13, 0x60, RZ ;  /* 0x000000600d0d7810 */ /* 0x000fe20007ffe0ff */
[----:B------:R-:W-:Y:S01]  /*18f0*/  IMAD.MOV.U32 R99, RZ, RZ, 0x30 ;  /* 0x00000030ff637424 */ /* 0x000fe200078e00ff */
[----:B------:R-:W-:Y:S01]  /*1900*/  UMOV UR6, 0x5 ;  /* 0x0000000500067882 */ /* 0x000fe20000000000 */
[----:B----4-:R-:W4:Y:S01]  /*1910*/  SHFL.IDX PT, R19, R2, 0x3, 0x1c1f ;  /* 0x007c1f0002137f89 */ /* 0x010f2200000e0000 */
[----:B------:R-:W-:Y:S01]  /*1920*/  ISETP.GE.AND P1, PT, R13, UR4, PT ;  /* 0x000000040d007c0c */ /* 0x000fe2000bf26270 */
[----:B------:R-:W-:Y:S01]  /*1930*/  IMAD R94, R148, -0x30, R99 ;  /* 0xffffffd0945e7824 */ /* 0x000fe200078e0263 */
[----:B------:R-:W-:Y:S01]  /*1940*/  ULDC.64 UR4, c[0x0][0x1e0] ;  /* 0x0000780000047ab9 */ /* 0x000fe20000000a00 */
[----:B------:R-:W-:Y:S01]  /*1950*/  IMAD.SHL.U32 R218, R218, 0x2, RZ ;  /* 0x00000002dada7824 */ /* 0x000fe200078e00ff */
[----:B------:R-:W-:Y:S01]  /*1960*/  USHF.L.U32 UR7, UR4, 0x5, URZ ;  /* 0x0000000504077899 */ /* 0x000fe2000800063f */
[----:B------:R-:W-:Y:S01]  /*1970*/  IMAD.MOV.U32 R228, RZ, RZ, R224 ;  /* 0x000000ffffe47224 */ /* 0x000fe200078e00e0 */
[----:B------:R-:W-:Y:S01]  /*1980*/  IADD3 R92, R94, c[0x0][0x1d0], RZ ;  /* 0x000074005e5c7a10 */ /* 0x000fe20007ffe0ff */
[----:B------:R-:W-:Y:S01]  /*1990*/  USHF.L.U64.HI UR6, UR4, UR6, UR5 ;  /* 0x0000000604067299 */ /* 0x000fe20008010205 */
[----:B------:R-:W-:Y:S01]  /*19a0*/  IMAD.SHL.U32 R4, R4, 0x8, RZ ;  /* 0x0000000804047824 */ /* 0x000fe200078e00ff */
[----:B------:R-:W-:Y:S01]  /*19b0*/  LOP3.LUT R101, R101, 0x7fffffe, RZ, 0xc0, !PT ;  /* 0x07fffffe65657812 */ /* 0x000fe200078ec0ff */
[----:B------:R-:W-:Y:S01]  /*19c0*/  IMAD.MOV.U32 R226, RZ, RZ, R220 ;  /* 0x000000ffffe27224 */ /* 0x000fe200078e00dc */
[----:B------:R-:W-:-:S02]  /*19d0*/  SEL R73, RZ, 0x1, P6 ;  /* 0x00000001ff497807 */ /* 0x000fc40003000000 */
[----:B------:R-:W-:Y:S01]  /*19e0*/  @!P1 SHF.R.S32.HI R9, RZ, 0x1f, R14 ;  /* 0x0000001fff099819 */ /* 0x000fe2000001140e */
[----:B------:R-:W-:Y:S01]  /*19f0*/  IMAD.IADD R101, R6, 0x1, -R101 ;  /* 0x0000000106657824 */ /* 0x000fe200078e0a65 */
[----:B------:R-:W-:Y:S02]  /*1a00*/  @!P1 IADD3 R10, R11, 0x40, RZ ;  /* 0x000000400b0a9810 */ /* 0x000fe40007ffe0ff */
[----:B------:R-:W-:Y:S01]  /*1a10*/  @!P1 LEA.HI R9, R9, R14, RZ, 0x3 ;  /* 0x0000000e09099211 */ /* 0x000fe200078f18ff */
[----:B-123--:R-:W-:Y:S01]  /*1a20*/  IMAD R3, R99, c[0x0][0x1e4], RZ ;  /* 0x0000790063037a24 */ /* 0x00efe200078e02ff */
[----:B-----5:R-:W-:Y:S01]  /*1a30*/  @!P1 LEA R16, P0, R11, R18, 0x1 ;  /* 0x000000120b109211 */ /* 0x020fe200078008ff */
[----:B------:R-:W-:Y:S01]  /*1a40*/  IMAD.WIDE.U32 R98, R99, c[0x0][0x1e0], RZ ;  /* 0x0000780063627a25 */ /* 0x000fe200078e00ff */
[----:B------:R-:W-:Y:S02]  /*1a50*/  @!P1 SHF.R.S32.HI R7, RZ, 0x1f, R10 ;  /* 0x0000001fff079819 */ /* 0x000fe4000001140a */
[----:B----4-:R-:W-:Y:S01]  /*1a60*/  @!P1 LEA.HI.X R17, R11, R19, R17, 0x1, P0 ;  /* 0x000000130b119211 */ /* 0x010fe200000f0c11 */
[----:B------:R-:W-:Y:S01]  /*1a70*/  IMAD.IADD R3, R99, 0x1, R3 ;  /* 0x0000000163037824 */ /* 0x000fe200078e0203 */
[----:B------:R-:W-:-:S02]  /*1a80*/  @!P1 LOP3.LUT R9, R9, 0xfffffff8, RZ, 0xc0, !PT ;  /* 0xfffffff809099812 */ /* 0x000fc400078ec0ff */
[----:B------:R-:W-:Y:S01]  /*1a90*/  ISETP.NE.AND P0, PT, R15, RZ, PT ;  /* 0x000000ff0f00720c */ /* 0x000fe20003f05270 */
[----:B------:R-:W-:Y:S01]  /*1aa0*/  @!PT LDS RZ, [RZ] ;  /* 0x00000000fffff984 */ /* 0x000fe20000000800 */
[----:B------:R1:W-:Y:S01]  /*1ab0*/  @!P1 LDGSTS.E.BYPASS.LTC128B.128 [R218+0x6100], [R16.64], !P3 ;  /* 0x0610000010da9fae */ /* 0x0003e2000d901d4a */
[----:B------:R-:W-:Y:S01]  /*1ac0*/  @!P1 LEA.HI R7, R7, R10, RZ, 0x3 ;  /* 0x0000000a07079211 */ /* 0x000fe200078f18ff */
[----:B------:R-:W-:Y:S01]  /*1ad0*/  @!P1 IMAD.WIDE R14, R9, 0x2, R18 ;  /* 0x00000002090e9825 */ /* 0x000fe200078e0212 */
[----:B------:R-:W-:Y:S02]  /*1ae0*/  IMNMX R9, R92, 0x30, PT ;  /* 0x000000305c097817 */ /* 0x000fe40003800200 */
[----:B------:R-:W-:Y:S02]  /*1af0*/  @!P1 LOP3.LUT R7, R7, 0xfffffff8, RZ, 0xc0, !PT ;  /* 0xfffffff807079812 */ /* 0x000fe400078ec0ff */
[----:B------:R-:W-:Y:S01]  /*1b00*/  IADD3 R2, R148, -0x1, RZ ;  /* 0xffffffff94027810 */ /* 0x000fe20007ffe0ff */
[----:B------:R-:W-:Y:S01]  /*1b10*/  IMAD.IADD R9, R9, 0x1, -R232 ;  /* 0x0000000109097824 */ /* 0x000fe200078e0ae8 */
[----:B------:R-:W-:Y:S01]  /*1b20*/  SEL R54, RZ, 0x2, P5 ;  /* 0x00000002ff367807 */ /* 0x000fe20002800000 */
[----:B------:R-:W-:Y:S01]  /*1b30*/  @!P1 IMAD.WIDE R20, R7, 0x2, R18 ;  /* 0x0000000207149825 */ /* 0x000fe200078e0212 */
[----:B------:R-:W-:Y:S01]  /*1b40*/  SEL R76, RZ, 0x4, P4 ;  /* 0x00000004ff4c7807 */ /* 0x000fe20002000000 */
[----:B------:R2:W-:Y:S01]  /*1b50*/  @!P1 LDGSTS.E.BYPASS.LTC128B.128 [R218+0x8100], [R14.64], !P0 ;  /* 0x081000000eda9fae */ /* 0x0005e2000c101d4a */
[----:B------:R-:W-:Y:S01]  /*1b60*/  ISETP.GE.AND P3, PT, R9, 0x1, PT ;  /* 0x000000010900780c */ /* 0x000fe20003f66270 */
[----:B------:R-:W-:Y:S01]  /*1b70*/  IMAD R10, R3, R2, RZ ;  /* 0x00000002030a7224 */ /* 0x000fe200078e02ff */
[----:B------:R-:W-:Y:S01]  /*1b80*/  ISETP.GE.AND P0, PT, R9, 0x21, PT ;  /* 0x000000210900780c */ /* 0x000fe20003f06270 */
[----:B------:R3:W-:Y:S01]  /*1b90*/  @!P1 LDGSTS.E.BYPASS.LTC128B.128 [R218+0xa100], [R20.64], !P2 ;  /* 0x0a10000014da9fae */ /* 0x0007e2000d101d4a */
[----:B------:R-:W-:Y:S01]  /*1ba0*/  SHF.R.S32.HI R9, RZ, 0x1f, R2 ;  /* 0x0000001fff097819 */ /* 0x000fe20000011402 */
[----:B------:R-:W-:Y:S01]  /*1bb0*/  IMAD.WIDE.U32 R78, R2, c[0x0][0x208], RZ ;  /* 0x00008200024e7a25 */ /* 0x000fe200078e00ff */
[----:B------:R-:W-:Y:S01]  /*1bc0*/  IADD3 R72, R94, c[0x0][0x1d0], -R232 ;  /* 0x000074005e487a10 */ /* 0x000fe20007ffe8e8 */
[----:B------:R-:W0:Y:S02]  /*1bd0*/  LDGDEPBAR ;  /* 0x00000000000079af */ /* 0x000e240000000000 */
[C---:B------:R-:W-:Y:S01]  /*1be0*/  IMAD R7, R9.reuse, R98, R10 ;  /* 0x0000006209077224 */ /* 0x040fe200078e020a */
[----:B------:R-:W-:Y:S01]  /*1bf0*/  LOP3.LUT R10, R8, 0xfffffff8, RZ, 0xc0, !PT ;  /* 0xfffffff8080a7812 */ /* 0x000fe200078ec0ff */
[----:B------:R-:W-:-:S02]  /*1c00*/  IMAD R53, R9, c[0x0][0x208], RZ ;  /* 0x0000820009357a24 */ /* 0x000fc400078e02ff */
[----:B------:R-:W-:Y:S01]  /*1c10*/  IMAD.IADD R73, R54, 0x1, R73 ;  /* 0x0000000136497824 */ /* 0x000fe200078e0249 */
[----:B-1----:R-:W-:Y:S01]  /*1c20*/  SHF.R.S32.HI R17, RZ, 0x4, R12 ;  /* 0x00000004ff117819 */ /* 0x002fe2000001140c */
[----:B------:R-:W-:Y:S02]  /*1c30*/  IMAD.IADD R13, R93, 0x1, -R10 ;  /* 0x000000015d0d7824 */ /* 0x000fe400078e0a0a */
[----:B------:R-:W-:Y:S01]  /*1c40*/  IMAD R53, R2, c[0x0][0x20c], R53 ;  /* 0x0000830002357a24 */ /* 0x000fe200078e0235 */
[----:B------:R-:W-:Y:S01]  /*1c50*/  LEA.HI R12, R12, R17, RZ, 0x1 ;  /* 0x000000110c0c7211 */ /* 0x000fe200078f08ff */
[----:B------:R-:W-:Y:S01]  /*1c60*/  IMAD.IADD R76, R76, 0x1, R73 ;  /* 0x000000014c4c7824 */ /* 0x000fe200078e0249 */
[----:B------:R-:W-:Y:S01]  /*1c70*/  LEA.HI R11, R13, R13, RZ, 0x1 ;  /* 0x0000000d0d0b7211 */ /* 0x000fe200078f08ff */
[----:B------:R-:W-:Y:S01]  /*1c80*/  IMAD.IADD R53, R79, 0x1, R53 ;  /* 0x000000014f357824 */ /* 0x000fe200078e0235 */
[----:B------:R-:W-:Y:S01]  /*1c90*/  LOP3.LUT R12, R12, 0xfffffffe, RZ, 0xc0, !PT ;  /* 0xfffffffe0c0c7812 */ /* 0x000fe200078ec0ff */
[----:B------:R-:W-:Y:S01]  /*1ca0*/  IMAD.WIDE.U32 R78, R78, 0x30, R226 ;  /* 0x000000304e4e7825 */ /* 0x000fe200078e00e2 */
[----:B------:R-:W-:-:S03]  /*1cb0*/  LOP3.LUT R10, R11, 0x3fffffe, RZ, 0xc0, !PT ;  /* 0x03fffffe0b0a7812 */ /* 0x000fc600078ec0ff */
[----:B--2---:R-:W-:-:S04]  /*1cc0*/  IMAD.WIDE.U32 R14, R2, R98, R228 ;  /* 0x00000062020e7225 */ /* 0x004fc800078e00e4 */
[----:B------:R-:W-:Y:S01]  /*1cd0*/  IMAD.IADD R7, R15, 0x1, R7 ;  /* 0x000000010f077824 */ /* 0x000fe200078e0207 */
[----:B------:R-:W-:Y:S01]  /*1ce0*/  BAR.SYNC.DEFER_BLOCKING 0x0 ;  /* 0x0000000000007b1d */ /* 0x000fe20000010000 */
[C---:B------:R-:W-:Y:S01]  /*1cf0*/  @P3 LEA R18, P2, R14.reuse, c[0x0][0x1c8], 0x1 ;  /* 0x000072000e123a11 */ /* 0x040fe200078408ff */
[----:B------:R-:W-:Y:S01]  /*1d00*/  IMAD.IADD R12, R17, 0x1, -R12 ;  /* 0x00000001110c7824 */ /* 0x000fe200078e0a0c */
[C---:B------:R-:W-:Y:S01]  /*1d10*/  @P0 IADD3 R8, P1, R14.reuse, UR7, RZ ;  /* 0x000000070e080c10 */ /* 0x040fe2000ff3e0ff */
[----:B------:R-:W-:Y:S01]  /*1d20*/  IMAD.IADD R13, R13, 0x1, -R10 ;  /* 0x000000010d0d7824 */ /* 0x000fe200078e0a0a */
[----:B------:R-:W-:Y:S01]  /*1d30*/  @P3 LEA.HI.X R19, R14, c[0x0][0x1cc], R7, 0x1, P2 ;  /* 0x000073000e133a11 */ /* 0x000fe200010f0c07 */
[C---:B------:R-:W-:Y:S01]  /*1d40*/  IMAD.SHL.U32 R100, R12.reuse, 0x8, RZ ;  /* 0x000000080c647824 */ /* 0x040fe200078e00ff */
[----:B------:R-:W-:Y:S01]  /*1d50*/  @P0 IADD3.X R7, R7, UR6, RZ, P1, !PT ;  /* 0x0000000607070c10 */ /* 0x000fe20008ffe4ff */
[----:B------:R-:W-:Y:S01]  /*1d60*/  IMAD R13, R12, 0x8, R13 ;  /* 0x000000080c0d7824 */ /* 0x000fe200078e020d */
[----:B------:R-:W-:Y:S01]  /*1d70*/  @P0 LEA R16, P1, R8, c[0x0][0x1c8], 0x1 ;  /* 0x0000720008100a11 */ /* 0x000fe200078208ff */
[----:B------:R-:W-:Y:S01]  /*1d80*/  IMAD R53, R53, 0x30, RZ ;  /* 0x0000003035357824 */ /* 0x000fe200078e02ff */
[----:B------:R-:W-:-:S02]  /*1d90*/  SHF.R.S32.HI R15, RZ, 0x1f, R6 ;  /* 0x0000001fff0f7819 */ /* 0x000fc40000011406 */
[----:B------:R-:W-:Y:S01]  /*1da0*/  @P0 LEA.HI.X R17, R8, c[0x0][0x1cc], R7, 0x1, P1 ;  /* 0x0000730008110a11 */ /* 0x000fe200008f0c07 */
[----:B------:R-:W-:Y:S01]  /*1db0*/  IMAD.SHL.U32 R7, R5, 0x40, RZ ;  /* 0x0000004005077824 */ /* 0x000fe200078e00ff */
[----:B------:R-:W-:Y:S01]  /*1dc0*/  SHF.R.S32.HI R8, RZ, 0x1, R11 ;  /* 0x00000001ff087819 */ /* 0x000fe2000001140b */
[----:B------:R-:W-:Y:S01]  /*1dd0*/  IMAD.IADD R52, R79, 0x1, R53 ;  /* 0x000000014f347824 */ /* 0x000fe200078e0235 */
[----:B------:R-:W-:Y:S02]  /*1de0*/  LEA.HI R15, R15, R6, RZ, 0x3 ;  /* 0x000000060f0f7211 */ /* 0x000fe400078f18ff */
[----:B------:R-:W-:Y:S01]  /*1df0*/  LOP3.LUT R7, R7, 0xc0, RZ, 0xc0, !PT ;  /* 0x000000c007077812 */ /* 0x000fe200078ec0ff */
[----:B------:R-:W-:Y:S01]  /*1e00*/  IMAD.SHL.U32 R5, R8, 0x40, RZ ;  /* 0x0000004008057824 */ /* 0x000fe200078e00ff */
[----:B------:R-:W-:Y:S01]  /*1e10*/  LOP3.LUT P1, RZ, R76, 0x1, RZ, 0xc0, !PT ;  /* 0x000000014cff7812 */ /* 0x000fe2000782c0ff */
[----:B------:R-:W-:Y:S01]  /*1e20*/  IMAD.SHL.U32 R15, R15, 0x20, RZ ;  /* 0x000000200f0f7824 */ /* 0x000fe200078e00ff */
[----:B------:R-:W-:Y:S01]  /*1e30*/  LOP3.LUT R100, R7, 0x8, R100, 0xf8, !PT ;  /* 0x0000000807647812 */ /* 0x000fe200078ef864 */
[----:B------:R-:W-:Y:S01]  /*1e40*/  @!PT LDS RZ, [RZ] ;  /* 0x00000000fffff984 */ /* 0x000fe20000000800 */
[----:B------:R-:W-:Y:S01]  /*1e50*/  @!PT LDS RZ, [RZ] ;  /* 0x00000000fffff984 */ /* 0x000fe20000000800 */
[----:B------:R-:W-:Y:S01]  /*1e60*/  @!PT LDS RZ, [RZ] ;  /* 0x00000000fffff984 */ /* 0x000fe20000000800 */
[----:B------:R1:W-:Y:S01]  /*1e70*/  @P3 LDGSTS.E.BYPASS.LTC128B.128 [R218+0x2500], [R18.64], !P6 ;  /* 0x0250000012da3fae */ /* 0x0003e2000f101d4a */
[----:B------:R-:W-:-:S02]  /*1e80*/  LOP3.LUT R5, R5, 0xc0, RZ, 0xc0, !PT ;  /* 0x000000c005057812 */ /* 0x000fc400078ec0ff */
[----:B------:R-:W-:Y:S01]  /*1e90*/  LOP3.LUT R102, R15, 0xffffff00, RZ, 0xc0, !PT ;  /* 0xffffff000f667812 */ /* 0x000fe200078ec0ff */
[----:B------:R1:W-:Y:S01]  /*1ea0*/  @P3 LDGSTS.E.BYPASS.LTC128B.128 [R218+0x3100], [R18.64+0x40], !P5 ;  /* 0x0310004012da3fae */ /* 0x0003e2000e901d4a */
[----:B------:R-:W-:Y:S02]  /*1eb0*/  LOP3.LUT R4, R5, 0x8, R4, 0xf8, !PT ;  /* 0x0000000805047812 */ /* 0x000fe400078ef804 */
[----:B------:R-:W-:Y:S01]  /*1ec0*/  SHF.R.U32.HI R7, RZ, 0x3, R7 ;  /* 0x00000003ff077819 */ /* 0x000fe20000011607 */
[----:B------:R1:W-:Y:S01]  /*1ed0*/  @P3 LDGSTS.E.BYPASS.LTC128B.128 [R218+0x3d00], [R18.64+0x80], !P4 ;  /* 0x03d0008012da3fae */ /* 0x0003e2000e101d4a */
[----:B------:R-:W-:Y:S01]  /*1ee0*/  SHF.R.U32.HI R5, RZ, 0x3, R5 ;  /* 0x00000003ff057819 */ /* 0x000fe20000011605 */
[----:B------:R-:W-:Y:S01]  /*1ef0*/  IMAD R6, R95, 0x200, R102 ;  /* 0x000002005f067824 */ /* 0x000fe200078e0266 */
[----:B------:R-:W-:Y:S01]  /*1f00*/  LOP3.LUT R100, R100, R7, RZ, 0x3c, !PT ;  /* 0x0000000764647212 */ /* 0x000fe200078e3cff */
[----:B------:R1:W-:Y:S01]  /*1f10*/  @P0 LDGSTS.E.BYPASS.LTC128B.128 [R218+0x2d00], [R16.64], !P6 ;  /* 0x02d0000010da0fae */ /* 0x0003e2000f101d4a */
[----:B------:R-:W-:Y:S01]  /*1f20*/  LOP3.LUT R4, R4, R5, RZ, 0x3c, !PT ;  /* 0x0000000504047212 */ /* 0x000fe200078e3cff */
[----:B------:R-:W-:Y:S01]  /*1f30*/  IMAD R217, R101, 0x20, R6 ;  /* 0x0000002065d97824 */ /* 0x000fe200078e0206 */
[----:B------:R-:W-:Y:S01]  /*1f40*/  ISETP.GT.AND P3, PT, R93, 0x3f, PT ;  /* 0x0000003f5d00780c */ /* 0x000fe20003f64270 */
[----:B------:R1:W-:Y:S01]  /*1f50*/  @P0 LDGSTS.E.BYPASS.LTC128B.128 [R218+0x3900], [R16.64+0x40], !P5 ;  /* 0x0390004010da0fae */ /* 0x0003e2000e901d4a */
[----:B------:R-:W-:Y:S01]  /*1f60*/  ISETP.LT.OR P1, PT, R72, 0x1, !P1 ;  /* 0x000000014800780c */ /* 0x000fe20004f21670 */
[----:B------:R-:W-:Y:S01]  /*1f70*/  IMAD.IADD R217, R100, 0x1, R217 ;  /* 0x0000000164d97824 */ /* 0x000fe200078e02d9 */
[----:B------:R-:W-:Y:S01]  /*1f80*/  LOP3.LUT P2, RZ, R76, 0x4, RZ, 0xc0, !PT ;  /* 0x000000044cff7812 */ /* 0x000fe2000784c0ff */
[----:B------:R1:W-:Y:S01]  /*1f90*/  @P0 LDGSTS.E.BYPASS.LTC128B.128 [R218+0x4500], [R16.64+0x80], !P4 ;  /* 0x0450008010da0fae */ /* 0x0003e2000e101d4a */
[----:B------:R-:W-:Y:S01]  /*1fa0*/  IMAD.U32 R216, R13, 0x20, R4 ;  /* 0x000000200dd87824 */ /* 0x000fe200078e0004 */
[----:B------:R-:W-:Y:S01]  /*1fb0*/  LOP3.LUT P0, RZ, R8, 0x2, RZ, 0xc0, !PT ;  /* 0x0000000208ff7812 */ /* 0x000fe2000780c0ff */
[----:B------:R-:W-:Y:S01]  /*1fc0*/  IMAD.SHL.U32 R217, R217, 0x2, RZ ;  /* 0x00000002d9d97824 */ /* 0x000fe200078e00ff */
[----:B------:R-:W0:Y:S01]  /*1fd0*/  LDGDEPBAR ;  /* 0x00000000000079af */ /* 0x000e220000000000 */
[----:B------:R-:W-:Y:S01]  /*1fe0*/  IMAD.SHL.U32 R216, R216, 0x2, RZ ;  /* 0x00000002d8d87824 */ /* 0x000fe200078e00ff */
[----:B------:R-:W-:Y:S01]  /*1ff0*/  ISETP.LT.OR P2, PT, R72, 0x1, !P2 ;  /* 0x000000014800780c */ /* 0x000fe20005741670 */
[----:B------:R-:W-:-:S02]  /*2000*/  IMAD R213, R0, 0x2, R217 ;  /* 0x0000000200d57824 */ /* 0x000fc400078e02d9 */
[----:B------:R-:W-:Y:S01]  /*2010*/  @!P3 IMAD.MOV.U32 R79, RZ, RZ, c[0x0][0x208] ;  /* 0x00008200ff4fb624 */ /* 0x000fe200078e00ff */
[C---:B------:R-:W-:Y:S01]  /*2020*/  IADD3 R8, R216.reuse, 0x2500, RZ ;  /* 0x00002500d8087810 */ /* 0x040fe20007ffe0ff */
[----:B------:R-:W-:Y:S01]  /*2030*/  @!P3 IMAD.MOV.U32 R77, RZ, RZ, c[0x0][0x20c] ;  /* 0x00008300ff4db624 */ /* 0x000fe200078e00ff */
[----:B------:R-:W-:Y:S01]  /*2040*/  IADD3 R215, R216, 0x2520, RZ ;  /* 0x00002520d8d77810 */ /* 0x000fe20007ffe0ff */
[----:B------:R-:W-:Y:S02]  /*2050*/  IMAD R101, R101, 0x20, R102 ;  /* 0x0000002065657824 */ /* 0x000fe400078e0266 */
[----:B------:R-:W-:Y:S02]  /*2060*/  @P0 IADD3 R215, R8, -0x20, RZ ;  /* 0xffffffe008d70810 */ /* 0x000fe40007ffe0ff */
[----:B------:R-:W-:Y:S02]  /*2070*/  LEA R74, P0, R78, c[0x0][0x1f8], 0x1 ;  /* 0x00007e004e4a7a11 */ /* 0x000fe400078008ff */
[----:B------:R-:W-:-:S02]  /*2080*/  IADD3 R211, R215, 0x400, RZ ;  /* 0x00000400d7d37810 */ /* 0x000fc40007ffe0ff */
[----:B------:R-:W-:Y:S02]  /*2090*/  LEA.HI.X R75, R78, c[0x0][0x1fc], R52, 0x1, P0 ;  /* 0x00007f004e4b7a11 */ /* 0x000fe400000f0c34 */
[----:B------:R-:W-:Y:S02]  /*20a0*/  @!P3 LEA R104, P0, R79, R74, 0x6 ;  /* 0x0000004a4f68b211 */ /* 0x000fe400078030ff */
[----:B------:R-:W-:Y:S02]  /*20b0*/  IADD3 R210, R215, 0x800, RZ ;  /* 0x00000800d7d27810 */ /* 0x000fe40007ffe0ff */
[----:B------:R-:W-:Y:S01]  /*20c0*/  @!P3 LEA.HI.X R105, R79, R75, R77, 0x6, P0 ;  /* 0x0000004b4f69b211 */ /* 0x000fe200000f344d */
[----:B------:R-:W-:-:S04]  /*20d0*/  DEPBAR.LE SB0, 0x1 ;  /* 0x000080400000791a */ /* 0x000fc80000000000 */
[----:B------:R-:W-:-:S04]  /*20e0*/  DEPBAR.LE SB0, 0x0 ;  /* 0x000080000000791a */ /* 0x000fc80000000000 */
[----:B------:R-:W-:Y:S01]  /*20f0*/  BAR.SYNC.DEFER_BLOCKING 0x0 ;  /* 0x0000000000007b1d */ /* 0x000fe20000010000 */
[----:B------:R-:W-:Y:S02]  /*2100*/  LOP3.LUT P0, RZ, R76, 0x2, RZ, 0xc0, !PT ;  /* 0x000000024cff7812 */ /* 0x000fe4000780c0ff */
[C---:B------:R-:W-:Y:S02]  /*2110*/  IADD3 R209, R215.reuse, 0xc00, RZ ;  /* 0x00000c00d7d17810 */ /* 0x040fe40007ffe0ff */
[----:B------:R-:W-:Y:S02]  /*2120*/  ISETP.LT.OR P0, PT, R72, 0x1, !P0 ;  /* 0x000000014800780c */ /* 0x000fe40004701670 */
[C---:B------:R-:W-:Y:S02]  /*2130*/  IADD3 R208, R215.reuse, 0x1000, RZ ;  /* 0x00001000d7d07810 */ /* 0x040fe40007ffe0ff */
[C---:B------:R-:W-:Y:S02]  /*2140*/  IADD3 R207, R215.reuse, 0x1400, RZ ;  /* 0x00001400d7cf7810 */ /* 0x040fe40007ffe0ff */
[----:B------:R-:W-:-:S02]  /*2150*/  IADD3 R206, R215, 0x1800, RZ ;  /* 0x00001800d7ce7810 */ /* 0x000fc40007ffe0ff */
[C---:B------:R-:W-:Y:S02]  /*2160*/  IADD3 R205, R215.reuse, 0x1c00, RZ ;  /* 0x00001c00d7cd7810 */ /* 0x040fe40007ffe0ff */
[----:B------:R-:W-:Y:S01]  /*2170*/  IADD3 R204, R215, 0x2000, RZ ;  /* 0x00002000d7cc7810 */ /* 0x000fe20007ffe0ff */
[----:B------:R-:W-:Y:S04]  /*2180*/  LDSM.16.M88.4 R48, [R217+0x5900] ;  /* 0x00590000d930783b */ /* 0x000fe80000000200 */
[----:B------:R-:W2:Y:S04]  /*2190*/  LDSM.16.M88.4 R64, [R216+0x2500] ;  /* 0x00250000d840783b */ /* 0x000ea80000000200 */
[----:B------:R-:W4:Y:S04]  /*21a0*/  LDSM.16.M88.4 R56, [R216+0x2900] ;  /* 0x00290000d838783b */ /* 0x000f280000000200 */
[----:B------:R-:W5:Y:S04]  /*21b0*/  LDSM.16.M88.4 R44, [R217+0x4900] ;  /* 0x00490000d92c783b */ /* 0x000f680000000200 */
[----:B------:R-:W5:Y:S04]  /*21c0*/  LDSM.16.M88.4 R4, [R216+0x2d00] ;  /* 0x002d0000d804783b */ /* 0x000f680000000200 */
[----:B------:R-:W-:Y:S04]  /*21d0*/  LDSM.16.M88.4 R40, [R213+0x5900] ;  /* 0x00590000d528783b */ /* 0x000fe80000000200 */
[----:B-1----:R-:W1:Y:S04]  /*21e0*/  LDSM.16.M88.4 R16, [R215+0x400] ;  /* 0x00040000d710783b */ /* 0x002e680000000200 */
[----:B------:R-:W1:Y:S04]  /*21f0*/  LDSM.16.M88.4 R8, [R215+0x800] ;  /* 0x00080000d708783b */ /* 0x000e680000000200 */
[----:B---3--:R-:W3:Y:S01]  /*2200*/  LDSM.16.M88.4 R20, [R215] ;  /* 0x00000000d714783b */ /* 0x008ee20000000200 */
[C---:B--2---:R-:W-:Y:S08]  /*2210*/  HMMA.16816.F32 R36, R48.reuse, R64, RZ ;  /* 0x000000403024723c */ /* 0x044ff000000018ff */
[C---:B----4-:R-:W-:Y:S08]  /*2220*/  HMMA.16816.F32 R28, R48.reuse, R56, RZ ;  /* 0x00000038301c723c */ /* 0x050ff000000018ff */
[C---:B------:R-:W-:Y:S08]  /*2230*/  HMMA.16816.F32 R32, R48.reuse, R66, RZ ;  /* 0x000000423020723c */ /* 0x040ff000000018ff */
[----:B------:R-:W-:Y:S08]  /*2240*/  HMMA.16816.F32 R24, R48, R58, RZ ;  /* 0x0000003a3018723c */ /* 0x000ff000000018ff */
[C---:B-----5:R-:W-:Y:S08]  /*2250*/  HMMA.16816.F32 R68, R44.reuse, R64, RZ ;  /* 0x000000402c44723c */ /* 0x060ff000000018ff */
[----:B------:R-:W-:Y:S08]  /*2260*/  HMMA.16816.F32 R60, R44, R56, RZ ;  /* 0x000000382c3c723c */ /* 0x000ff000000018ff */
[----:B------:R-:W-:Y:S08]  /*2270*/  HMMA.16816.F32 R12, R48, R4, RZ ;  /* 0x00000004300c723c */ /* 0x000ff000000018ff */
[C---:B------:R-:W-:Y:S08]  /*2280*/  HMMA.16816.F32 R64, R44.reuse, R66, RZ ;  /* 0x000000422c40723c */ /* 0x040ff000000018ff */
[C---:B------:R-:W-:Y:S08]  /*2290*/  HMMA.16816.F32 R56, R44.reuse, R58, RZ ;  /* 0x0000003a2c38723c */ /* 0x040ff000000018ff */
[----:B------:R-:W-:Y:S08]  /*22a0*/  HMMA.16816.F32 R52, R44, R4, RZ ;  /* 0x000000042c34723c */ /* 0x000ff000000018ff */
[-C--:B------:R-:W-:Y:S08]  /*22b0*/  HMMA.16816.F32 R48, R48, R6.reuse, RZ ;  /* 0x000000063030723c */ /* 0x080ff000000018ff */
[----:B------:R-:W-:Y:S01]  /*22c0*/  HMMA.16816.F32 R44, R44, R6, RZ ;  /* 0x000000062c2c723c */ /* 0x000fe200000018ff */
[----:B------:R-:W2:Y:S04]  /*22d0*/  LDSM.16.M88.4 R4, [R213+0x4900] ;  /* 0x00490000d504783b */ /* 0x000ea80000000200 */
[----:B------:R-:W-:Y:S01]  /*22e0*/  @!PT LDS RZ, [RZ] ;  /* 0x00000000fffff984 */ /* 0x000fe20000000800 */
[----:B------:R-:W-:Y:S01]  /*22f0*/  @!PT LDS RZ, [RZ] ;  /* 0x00000000fffff984 */ /* 0x000fe20000000800 */
[----:B------:R-:W-:Y:S01]  /*2300*/  @!PT LDS RZ, [RZ] ;  /* 0x00000000fffff984 */ /* 0x000fe20000000800 */
[----:B------:R4:W-:Y:S01]  /*2310*/  LDGSTS.E.BYPASS.LTC128B.128 [R218+0x100], [R74.64], !P1 ;  /* 0x001000004ada7fae */ /* 0x0009e2000c901d4a */
[----:B------:R-:W-:-:S02]  /*2320*/  @!P3 LOP3.LUT P1, RZ, R73, 0x1, RZ, 0xc0, !PT ;  /* 0x0000000149ffb812 */ /* 0x000fc4000782c0ff */
[C---:B-1----:R-:W-:Y:S01]  /*2330*/  HMMA.16816.F32 R24, R40.reuse, R18, R24 ;  /* 0x000000122818723c */ /* 0x042fe20000001818 */
[----:B------:R4:W-:Y:S01]  /*2340*/  LDGSTS.E.BYPASS.LTC128B.128 [R218+0xd00], [R74.64+0x40], !P0 ;  /* 0x00d000404ada7fae */ /* 0x0009e2000c101d4a */
[----:B------:R-:W-:Y:S02]  /*2350*/  @!P3 LOP3.LUT P0, RZ, R73, 0x2, RZ, 0xc0, !PT ;  /* 0x0000000249ffb812 */ /* 0x000fe4000780c0ff */
[C---:B------:R-:W-:Y:S01]  /*2360*/  @!P3 ISETP.LT.OR P1, PT, R72.reuse, 0x21, !P1 ;  /* 0x000000214800b80c */ /* 0x040fe20004f21670 */
[----:B------:R4:W-:Y:S01]  /*2370*/  LDGSTS.E.BYPASS.LTC128B.128 [R218+0x1900], [R74.64+0x80], !P2 ;  /* 0x019000804ada7fae */ /* 0x0009e2000d101d4a */
[C---:B------:R-:W-:Y:S02]  /*2380*/  @!P3 ISETP.LT.OR P2, PT, R72.reuse, 0x21, !P0 ;  /* 0x000000214800b80c */ /* 0x040fe40004741670 */
[----:B------:R-:W-:Y:S01]  /*2390*/  @!P3 ISETP.LT.OR P0, PT, R72, 0x21, P4 ;  /* 0x000000214800b80c */ /* 0x000fe20002701670 */
[C---:B------:R-:W-:Y:S08]  /*23a0*/  HMMA.16816.F32 R12, R40.reuse, R8, R12 ;  /* 0x00000008280c723c */ /* 0x040ff0000000180c */
[----:B------:R1:W-:Y:S01]  /*23b0*/  @!P3 LDGSTS.E.BYPASS.LTC128B.128 [R218+0x900], [R104.64], !P1 ;  /* 0x0090000068dabfae */ /* 0x0003e2000c901d4a */
[C---:B---3--:R-:W-:Y:S03]  /*23c0*/  HMMA.16816.F32 R36, R40.reuse, R20, R36 ;  /* 0x000000142824723c */ /* 0x048fe60000001824 */
[----:B------:R1:W-:Y:S04]  /*23d0*/  @!P3 LDGSTS.E.BYPASS.LTC128B.128 [R218+0x1500], [R104.64+0x40], !P2 ;  /* 0x0150004068dabfae */ /* 0x0003e8000d101d4a */
[----:B------:R1:W-:Y:S01]  /*23e0*/  @!P3 LDGSTS.E.BYPASS.LTC128B.128 [R218+0x2100], [R104.64+0x80], !P0 ;  /* 0x0210008068dabfae */ /* 0x0003e2000c101d4a */
[C---:B------:R-:W-:Y:S01]  /*23f0*/  HMMA.16816.F32 R28, R40.reuse, R16, R28 ;  /* 0x00000010281c723c */ /* 0x040fe2000000181c */
[----:B------:R-:W-:Y:S01]  /*2400*/  ISETP.GT.AND P0, PT, R2, R219, PT ;  /* 0x000000db0200720c */ /* 0x000fe20003f04270 */
[----:B------:R-:W-:Y:S01]  /*2410*/  IMAD.IADD R2, R100, 0x1, R101 ;  /* 0x0000000164027824 */ /* 0x000fe200078e0265 */
[----:B------:R-:W-:Y:S04]  /*2420*/  LDSM.16.M88.4 R88, [R217+0x7900] ;  /* 0x00790000d958783b */ /* 0x000fe80000000200 */
[----:B------:R-:W3:Y:S01]  /*2430*/  LDSM.16.M88.4 R80, [R216+0x3500] ;  /* 0x00350000d850783b */ /* 0x000ee20000000200 */
[C---:B------:R-:W-:Y:S03]  /*2440*/  HMMA.16816.F32 R32, R40.reuse, R22, R32 ;  /* 0x000000162820723c */ /* 0x040fe60000001820 */
[----:B------:R-:W5:Y:S04]  /*2450*/  LDSM.16.M88.4 R76, [R216+0x3900] ;  /* 0x00390000d84c783b */ /* 0x000f680000000200 */
[----:B------:R-:W1:Y:S01]  /*2460*/  LDSM.16.M88.4 R84, [R216+0x3100] ;  /* 0x00310000d854783b */ /* 0x000e620000000200 */
[----:B------:R-:W-:Y:S03]  /*2470*/  HMMA.16816.F32 R48, R40, R10, R48 ;  /* 0x0000000a2830723c */ /* 0x000fe60000001830 */
[----:B----4-:R-:W4:Y:S04]  /*2480*/  LDSM.16.M88.4 R72, [R217+0x6900] ;  /* 0x00690000d948783b */ /* 0x010f280000000200 */
[----:B------:R-:W-:Y:S01]  /*2490*/  LDSM.16.M88.4 R40, [R213+0x7900] ;  /* 0x00790000d528783b */ /* 0x000fe20000000200 */
[C---:B--2---:R-:W-:Y:S03]  /*24a0*/  HMMA.16816.F32 R68, R4.reuse, R20, R68 ;  /* 0x000000140444723c */ /* 0x044fe60000001844 */
[----:B------:R-:W0:Y:S05]  /*24b0*/  LDGDEPBAR ;  /* 0x00000000000079af */ /* 0x000e2a0000000000 */
[C---:B------:R-:W-:Y:S08]  /*24c0*/  HMMA.16816.F32 R60, R4.reuse, R16, R60 ;  /* 0x00000010043c723c */ /* 0x040ff0000000183c */
[C---:B------:R-:W-:Y:S08]  /*24d0*/  HMMA.16816.F32 R52, R4.reuse, R8, R52 ;  /* 0x000000080434723c */ /* 0x040ff00000001834 */
[C---:B------:R-:W-:Y:S01]  /*24e0*/  HMMA.16816.F32 R64, R4.reuse, R22, R64 ;  /* 0x000000160440723c */ /* 0x040fe20000001840 */
[----:B------:R-:W-:Y:S07]  /*24f0*/  LDSM.16.M88.4 R20, [R215+0x1400] ;  /* 0x00140000d714783b */ /* 0x000fee0000000200 */
[C---:B------:R-:W-:Y:S01]  /*2500*/  HMMA.16816.F32 R56, R4.reuse, R18, R56 ;  /* 0x000000120438723c */ /* 0x040fe20000001838 */
[----:B------:R-:W-:Y:S07]  /*2510*/  LDSM.16.M88.4 R16, [R215+0xc00] ;  /* 0x000c0000d710783b */ /* 0x000fee0000000200 */
[----:B------:R-:W-:Y:S01]  /*2520*/  HMMA.16816.F32 R44, R4, R10, R44 ;  /* 0x0000000a042c723c */ /* 0x000fe2000000182c */
[----:B------:R-:W2:Y:S04]  /*2530*/  LDSM.16.M88.4 R8, [R215+0x1000] ;  /* 0x00100000d708783b */ /* 0x000ea80000000200 */
[----:B------:R-:W2:Y:S03]  /*2540*/  LDSM.16.M88.4 R4, [R213+0x6900] ;  /* 0x00690000d504783b */ /* 0x000ea60000000200 */
[C---:B---3--:R-:W-:Y:S08]  /*2550*/  HMMA.16816.F32 R24, R88.reuse, R82, R24 ;  /* 0x000000525818723c */ /* 0x048ff00000001818 */
[C---:B-----5:R-:W-:Y:S08]  /*2560*/  HMMA.16816.F32 R12, R88.reuse, R76, R12 ;  /* 0x0000004c580c723c */ /* 0x060ff0000000180c */
[C---:B-1----:R-:W-:Y:S08]  /*2570*/  HMMA.16816.F32 R36, R88.reuse, R84, R36 ;  /* 0x000000545824723c */ /* 0x042ff00000001824 */
[C---:B------:R-:W-:Y:S08]  /*2580*/  HMMA.16816.F32 R28, R88.reuse, R80, R28 ;  /* 0x00000050581c723c */ /* 0x040ff0000000181c */
[C---:B------:R-:W-:Y:S08]  /*2590*/  HMMA.16816.F32 R32, R88.reuse, R86, R32 ;  /* 0x000000565820723c */ /* 0x040ff00000001820 */
[----:B------:R-:W-:Y:S01]  /*25a0*/  HMMA.16816.F32 R48, R88, R78, R48 ;  /* 0x0000004e5830723c */ /* 0x000fe20000001830 */
[----:B------:R-:W-:Y:S07]  /*25b0*/  LDSM.16.M88.4 R88, [R217+0x8900] ;  /* 0x00890000d958783b */ /* 0x000fee0000000200 */
[C---:B----4-:R-:W-:Y:S08]  /*25c0*/  HMMA.16816.F32 R68, R72.reuse, R84, R68 ;  /* 0x000000544844723c */ /* 0x050ff00000001844 */
[C---:B------:R-:W-:Y:S01]  /*25d0*/  HMMA.16816.F32 R64, R72.reuse, R86, R64 ;  /* 0x000000564840723c */ /* 0x040fe20000001840 */
[----:B------:R-:W-:Y:S07]  /*25e0*/  LDSM.16.M88.4 R84, [R217+0x9900] ;  /* 0x00990000d954783b */ /* 0x000fee0000000200 */
[C---:B------:R-:W-:Y:S08]  /*25f0*/  HMMA.16816.F32 R60, R72.reuse, R80, R60 ;  /* 0x00000050483c723c */ /* 0x040ff0000000183c */
[C---:B------:R-:W-:Y:S01]  /*2600*/  HMMA.16816.F32 R56, R72.reuse, R82, R56 ;  /* 0x000000524838723c */ /* 0x040fe20000001838 */
[----:B------:R-:W-:Y:S07]  /*2610*/  LDSM.16.M88.4 R80, [R216+0x3d00] ;  /* 0x003d0000d850783b */ /* 0x000fee0000000200 */
[C---:B------:R-:W-:Y:S08]  /*2620*/  HMMA.16816.F32 R52, R72.reuse, R76, R52 ;  /* 0x0000004c4834723c */ /* 0x040ff00000001834 */
[----:B------:R-:W-:Y:S01]  /*2630*/  HMMA.16816.F32 R44, R72, R78, R44 ;  /* 0x0000004e482c723c */ /* 0x000fe2000000182c */
[----:B------:R-:W1:Y:S04]  /*2640*/  LDSM.16.M88.4 R76, [R216+0x4100] ;  /* 0x00410000d84c783b */ /* 0x000e680000000200 */
[----:B------:R-:W3:Y:S03]  /*2650*/  LDSM.16.M88.4 R72, [R216+0x4500] ;  /* 0x00450000d848783b */ /* 0x000ee60000000200 */
[C---:B--2---:R-:W-:Y:S08]  /*2660*/  HMMA.16816.F32 R24, R40.reuse, R10, R24 ;  /* 0x0000000a2818723c */ /* 0x044ff00000001818 */
[C---:B------:R-:W-:Y:S08]  /*2670*/  HMMA.16816.F32 R12, R40.reuse, R20, R12 ;  /* 0x00000014280c723c */ /* 0x040ff0000000180c */
[C---:B------:R-:W-:Y:S08]  /*2680*/  HMMA.16816.F32 R36, R40.reuse, R16, R36 ;  /* 0x000000102824723c */ /* 0x040ff00000001824 */
[C---:B------:R-:W-:Y:S08]  /*2690*/  HMMA.16816.F32 R32, R40.reuse, R18, R32 ;  /* 0x000000122820723c */ /* 0x040ff00000001820 */
[C---:B------:R-:W-:Y:S08]  /*26a0*/  HMMA.16816.F32 R28, R40.reuse, R8, R28 ;  /* 0x00000008281c723c */ /* 0x040ff0000000181c */
[----:B------:R-:W-:Y:S01]  /*26b0*/  HMMA.16816.F32 R48, R40, R22, R48 ;  /* 0x000000162830723c */ /* 0x000fe20000001830 */
[----:B------:R-:W-:Y:S07]  /*26c0*/  LDSM.16.M88.4 R40, [R213+0x9900] ;  /* 0x00990000d528783b */ /* 0x000fee0000000200 */
[C---:B------:R-:W-:Y:S08]  /*26d0*/  HMMA.16816.F32 R68, R4.reuse, R16, R68 ;  /* 0x000000100444723c */ /* 0x040ff00000001844 */
[C---:B------:R-:W-:Y:S01]  /*26e0*/  HMMA.16816.F32 R64, R4.reuse, R18, R64 ;  /* 0x000000120440723c */ /* 0x040fe20000001840 */
[----:B------:R-:W-:Y:S07]  /*26f0*/  LDSM.16.M88.4 R16, [R215+0x1800] ;  /* 0x00180000d710783b */ /* 0x000fee0000000200 */
[C---:B------:R-:W-:Y:S08]  /*2700*/  HMMA.16816.F32 R60, R4.reuse, R8, R60 ;  /* 0x00000008043c723c */ /* 0x040ff0000000183c */
[C---:B------:R-:W-:Y:S01]  /*2710*/  HMMA.16816.F32 R56, R4.reuse, R10, R56 ;  /* 0x0000000a0438723c */ /* 0x040fe20000001838 */
[----:B------:R-:W2:Y:S07]  /*2720*/  LDSM.16.M88.4 R8, [R215+0x1c00] ;  /* 0x001c0000d708783b */ /* 0x000eae0000000200 */
[C---:B------:R-:W-:Y:S08]  /*2730*/  HMMA.16816.F32 R52, R4.reuse, R20, R52 ;  /* 0x000000140434723c */ /* 0x040ff00000001834 */
[----:B------:R-:W-:Y:S01]  /*2740*/  HMMA.16816.F32 R44, R4, R22, R44 ;  /* 0x00000016042c723c */ /* 0x000fe2000000182c */
[----:B------:R-:W4:Y:S04]  /*2750*/  LDSM.16.M88.4 R4, [R215+0x2000] ;  /* 0x00200000d704783b */ /* 0x000f280000000200 */
[----:B------:R-:W5:Y:S01]  /*2760*/  LDSM.16.M88.4 R20, [R213+0x8900] ;  /* 0x00890000d514783b */ /* 0x000f620000000200 */
[----:B------:R-:W-:-:S04]  /*2770*/  DEPBAR.LE SB0, 0x0 ;  /* 0x000080000000791a */ /* 0x000fc80000000000 */
[C---:B-1----:R-:W-:Y:S08]  /*2780*/  HMMA.16816.F32 R24, R84.reuse, R78, R24 ;  /* 0x0000004e5418723c */ /* 0x042ff00000001818 */
[C---:B---3--:R-:W-:Y:S08]  /*2790*/  HMMA.16816.F32 R12, R84.reuse, R72, R12 ;  /* 0x00000048540c723c */ /* 0x048ff0000000180c */
        /* <DEDUP_REMOVED lines=8> */
[C---:B------:R-:W-:Y:S08]  /*2820*/  HMMA.16816.F32 R52, R88.reuse, R72, R52 ;  /* 0x000000485834723c */ /* 0x040ff00000001834 */
[----:B------:R-:W-:Y:S08]  /*2830*/  HMMA.16816.F32 R44, R88, R74, R44 ;  /* 0x0000004a582c723c */ /* 0x000ff0000000182c */
[C---:B--2---:R-:W-:Y:S08]  /*2840*/  HMMA.16816.F32 R72, R40.reuse, R10, R24 ;  /* 0x0000000a2848723c */ /* 0x044ff00000001818 */
[C---:B----4-:R-:W-:Y:S08]  /*2850*/  HMMA.16816.F32 R24, R40.reuse, R4, R12 ;  /* 0x000000042818723c */ /* 0x050ff0000000180c */
[C---:B------:R-:W-:Y:S08]  /*2860*/  HMMA.16816.F32 R36, R40.reuse, R16, R36 ;  /* 0x000000102824723c */ /* 0x040ff00000001824 */
[C---:B------:R-:W-:Y:S08]  /*2870*/  HMMA.16816.F32 R32, R40.reuse, R18, R32 ;  /* 0x000000122820723c */ /* 0x040ff00000001820 */
[C---:B------:R-:W-:Y:S08]  /*2880*/  HMMA.16816.F32 R28, R40.reuse, R8, R28 ;  /* 0x00000008281c723c */ /* 0x040ff0000000181c */
[----:B------:R-:W-:Y:S08]  /*2890*/  HMMA.16816.F32 R12, R40, R6, R48 ;  /* 0x00000006280c723c */ /* 0x000ff00000001830 */
[C---:B-----5:R-:W-:Y:S08]  /*28a0*/  HMMA.16816.F32 R68, R20.reuse, R16, R68 ;  /* 0x000000101444723c */ /* 0x060ff00000001844 */
[C---:B------:R-:W-:Y:S08]  /*28b0*/  HMMA.16816.F32 R64, R20.reuse, R18, R64 ;  /* 0x000000121440723c */ /* 0x040ff00000001840 */
[C---:B------:R-:W-:Y:S08]  /*28c0*/  HMMA.16816.F32 R60, R20.reuse, R8, R60 ;  /* 0x00000008143c723c */ /* 0x040ff0000000183c */
[C---:B------:R-:W-:Y:S08]  /*28d0*/  HMMA.16816.F32 R56, R20.reuse, R10, R56 ;  /* 0x0000000a1438723c */ /* 0x040ff00000001838 */
[C---:B------:R-:W-:Y:S08]  /*28e0*/  HMMA.16816.F32 R52, R20.reuse, R4, R52 ;  /* 0x000000041434723c */ /* 0x040ff00000001834 */
[----:B------:R-:W-:Y:S01]  /*28f0*/  HMMA.16816.F32 R44, R20, R6, R44 ;  /* 0x00000006142c723c */ /* 0x000fe2000000182c */
[----:B------:R-:W-:Y:S06]  /*2900*/  BAR.SYNC.DEFER_BLOCKING 0x0 ;  /* 0x0000000000007b1d */ /* 0x000fec0000010000 */
[----:B------:R-:W-:Y:S05]  /*2910*/  @!P0 BRA `(.L_x_386) ;  /* 0x000001a000008947 */ /* 0x000fea0003800000 */
[----:B------:R-:W-:Y:S02]  /*2920*/  IADD3 R4, -R232, 0x30, RZ ;  /* 0x00000030e8047810 */ /* 0x000fe40007ffe1ff */
[----:B------:R-:W-:-:S02]  /*2930*/  IADD3 R6, R148, -0x2, RZ ;  /* 0xfffffffe94067810 */ /* 0x000fc40007ffe0ff */
[----:B------:R-:W-:Y:S02]  /*2940*/  ISETP.GE.AND P2, PT, R4, 0x21, PT ;  /* 0x000000210400780c */ /* 0x000fe40003f46270 */
[----:B------:R-:W-:Y:S01]  /*2950*/  SHF.R.S32.HI R5, RZ, 0x1f, R6 ;  /* 0x0000001fff057819 */ /* 0x000fe20000011406 */
[-C--:B------:R-:W-:Y:S02]  /*2960*/  IMAD R3, R3, R6.reuse, RZ ;  /* 0x0000000603037224 */ /* 0x080fe400078e02ff */
[----:B------:R-:W-:-:S04]  /*2970*/  IMAD.WIDE.U32 R8, R98, R6, RZ ;  /* 0x0000000662087225 */ /* 0x000fc800078e00ff */
[----:B------:R-:W-:-:S04]  /*2980*/  IMAD R3, R5, R98, R3 ;  /* 0x0000006205037224 */ /* 0x000fc800078e0203 */
[----:B------:R-:W-:Y:S01]  /*2990*/  IMAD.IADD R3, R9, 0x1, R3 ;  /* 0x0000000109037824 */ /* 0x000fe200078e0203 */
[----:B------:R-:W-:-:S04]  /*29a0*/  @P2 IADD3 R6, P1, P0, R224, UR7, R8 ;  /* 0x00000007e0062c10 */ /* 0x000fc8000f83e008 */
[----:B------:R-:W-:Y:S02]  /*29b0*/  @P2 IADD3.X R5, R229, UR6, R3, P1, P0 ;  /* 0x00000006e5052c10 */ /* 0x000fe40008fe0403 */
[----:B------:R-:W-:-:S13]  /*29c0*/  ISETP.GE.AND P1, PT, R4, 0x1, PT ;  /* 0x000000010400780c */ /* 0x000fda0003f26270 */
[----:B------:R-:W-:-:S05]  /*29d0*/  @P1 IADD3 R8, P0, R224, R8, RZ ;  /* 0x00000008e0081210 */ /* 0x000fca0007f1e0ff */
[----:B------:R-:W-:Y:S01]  /*29e0*/  @P1 IMAD.X R3, R3, 0x1, R229, P0 ;  /* 0x0000000103031824 */ /* 0x000fe200000e06e5 */
[----:B------:R-:W-:-:S04]  /*29f0*/  @P2 LEA R4, P0, R6, c[0x0][0x1c8], 0x1 ;  /* 0x0000720006042a11 */ /* 0x000fc800078008ff */
[----:B------:R-:W-:Y:S02]  /*2a00*/  @P2 LEA.HI.X R5, R6, c[0x0][0x1cc], R5, 0x1, P0 ;  /* 0x0000730006052a11 */ /* 0x000fe400000f0c05 */
[----:B------:R-:W-:-:S04]  /*2a10*/  @P1 LEA R6, P0, R8, c[0x0][0x1c8], 0x1 ;  /* 0x0000720008061a11 */ /* 0x000fc800078008ff */
[----:B------:R-:W-:-:S05]  /*2a20*/  @P1 LEA.HI.X R7, R8, c[0x0][0x1cc], R3, 0x1, P0 ;  /* 0x0000730008071a11 */ /* 0x000fca00000f0c03 */
        /* <DEDUP_REMOVED lines=9> */
.L_x_386:
[----:B------:R-:W-:Y:S01]  /*2ac0*/  LOP3.LUT R96, R96, 0xffffffe0, RZ, 0xc0, !PT ;  /* 0xffffffe060607812 */ /* 0x000fe200078ec0ff */
[----:B------:R-:W-:Y:S01]  /*2ad0*/  ULDC UR8, c[0x0][0x324] ;  /* 0x0000c90000087ab9 */ /* 0x000fe20000000800 */
[----:B------:R-:W-:Y:S01]  /*2ae0*/  SHF.R.S32.HI R8, RZ, 0x1f, R95 ;  /* 0x0000001fff087819 */ /* 0x000fe2000001145f */
[----:B------:R-:W-:Y:S01]  /*2af0*/  ULOP3.LUT UR8, URZ, UR8, URZ, 0x33, !UPT ;  /* 0x000000083f087292 */ /* 0x000fe2000f8e333f */
[----:B------:R-:W-:Y:S01]  /*2b00*/  PLOP3.LUT P1, PT, PT, PT, UP2, 0x80, 0x0 ;  /* 0x000000000000781c */ /* 0x000fe20003f2f028 */
[----:B------:R-:W-:Y:S01]  /*2b10*/  IMAD.IADD R93, R93, 0x1, -R96 ;  /* 0x000000015d5d7824 */ /* 0x000fe200078e0a60 */
[----:B------:R-:W-:Y:S01]  /*2b20*/  LEA.HI R8, R8, R95, RZ, 0x2 ;  /* 0x0000005f08087211 */ /* 0x000fe200078f10ff */
[----:B------:R-:W0:Y:S01]  /*2b30*/  LDGDEPBAR ;  /* 0x00000000000079af */ /* 0x000e220000000000 */
[----:B------:R-:W-:-:S02]  /*2b40*/  PLOP3.LUT P0, PT, PT, PT, UP2, 0x80, 0x0 ;  /* 0x000000000000781c */ /* 0x000fc40003f0f028 */
[----:B-1----:R-:W-:Y:S02]  /*2b50*/  SHF.R.S32.HI R4, RZ, 0x1f, R93 ;  /* 0x0000001fff047819 */ /* 0x002fe4000001145d */
[----:B------:R-:W-:Y:S02]  /*2b60*/  LOP3.LUT R8, R8, 0xffffffc, RZ, 0xc0, !PT ;  /* 0x0ffffffc08087812 */ /* 0x000fe400078ec0ff */
[----:B------:R-:W-:Y:S02]  /*2b70*/  LEA.HI R3, R4, R93, RZ, 0x2 ;  /* 0x0000005d04037211 */ /* 0x000fe400078f10ff */
[----:B------:R-:W-:Y:S01]  /*2b80*/  LEA.HI R4, R97, R97, RZ, 0x1 ;  /* 0x0000006161047211 */ /* 0x000fe200078f08ff */
[----:B------:R-:W-:Y:S01]  /*2b90*/  IMAD.IADD R8, R95, 0x1, -R8 ;  /* 0x000000015f087824 */ /* 0x000fe200078e0a08 */
[----:B------:R-:W-:-:S03]  /*2ba0*/  LEA.HI.SX32 R5, R3, UR13, 0x1e ;  /* 0x0000000d03057c11 */ /* 0x000fc6000f8ff2ff */
[C---:B------:R-:W-:Y:S01]  /*2bb0*/  IMAD.SHL.U32 R6, R4.reuse, 0x20, RZ ;  /* 0x0000002004067824 */ /* 0x040fe200078e00ff */
[----:B------:R-:W-:Y:S01]  /*2bc0*/  LOP3.LUT R4, R4, 0x1ffffffe, RZ, 0xc0, !PT ;  /* 0x1ffffffe04047812 */ /* 0x000fe200078ec0ff */
[----:B------:R-:W-:-:S03]  /*2bd0*/  IMAD R5, R8, 0x10, R5 ;  /* 0x0000001008057824 */ /* 0x000fc600078e0205 */
[----:B------:R-:W-:Y:S01]  /*2be0*/  LOP3.LUT R6, R6, 0xffffffc0, RZ, 0xc0, !PT ;  /* 0xffffffc006067812 */ /* 0x000fe200078ec0ff */
[----:B------:R-:W-:-:S04]  /*2bf0*/  IMAD.IADD R4, R97, 0x1, -R4 ;  /* 0x0000000161047824 */ /* 0x000fc800078e0a04 */
[----:B------:R-:W-:-:S04]  /*2c00*/  IMAD.IADD R5, R6, 0x1, R5 ;  /* 0x0000000106057824 */ /* 0x000fc800078e0205 */
[----:B------:R-:W-:-:S04]  /*2c10*/  IMAD R222, R4, 0x8, R5 ;  /* 0x0000000804de7824 */ /* 0x000fc800078e0205 */
[----:B------:R-:W-:-:S04]  /*2c20*/  @P1 IMAD.HI.U32 R4, R222, c[0x0][0x2c8], RZ ;  /* 0x0000b200de041a27 */ /* 0x000fc800078e00ff */
[----:B------:R-:W-:Y:S01]  /*2c30*/  IMAD.MOV.U32 R49, RZ, RZ, R222 ;  /* 0x000000ffff317224 */ /* 0x000fe200078e00de */
[----:B------:R-:W-:Y:S02]  /*2c40*/  @P0 SHF.R.U32.HI R49, RZ, c[0x0][0x2cc], R4 ;  /* 0x0000b300ff310a19 */ /* 0x000fe40000011604 */
[----:B------:R-:W-:Y:S02]  /*2c50*/  LOP3.LUT R4, R3, 0x7ffffffc, RZ, 0xc0, !PT ;  /* 0x7ffffffc03047812 */ /* 0x000fe400078ec0ff */
[----:B------:R-:W-:Y:S01]  /*2c60*/  PLOP3.LUT P0, PT, PT, PT, UP1, 0x40, 0x0 ;  /* 0x000000000000781c */ /* 0x000fe20003f0e818 */
[----:B------:R-:W1:Y:S02]  /*2c70*/  SHFL.IDX PT, R3, R49, RZ, 0x1c1f ;  /* 0x001c1fff31037589 */ /* 0x000e6400000e0000 */
[----:B------:R-:W-:-:S04]  /*2c80*/  IMAD.IADD R4, R93, 0x1, -R4 ;  /* 0x000000015d047824 */ /* 0x000fc800078e0a04 */
[----:B------:R-:W-:-:S04]  /*2c90*/  IMAD.SHL.U32 R223, R4, 0x2, RZ ;  /* 0x0000000204df7824 */ /* 0x000fc800078e00ff */
[----:B------:R-:W-:Y:S01]  /*2ca0*/  IMAD.IADD R48, R94, 0x1, -R223 ;  /* 0x000000015e307824 */ /* 0x000fe200078e0adf */
[C---:B------:R-:W-:Y:S02]  /*2cb0*/  IADD3 R23, -R223.reuse, 0x1, R92 ;  /* 0x00000001df177810 */ /* 0x040fe40007ffe15c */
[----:B------:R-:W-:Y:S02]  /*2cc0*/  IADD3 R77, -R223, c[0x0][0x1d0], R94 ;  /* 0x00007400df4d7a10 */ /* 0x000fe40007ffe15e */
[----:B------:R-:W-:-:S04]  /*2cd0*/  IADD3 R23, R23, -c[0x0][0x168], RZ ;  /* 0x80005a0017177a10 */ /* 0x000fc80007ffe0ff */
[C---:B------:R-:W-:Y:S02]  /*2ce0*/  IADD3 R78, R23.reuse, c[0x0][0x328], RZ ;  /* 0x0000ca00174e7a10 */ /* 0x040fe40007ffe0ff */
[----:B------:R-:W-:-:S03]  /*2cf0*/  IADD3 R23, R23, UR8, RZ ;  /* 0x0000000817177c10 */ /* 0x000fc6000fffe0ff */
[--C-:B-1----:R-:W-:Y:S02]  /*2d00*/  IMAD.IADD R4, R78, 0x1, R3.reuse ;  /* 0x000000014e047824 */ /* 0x102fe400078e0203 */
[----:B------:R-:W-:-:S03]  /*2d10*/  IMAD.IADD R5, R23, 0x1, R3 ;  /* 0x0000000117057824 */ /* 0x000fc600078e0203 */
[----:B------:R-:W-:Y:S01]  /*2d20*/  IMNMX R9, R4, R77, PT ;  /* 0x0000004d04097217 */ /* 0x000fe20003800200 */
[----:B------:R-:W-:Y:S05]  /*2d30*/  @P0 BRA `(.L_x_387) ;  /* 0x0000015000000947 */ /* 0x000fea0003800000 */
[----:B------:R-:W-:Y:S01]  /*2d40*/  IADD3 R3, R3, c[0x0][0x1d0], RZ ;  /* 0x0000740003037a10 */ /* 0x000fe20007ffe0ff */
[----:B------:R-:W-:Y:S03]  /*2d50*/  BSSY B0, `(.L_x_388) ;  /* 0x000000f000007945 */ /* 0x000fe60003800000 */
[----:B------:R-:W-:-:S04]  /*2d60*/  IADD3 R7, R3, -c[0x0][0x168], RZ ;  /* 0x80005a0003077a10 */ /* 0x000fc80007ffe0ff */
        /* <DEDUP_REMOVED lines=9> */
.L_x_389:
[----:B------:R-:W-:-:S04]  /*2e00*/  MOV R3, c[0x0][0x32c] ;  /* 0x0000cb0000037a02 */ /* 0x000fc80000000f00 */
[----:B------:R-:W-:-:S13]  /*2e10*/  ISETP.NE.AND P0, PT, R3, 0x1, PT ;  /* 0x000000010300780c */ /* 0x000fda0003f05270 */
[----:B------:R-:W-:-:S05]  /*2e20*/  @P0 IMAD.HI.U32 R3, R7, c[0x0][0x330], RZ ;  /* 0x0000cc0007030a27 */ /* 0x000fca00078e00ff */
[----:B------:R-:W-:Y:S02]  /*2e30*/  @P0 SHF.R.U32.HI R7, RZ, c[0x0][0x334], R3 ;  /* 0x0000cd00ff070a19 */ /* 0x000fe40000011603 */
.L_x_390:
[----:B------:R-:W-:Y:S05]  /*2e40*/  BSYNC B0 ;  /* 0x0000000000007941 */ /* 0x000fea0003800000 */
.L_x_388:
[----:B------:R-:W-:-:S05]  /*2e50*/  IMAD R6, R7, c[0x0][0x32c], R48 ;  /* 0x0000cb0007067a24 */ /* 0x000fca00078e0230 */
[----:B------:R-:W-:Y:S02]  /*2e60*/  IADD3 R4, R6, c[0x0][0x32c], RZ ;  /* 0x0000cb0006047a10 */ /* 0x000fe40007ffe0ff */
[----:B------:R-:W-:Y:S02]  /*2e70*/  IMNMX R5, R5, R6, !PT ;  /* 0x0000000605057217 */ /* 0x000fe40007800200 */
[----:B------:R-:W-:Y:S02]  /*2e80*/  IMNMX R9, R9, R4, PT ;  /* 0x0000000409097217 */ /* 0x000fe40003800200 */
.L_x_387:
[----:B------:R-:W1:Y:S01]  /*2e90*/  SHFL.IDX PT, R4, R49, 0x1, 0x1c1f ;  /* 0x003c1f0031047f89 */ /* 0x000e6200000e0000 */
[----:B------:R-:W-:Y:S01]  /*2ea0*/  PLOP3.LUT P0, PT, PT, PT, UP1, 0x40, 0x0 ;  /* 0x000000000000781c */ /* 0x000fe20003f0e818 */
[--C-:B-1----:R-:W-:Y:S02]  /*2eb0*/  IMAD.IADD R6, R78, 0x1, R4.reuse ;  /* 0x000000014e067824 */ /* 0x102fe400078e0204 */
[----:B------:R-:W-:-:S03]  /*2ec0*/  IMAD.IADD R3, R23, 0x1, R4 ;  /* 0x0000000117037824 */ /* 0x000fc600078e0204 */
[----:B------:R-:W-:-:S07]  /*2ed0*/  IMNMX R79, R6, R77, PT ;  /* 0x0000004d064f7217 */ /* 0x000fce0003800200 */
        /* <DEDUP_REMOVED lines=13> */
.L_x_393:
[----:B------:R-:W-:-:S04]  /*2fb0*/  MOV R4, c[0x0][0x32c] ;  /* 0x0000cb0000047a02 */ /* 0x000fc80000000f00 */
[----:B------:R-:W-:-:S13]  /*2fc0*/  ISETP.NE.AND P0, PT, R4, 0x1, PT ;  /* 0x000000010400780c */ /* 0x000fda0003f05270 */
[----:B------:R-:W-:-:S05]  /*2fd0*/  @P0 IMAD.HI.U32 R4, R7, c[0x0][0x330], RZ ;  /* 0x0000cc0007040a27 */ /* 0x000fca00078e00ff */
[----:B------:R-:W-:Y:S02]  /*2fe0*/  @P0 SHF.R.U32.HI R7, RZ, c[0x0][0x334], R4 ;  /* 0x0000cd00ff070a19 */ /* 0x000fe40000011604 */
.L_x_394:
[----:B------:R-:W-:Y:S05]  /*2ff0*/  BSYNC B0 ;  /* 0x0000000000007941 */ /* 0x000fea0003800000 */
.L_x_392:
[----:B------:R-:W-:-:S05]  /*3000*/  IMAD R6, R7, c[0x0][0x32c], R48 ;  /* 0x0000cb0007067a24 */ /* 0x000fca00078e0230 */
[----:B------:R-:W-:Y:S02]  /*3010*/  IADD3 R4, R6, c[0x0][0x32c], RZ ;  /* 0x0000cb0006047a10 */ /* 0x000fe40007ffe0ff */
[----:B------:R-:W-:Y:S02]  /*3020*/  IMNMX R3, R3, R6, !PT ;  /* 0x0000000603037217 */ /* 0x000fe40007800200 */
[----:B------:R-:W-:Y:S02]  /*3030*/  IMNMX R79, R79, R4, PT ;  /* 0x000000044f4f7217 */ /* 0x000fe40003800200 */
.L_x_391:
[C---:B------:R-:W-:Y:S02]  /*3040*/  ISETP.GE.AND P0, PT, R94.reuse, 0x2, PT ;  /* 0x000000025e00780c */ /* 0x040fe40003f06270 */
[----:B------:R-:W-:Y:S02]  /*3050*/  ISETP.GE.AND P1, PT, R94, 0x9, PT ;  /* 0x000000095e00780c */ /* 0x000fe40003f26270 */
[----:B------:R-:W-:Y:S02]  /*3060*/  P2R R7, PR, RZ, 0x1 ;  /* 0x00000001ff077803 */ /* 0x000fe40000000000 */
[----:B------:R-:W-:-:S02]  /*3070*/  ISETP.GT.AND P0, PT, R5, 0x1, !P0 ;  /* 0x000000010500780c */ /* 0x000fc40004704270 */
[----:B------:R-:W-:Y:S02]  /*3080*/  P2R R76, PR, RZ, 0x2 ;  /* 0x00000002ff4c7803 */ /* 0x000fe40000000000 */
[----:B------:R-:W-:Y:S02]  /*3090*/  ISETP.LT.OR P0, PT, R9, 0x2, P0 ;  /* 0x000000020900780c */ /* 0x000fe40000701670 */
[C---:B------:R-:W-:Y:S02]  /*30a0*/  ISETP.GE.AND P2, PT, R94.reuse, 0x29, PT ;  /* 0x000000295e00780c */ /* 0x040fe40003f46270 */
[----:B------:R-:W-:Y:S02]  /*30b0*/  FSEL R6, R69, -INF , !P0 ;  /* 0xff80000045067808 */ /* 0x000fe40004000000 */
[----:B------:R-:W-:Y:S02]  /*30c0*/  ISETP.GT.AND P0, PT, R5, 0x8, !P1 ;  /* 0x000000080500780c */ /* 0x000fe40004f04270 */
[----:B------:R-:W-:-:S02]  /*30d0*/  ISETP.GE.AND P1, PT, R94, 0xa, PT ;  /* 0x0000000a5e00780c */ /* 0x000fc40003f26270 */
[----:B------:R-:W-:Y:S02]  /*30e0*/  ISETP.LT.OR P0, PT, R9, 0x9, P0 ;  /* 0x000000090900780c */ /* 0x000fe40000701670 */
[----:B------:R-:W-:Y:S02]  /*30f0*/  P2R R69, PR, RZ, 0x2 ;  /* 0x00000002ff457803 */ /* 0x000fe40000000000 */
[----:B------:R-:W-:Y:S02]  /*3100*/  FSEL R64, R64, -INF , !P0 ;  /* 0xff80000040407808 */ /* 0x000fe40004000000 */
[----:B------:R-:W-:Y:S02]  /*3110*/  ISETP.GT.AND P0, PT, R5, 0x9, !P1 ;  /* 0x000000090500780c */ /* 0x000fe40004f04270 */
[----:B------:R-:W-:Y:S02]  /*3120*/  ISETP.GE.AND P1, PT, R94, 0x11, PT ;  /* 0x000000115e00780c */ /* 0x000fe40003f26270 */
[----:B------:R-:W-:-:S04]  /*3130*/  ISETP.LT.OR P0, PT, R9, 0xa, P0 ;  /* 0x0000000a0900780c */ /* 0x000fc80000701670 */
[----:B------:R-:W-:Y:S02]  /*3140*/  FSEL R4, R65, -INF , !P0 ;  /* 0xff80000041047808 */ /* 0x000fe40004000000 */
[----:B------:R-:W-:Y:S02]  /*3150*/  ISETP.GT.AND P0, PT, R5, 0x10, !P1 ;  /* 0x000000100500780c */ /* 0x000fe40004f04270 */
[----:B------:R-:W-:Y:S02]  /*3160*/  P2R R65, PR, RZ, 0x2 ;  /* 0x00000002ff417803 */ /* 0x000fe40000000000 */
[----:B------:R-:W-:Y:S02]  /*3170*/  ISETP.LT.OR P0, PT, R9, 0x11, P0 ;  /* 0x000000110900780c */ /* 0x000fe40000701670 */
[----:B------:R-:W-:Y:S02]  /*3180*/  ISETP.GE.AND P1, PT, R94, 0x12, PT ;  /* 0x000000125e00780c */ /* 0x000fe40003f26270 */
[----:B------:R-:W-:-:S02]  /*3190*/  FSEL R40, R60, -INF , !P0 ;  /* 0xff8000003c287808 */ /* 0x000fc40004000000 */
[----:B------:R-:W-:Y:S02]  /*31a0*/  ISETP.GT.AND P0, PT, R5, 0x11, !P1 ;  /* 0x000000110500780c */ /* 0x000fe40004f04270 */
[----:B------:R-:W-:Y:S02]  /*31b0*/  P2R R60, PR, RZ, 0x2 ;  /* 0x00000002ff3c7803 */ /* 0x000fe40000000000 */
[----:B------:R-:W-:Y:S02]  /*31c0*/  ISETP.LT.OR P0, PT, R9, 0x12, P0 ;  /* 0x000000120900780c */ /* 0x000fe40000701670 */
[----:B------:R-:W-:Y:S02]  /*31d0*/  ISETP.GE.AND P1, PT, R94, 0x19, PT ;  /* 0x000000195e00780c */ /* 0x000fe40003f26270 */
[----:B------:R-:W-:Y:S02]  /*31e0*/  FSEL R10, R61, -INF , !P0 ;  /* 0xff8000003d0a7808 */ /* 0x000fe40004000000 */
[----:B------:R-:W-:-:S02]  /*31f0*/  ISETP.GT.AND P0, PT, R5, 0x18, !P1 ;  /* 0x000000180500780c */ /* 0x000fc40004f04270 */
[----:B------:R-:W-:Y:S02]  /*3200*/  P2R R51, PR, RZ, 0x2 ;  /* 0x00000002ff337803 */ /* 0x000fe40000000000 */
[----:B------:R-:W-:Y:S02]  /*3210*/  ISETP.LT.OR P0, PT, R9, 0x19, P0 ;  /* 0x000000190900780c */ /* 0x000fe40000701670 */
[----:B------:R-:W-:Y:S02]  /*3220*/  ISETP.GE.AND P1, PT, R94, 0x1a, PT ;  /* 0x0000001a5e00780c */ /* 0x000fe40003f26270 */
[----:B------:R-:W-:Y:S02]  /*3230*/  FSEL R56, R56, -INF , !P0 ;  /* 0xff80000038387808 */ /* 0x000fe40004000000 */
[----:B------:R-:W-:Y:S02]  /*3240*/  ISETP.GT.AND P0, PT, R5, 0x19, !P1 ;  /* 0x000000190500780c */ /* 0x000fe40004f04270 */
[----:B------:R-:W-:-:S02]  /*3250*/  P2R R50, PR, RZ, 0x2 ;  /* 0x00000002ff327803 */ /* 0x000fc40000000000 */
[----:B------:R-:W-:Y:S02]  /*3260*/  ISETP.LT.OR P0, PT, R9, 0x1a, P0 ;  /* 0x0000001a0900780c */ /* 0x000fe40000701670 */
[----:B------:R-:W-:Y:S02]  /*3270*/  ISETP.GE.AND P1, PT, R94, 0x21, PT ;  /* 0x000000215e00780c */ /* 0x000fe40003f26270 */
[----:B------:R-:W-:Y:S02]  /*3280*/  FSEL R8, R57, -INF , !P0 ;  /* 0xff80000039087808 */ /* 0x000fe40004000000 */
[----:B------:R-:W-:Y:S02]  /*3290*/  ISETP.GT.AND P0, PT, R5, 0x20, !P1 ;  /* 0x000000200500780c */ /* 0x000fe40004f04270 */
[----:B------:R-:W-:Y:S02]  /*32a0*/  P2R R43, PR, RZ, 0x2 ;  /* 0x00000002ff2b7803 */ /* 0x000fe40000000000 */
[----:B------:R-:W-:-:S02]  /*32b0*/  ISETP.LT.OR P0, PT, R9, 0x21, P0 ;  /* 0x000000210900780c */ /* 0x000fc40000701670 */
[----:B------:R-:W-:Y:S02]  /*32c0*/  ISETP.GE.AND P1, PT, R94, 0x22, PT ;  /* 0x000000225e00780c */ /* 0x000fe40003f26270 */
[----:B------:R-:W-:Y:S02]  /*32d0*/  FSEL R22, R52, -INF , !P0 ;  /* 0xff80000034167808 */ /* 0x000fe40004000000 */
[----:B------:R-:W-:Y:S02]  /*32e0*/  ISETP.GT.AND P0, PT, R5, 0x21, !P1 ;  /* 0x000000210500780c */ /* 0x000fe40004f04270 */
[----:B------:R-:W-:Y:S02]  /*32f0*/  P2R R42, PR, RZ, 0x2 ;  /* 0x00000002ff2a7803 */ /* 0x000fe40000000000 */
[----:B------:R-:W-:Y:S02]  /*3300*/  ISETP.LT.OR P0, PT, R9, 0x22, P0 ;  /* 0x000000220900780c */ /* 0x000fe40000701670 */
[----:B------:R-:W-:-:S02]  /*3310*/  ISETP.GE.AND P1, PT, R94, 0x1, PT ;  /* 0x000000015e00780c */ /* 0x000fc40003f26270 */
[----:B------:R-:W-:Y:S02]  /*3320*/  FSEL R21, R53, -INF , !P0 ;  /* 0xff80000035157808 */ /* 0x000fe40004000000 */
[----:B------:R-:W-:-:S04]  /*3330*/  ISETP.GT.AND P0, PT, R5, 0x28, !P2 ;  /* 0x000000280500780c */ /* 0x000fc80005704270 */
[----:B------:R-:W-:-:S04]  /*3340*/  ISETP.LT.OR P0, PT, R9, 0x29, P0 ;  /* 0x000000290900780c */ /* 0x000fc80000701670 */
[----:B------:R-:W-:Y:S02]  /*3350*/  FSEL R20, R44, -INF , !P0 ;  /* 0xff8000002c147808 */ /* 0x000fe40004000000 */
[----:B------:R-:W-:Y:S02]  /*3360*/  ISETP.GT.AND P0, PT, R5, RZ, !P1 ;  /* 0x000000ff0500720c */ /* 0x000fe40004f04270 */
[----:B------:R-:W-:Y:S02]  /*3370*/  P2R R44, PR, RZ, 0x2 ;  /* 0x00000002ff2c7803 */ /* 0x000fe40000000000 */
[----:B------:R-:W-:Y:S02]  /*3380*/  ISETP.LT.OR P0, PT, R9, 0x1, P0 ;  /* 0x000000010900780c */ /* 0x000fe40000701670 */
[----:B------:R-:W-:Y:S02]  /*3390*/  ISETP.GE.AND P1, PT, R94, 0x2a, PT ;  /* 0x0000002a5e00780c */ /* 0x000fe40003f26270 */
[----:B------:R-:W-:-:S02]  /*33a0*/  FSEL R68, R68, -INF , !P0 ;  /* 0xff80000044447808 */ /* 0x000fc40004000000 */
[----:B------:R-:W-:Y:S02]  /*33b0*/  ISETP.GT.AND P0, PT, R5, 0x29, !P1 ;  /* 0x000000290500780c */ /* 0x000fe40004f04270 */
[----:B------:R-:W1:Y:S02]  /*33c0*/  SHFL.IDX PT, R5, R49, 0x2, 0x1c1f ;  /* 0x005c1f0031057f89 */ /* 0x000e6400000e0000 */
[----:B------:R-:W-:-:S04]  /*33d0*/  ISETP.LT.OR P0, PT, R9, 0x2a, P0 ;  /* 0x0000002a0900780c */ /* 0x000fc80000701670 */
[----:B------:R-:W-:Y:S02]  /*33e0*/  FSEL R18, R45, -INF , !P0 ;  /* 0xff8000002d127808 */ /* 0x000fe40004000000 */
        /* <DEDUP_REMOVED lines=17> */
.L_x_397:
[----:B------:R-:W-:-:S04]  /*3500*/  MOV R5, c[0x0][0x32c] ;  /* 0x0000cb0000057a02 */ /* 0x000fc80000000f00 */
[----:B------:R-:W-:-:S13]  /*3510*/  ISETP.NE.AND P0, PT, R5, 0x1, PT ;  /* 0x000000010500780c */ /* 0x000fda0003f05270 */
[----:B------:R-:W-:-:S05]  /*3520*/  @P0 IMAD.HI.U32 R5, R9, c[0x0][0x330], RZ ;  /* 0x0000cc0009050a27 */ /* 0x000fca00078e00ff */
[----:B------:R-:W-:Y:S02]  /*3530*/  @P0 SHF.R.U32.HI R9, RZ, c[0x0][0x334], R5 ;  /* 0x0000cd00ff090a19 */ /* 0x000fe40000011605 */
.L_x_398:
[----:B------:R-:W-:Y:S05]  /*3540*/  BSYNC B0 ;  /* 0x0000000000007941 */ /* 0x000fea0003800000 */
.L_x_396:
[----:B------:R-:W-:-:S05]  /*3550*/  IMAD R16, R9, c[0x0][0x32c], R48 ;  /* 0x0000cb0009107a24 */ /* 0x000fca00078e0230 */
[----:B------:R-:W-:Y:S02]  /*3560*/  IADD3 R5, R16, c[0x0][0x32c], RZ ;  /* 0x0000cb0010057a10 */ /* 0x000fe40007ffe0ff */
[----:B------:R-:W-:Y:S02]  /*3570*/  IMNMX R45, R45, R16, !PT ;  /* 0x000000102d2d7217 */ /* 0x000fe40007800200 */
[----:B------:R-:W-:Y:S02]  /*3580*/  IMNMX R52, R52, R5, PT ;  /* 0x0000000534347217 */ /* 0x000fe40003800200 */
.L_x_395:
[----:B------:R-:W-:Y:S02]  /*3590*/  ISETP.NE.AND P0, PT, R76, RZ, PT ;  /* 0x000000ff4c00720c */ /* 0x000fe40003f05270 */
[----:B------:R-:W-:Y:S02]  /*35a0*/  P2R R80, PR, RZ, 0x40 ;  /* 0x00000040ff507803 */ /* 0x000fe40000000000 */
[----:B------:R-:W-:Y:S02]  /*35b0*/  ISETP.GT.AND P0, PT, R3, 0x8, !P0 ;  /* 0x000000080300780c */ /* 0x000fe40004704270 */
[----:B------:R-:W-:-:S02]  /*35c0*/  ISETP.NE.AND P6, PT, R51, RZ, PT ;  /* 0x000000ff3300720c */ /* 0x000fc40003fc5270 */
[----:B------:R-:W-:Y:S02]  /*35d0*/  ISETP.LT.OR P0, PT, R79, 0x9, P0 ;  /* 0x000000094f00780c */ /* 0x000fe40000701670 */
[----:B------:R-:W-:Y:S02]  /*35e0*/  P2R R61, PR, RZ, 0x20 ;  /* 0x00000020ff3d7803 */ /* 0x000fe40000000000 */
[----:B------:R-:W-:Y:S02]  /*35f0*/  FSEL R5, R66, -INF , !P0 ;  /* 0xff80000042057808 */ /* 0x000fe40004000000 */
[----:B------:R-:W-:Y:S02]  /*3600*/  ISETP.NE.AND P0, PT, R69, RZ, PT ;  /* 0x000000ff4500720c */ /* 0x000fe40003f05270 */
[----:B------:R-:W-:Y:S02]  /*3610*/  ISETP.NE.AND P5, PT, R50, RZ, PT ;  /* 0x000000ff3200720c */ /* 0x000fe40003fa5270 */
[----:B------:R-:W-:-:S02]  /*3620*/  ISETP.GT.AND P0, PT, R3, 0x9, !P0 ;  /* 0x000000090300780c */ /* 0x000fc40004704270 */
[----:B------:R-:W-:Y:S02]  /*3630*/  P2R R57, PR, RZ, 0x10 ;  /* 0x00000010ff397803 */ /* 0x000fe40000000000 */
[----:B------:R-:W-:Y:S02]  /*3640*/  ISETP.LT.OR P0, PT, R79, 0xa, P0 ;  /* 0x0000000a4f00780c */ /* 0x000fe40000701670 */
[----:B------:R-:W-:Y:S02]  /*3650*/  ISETP.NE.AND P4, PT, R43, RZ, PT ;  /* 0x000000ff2b00720c */ /* 0x000fe40003f85270 */
[----:B------:R-:W-:Y:S02]  /*3660*/  FSEL R67, R67, -INF , !P0 ;  /* 0xff80000043437808 */ /* 0x000fe40004000000 */
[----:B------:R-:W-:Y:S02]  /*3670*/  ISETP.NE.AND P0, PT, R65, RZ, PT ;  /* 0x000000ff4100720c */ /* 0x000fe40003f05270 */
[----:B------:R-:W-:-:S02]  /*3680*/  P2R R53, PR, RZ, 0x8 ;  /* 0x00000008ff357803 */ /* 0x000fc40000000000 */
[----:B------:R-:W-:Y:S02]  /*3690*/  ISETP.GT.AND P0, PT, R3, 0x10, !P0 ;  /* 0x000000100300780c */ /* 0x000fe40004704270 */
[----:B------:R-:W-:Y:S02]  /*36a0*/  ISETP.NE.AND P3, PT, R42, RZ, PT ;  /* 0x000000ff2a00720c */ /* 0x000fe40003f65270 */
[----:B------:R-:W-:-:S04]  /*36b0*/  ISETP.LT.OR P0, PT, R79, 0x11, P0 ;  /* 0x000000114f00780c */ /* 0x000fc80000701670 */
[----:B------:R-:W-:Y:S02]  /*36c0*/  FSEL R41, R62, -INF , !P0 ;  /* 0xff8000003e297808 */ /* 0x000fe40004000000 */
[----:B------:R-:W-:Y:S02]  /*36d0*/  ISETP.NE.AND P0, PT, R60, RZ, PT ;  /* 0x000000ff3c00720c */ /* 0x000fe40003f05270 */
[----:B------:R-:W-:Y:S02]  /*36e0*/  P2R R62, PR, RZ, 0x40 ;  /* 0x00000040ff3e7803 */ /* 0x000fe40000000000 */
[----:B------:R-:W-:-:S04]  /*36f0*/  ISETP.GT.AND P0, PT, R3, 0x11, !P0 ;  /* 0x000000110300780c */ /* 0x000fc80004704270 */
[----:B------:R-:W-:-:S04]  /*3700*/  ISETP.LT.OR P0, PT, R79, 0x12, P0 ;  /* 0x000000124f00780c */ /* 0x000fc80000701670 */
[----:B------:R-:W-:Y:S02]  /*3710*/  FSEL R11, R63, -INF , !P0 ;  /* 0xff8000003f0b7808 */ /* 0x000fe40004000000 */
[----:B------:R-:W-:Y:S02]  /*3720*/  ISETP.GT.AND P0, PT, R3, 0x18, !P6 ;  /* 0x000000180300780c */ /* 0x000fe40007704270 */
[----:B------:R-:W-:Y:S02]  /*3730*/  ISETP.NE.AND P6, PT, R44, RZ, PT ;  /* 0x000000ff2c00720c */ /* 0x000fe40003fc5270 */
[----:B------:R-:W-:-:S04]  /*3740*/  ISETP.LT.OR P0, PT, R79, 0x19, P0 ;  /* 0x000000194f00780c */ /* 0x000fc80000701670 */
[----:B------:R-:W-:Y:S02]  /*3750*/  FSEL R9, R58, -INF , !P0 ;  /* 0xff8000003a097808 */ /* 0x000fe40004000000 */
[----:B------:R-:W-:-:S04]  /*3760*/  ISETP.GT.AND P0, PT, R3, 0x19, !P5 ;  /* 0x000000190300780c */ /* 0x000fc80006f04270 */
        /* <DEDUP_REMOVED lines=8> */
[----:B------:R-:W-:-:S04]  /*37f0*/  ISETP.NE.AND P0, PT, R7, RZ, PT ;  /* 0x000000ff0700720c */ /* 0x000fc80003f05270 */
[----:B------:R-:W-:-:S04]  /*3800*/  ISETP.GT.AND P0, PT, R3, 0x1, !P0 ;  /* 0x000000010300780c */ /* 0x000fc80004704270 */
[----:B------:R-:W-:-:S04]  /*3810*/  ISETP.LT.OR P0, PT, R79, 0x2, P0 ;  /* 0x000000024f00780c */ /* 0x000fc80000701670 */
[----:B------:R-:W-:Y:S02]  /*3820*/  FSEL R71, R71, -INF , !P0 ;  /* 0xff80000047477808 */ /* 0x000fe40004000000 */
[----:B------:R-:W-:-:S04]  /*3830*/  ISETP.GT.AND P0, PT, R3, RZ, !P6 ;  /* 0x000000ff0300720c */ /* 0x000fc80007704270 */
        /* <DEDUP_REMOVED lines=8> */
[----:B------:R-:W-:Y:S02]  /*38c0*/  ISETP.GT.AND P0, PT, R45, RZ, !P6 ;  /* 0x000000ff2d00720c */ /* 0x000fe40007704270 */
[----:B------:R-:W-:Y:S02]  /*38d0*/  ISETP.NE.AND P6, PT, R62, RZ, PT ;  /* 0x000000ff3e00720c */ /* 0x000fe40003fc5270 */
[----:B------:R-:W-:-:S04]  /*38e0*/  ISETP.LT.OR P0, PT, R52, 0x1, P0 ;  /* 0x000000013400780c */ /* 0x000fc80000701670 */
[----:B------:R-:W-:Y:S02]  /*38f0*/  FSEL R110, R36, -INF , !P0 ;  /* 0xff800000246e7808 */ /* 0x000fe40004000000 */
[----:B------:R-:W-:-:S04]  /*3900*/  ISETP.NE.AND P0, PT, R7, RZ, PT ;  /* 0x000000ff0700720c */ /* 0x000fc80003f05270 */
[----:B------:R-:W-:-:S04]  /*3910*/  ISETP.GT.AND P0, PT, R45, 0x1, !P0 ;  /* 0x000000012d00780c */ /* 0x000fc80004704270 */
        /* <DEDUP_REMOVED lines=18> */
[----:B------:R-:W-:Y:S02]  /*3a40*/  ISETP.GT.AND P0, PT, R45, 0x18, !P6 ;  /* 0x000000182d00780c */ /* 0x000fe40007704270 */
[----:B------:R-:W-:Y:S02]  /*3a50*/  ISETP.NE.AND P6, PT, R80, RZ, PT ;  /* 0x000000ff5000720c */ /* 0x000fe40003fc5270 */
        /* <DEDUP_REMOVED lines=17> */
[----:B------:R-:W1:Y:S01]  /*3b70*/  SHFL.IDX PT, R12, R49, 0x3, 0x1c1f ;  /* 0x007c1f00310c7f89 */ /* 0x000e6200000e0000 */
[----:B------:R-:W-:-:S04]  /*3b80*/  ISETP.GT.AND P0, PT, R45, 0x29, !P1 ;  /* 0x000000292d00780c */ /* 0x000fc80004f04270 */
        /* <DEDUP_REMOVED lines=19> */
.L_x_401:
[----:B------:R-:W-:-:S04]  /*3cc0*/  MOV R12, c[0x0][0x32c] ;  /* 0x0000cb00000c7a02 */ /* 0x000fc80000000f00 */
[----:B------:R-:W-:-:S13]  /*3cd0*/  ISETP.NE.AND P0, PT, R12, 0x1, PT ;  /* 0x000000010c00780c */ /* 0x000fda0003f05270 */
[----:B------:R-:W-:-:S05]  /*3ce0*/  @P0 IMAD.HI.U32 R12, R25, c[0x0][0x330], RZ ;  /* 0x0000cc00190c0a27 */ /* 0x000fca00078e00ff */
[----:B------:R-:W-:Y:S02]  /*3cf0*/  @P0 SHF.R.U32.HI R25, RZ, c[0x0][0x334], R12 ;  /* 0x0000cd00ff190a19 */ /* 0x000fe4000001160c */
.L_x_402:
[----:B------:R-:W-:Y:S05]  /*3d00*/  BSYNC B0 ;  /* 0x0000000000007941 */ /* 0x000fea0003800000 */
.L_x_400:
[----:B------:R-:W-:-:S05]  /*3d10*/  IMAD R48, R25, c[0x0][0x32c], R48 ;  /* 0x0000cb0019307a24 */ /* 0x000fca00078e0230 */
[----:B------:R-:W-:Y:S02]  /*3d20*/  IADD3 R12, R48, c[0x0][0x32c], RZ ;  /* 0x0000cb00300c7a10 */ /* 0x000fe40007ffe0ff */
[----:B------:R-:W-:Y:S02]  /*3d30*/  IMNMX R23, R23, R48, !PT ;  /* 0x0000003017177217 */ /* 0x000fe40007800200 */
[----:B------:R-:W-:Y:S02]  /*3d40*/  IMNMX R13, R13, R12, PT ;  /* 0x0000000c0d0d7217 */ /* 0x000fe40003800200 */
.L_x_399:
[----:B------:R-:W-:Y:S01]  /*3d50*/  ISETP.NE.AND P0, PT, R76, RZ, PT ;  /* 0x000000ff4c00720c */ /* 0x000fe20003f05270 */
[----:B------:R-:W-:Y:S01]  /*3d60*/  IMAD.SHL.U32 R214, R2, 0x2, RZ ;  /* 0x0000000202d67824 */ /* 0x000fe200078e00ff */
[C---:B------:R-:W-:Y:S01]  /*3d70*/  ISETP.GT.AND P2, PT, R23.reuse, 0x28, !P2 ;  /* 0x000000281700780c */ /* 0x040fe20005744270 */
[----:B------:R-:W-:Y:S01]  /*3d80*/  ULDC.64 UR4, c[0x0][0x2c8] ;  /* 0x0000b20000047ab9 */ /* 0x000fe20000000a00 */
[C---:B------:R-:W-:Y:S01]  /*3d90*/  ISETP.GT.AND P0, PT, R23.reuse, 0x8, !P0 ;  /* 0x000000081700780c */ /* 0x040fe20004704270 */
[----:B------:R-:W-:Y:S01]  /*3da0*/  IMAD R212, R0, 0x2, R214 ;  /* 0x0000000200d47824 */ /* 0x000fe200078e02d6 */
[----:B------:R-:W-:Y:S01]  /*3db0*/  ISETP.GT.AND P1, PT, R23, 0x29, !P1 ;  /* 0x000000291700780c */ /* 0x000fe20004f24270 */
[----:B------:R-:W-:Y:S01]  /*3dc0*/  LDSM.16.MT88.4 R136, [R214+0x100] ;  /* 0x00010000d688783b */ /* 0x000fe20000004200 */
[C---:B------:R-:W-:Y:S01]  /*3dd0*/  ISETP.LT.OR P0, PT, R13.reuse, 0x9, P0 ;  /* 0x000000090d00780c */ /* 0x040fe20000701670 */
[----:B------:R-:W-:Y:S01]  /*3de0*/  UIMAD.WIDE.U32 UR14, UR13, UR4, URZ ;  /* 0x000000040d0e72a5 */ /* 0x000fe2000f8e003f */
[----:B------:R-:W-:Y:S01]  /*3df0*/  ISETP.LT.OR P2, PT, R13, 0x29, P2 ;  /* 0x000000290d00780c */ /* 0x000fe20001741670 */
[----:B------:R-:W-:Y:S01]  /*3e00*/  LDSM.16.MT88.4 R112, [R212+0x100] ;  /* 0x00010000d470783b */ /* 0x000fe20000004200 */
[----:B------:R-:W-:Y:S01]  /*3e10*/  FSEL R92, R34, -INF , !P0 ;  /* 0xff800000225c7808 */ /* 0x000fe20004000000 */
[----:B------:R-:W-:Y:S01]  /*3e20*/  @UP2 USHF.R.U32.HI UR13, URZ, UR5, UR15 ;  /* 0x000000053f0d2299 */ /* 0x000fe2000801160f */
[----:B------:R-:W-:Y:S01]  /*3e30*/  ISETP.NE.AND P0, PT, R69, RZ, PT ;  /* 0x000000ff4500720c */ /* 0x000fe20003f05270 */
[----:B------:R-:W-:Y:S01]  /*3e40*/  LDSM.16.MT88.4 R132, [R214+0xd00] ;  /* 0x000d0000d684783b */ /* 0x000fe20000004200 */
[----:B------:R-:W-:Y:S01]  /*3e50*/  ISETP.LT.OR P1, PT, R13, 0x2a, P1 ;  /* 0x0000002a0d00780c */ /* 0x000fe20000f21670 */
[----:B------:R-:W-:Y:S01]  /*3e60*/  UIADD3 UR4, UR12, UR13, URZ ;  /* 0x0000000d0c047290 */ /* 0x000fe2000fffe03f */
[----:B------:R-:W-:Y:S01]  /*3e70*/  ISETP.GT.AND P0, PT, R23, 0x9, !P0 ;  /* 0x000000091700780c */ /* 0x000fe20004704270 */
[----:B------:R-:W-:Y:S01]  /*3e80*/  LDSM.16.MT88.4 R76, [R214+0x1900] ;  /* 0x00190000d64c783b */ /* 0x000fe20000004200 */
[----:B------:R-:W-:Y:S01]  /*3e90*/  FSEL R187, R14, -INF , !P2 ;  /* 0xff8000000ebb7808 */ /* 0x000fe20005000000 */
[----:B------:R-:W-:Y:S01]  /*3ea0*/  ULDC UR13, c[0x0][0x328] ;  /* 0x0000ca00000d7ab9 */ /* 0x000fe20000000800 */
[----:B------:R-:W-:Y:S01]  /*3eb0*/  ISETP.LT.OR P0, PT, R13, 0xa, P0 ;  /* 0x0000000a0d00780c */ /* 0x000fe20000701670 */
[----:B------:R-:W-:Y:S01]  /*3ec0*/  LDSM.16.MT88.4 R156, [R214+0x500] ;  /* 0x00050000d69c783b */ /* 0x000fe20000004200 */
[----:B------:R-:W-:Y:S01]  /*3ed0*/  FSEL R189, R15, -INF , !P1 ;  /* 0xff8000000fbd7808 */ /* 0x000fe20004800000 */
[----:B------:R-:W-:Y:S01]  /*3ee0*/  UIADD3 UR13, UR4, UR13, URZ ;  /* 0x0000000d040d7290 */ /* 0x000fe2000fffe03f */
[----:B------:R-:W-:-:S02]  /*3ef0*/  FSEL R90, R35, -INF , !P0 ;  /* 0xff800000235a7808 */ /* 0x000fc40004000000 */
[----:B------:R-:W-:Y:S01]  /*3f00*/  ISETP.NE.AND P0, PT, R65, RZ, PT ;  /* 0x000000ff4100720c */ /* 0x000fe20003f05270 */
[----:B------:R-:W-:Y:S01]  /*3f10*/  LDSM.16.MT88.4 R32, [R212+0x1d00] ;  /* 0x001d0000d420783b */ /* 0x000fe20000004200 */
[----:B------:R-:W-:Y:S02]  /*3f20*/  IADD3 R230, R148, -0x2, RZ ;  /* 0xfffffffe94e67810 */ /* 0x000fe40007ffe0ff */
[----:B------:R-:W-:-:S04]  /*3f30*/  ISETP.GT.AND P0, PT, R23, 0x10, !P0 ;  /* 0x000000101700780c */ /* 0x000fc80004704270 */
[----:B------:R-:W-:-:S04]  /*3f40*/  ISETP.LT.OR P0, PT, R13, 0x11, P0 ;  /* 0x000000110d00780c */ /* 0x000fc80000701670 */
[----:B------:R-:W-:Y:S02]  /*3f50*/  FSEL R88, R30, -INF , !P0 ;  /* 0xff8000001e587808 */ /* 0x000fe40004000000 */
[----:B------:R-:W-:Y:S02]  /*3f60*/  ISETP.NE.AND P0, PT, R60, RZ, PT ;  /* 0x000000ff3c00720c */ /* 0x000fe40003f05270 */
[----:B------:R-:W-:Y:S02]  /*3f70*/  LDSM.16.MT88.4 R60, [R212+0xd00] ;  /* 0x000d0000d43c783b */ /* 0x000fe40000004200 */
[----:B------:R-:W-:-:S04]  /*3f80*/  ISETP.GT.AND P0, PT, R23, 0x11, !P0 ;  /* 0x000000111700780c */ /* 0x000fc80004704270 */
[----:B------:R-:W-:-:S04]  /*3f90*/  ISETP.LT.OR P0, PT, R13, 0x12, P0 ;  /* 0x000000120d00780c */ /* 0x000fc80000701670 */
[----:B------:R-:W-:Y:S02]  /*3fa0*/  FSEL R72, R31, -INF , !P0 ;  /* 0xff8000001f487808 */ /* 0x000fe40004000000 */
[----:B------:R-:W-:-:S04]  /*3fb0*/  ISETP.NE.AND P0, PT, R51, RZ, PT ;  /* 0x000000ff3300720c */ /* 0x000fc80003f05270 */
        /* <DEDUP_REMOVED lines=8> */
[----:B------:R-:W-:Y:S02]  /*4040*/  ISETP.NE.AND P0, PT, R7, RZ, PT ;  /* 0x000000ff0700720c */ /* 0x000fe40003f05270 */
[----:B------:R-:W-:Y:S02]  /*4050*/  FMNMX.FTZ R7, R68, R6, !PT ;  /* 0x0000000644077209 */ /* 0x000fe40007810000 */
[----:B------:R-:W-:Y:S02]  /*4060*/  ISETP.GT.AND P0, PT, R23, 0x1, !P0 ;  /* 0x000000011700780c */ /* 0x000fe40004704270 */
[----:B------:R-:W-:Y:S02]  /*4070*/  FMNMX.FTZ R7, R64, R7, !PT ;  /* 0x0000000740077209 */ /* 0x000fe40007810000 */
[----:B------:R-:W-:-:S02]  /*4080*/  ISETP.LT.OR P0, PT, R13, 0x2, P0 ;  /* 0x000000020d00780c */ /* 0x000fc40000701670 */
[----:B------:R-:W-:Y:S02]  /*4090*/  FMNMX.FTZ R7, R4, R7, !PT ;  /* 0x0000000704077209 */ /* 0x000fe40007810000 */
[----:B------:R-:W-:Y:S02]  /*40a0*/  FSEL R94, R39, -INF , !P0 ;  /* 0xff800000275e7808 */ /* 0x000fe40004000000 */
[----:B------:R-:W-:Y:S02]  /*40b0*/  FMNMX.FTZ R7, R40, R7, !PT ;  /* 0x0000000728077209 */ /* 0x000fe40007810000 */
[----:B------:R-:W-:Y:S02]  /*40c0*/  ISETP.NE.AND P0, PT, R44, RZ, PT ;  /* 0x000000ff2c00720c */ /* 0x000fe40003f05270 */
[----:B------:R-:W-:Y:S01]  /*40d0*/  FMNMX.FTZ R7, R10, R7, !PT ;  /* 0x000000070a077209 */ /* 0x000fe20007810000 */
[----:B------:R-:W-:Y:S01]  /*40e0*/  LDSM.16.MT88.4 R44, [R214+0x1100] ;  /* 0x00110000d62c783b */ /* 0x000fe20000004200 */
[----:B------:R-:W-:-:S02]  /*40f0*/  ISETP.GT.AND P0, PT, R23, RZ, !P0 ;  /* 0x000000ff1700720c */ /* 0x000fc40004704270 */
[----:B------:R-:W-:Y:S02]  /*4100*/  FMNMX.FTZ R7, R56, R7, !PT ;  /* 0x0000000738077209 */ /* 0x000fe40007810000 */
[----:B------:R-:W-:Y:S02]  /*4110*/  ISETP.LT.OR P0, PT, R13, 0x1, P0 ;  /* 0x000000010d00780c */ /* 0x000fe40000701670 */
[----:B------:R-:W-:Y:S02]  /*4120*/  FMNMX.FTZ R7, R8, R7, !PT ;  /* 0x0000000708077209 */ /* 0x000fe40007810000 */
[----:B------:R-:W-:Y:S02]  /*4130*/  FSEL R108, R38, -INF , !P0 ;  /* 0xff800000266c7808 */ /* 0x000fe40004000000 */
[----:B------:R-:W-:Y:S01]  /*4140*/  FMNMX.FTZ R12, R22, R7, !PT ;  /* 0x00000007160c7209 */ /* 0x000fe20007810000 */
[----:B------:R-:W-:Y:S01]  /*4150*/  LDSM.16.MT88.4 R36, [R214+0x1d00] ;  /* 0x001d0000d624783b */ /* 0x000fe20000004200 */
[----:B------:R-:W-:-:S02]  /*4160*/  ISETP.NE.AND P0, PT, R43, RZ, PT ;  /* 0x000000ff2b00720c */ /* 0x000fc40003f05270 */
[----:B------:R-:W-:Y:S02]  /*4170*/  FMNMX.FTZ R7, R21, R12, !PT ;  /* 0x0000000c15077209 */ /* 0x000fe40007810000 */
[----:B------:R-:W-:Y:S02]  /*4180*/  FMNMX.FTZ R12, R70, R71, !PT ;  /* 0x00000047460c7209 */ /* 0x000fe40007810000 */
[----:B------:R-:W-:Y:S02]  /*4190*/  FMNMX.FTZ R7, R20, R7, !PT ;  /* 0x0000000714077209 */ /* 0x000fe40007810000 */
[----:B------:R-:W-:Y:S02]  /*41a0*/  FMNMX.FTZ R12, R5, R12, !PT ;  /* 0x0000000c050c7209 */ /* 0x000fe40007810000 */
[----:B------:R-:W-:Y:S02]  /*41b0*/  FMNMX.FTZ R7, R18, R7, !PT ;  /* 0x0000000712077209 */ /* 0x000fe40007810000 */
[----:B------:R-:W-:-:S02]  /*41c0*/  FMNMX.FTZ R12, R67, R12, !PT ;  /* 0x0000000c430c7209 */ /* 0x000fc40007810000 */
[----:B------:R-:W-:Y:S01]  /*41d0*/  ISETP.GT.AND P0, PT, R23, 0x20, !P0 ;  /* 0x000000201700780c */ /* 0x000fe20004704270 */
[----:B------:R-:W1:Y:S01]  /*41e0*/  SHFL.BFLY PT, R24, R7, 0x2, 0x1f ;  /* 0x0c401f0007187f89 */ /* 0x000e6200000e0000 */
[----:B------:R-:W-:Y:S02]  /*41f0*/  FMNMX.FTZ R12, R41, R12, !PT ;  /* 0x0000000c290c7209 */ /* 0x000fe40007810000 */
[----:B------:R-:W-:Y:S02]  /*4200*/  ISETP.LT.OR P0, PT, R13, 0x21, P0 ;  /* 0x000000210d00780c */ /* 0x000fe40000701670 */
[----:B------:R-:W-:Y:S02]  /*4210*/  FMNMX.FTZ R12, R11, R12, !PT ;  /* 0x0000000c0b0c7209 */ /* 0x000fe40007810000 */
[----:B------:R-:W-:Y:S02]  /*4220*/  FSEL R178, R26, -INF , !P0 ;  /* 0xff8000001ab27808 */ /* 0x000fe40004000000 */
[----:B------:R-:W-:-:S02]  /*4230*/  FMNMX.FTZ R12, R9, R12, !PT ;  /* 0x0000000c090c7209 */ /* 0x000fc40007810000 */
[----:B------:R-:W-:Y:S02]  /*4240*/  FMNMX.FTZ R31, R108, R94, !PT ;  /* 0x0000005e6c1f7209 */ /* 0x000fe40007810000 */
[----:B------:R-:W-:Y:S02]  /*4250*/  FMNMX.FTZ R12, R59, R12, !PT ;  /* 0x0000000c3b0c7209 */ /* 0x000fe40007810000 */
[----:B------:R-:W-:Y:S02]  /*4260*/  FMNMX.FTZ R31, R92, R31, !PT ;  /* 0x0000001f5c1f7209 */ /* 0x000fe40007810000 */
[----:B------:R-:W-:Y:S02]  /*4270*/  FMNMX.FTZ R12, R19, R12, !PT ;  /* 0x0000000c130c7209 */ /* 0x000fe40007810000 */
[----:B------:R-:W-:Y:S02]  /*4280*/  FMNMX.FTZ R31, R90, R31, !PT ;  /* 0x0000001f5a1f7209 */ /* 0x000fe40007810000 */
[----:B-1----:R-:W-:-:S02]  /*4290*/  FMNMX.FTZ R24, R7, R24, !PT ;  /* 0x0000001807187209 */ /* 0x002fc40007810000 */
[----:B------:R-:W-:-:S03]  /*42a0*/  FMNMX.FTZ R7, R17, R12, !PT ;  /* 0x0000000c11077209 */ /* 0x000fc60007810000 */
[----:B------:R-:W1:Y:S01]  /*42b0*/  SHFL.BFLY PT, R151, R24, 0x1, 0x1f ;  /* 0x0c201f0018977f89 */ /* 0x000e6200000e0000 */
[----:B------:R-:W-:-:S04]  /*42c0*/  FMNMX.FTZ R12, R16, R7, !PT ;  /* 0x00000007100c7209 */ /* 0x000fc80007810000 */
[----:B------:R-:W-:Y:S02]  /*42d0*/  FMNMX.FTZ R7, R3, R12, !PT ;  /* 0x0000000c03077209 */ /* 0x000fe40007810000 */
[----:B-1----:R-:W-:-:S03]  /*42e0*/  FMNMX.FTZ R151, R24, R151, !PT ;  /* 0x0000009718977209 */ /* 0x002fc60007810000 */
[----:B------:R-:W1:Y:S01]  /*42f0*/  SHFL.BFLY PT, R24, R7, 0x2, 0x1f ;  /* 0x0c401f0007187f89 */ /* 0x000e6200000e0000 */
[C---:B------:R-:W-:Y:S01]  /*4300*/  FSETP.NEU.FTZ.AND P0, PT, R151.reuse, -INF , PT ;  /* 0xff8000009700780b */ /* 0x040fe20003f1d000 */
[----:B------:R-:W-:-:S05]  /*4310*/  FMUL.FTZ R25, R151, c[0x0][0x2d0] ;  /* 0x0000b40097197a20 */ /* 0x000fca0000410000 */
[----:B------:R-:W-:-:S05]  /*4320*/  FSEL R25, R25, RZ, P0 ;  /* 0x000000ff19197208 */ /* 0x000fca0000000000 */
[--C-:B------:R-:W-:Y:S02]  /*4330*/  FFMA.FTZ R155, R56, c[0x0][0x2d0], -R25.reuse ;  /* 0x0000b400389b7a23 */ /* 0x100fe40000010819 */
[--C-:B------:R-:W-:Y:S02]  /*4340*/  FFMA.FTZ R170, R20, c[0x0][0x2d0], -R25.reuse ;  /* 0x0000b40014aa7a23 */ /* 0x100fe40000010819 */
[--C-:B------:R-:W-:Y:S02]  /*4350*/  FFMA.FTZ R164, R6, c[0x0][0x2d0], -R25.reuse ;  /* 0x0000b40006a47a23 */ /* 0x100fe40000010819 */
[--C-:B------:R-:W-:Y:S01]  /*4360*/  FFMA.FTZ R160, R4, c[0x0][0x2d0], -R25.reuse ;  /* 0x0000b40004a07a23 */ /* 0x100fe20000010819 */
[----:B------:R-:W-:Y:S01]  /*4370*/  MUFU.EX2 R155, R155 ;  /* 0x0000009b009b7308 */ /* 0x000fe20000000800 */
[--C-:B------:R-:W-:Y:S02]  /*4380*/  FFMA.FTZ R173, R21, c[0x0][0x2d0], -R25.reuse ;  /* 0x0000b40015ad7a23 */ /* 0x100fe40000010819 */
[--C-:B------:R-:W-:Y:S01]  /*4390*/  FFMA.FTZ R169, R68, c[0x0][0x2d0], -R25.reuse ;  /* 0x0000b40044a97a23 */ /* 0x100fe20000010819 */
[----:B-1----:R-:W-:Y:S01]  /*43a0*/  FMNMX.FTZ R24, R7, R24, !PT ;  /* 0x0000001807187209 */ /* 0x002fe20007810000 */
[----:B------:R-:W-:-:S02]  /*43b0*/  FFMA.FTZ R165, R64, c[0x0][0x2d0], -R25 ;  /* 0x0000b40040a57a23 */ /* 0x000fc40000010819 */
[--C-:B------:R-:W-:Y:S01]  /*43c0*/  FFMA.FTZ R163, R40, c[0x0][0x2d0], -R25.reuse ;  /* 0x0000b40028a37a23 */ /* 0x100fe20000010819 */
[----:B------:R-:W-:Y:S01]  /*43d0*/  MUFU.EX2 R164, R164 ;  /* 0x000000a400a47308 */ /* 0x000fe20000000800 */
[----:B------:R-:W1:Y:S01]  /*43e0*/  SHFL.BFLY PT, R149, R24, 0x1, 0x1f ;  /* 0x0c201f0018957f89 */ /* 0x000e6200000e0000 */
[--C-:B------:R-:W-:Y:S02]  /*43f0*/  FFMA.FTZ R154, R10, c[0x0][0x2d0], -R25.reuse ;  /* 0x0000b4000a9a7a23 */ /* 0x100fe40000010819 */
[--C-:B------:R-:W-:Y:S02]  /*4400*/  FFMA.FTZ R2, R8, c[0x0][0x2d0], -R25.reuse ;  /* 0x0000b40008027a23 */ /* 0x100fe40000010819 */
[--C-:B------:R-:W-:Y:S02]  /*4410*/  FFMA.FTZ R168, R22, c[0x0][0x2d0], -R25.reuse ;  /* 0x0000b40016a87a23 */ /* 0x100fe40000010819 */
[----:B------:R-:W2:Y:S01]  /*4420*/  MUFU.EX2 R169, R169 ;  /* 0x000000a900a97308 */ /* 0x000ea20000000800 */
[----:B------:R-:W-:-:S07]  /*4430*/  FFMA.FTZ R237, R18, c[0x0][0x2d0], -R25 ;  /* 0x0000b40012ed7a23 */ /* 0x000fce0000010819 */
[----:B------:R-:W-:Y:S08]  /*4440*/  MUFU.EX2 R165, R165 ;  /* 0x000000a500a57308 */ /* 0x000ff00000000800 */
[----:B------:R-:W3:Y:S01]  /*4450*/  MUFU.EX2 R160, R160 ;  /* 0x000000a000a07308 */ /* 0x000ee20000000800 */
[----:B-1----:R-:W-:Y:S02]  /*4460*/  FMNMX.FTZ R149, R24, R149, !PT ;  /* 0x0000009518957209 */ /* 0x002fe40007810000 */
[----:B------:R-:W-:-:S02]  /*4470*/  FMNMX.FTZ R24, R110, R111, !PT ;  /* 0x0000006f6e187209 */ /* 0x000fc40007810000 */
[C---:B------:R-:W-:Y:S01]  /*4480*/  FSETP.NEU.FTZ.AND P0, PT, R149.reuse, -INF , PT ;  /* 0xff8000009500780b */ /* 0x040fe20003f1d000 */
[----:B------:R-:W-:Y:S01]  /*4490*/  FMUL.FTZ R12, R149, c[0x0][0x2d0] ;  /* 0x0000b400950c7a20 */ /* 0x000fe20000410000 */
[----:B------:R-:W-:Y:S01]  /*44a0*/  FMNMX.FTZ R24, R109, R24, !PT ;  /* 0x000000186d187209 */ /* 0x000fe20007810000 */
[----:B------:R-:W-:Y:S01]  /*44b0*/  MUFU.EX2 R163, R163 ;  /* 0x000000a300a37308 */ /* 0x000fe20000000800 */
[----:B--2---:R-:W-:Y:S01]  /*44c0*/  F2FP.PACK_AB R96, R164, R169 ;  /* 0x000000a9a460723e */ /* 0x004fe200000000ff */
[----:B------:R-:W-:Y:S01]  /*44d0*/  FADD.FTZ R164, R169, R164 ;  /* 0x000000a4a9a47221 */ /* 0x000fe20000010000 */
[----:B------:R-:W-:Y:S02]  /*44e0*/  FMNMX.FTZ R24, R95, R24, !PT ;  /* 0x000000185f187209 */ /* 0x000fe40007810000 */
[----:B------:R-:W-:Y:S02]  /*44f0*/  FSEL R12, R12, RZ, P0 ;  /* 0x000000ff0c0c7208 */ /* 0x000fe40000000000 */
[----:B------:R-:W-:Y:S01]  /*4500*/  FMNMX.FTZ R24, R93, R24, !PT ;  /* 0x000000185d187209 */ /* 0x000fe20007810000 */
[----:B------:R-:W1:Y:S01]  /*4510*/  MUFU.EX2 R154, R154 ;  /* 0x0000009a009a7308 */ /* 0x000e620000000800 */
[----:B------:R-:W-:Y:S01]  /*4520*/  ISETP.NE.AND P0, PT, R42, RZ, PT ;  /* 0x000000ff2a00720c */ /* 0x000fe20003f05270 */
[--C-:B------:R-:W-:Y:S01]  /*4530*/  FFMA.FTZ R167, R5, c[0x0][0x2d0], -R12.reuse ;  /* 0x0000b40005a77a23 */ /* 0x100fe2000001080c */
[----:B------:R-:W-:Y:S01]  /*4540*/  FMNMX.FTZ R24, R91, R24, !PT ;  /* 0x000000185b187209 */ /* 0x000fe20007810000 */
[----:B------:R-:W-:Y:S01]  /*4550*/  LDSM.16.MT88.4 R4, [R212+0x1900] ;  /* 0x00190000d404783b */ /* 0x000fe20000004200 */
[----:B------:R-:W-:Y:S01]  /*4560*/  ISETP.GT.AND P0, PT, R23, 0x21, !P0 ;  /* 0x000000211700780c */ /* 0x000fe20004704270 */
[--C-:B------:R-:W-:Y:S01]  /*4570*/  FFMA.FTZ R0, R59, c[0x0][0x2d0], -R12.reuse ;  /* 0x0000b4003b007a23 */ /* 0x100fe2000001080c */
[----:B------:R-:W-:Y:S01]  /*4580*/  FMNMX.FTZ R24, R89, R24, !PT ;  /* 0x0000001859187209 */ /* 0x000fe20007810000 */
[--C-:B------:R-:W-:Y:S01]  /*4590*/  FFMA.FTZ R171, R70, c[0x0][0x2d0], -R12.reuse ;  /* 0x0000b40046ab7a23 */ /* 0x100fe2000001080c */
[----:B------:R-:W-:Y:S01]  /*45a0*/  ISETP.LT.OR P0, PT, R13, 0x22, P0 ;  /* 0x000000220d00780c */ /* 0x000fe20000701670 */
[--C-:B------:R-:W-:Y:S01]  /*45b0*/  FFMA.FTZ R166, R71, c[0x0][0x2d0], -R12.reuse ;  /* 0x0000b40047a67a23 */ /* 0x100fe2000001080c */
[----:B------:R-:W-:Y:S01]  /*45c0*/  FMNMX.FTZ R29, R73, R24, !PT ;  /* 0x00000018491d7209 */ /* 0x000fe20007810000 */
[--C-:B------:R-:W-:Y:S01]  /*45d0*/  FFMA.FTZ R162, R67, c[0x0][0x2d0], -R12.reuse ;  /* 0x0000b40043a27a23 */ /* 0x100fe2000001080c */
[----:B------:R-:W-:Y:S01]  /*45e0*/  FSEL R186, R27, -INF , !P0 ;  /* 0xff8000001bba7808 */ /* 0x000fe20004000000 */
[----:B------:R-:W-:Y:S01]  /*45f0*/  MUFU.EX2 R171, R171 ;  /* 0x000000ab00ab7308 */ /* 0x000fe20000000800 */
[----:B------:R-:W-:Y:S01]  /*4600*/  FMNMX.FTZ R24, R180, R29, !PT ;  /* 0x0000001db4187209 */ /* 0x000fe20007810000 */
[--C-:B------:R-:W-:Y:S01]  /*4610*/  FFMA.FTZ R161, R41, c[0x0][0x2d0], -R12.reuse ;  /* 0x0000b40029a17a23 */ /* 0x100fe2000001080c */
[----:B---3--:R-:W-:Y:S01]  /*4620*/  F2FP.PACK_AB R98, R160, R165 ;  /* 0x000000a5a062723e */ /* 0x008fe200000000ff */
[----:B------:R-:W-:Y:S01]  /*4630*/  LDSM.16.MT88.4 R40, [R212+0x1100] ;  /* 0x00110000d428783b */ /* 0x000fe20000004200 */
[----:B------:R-:W-:Y:S01]  /*4640*/  FMNMX.FTZ R24, R179, R24, !PT ;  /* 0x00000018b3187209 */ /* 0x000fe20007810000 */
[--C-:B------:R-:W-:Y:S01]  /*4650*/  FFMA.FTZ R150, R11, c[0x0][0x2d0], -R12.reuse ;  /* 0x0000b4000b967a23 */ /* 0x100fe2000001080c */
[----:B-1----:R-:W-:Y:S01]  /*4660*/  F2FP.PACK_AB R8, R154, R163 ;  /* 0x000000a39a08723e */ /* 0x002fe200000000ff */
[----:B------:R-:W1:Y:S01]  /*4670*/  MUFU.EX2 R166, R166 ;  /* 0x000000a600a67308 */ /* 0x000e620000000800 */
[----:B------:R-:W-:Y:S01]  /*4680*/  FMNMX.FTZ R29, R177, R24, !PT ;  /* 0x00000018b11d7209 */ /* 0x000fe20007810000 */
[--C-:B------:R-:W-:Y:S01]  /*4690*/  FFMA.FTZ R153, R9, c[0x0][0x2d0], -R12.reuse ;  /* 0x0000b40009997a23 */ /* 0x100fe2000001080c */
[----:B------:R-:W-:Y:S01]  /*46a0*/  LDSM.16.MT88.4 R24, [R212+0x900] ;  /* 0x00090000d418783b */ /* 0x000fe20000004200 */
[--C-:B------:R-:W-:Y:S01]  /*46b0*/  FFMA.FTZ R235, R3, c[0x0][0x2d0], -R12.reuse ;  /* 0x0000b40003eb7a23 */ /* 0x100fe2000001080c */
[----:B------:R-:W-:Y:S01]  /*46c0*/  FMNMX.FTZ R56, R176, R29, !PT ;  /* 0x0000001db0387209 */ /* 0x000fe20007810000 */
[--C-:B------:R-:W-:Y:S01]  /*46d0*/  FFMA.FTZ R172, R19, c[0x0][0x2d0], -R12.reuse ;  /* 0x0000b40013ac7a23 */ /* 0x100fe2000001080c */
[----:B------:R-:W-:Y:S01]  /*46e0*/  FMNMX.FTZ R29, R88, R31, !PT ;  /* 0x0000001f581d7209 */ /* 0x000fe20007810000 */
[----:B------:R-:W-:Y:S01]  /*46f0*/  MUFU.EX2 R167, R167 ;  /* 0x000000a700a77308 */ /* 0x000fe20000000800 */
[--C-:B------:R-:W-:Y:S01]  /*4700*/  FFMA.FTZ R175, R17, c[0x0][0x2d0], -R12.reuse ;  /* 0x0000b40011af7a23 */ /* 0x100fe2000001080c */
[----:B------:R-:W2:Y:S01]  /*4710*/  SHFL.BFLY PT, R21, R56, 0x2, 0x1f ;  /* 0x0c401f0038157f89 */ /* 0x000ea200000e0000 */
[----:B------:R-:W-:Y:S01]  /*4720*/  FMNMX.FTZ R29, R72, R29, !PT ;  /* 0x0000001d481d7209 */ /* 0x000fe20007810000 */
[----:B------:R-:W-:-:S02]  /*4730*/  FFMA.FTZ R174, R16, c[0x0][0x2d0], -R12 ;  /* 0x0000b40010ae7a23 */ /* 0x000fc4000001080c */
[----:B------:R-:W-:Y:S01]  /*4740*/  LDSM.16.MT88.4 R16, [R212+0x1500] ;  /* 0x00150000d410783b */ /* 0x000fe20000004200 */
[----:B------:R-:W-:Y:S01]  /*4750*/  FMNMX.FTZ R20, R74, R29, !PT ;  /* 0x0000001d4a147209 */ /* 0x000fe20007810000 */
[----:B------:R-:W3:Y:S01]  /*4760*/  MUFU.EX2 R162, R162 ;  /* 0x000000a200a27308 */ /* 0x000ee20000000800 */
[----:B-1----:R-:W-:Y:S01]  /*4770*/  F2FP.PACK_AB R97, R166, R171 ;  /* 0x000000aba661723e */ /* 0x002fe200000000ff */
[----:B------:R-:W-:Y:S01]  /*4780*/  LDSM.16.MT88.4 R28, [R214+0x900] ;  /* 0x00090000d61c783b */ /* 0x000fe20000004200 */
[----:B------:R-:W-:Y:S01]  /*4790*/  FMNMX.FTZ R23, R75, R20, !PT ;  /* 0x000000144b177209 */ /* 0x000fe20007810000 */
[----:B------:R-:W-:Y:S02]  /*47a0*/  FADD.FTZ R166, R171, R166 ;  /* 0x000000a6aba67221 */ /* 0x000fe40000010000 */
[----:B------:R-:W-:Y:S01]  /*47b0*/  FADD.FTZ R165, R165, R164 ;  /* 0x000000a4a5a57221 */ /* 0x000fe20000010000 */
[----:B------:R-:W-:Y:S01]  /*47c0*/  FMNMX.FTZ R13, R178, R23, !PT ;  /* 0x00000017b20d7209 */ /* 0x000fe20007810000 */
[----:B------:R-:W1:Y:S02]  /*47d0*/  MUFU.EX2 R2, R2 ;  /* 0x0000000200027308 */ /* 0x000e640000000800 */
[----:B------:R-:W-:Y:S01]  /*47e0*/  FADD.FTZ R160, R160, R165 ;  /* 0x000000a5a0a07221 */ /* 0x000fe20000010000 */
[----:B------:R-:W-:-:S02]  /*47f0*/  FMNMX.FTZ R152, R186, R13, !PT ;  /* 0x0000000dba987209 */ /* 0x000fc40007810000 */
[----:B------:R-:W-:Y:S01]  /*4800*/  LDSM.16.MT88.4 R12, [R214+0x2100] ;  /* 0x00210000d60c783b */ /* 0x000fe20000004200 */
[----:B------:R-:W-:Y:S01]  /*4810*/  FADD.FTZ R163, R163, R160 ;  /* 0x000000a0a3a37221 */ /* 0x000fe20000010000 */
[----:B------:R-:W-:Y:S01]  /*4820*/  FMNMX.FTZ R152, R187, R152, !PT ;  /* 0x00000098bb987209 */ /* 0x000fe20007810000 */
[----:B------:R-:W-:Y:S01]  /*4830*/  MUFU.EX2 R161, R161 ;  /* 0x000000a100a17308 */ /* 0x000fe20000000800 */
[----:B---3--:R-:W-:Y:S01]  /*4840*/  F2FP.PACK_AB R99, R162, R167 ;  /* 0x000000a7a263723e */ /* 0x008fe200000000ff */
[----:B------:R-:W-:Y:S01]  /*4850*/  FADD.FTZ R167, R167, R166 ;  /* 0x000000a6a7a77221 */ /* 0x000fe20000010000 */
[----:B------:R-:W-:Y:S01]  /*4860*/  FMNMX.FTZ R152, R189, R152, !PT ;  /* 0x00000098bd987209 */ /* 0x000fe20007810000 */
[----:B------:R-:W-:Y:S01]  /*4870*/  FADD.FTZ R154, R154, R163 ;  /* 0x000000a39a9a7221 */ /* 0x000fe20000010000 */
[----:B--2---:R-:W-:Y:S01]  /*4880*/  FMNMX.FTZ R56, R56, R21, !PT ;  /* 0x0000001538387209 */ /* 0x004fe20007810000 */
[----:B------:R-:W-:Y:S01]  /*4890*/  FADD.FTZ R162, R162, R167 ;  /* 0x000000a7a2a27221 */ /* 0x000fe20000010000 */
[----:B------:R-:W-:Y:S01]  /*48a0*/  LDSM.16.MT88.4 R20, [R214+0x1500] ;  /* 0x00150000d614783b */ /* 0x000fe20000004200 */
[----:B------:R-:W-:Y:S01]  /*48b0*/  HMMA.16816.F32 R144, R96, R136, RZ ;  /* 0x000000886090723c */ /* 0x000fe200000018ff */
[----:B------:R-:W2:Y:S01]  /*48c0*/  MUFU.EX2 R150, R150 ;  /* 0x0000009600967308 */ /* 0x000ea20000000800 */
[----:B-1----:R-:W-:Y:S01]  /*48d0*/  F2FP.PACK_AB R10, R2, R155 ;  /* 0x0000009b020a723e */ /* 0x002fe200000000ff */
[----:B------:R-:W1:Y:S01]  /*48e0*/  SHFL.BFLY PT, R59, R152, 0x2, 0x1f ;  /* 0x0c401f00983b7f89 */ /* 0x000e6200000e0000 */
[----:B------:R-:W-:-:S03]  /*48f0*/  FADD.FTZ R155, R155, R154 ;  /* 0x0000009a9b9b7221 */ /* 0x000fc60000010000 */
[----:B------:R-:W3:Y:S01]  /*4900*/  SHFL.BFLY PT, R57, R56, 0x1, 0x1f ;  /* 0x0c201f0038397f89 */ /* 0x000ee200000e0000 */
[----:B------:R-:W-:Y:S01]  /*4910*/  HMMA.16816.F32 R104, R96, R112, RZ ;  /* 0x000000706068723c */ /* 0x000fe200000018ff */
[----:B------:R-:W-:Y:S01]  /*4920*/  MUFU.EX2 R153, R153 ;  /* 0x0000009900997308 */ /* 0x000fe20000000800 */
[----:B------:R-:W-:-:S06]  /*4930*/  FADD.FTZ R155, R2, R155 ;  /* 0x0000009b029b7221 */ /* 0x000fcc0000010000 */
[----:B------:R-:W-:Y:S01]  /*4940*/  HMMA.16816.F32 R120, R96, R132, RZ ;  /* 0x000000846078723c */ /* 0x000fe200000018ff */
[----:B------:R-:W4:Y:S01]  /*4950*/  MUFU.EX2 R0, R0 ;  /* 0x0000000000007308 */ /* 0x000f220000000800 */
[----:B--2---:R-:W-:Y:S01]  /*4960*/  F2FP.PACK_AB R9, R150, R161 ;  /* 0x000000a19609723e */ /* 0x004fe200000000ff */
[----:B------:R-:W-:-:S04]  /*4970*/  FADD.FTZ R161, R161, R162 ;  /* 0x000000a2a1a17221 */ /* 0x000fc80000010000 */
[----:B------:R-:W-:Y:S01]  /*4980*/  FADD.FTZ R150, R150, R161 ;  /* 0x000000a196967221 */ /* 0x000fe20000010000 */
[----:B------:R-:W-:Y:S01]  /*4990*/  HMMA.16816.F32 R52, R96, R60, RZ ;  /* 0x0000003c6034723c */ /* 0x000fe200000018ff */
[----:B------:R-:W-:Y:S01]  /*49a0*/  MUFU.EX2 R168, R168 ;  /* 0x000000a800a87308 */ /* 0x000fe20000000800 */
[----:B-1----:R-:W-:Y:S02]  /*49b0*/  FMNMX.FTZ R152, R152, R59, !PT ;  /* 0x0000003b98987209 */ /* 0x002fe40007810000 */
[----:B---3--:R-:W-:-:S03]  /*49c0*/  FMNMX.FTZ R3, R56, R57, !PT ;  /* 0x0000003938037209 */ /* 0x008fc60007810000 */
[----:B------:R-:W1:Y:S01]  /*49d0*/  SHFL.BFLY PT, R125, R152, 0x1, 0x1f ;  /* 0x0c201f00987d7f89 */ /* 0x000e6200000e0000 */
[----:B------:R-:W-:Y:S01]  /*49e0*/  HMMA.16816.F32 R68, R96, R76, RZ ;  /* 0x0000004c6044723c */ /* 0x000fe200000018ff */
[----:B----4-:R-:W-:Y:S01]  /*49f0*/  F2FP.PACK_AB R11, R0, R153 ;  /* 0x00000099000b723e */ /* 0x010fe200000000ff */
[----:B------:R-:W2:Y:S01]  /*4a00*/  MUFU.EX2 R173, R173 ;  /* 0x000000ad00ad7308 */ /* 0x000ea20000000800 */
[C---:B------:R-:W-:Y:S01]  /*4a10*/  FMUL.FTZ R200, R3.reuse, c[0x0][0x2d0] ;  /* 0x0000b40003c87a20 */ /* 0x040fe20000410000 */
[----:B------:R-:W-:Y:S01]  /*4a20*/  FSETP.NEU.FTZ.AND P0, PT, R3, -INF , PT ;  /* 0xff8000000300780b */ /* 0x000fe20003f1d000 */
[----:B------:R-:W-:-:S03]  /*4a30*/  FADD.FTZ R153, R153, R150 ;  /* 0x0000009699997221 */ /* 0x000fc60000010000 */
[----:B------:R-:W-:Y:S01]  /*4a40*/  HMMA.16816.F32 R84, R96, R4, RZ ;  /* 0x000000046054723c */ /* 0x000fe200000018ff */
[----:B------:R-:W-:Y:S01]  /*4a50*/  FSEL R200, R200, RZ, P0 ;  /* 0x000000ffc8c87208 */ /* 0x000fe20000000000 */
[----:B------:R-:W-:Y:S01]  /*4a60*/  MUFU.EX2 R170, R170 ;  /* 0x000000aa00aa7308 */ /* 0x000fe20000000800 */
[----:B------:R-:W-:-:S03]  /*4a70*/  FADD.FTZ R153, R0, R153 ;  /* 0x0000009900997221 */ /* 0x000fc60000010000 */
[--C-:B------:R-:W-:Y:S02]  /*4a80*/  FFMA.FTZ R181, R110, c[0x0][0x2d0], -R200.reuse ;  /* 0x0000b4006eb57a23 */ /* 0x100fe400000108c8 */
[C---:B------:R-:W-:Y:S01]  /*4a90*/  HMMA.16816.F32 R100, R96.reuse, R138, RZ ;  /* 0x0000008a6064723c */ /* 0x040fe200000018ff */
[--C-:B------:R-:W-:Y:S01]  /*4aa0*/  FFMA.FTZ R182, R111, c[0x0][0x2d0], -R200.reuse ;  /* 0x0000b4006fb67a23 */ /* 0x100fe200000108c8 */
[----:B------:R-:W3:Y:S01]  /*4ab0*/  MUFU.EX2 R237, R237 ;  /* 0x000000ed00ed7308 */ /* 0x000ee20000000800 */
[--C-:B------:R-:W-:Y:S01]  /*4ac0*/  FFMA.FTZ R183, R109, c[0x0][0x2d0], -R200.reuse ;  /* 0x0000b4006db77a23 */ /* 0x100fe200000108c8 */
[----:B--2---:R-:W-:Y:S01]  /*4ad0*/  F2FP.PACK_AB R56, R173, R168 ;  /* 0x000000a8ad38723e */ /* 0x004fe200000000ff */
[--C-:B------:R-:W-:Y:S01]  /*4ae0*/  FFMA.FTZ R184, R95, c[0x0][0x2d0], -R200.reuse ;  /* 0x0000b4005fb87a23 */ /* 0x100fe200000108c8 */
[----:B-1----:R-:W-:Y:S02]  /*4af0*/  FMNMX.FTZ R152, R152, R125, !PT ;  /* 0x0000007d98987209 */ /* 0x002fe40007810000 */
[----:B------:R-:W-:Y:S01]  /*4b00*/  HMMA.16816.F32 R116, R96, R114, RZ ;  /* 0x000000726074723c */ /* 0x000fe200000018ff */
[----:B------:R-:W-:Y:S01]  /*4b10*/  FFMA.FTZ R192, R93, c[0x0][0x2d0], -R200 ;  /* 0x0000b4005dc07a23 */ /* 0x000fe200000108c8 */
[----:B------:R-:W-:Y:S01]  /*4b20*/  MUFU.EX2 R181, R181 ;  /* 0x000000b500b57308 */ /* 0x000fe20000000800 */
[C---:B------:R-:W-:Y:S01]  /*4b30*/  FSETP.NEU.FTZ.AND P0, PT, R152.reuse, -INF , PT ;  /* 0xff8000009800780b */ /* 0x040fe20003f1d000 */
[----:B------:R-:W-:-:S02]  /*4b40*/  FMUL.FTZ R201, R152, c[0x0][0x2d0] ;  /* 0x0000b40098c97a20 */ /* 0x000fc40000410000 */
[--C-:B------:R-:W-:Y:S02]  /*4b50*/  FFMA.FTZ R195, R91, c[0x0][0x2d0], -R200.reuse ;  /* 0x0000b4005bc37a23 */ /* 0x100fe400000108c8 */
[C---:B------:R-:W-:Y:S01]  /*4b60*/  HMMA.16816.F32 R128, R96.reuse, R134, RZ ;  /* 0x000000866080723c */ /* 0x040fe200000018ff */
[----:B------:R-:W-:Y:S01]  /*4b70*/  FSEL R201, R201, RZ, P0 ;  /* 0x000000ffc9c97208 */ /* 0x000fe20000000000 */
[----:B------:R-:W1:Y:S01]  /*4b80*/  MUFU.EX2 R182, R182 ;  /* 0x000000b600b67308 */ /* 0x000e620000000800 */
[----:B---3--:R-:W-:Y:S01]  /*4b90*/  F2FP.PACK_AB R58, R237, R170 ;  /* 0x000000aaed3a723e */ /* 0x008fe200000000ff */
[----:B------:R-:W-:Y:S01]  /*4ba0*/  FFMA.FTZ R194, R89, c[0x0][0x2d0], -R200 ;  /* 0x0000b40059c27a23 */ /* 0x000fe200000108c8 */
[----:B------:R-:W-:Y:S01]  /*4bb0*/  PLOP3.LUT P0, PT, PT, PT, UP1, 0x40, 0x0 ;  /* 0x000000000000781c */ /* 0x000fe20003f0e818 */
[--C-:B------:R-:W-:Y:S02]  /*4bc0*/  FFMA.FTZ R185, R108, c[0x0][0x2d0], -R201.reuse ;  /* 0x0000b4006cb97a23 */ /* 0x100fe400000108c9 */
[----:B------:R-:W-:Y:S01]  /*4bd0*/  HMMA.16816.F32 R64, R96, R62, RZ ;  /* 0x0000003e6040723c */ /* 0x000fe200000018ff */
[--C-:B------:R-:W-:Y:S01]  /*4be0*/  FFMA.FTZ R188, R94, c[0x0][0x2d0], -R201.reuse ;  /* 0x0000b4005ebc7a23 */ /* 0x100fe200000108c9 */
[----:B------:R-:W-:Y:S01]  /*4bf0*/  MUFU.EX2 R183, R183 ;  /* 0x000000b700b77308 */ /* 0x000fe20000000800 */
[----:B------:R-:W-:-:S02]  /*4c00*/  FFMA.FTZ R191, R92, c[0x0][0x2d0], -R201 ;  /* 0x0000b4005cbf7a23 */ /* 0x000fc400000108c9 */
[--C-:B------:R-:W-:Y:S02]  /*4c10*/  FFMA.FTZ R190, R90, c[0x0][0x2d0], -R201.reuse ;  /* 0x0000b4005abe7a23 */ /* 0x100fe400000108c9 */
[----:B------:R-:W-:Y:S01]  /*4c20*/  FFMA.FTZ R193, R73, c[0x0][0x2d0], -R200 ;  /* 0x0000b40049c17a23 */ /* 0x000fe200000108c8 */
[C---:B------:R-:W-:Y:S01]  /*4c30*/  HMMA.16816.F32 R80, R96.reuse, R78, RZ ;  /* 0x0000004e6050723c */ /* 0x040fe200000018ff */
[--C-:B------:R-:W-:Y:S01]  /*4c40*/  FFMA.FTZ R199, R88, c[0x0][0x2d0], -R201.reuse ;  /* 0x0000b40058c77a23 */ /* 0x100fe200000108c9 */
[----:B------:R-:W2:Y:S01]  /*4c50*/  MUFU.EX2 R184, R184 ;  /* 0x000000b800b87308 */ /* 0x000ea20000000800 */
[----:B-1----:R-:W-:Y:S01]  /*4c60*/  F2FP.PACK_AB R92, R182, R181 ;  /* 0x000000b5b65c723e */ /* 0x002fe200000000ff */
[--C-:B------:R-:W-:Y:S02]  /*4c70*/  FFMA.FTZ R196, R72, c[0x0][0x2d0], -R201.reuse ;  /* 0x0000b40048c47a23 */ /* 0x100fe400000108c9 */
[--C-:B------:R-:W-:Y:S02]  /*4c80*/  FFMA.FTZ R197, R74, c[0x0][0x2d0], -R201.reuse ;  /* 0x0000b4004ac57a23 */ /* 0x100fe400000108c9 */
[----:B------:R-:W-:Y:S01]  /*4c90*/  HMMA.16816.F32 R96, R96, R6, RZ ;  /* 0x000000066060723c */ /* 0x000fe200000018ff */
[----:B------:R-:W-:Y:S01]  /*4ca0*/  FFMA.FTZ R198, R75, c[0x0][0x2d0], -R201 ;  /* 0x0000b4004bc67a23 */ /* 0x000fe200000108c9 */
[----:B------:R-:W-:Y:S01]  /*4cb0*/  MUFU.EX2 R185, R185 ;  /* 0x000000b900b97308 */ /* 0x000fe20000000800 */
[----:B------:R-:W-:-:S02]  /*4cc0*/  FADD.FTZ R182, R181, R182 ;  /* 0x000000b6b5b67221 */ /* 0x000fc40000010000 */
[----:B------:R-:W-:Y:S02]  /*4cd0*/  FFMA.FTZ R233, R176, c[0x0][0x2d0], -R200 ;  /* 0x0000b400b0e97a23 */ /* 0x000fe400000108c8 */
[----:B------:R-:W-:Y:S01]  /*4ce0*/  FFMA.FTZ R231, R189, c[0x0][0x2d0], -R201 ;  /* 0x0000b400bde77a23 */ /* 0x000fe200000108c9 */
[C---:B------:R-:W-:Y:S01]  /*4cf0*/  HMMA.16816.F32 R144, R8.reuse, R156, R144 ;  /* 0x0000009c0890723c */ /* 0x040fe20000001890 */
[----:B------:R-:W-:Y:S01]  /*4d00*/  FADD.FTZ R168, R168, R155 ;  /* 0x0000009ba8a87221 */ /* 0x000fe20000010000 */
[----:B------:R-:W1:Y:S01]  /*4d10*/  MUFU.EX2 R188, R188 ;  /* 0x000000bc00bc7308 */ /* 0x000e620000000800 */
[C---:B--2---:R-:W-:Y:S01]  /*4d20*/  F2FP.PACK_AB R94, R184.reuse, R183 ;  /* 0x000000b7b85e723e */ /* 0x044fe200000000ff */
[----:B------:R-:W-:Y:S02]  /*4d30*/  FADD.FTZ R183, R183, R182 ;  /* 0x000000b6b7b77221 */ /* 0x000fe40000010000 */
[----:B------:R-:W-:Y:S02]  /*4d40*/  FADD.FTZ R173, R173, R168 ;  /* 0x000000a8adad7221 */ /* 0x000fe40000010000 */
[----:B------:R-:W-:Y:S01]  /*4d50*/  HMMA.16816.F32 R104, R8, R48, R104 ;  /* 0x000000300868723c */ /* 0x000fe20000001868 */
[----:B------:R-:W-:Y:S01]  /*4d60*/  FADD.FTZ R183, R184, R183 ;  /* 0x000000b7b8b77221 */ /* 0x000fe20000010000 */
[----:B------:R-:W-:Y:S01]  /*4d70*/  MUFU.EX2 R191, R191 ;  /* 0x000000bf00bf7308 */ /* 0x000fe20000000800 */
[----:B------:R-:W-:-:S04]  /*4d80*/  FADD.FTZ R170, R170, R173 ;  /* 0x000000adaaaa7221 */ /* 0x000fc80000010000 */
[----:B------:R-:W-:Y:S01]  /*4d90*/  FADD.FTZ R237, R237, R170 ;  /* 0x000000aaeded7221 */ /* 0x000fe20000010000 */
[----:B------:R-:W-:Y:S02]  /*4da0*/  HMMA.16816.F32 R120, R8, R44, R120 ;  /* 0x0000002c0878723c */ /* 0x000fe40000001878 */
[----:B------:R-:W2:Y:S01]  /*4db0*/  MUFU.EX2 R190, R190 ;  /* 0x000000be00be7308 */ /* 0x000ea20000000800 */
[----:B-1----:R-:W-:Y:S01]  /*4dc0*/  F2FP.PACK_AB R93, R188, R185 ;  /* 0x000000b9bc5d723e */ /* 0x002fe200000000ff */
[----:B------:R-:W-:-:S04]  /*4dd0*/  FADD.FTZ R188, R185, R188 ;  /* 0x000000bcb9bc7221 */ /* 0x000fc80000010000 */
[C---:B------:R-:W-:Y:S02]  /*4de0*/  HMMA.16816.F32 R52, R8.reuse, R40, R52 ;  /* 0x000000280834723c */ /* 0x040fe40000001834 */
[----:B------:R-:W-:Y:S06]  /*4df0*/  MUFU.EX2 R172, R172 ;  /* 0x000000ac00ac7308 */ /* 0x000fec0000000800 */
[----:B------:R-:W-:Y:S02]  /*4e00*/  HMMA.16816.F32 R68, R8, R36, R68 ;  /* 0x000000240844723c */ /* 0x000fe40000001844 */
[----:B------:R-:W1:Y:S01]  /*4e10*/  MUFU.EX2 R175, R175 ;  /* 0x000000af00af7308 */ /* 0x000e620000000800 */
[----:B--2---:R-:W-:Y:S01]  /*4e20*/  F2FP.PACK_AB R95, R190, R191 ;  /* 0x000000bfbe5f723e */ /* 0x004fe200000000ff */
[----:B------:R-:W-:-:S04]  /*4e30*/  FADD.FTZ R191, R191, R188 ;  /* 0x000000bcbfbf7221 */ /* 0x000fc80000010000 */
[C---:B------:R-:W-:Y:S01]  /*4e40*/  HMMA.16816.F32 R84, R8.reuse, R32, R84 ;  /* 0x000000200854723c */ /* 0x040fe20000001854 */
[----:B------:R-:W-:Y:S01]  /*4e50*/  FADD.FTZ R190, R190, R191 ;  /* 0x000000bfbebe7221 */ /* 0x000fe20000010000 */
[----:B------:R-:W-:Y:S06]  /*4e60*/  MUFU.EX2 R174, R174 ;  /* 0x000000ae00ae7308 */ /* 0x000fec0000000800 */
[----:B------:R-:W-:Y:S02]  /*4e70*/  HMMA.16816.F32 R100, R8, R158, R100 ;  /* 0x0000009e0864723c */ /* 0x000fe40000001864 */
[----:B------:R-:W2:Y:S01]  /*4e80*/  MUFU.EX2 R235, R235 ;  /* 0x000000eb00eb7308 */ /* 0x000ea20000000800 */
[----:B-1----:R-:W-:Y:S01]  /*4e90*/  F2FP.PACK_AB R57, R175, R172 ;  /* 0x000000acaf39723e */ /* 0x002fe200000000ff */
[----:B------:R-:W-:-:S04]  /*4ea0*/  FADD.FTZ R172, R172, R153 ;  /* 0x00000099acac7221 */ /* 0x000fc80000010000 */
[C---:B------:R-:W-:Y:S01]  /*4eb0*/  HMMA.16816.F32 R116, R8.reuse, R50, R116 ;  /* 0x000000320874723c */ /* 0x040fe20000001874 */
[----:B------:R-:W-:Y:S01]  /*4ec0*/  FADD.FTZ R175, R175, R172 ;  /* 0x000000acafaf7221 */ /* 0x000fe20000010000 */
[----:B------:R-:W-:Y:S06]  /*4ed0*/  MUFU.EX2 R192, R192 ;  /* 0x000000c000c07308 */ /* 0x000fec0000000800 */
[----:B------:R-:W-:Y:S01]  /*4ee0*/  HMMA.16816.F32 R128, R8, R46, R128 ;  /* 0x0000002e0880723c */ /* 0x000fe20000001880 */
[----:B--2---:R-:W-:Y:S01]  /*4ef0*/  F2FP.PACK_AB R59, R235, R174 ;  /* 0x000000aeeb3b723e */ /* 0x004fe200000000ff */
[----:B------:R-:W1:Y:S01]  /*4f00*/  MUFU.EX2 R195, R195 ;  /* 0x000000c300c37308 */ /* 0x000e620000000800 */
[----:B------:R-:W-:-:S05]  /*4f10*/  FADD.FTZ R174, R174, R175 ;  /* 0x000000afaeae7221 */ /* 0x000fca0000010000 */
[C---:B------:R-:W-:Y:S01]  /*4f20*/  HMMA.16816.F32 R64, R8.reuse, R42, R64 ;  /* 0x0000002a0840723c */ /* 0x040fe20000001840 */
[----:B------:R-:W-:Y:S01]  /*4f30*/  FADD.FTZ R235, R235, R174 ;  /* 0x000000aeebeb7221 */ /* 0x000fe20000010000 */
[----:B------:R-:W-:Y:S06]  /*4f40*/  MUFU.EX2 R194, R194 ;  /* 0x000000c200c27308 */ /* 0x000fec0000000800 */
[C---:B------:R-:W-:Y:S02]  /*4f50*/  HMMA.16816.F32 R80, R8.reuse, R38, R80 ;  /* 0x000000260850723c */ /* 0x040fe40000001850 */
[----:B------:R-:W-:Y:S06]  /*4f60*/  MUFU.EX2 R193, R193 ;  /* 0x000000c100c17308 */ /* 0x000fec0000000800 */
[----:B------:R-:W-:Y:S01]  /*4f70*/  HMMA.16816.F32 R96, R8, R34, R96 ;  /* 0x000000220860723c */ /* 0x000fe20000001860 */
[----:B------:R-:W2:Y:S01]  /*4f80*/  LDSM.16.MT88.4 R8, [R212+0x2100] ;  /* 0x00210000d408783b */ /* 0x000ea20000004200 */
[----:B------:R-:W-:Y:S06]  /*4f90*/  MUFU.EX2 R199, R199 ;  /* 0x000000c700c77308 */ /* 0x000fec0000000800 */
[C---:B------:R-:W-:Y:S02]  /*4fa0*/  HMMA.16816.F32 R108, R92.reuse, R112, RZ ;  /* 0x000000705c6c723c */ /* 0x040fe400000018ff */
[----:B------:R-:W3:Y:S06]  /*4fb0*/  MUFU.EX2 R196, R196 ;  /* 0x000000c400c47308 */ /* 0x000eec0000000800 */
[C---:B------:R-:W-:Y:S02]  /*4fc0*/  HMMA.16816.F32 R124, R92.reuse, R132, RZ ;  /* 0x000000845c7c723c */ /* 0x040fe400000018ff */
[----:B------:R-:W-:Y:S06]  /*4fd0*/  MUFU.EX2 R197, R197 ;  /* 0x000000c500c57308 */ /* 0x000fec0000000800 */
[----:B------:R-:W-:Y:S02]  /*4fe0*/  HMMA.16816.F32 R88, R92, R4, RZ ;  /* 0x000000045c58723c */ /* 0x000fe400000018ff */
[----:B------:R-:W4:Y:S05]  /*4ff0*/  MUFU.EX2 R198, R198 ;  /* 0x000000c600c67308 */ /* 0x000f2a0000000800 */
[----:B-1----:R-:W-:Y:S01]  /*5000*/  F2FP.PACK_AB R4, R195, R192 ;  /* 0x000000c0c304723e */ /* 0x002fe200000000ff */
[----:B------:R-:W-:Y:S01]  /*5010*/  HMMA.16816.F32 R144, R56, R28, R144 ;  /* 0x0000001c3890723c */ /* 0x000fe20000001890 */
[----:B---3--:R-:W-:Y:S01]  /*5020*/  F2FP.PACK_AB R5, R196, R199 ;  /* 0x000000c7c405723e */ /* 0x008fe200000000ff */
[----:B------:R-:W-:Y:S01]  /*5030*/  FADD.FTZ R192, R192, R183 ;  /* 0x000000b7c0c07221 */ /* 0x000fe20000010000 */
[----:B------:R-:W-:Y:S01]  /*5040*/  MUFU.EX2 R233, R233 ;  /* 0x000000e900e97308 */ /* 0x000fe20000000800 */
[----:B------:R-:W-:-:S02]  /*5050*/  FADD.FTZ R199, R199, R190 ;  /* 0x000000bec7c77221 */ /* 0x000fc40000010000 */
[----:B------:R-:W-:Y:S02]  /*5060*/  FADD.FTZ R195, R195, R192 ;  /* 0x000000c0c3c37221 */ /* 0x000fe40000010000 */
[C---:B------:R-:W-:Y:S01]  /*5070*/  HMMA.16816.F32 R104, R56.reuse, R24, R104 ;  /* 0x000000183868723c */ /* 0x040fe20000001868 */
[----:B------:R-:W-:Y:S02]  /*5080*/  FADD.FTZ R196, R196, R199 ;  /* 0x000000c7c4c47221 */ /* 0x000fe40000010000 */
[----:B------:R-:W-:Y:S05]  /*5090*/  MUFU.EX2 R231, R231 ;  /* 0x000000e700e77308 */ /* 0x000fea0000000800 */
[C---:B------:R-:W-:Y:S08]  /*50a0*/  HMMA.16816.F32 R120, R56.reuse, R20, R120 ;  /* 0x000000143878723c */ /* 0x040ff00000001878 */
[C---:B------:R-:W-:Y:S08]  /*50b0*/  HMMA.16816.F32 R52, R56.reuse, R16, R52 ;  /* 0x000000103834723c */ /* 0x040ff00000001834 */
[C---:B------:R-:W-:Y:S08]  /*50c0*/  HMMA.16816.F32 R68, R56.reuse, R12, R68 ;  /* 0x0000000c3844723c */ /* 0x040ff00000001844 */
[C---:B--2---:R-:W-:Y:S08]  /*50d0*/  HMMA.16816.F32 R84, R56.reuse, R8, R84 ;  /* 0x000000083854723c */ /* 0x044ff00000001854 */
[C---:B------:R-:W-:Y:S08]  /*50e0*/  HMMA.16816.F32 R100, R56.reuse, R30, R100 ;  /* 0x0000001e3864723c */ /* 0x040ff00000001864 */
[C---:B------:R-:W-:Y:S08]  /*50f0*/  HMMA.16816.F32 R116, R56.reuse, R26, R116 ;  /* 0x0000001a3874723c */ /* 0x040ff00000001874 */
[C---:B------:R-:W-:Y:S08]  /*5100*/  HMMA.16816.F32 R128, R56.reuse, R22, R128 ;  /* 0x000000163880723c */ /* 0x040ff00000001880 */
[C---:B------:R-:W-:Y:S08]  /*5110*/  HMMA.16816.F32 R64, R56.reuse, R18, R64 ;  /* 0x000000123840723c */ /* 0x040ff00000001840 */
[C---:B------:R-:W-:Y:S08]  /*5120*/  HMMA.16816.F32 R80, R56.reuse, R14, R80 ;  /* 0x0000000e3850723c */ /* 0x040ff00000001850 */
[----:B------:R-:W-:Y:S08]  /*5130*/  HMMA.16816.F32 R96, R56, R10, R96 ;  /* 0x0000000a3860723c */ /* 0x000ff00000001860 */
[C---:B------:R-:W-:Y:S08]  /*5140*/  HMMA.16816.F32 R56, R92.reuse, R60, RZ ;  /* 0x0000003c5c38723c */ /* 0x040ff000000018ff */
[C---:B------:R-:W-:Y:S08]  /*5150*/  HMMA.16816.F32 R72, R92.reuse, R76, RZ ;  /* 0x0000004c5c48723c */ /* 0x040ff000000018ff */
[C---:B------:R-:W-:Y:S08]  /*5160*/  HMMA.16816.F32 R140, R92.reuse, R136, RZ ;  /* 0x000000885c8c723c */ /* 0x040ff000000018ff */
[C---:B------:R-:W-:Y:S08]  /*5170*/  HMMA.16816.F32 R136, R92.reuse, R138, RZ ;  /* 0x0000008a5c88723c */ /* 0x040ff000000018ff */
[C---:B------:R-:W-:Y:S08]  /*5180*/  HMMA.16816.F32 R112, R92.reuse, R114, RZ ;  /* 0x000000725c70723c */ /* 0x040ff000000018ff */
[C---:B------:R-:W-:Y:S08]  /*5190*/  HMMA.16816.F32 R132, R92.reuse, R134, RZ ;  /* 0x000000865c84723c */ /* 0x040ff000000018ff */
[C---:B------:R-:W-:Y:S08]  /*51a0*/  HMMA.16816.F32 R60, R92.reuse, R62, RZ ;  /* 0x0000003e5c3c723c */ /* 0x040ff000000018ff */
[C---:B------:R-:W-:Y:S08]  /*51b0*/  HMMA.16816.F32 R76, R92.reuse, R78, RZ ;  /* 0x0000004e5c4c723c */ /* 0x040ff000000018ff */
[----:B------:R-:W-:Y:S07]  /*51c0*/  HMMA.16816.F32 R92, R92, R6, RZ ;  /* 0x000000065c5c723c */ /* 0x000fee00000018ff */
[----:B------:R-:W-:Y:S01]  /*51d0*/  F2FP.PACK_AB R6, R193, R194 ;  /* 0x000000c2c106723e */ /* 0x000fe200000000ff */
[----:B------:R-:W-:Y:S01]  /*51e0*/  FADD.FTZ R194, R194, R195 ;  /* 0x000000c3c2c27221 */ /* 0x000fe20000010000 */
[----:B----4-:R-:W-:Y:S01]  /*51f0*/  F2FP.PACK_AB R7, R198, R197 ;  /* 0x000000c5c607723e */ /* 0x010fe200000000ff */
[----:B------:R-:W-:-:S02]  /*5200*/  FADD.FTZ R197, R197, R196 ;  /* 0x000000c4c5c57221 */ /* 0x000fc40000010000 */
[----:B------:R-:W-:Y:S02]  /*5210*/  FADD.FTZ R193, R193, R194 ;  /* 0x000000c2c1c17221 */ /* 0x000fe40000010000 */
[----:B------:R-:W-:Y:S02]  /*5220*/  FADD.FTZ R197, R198, R197 ;  /* 0x000000c5c6c57221 */ /* 0x000fe40000010000 */
[C---:B------:R-:W-:Y:S07]  /*5230*/  HMMA.16816.F32 R108, R4.reuse, R48, R108 ;  /* 0x00000030046c723c */ /* 0x040fee000000186c */
[--C-:B------:R-:W-:Y:S01]  /*5240*/  FFMA.FTZ R48, R180, c[0x0][0x2d0], -R200.reuse ;  /* 0x0000b400b4307a23 */ /* 0x100fe200000108c8 */
[C---:B------:R-:W-:Y:S05]  /*5250*/  HMMA.16816.F32 R124, R4.reuse, R44, R124 ;  /* 0x0000002c047c723c */ /* 0x040fea000000187c */
[----:B------:R-:W-:Y:S02]  /*5260*/  MUFU.EX2 R48, R48 ;  /* 0x0000003000307308 */ /* 0x000fe40000000800 */
[----:B------:R-:W-:Y:S01]  /*5270*/  FFMA.FTZ R45, R179, c[0x0][0x2d0], -R200 ;  /* 0x0000b400b32d7a23 */ /* 0x000fe200000108c8 */
[C---:B------:R-:W-:Y:S05]  /*5280*/  HMMA.16816.F32 R88, R4.reuse, R32, R88 ;  /* 0x000000200458723c */ /* 0x040fea0000001858 */
[----:B------:R-:W1:Y:S02]  /*5290*/  MUFU.EX2 R45, R45 ;  /* 0x0000002d002d7308 */ /* 0x000e640000000800 */
[--C-:B------:R-:W-:Y:S01]  /*52a0*/  FFMA.FTZ R32, R178, c[0x0][0x2d0], -R201.reuse ;  /* 0x0000b400b2207a23 */ /* 0x100fe200000108c9 */
[----:B------:R-:W-:Y:S01]  /*52b0*/  HMMA.16816.F32 R56, R4, R40, R56 ;  /* 0x000000280438723c */ /* 0x000fe20000001838 */
[----:B------:R-:W-:-:S04]  /*52c0*/  FFMA.FTZ R33, R186, c[0x0][0x2d0], -R201 ;  /* 0x0000b400ba217a23 */ /* 0x000fc800000108c9 */
[----:B------:R-:W-:Y:S02]  /*52d0*/  MUFU.EX2 R32, R32 ;  /* 0x0000002000207308 */ /* 0x000fe40000000800 */
[----:B------:R-:W-:Y:S01]  /*52e0*/  FFMA.FTZ R40, R177, c[0x0][0x2d0], -R200 ;  /* 0x0000b400b1287a23 */ /* 0x000fe200000108c8 */
[C---:B------:R-:W-:Y:S05]  /*52f0*/  HMMA.16816.F32 R72, R4.reuse, R36, R72 ;  /* 0x000000240448723c */ /* 0x040fea0000001848 */
[----:B------:R-:W2:Y:S02]  /*5300*/  MUFU.EX2 R33, R33 ;  /* 0x0000002100217308 */ /* 0x000ea40000000800 */
[----:B------:R-:W-:Y:S01]  /*5310*/  FFMA.FTZ R36, R187, c[0x0][0x2d0], -R201 ;  /* 0x0000b400bb247a23 */ /* 0x000fe200000108c9 */
[C---:B------:R-:W-:Y:S05]  /*5320*/  HMMA.16816.F32 R140, R4.reuse, R156, R140 ;  /* 0x0000009c048c723c */ /* 0x040fea000000188c */
[----:B------:R-:W3:Y:S03]  /*5330*/  MUFU.EX2 R40, R40 ;  /* 0x0000002800287308 */ /* 0x000ee60000000800 */
[C---:B------:R-:W-:Y:S05]  /*5340*/  HMMA.16816.F32 R136, R4.reuse, R158, R136 ;  /* 0x0000009e0488723c */ /* 0x040fea0000001888 */
[----:B------:R-:W4:Y:S03]  /*5350*/  MUFU.EX2 R36, R36 ;  /* 0x0000002400247308 */ /* 0x000f260000000800 */
[C---:B------:R-:W-:Y:S08]  /*5360*/  HMMA.16816.F32 R112, R4.reuse, R50, R112 ;  /* 0x000000320470723c */ /* 0x040ff00000001870 */
[C---:B------:R-:W-:Y:S08]  /*5370*/  HMMA.16816.F32 R132, R4.reuse, R46, R132 ;  /* 0x0000002e0484723c */ /* 0x040ff00000001884 */
[C---:B------:R-:W-:Y:S08]  /*5380*/  HMMA.16816.F32 R60, R4.reuse, R42, R60 ;  /* 0x0000002a043c723c */ /* 0x040ff0000000183c */
[C---:B------:R-:W-:Y:S08]  /*5390*/  HMMA.16816.F32 R76, R4.reuse, R38, R76 ;  /* 0x00000026044c723c */ /* 0x040ff0000000184c */
[----:B------:R-:W-:Y:S07]  /*53a0*/  HMMA.16816.F32 R92, R4, R34, R92 ;  /* 0x00000022045c723c */ /* 0x000fee000000185c */
[----:B-1----:R-:W-:Y:S01]  /*53b0*/  F2FP.PACK_AB R4, R45, R48 ;  /* 0x000000302d04723e */ /* 0x002fe200000000ff */
[----:B------:R-:W-:Y:S01]  /*53c0*/  FADD.FTZ R48, R48, R193 ;  /* 0x000000c130307221 */ /* 0x000fe20000010000 */
[----:B--2---:R-:W-:Y:S01]  /*53d0*/  F2FP.PACK_AB R5, R33, R32 ;  /* 0x000000202105723e */ /* 0x004fe200000000ff */
[----:B------:R-:W-:Y:S01]  /*53e0*/  FADD.FTZ R32, R32, R197 ;  /* 0x000000c520207221 */ /* 0x000fe20000010000 */
[----:B---3--:R-:W-:Y:S01]  /*53f0*/  F2FP.PACK_AB R6, R233, R40 ;  /* 0x00000028e906723e */ /* 0x008fe200000000ff */
[----:B------:R-:W-:Y:S01]  /*5400*/  FADD.FTZ R45, R45, R48 ;  /* 0x000000302d2d7221 */ /* 0x000fe20000010000 */
[----:B----4-:R-:W-:Y:S01]  /*5410*/  F2FP.PACK_AB R7, R231, R36 ;  /* 0x00000024e707723e */ /* 0x010fe200000000ff */
[----:B------:R-:W-:-:S02]  /*5420*/  FADD.FTZ R33, R33, R32 ;  /* 0x0000002021217221 */ /* 0x000fc40000010000 */
[----:B------:R-:W-:Y:S02]  /*5430*/  FADD.FTZ R40, R40, R45 ;  /* 0x0000002d28287221 */ /* 0x000fe40000010000 */
[----:B------:R-:W-:Y:S02]  /*5440*/  FADD.FTZ R36, R36, R33 ;  /* 0x0000002124247221 */ /* 0x000fe40000010000 */
[----:B------:R-:W-:Y:S01]  /*5450*/  HMMA.16816.F32 R140, R4, R28, R140 ;  /* 0x0000001c048c723c */ /* 0x000fe2000000188c */
[----:B------:R-:W-:Y:S02]  /*5460*/  FADD.FTZ R233, R233, R40 ;  /* 0x00000028e9e97221 */ /* 0x000fe40000010000 */
[----:B------:R-:W-:-:S05]  /*5470*/  FADD.FTZ R231, R231, R36 ;  /* 0x00000024e7e77221 */ /* 0x000fca0000010000 */
[C---:B------:R-:W-:Y:S08]  /*5480*/  HMMA.16816.F32 R136, R4.reuse, R30, R136 ;  /* 0x0000001e0488723c */ /* 0x040ff00000001888 */
        /* <DEDUP_REMOVED lines=9> */
[----:B------:R-:W-:Y:S01]  /*5520*/  HMMA.16816.F32 R92, R4, R10, R92 ;  /* 0x0000000a045c723c */ /* 0x000fe2000000185c */
[----:B------:R-:W-:Y:S07]  /*5530*/  @P0 BRA `(.L_x_403) ;  /* 0x0000015000000947 */ /* 0x000fee0003800000 */
[----:B------:R-:W-:Y:S01]  /*5540*/  ISETP.LT.AND P0, PT, RZ, UR4, PT ;  /* 0x00000004ff007c0c */ /* 0x000fe2000bf01270 */
[----:B------:R-:W-:-:S02]  /*5550*/  UIADD3 UR14, UR4, -0x1, URZ ;  /* 0xffffffff040e7890 */ /* 0x000fc4000fffe03f */
[----:B------:R-:W-:-:S10]  /*5560*/  ULDC UR12, c[0x0][0x32c] ;  /* 0x0000cb00000c7ab9 */ /* 0x000fd40000000800 */
[----:B------:R-:W-:Y:S05]  /*5570*/  @P0 BRA `(.L_x_404) ;  /* 0x0000008000000947 */ /* 0x000fea0003800000 */
[----:B------:R-:W-:Y:S02]  /*5580*/  UISETP.NE.AND UP0, UPT, UR12, 0x1, UPT ;  /* 0x000000010c00788c */ /* 0x000fe4000bf05270 */
[----:B------:R-:W-:-:S03]  /*5590*/  UIADD3 UR14, -UR4, URZ, URZ ;  /* 0x0000003f040e7290 */ /* 0x000fc6000fffe13f */
[----:B------:R-:W-:Y:S02]  /*55a0*/  ULDC.64 UR4, c[0x0][0x330] ;  /* 0x0000cc0000047ab9 */ /* 0x000fe40000000a00 */
[----:B------:R-:W-:-:S07]  /*55b0*/  UIMAD.WIDE.U32 UR16, UR14, UR4, URZ ;  /* 0x000000040e1072a5 */ /* 0x000fce000f8e003f */
[----:B------:R-:W-:Y:S02]  /*55c0*/  @UP0 UMOV UR15, UR17 ;  /* 0x00000011000f0c82 */ /* 0x000fe40008000000 */
[----:B------:R-:W-:-:S04]  /*55d0*/  @UP0 USHF.R.U32.HI UR14, URZ, UR5, UR15 ;  /* 0x000000053f0e0299 */ /* 0x000fc8000801160f */
[----:B------:R-:W-:Y:S01]  /*55e0*/  ULOP3.LUT UR14, URZ, UR14, URZ, 0x33, !UPT ;  /* 0x0000000e3f0e7292 */ /* 0x000fe2000f8e333f */
[----:B------:R-:W-:Y:S05]  /*55f0*/  BRA `(.L_x_405) ;  /* 0x0000005000007947 */ /* 0x000fea0003800000 */
.L_x_404:
[----:B------:R-:W-:Y:S02]  /*5600*/  UISETP.NE.AND UP0, UPT, UR12, 0x1, UPT ;  /* 0x000000010c00788c */ /* 0x000fe4000bf05270 */
[----:B------:R-:W-:Y:S02]  /*5610*/  ULDC.64 UR4, c[0x0][0x330] ;  /* 0x0000cc0000047ab9 */ /* 0x000fe40000000a00 */
[----:B------:R-:W-:-:S07]  /*5620*/  UIMAD.WIDE.U32 UR16, UR14, UR4, URZ ;  /* 0x000000040e1072a5 */ /* 0x000fce000f8e003f */
[----:B------:R-:W-:Y:S02]  /*5630*/  @UP0 UMOV UR15, UR17 ;  /* 0x00000011000f0c82 */ /* 0x000fe40008000000 */
[----:B------:R-:W-:Y:S02]  /*5640*/  @UP0 USHF.R.U32.HI UR14, URZ, UR5, UR15 ;  /* 0x000000053f0e0299 */ /* 0x000fe4000801160f */
.L_x_405:
[----:B------:R-:W-:Y:S02]  /*5650*/  ULDC UR4, c[0x0][0x32c] ;  /* 0x0000cb0000047ab9 */ /* 0x000fe40000000800 */
[----:B------:R-:W-:-:S04]  /*5660*/  UIMAD UR4, UR14, UR12, UR4 ;  /* 0x0000000c0e0472a4 */ /* 0x000fc8000f8e0204 */
[----:B------:R-:W-:-:S04]  /*5670*/  UISETP.LT.AND UP0, UPT, UR13, UR4, UPT ;  /* 0x000000040d00728c */ /* 0x000fc8000bf01270 */
[----:B------:R-:W-:-:S03]  /*5680*/  USEL UR13, UR13, UR4, UP0 ;  /* 0x000000040d0d7287 */ /* 0x000fc60008000000 */
.L_x_403:
[----:B------:R-:W1:Y:S01]  /*5690*/  R2UR UR12, R219 ;  /* 0x00000000db0c73c2 */ /* 0x000e6200000e0000 */
[----:B------:R-:W-:-:S04]  /*56a0*/  UIMAD.WIDE UR4, UR13, 0x2aaaaaab, URZ ;  /* 0x2aaaaaab0d0478a5 */ /* 0x000fc8000f8e023f */
[----:B------:R-:W-:-:S04]  /*56b0*/  USHF.R.U32.HI UR4, URZ, 0x1f, UR5 ;  /* 0x0000001f3f047899 */ /* 0x000fc80008011605 */
[----:B------:R-:W-:-:S04]  /*56c0*/  ULEA.HI.SX32 UR4, UR5, UR4, 0x1d ;  /* 0x0000000405047291 */ /* 0x000fc8000f8fea3f */
[----:B-1----:R-:W-:-:S04]  /*56d0*/  UISETP.LT.AND UP0, UPT, UR12, UR4, UPT ;  /* 0x000000040c00728c */ /* 0x002fc8000bf01270 */
[----:B------:R-:W-:-:S06]  /*56e0*/  USEL UR4, UR12, UR4, !UP0 ;  /* 0x000000040c047287 */ /* 0x000fcc000c000000 */
[----:B------:R-:W-:-:S13]  /*56f0*/  ISETP.GE.AND P0, PT, R230, UR4, PT ;  /* 0x00000004e6007c0c */ /* 0x000fda000bf06270 */
[----:B------:R-:W-:Y:S05]  /*5700*/  @!P0 BRA `(.L_x_406) ;  /* 0x00003e3000008947 */ /* 0x000fea0003800000 */
[----:B------:R-:W-:Y:S01]  /*5710*/  IADD3 R239, P0, R220, 0x20, RZ ;  /* 0x00000020dcef7810 */ /* 0x000fe20007f1e0ff */
[----:B------:R-:W-:Y:S01]  /*5720*/  IMAD.MOV.U32 R148, RZ, RZ, R149 ;  /* 0x000000ffff947224 */ /* 0x000fe200078e0095 */
[----:B------:R-:W-:Y:S01]  /*5730*/  IADD3 R203, P1, R224, 0x20, RZ ;  /* 0x00000020e0cb7810 */ /* 0x000fe20007f3e0ff */
[----:B------:R-:W-:Y:S01]  /*5740*/  IMAD.MOV.U32 R150, RZ, RZ, R151 ;  /* 0x000000ffff967224 */ /* 0x000fe200078e0097 */
[-C--:B------:R-:W-:Y:S01]  /*5750*/  IADD3.X R238, RZ, R227.reuse, RZ, P0, !PT ;  /* 0x000000e3ffee7210 */ /* 0x080fe200007fe4ff */
[----:B------:R-:W-:Y:S01]  /*5760*/  IMAD.MOV.U32 R0, RZ, RZ, R152 ;  /* 0x000000ffff007224 */ /* 0x000fe200078e0098 */
[----:B------:R-:W-:Y:S01]  /*5770*/  IADD3 R236, P2, R220, 0x40, RZ ;  /* 0x00000040dcec7810 */ /* 0x000fe20007f5e0ff */
[----:B------:R-:W-:Y:S01]  /*5780*/  IMAD.MOV.U32 R2, RZ, RZ, R3 ;  /* 0x000000ffff027224 */ /* 0x000fe200078e0003 */
[----:B------:R-:W-:Y:S01]  /*5790*/  IADD3 R201, P0, R224, 0x40, RZ ;  /* 0x00000040e0c97810 */ /* 0x000fe20007f1e0ff */
[----:B------:R-:W-:Y:S01]  /*57a0*/  IMAD.X R202, RZ, RZ, R229, P1 ;  /* 0x000000ffffca7224 */ /* 0x000fe200008e06e5 */
[----:B------:R-:W-:-:S02]  /*57b0*/  IADD3.X R234, RZ, R227, RZ, P2, !PT ;  /* 0x000000e3ffea7210 */ /* 0x000fc400017fe4ff */
[----:B------:R-:W-:Y:S02]  /*57c0*/  IADD3.X R200, RZ, R229, RZ, P0, !PT ;  /* 0x000000e5ffc87210 */ /* 0x000fe400007fe4ff */
.L_x_425:
[----:B------:R-:W-:Y:S04]  /*57d0*/  DEPBAR.LE SB0, 0x0 ;  /* 0x000080000000791a */ /* 0x000fe80000000000 */
[----:B------:R-:W-:Y:S01]  /*57e0*/  BAR.SYNC.DEFER_BLOCKING 0x0 ;  /* 0x0000000000007b1d */ /* 0x000fe20000010000 */
[----:B------:R-:W-:Y:S05]  /*57f0*/  ISETP.GT.AND P0, PT, R219, R230, PT ;  /* 0x000000e6db00720c */ /* 0x000fea0003f04270 */
[----:B------:R1:W2:Y:S04]  /*5800*/  LDSM.16.M88.4 R152, [R217+0x4900] ;  /* 0x00490000d998783b */ /* 0x0002a80000000200 */
[----:B------:R1:W3:Y:S04]  /*5810*/  LDSM.16.M88.4 R160, [R217+0x5900] ;  /* 0x00590000d9a0783b */ /* 0x0002e80000000200 */
[----:B------:R1:W4:Y:S04]  /*5820*/  LDSM.16.M88.4 R156, [R216+0x2500] ;  /* 0x00250000d89c783b */ /* 0x0003280000000200 */
[----:B------:R1:W1:Y:S04]  /*5830*/  LDSM.16.M88.4 R164, [R216+0x2900] ;  /* 0x00290000d8a4783b */ /* 0x0002680000000200 */
[----:B------:R1:W1:Y:S04]  /*5840*/  LDSM.16.M88.4 R168, [R216+0x2d00] ;  /* 0x002d0000d8a8783b */ /* 0x0002680000000200 */
[----:B------:R1:W1:Y:S04]  /*5850*/  LDSM.16.M88.4 R172, [R213+0x4900] ;  /* 0x00490000d5ac783b */ /* 0x0002680000000200 */
[----:B------:R1:W1:Y:S04]  /*5860*/  LDSM.16.M88.4 R180, [R213+0x5900] ;  /* 0x00590000d5b4783b */ /* 0x0002680000000200 */
[----:B------:R1:W1:Y:S04]  /*5870*/  LDSM.16.M88.4 R176, [R215] ;  /* 0x00000000d7b0783b */ /* 0x0002680000000200 */
[----:B------:R1:W1:Y:S04]  /*5880*/  LDSM.16.M88.4 R184, [R211] ;  /* 0x00000000d3b8783b */ /* 0x0002680000000200 */
[----:B------:R1:W1:Y:S01]  /*5890*/  LDSM.16.M88.4 R188, [R210] ;  /* 0x00000000d2bc783b */ /* 0x0002620000000200 */
[----:B------:R-:W-:-:S05]  /*58a0*/  @P0 BRA `(.L_x_407) ;  /* 0x000002d000000947 */ /* 0x000fca0003800000 */
[----:B------:R-:W-:Y:S01]  /*58b0*/  SHF.R.S32.HI R3, RZ, 0x1f, R230 ;  /* 0x0000001fff037819 */ /* 0x000fe200000114e6 */
[C---:B------:R-:W-:Y:S04]  /*58c0*/  IMAD.WIDE.U32 R6, R230.reuse, c[0x0][0x208], RZ ;  /* 0x00008200e6067a25 */ /* 0x040fe800078e00ff */
[----:B------:R-:W-:Y:S02]  /*58d0*/  IMAD R3, R3, c[0x0][0x208], RZ ;  /* 0x0000820003037a24 */ /* 0x000fe400078e02ff */
[----:B------:R-:W-:Y:S02]  /*58e0*/  @!P3 IMAD.MOV.U32 R9, RZ, RZ, c[0x0][0x208] ;  /* 0x00008200ff09b624 */ /* 0x000fe400078e00ff */
[----:B------:R-:W-:Y:S02]  /*58f0*/  IMAD R3, R230, c[0x0][0x20c], R3 ;  /* 0x00008300e6037a24 */ /* 0x000fe400078e0203 */
[----:B------:R-:W-:Y:S02]  /*5900*/  @!P3 IMAD.MOV.U32 R4, RZ, RZ, c[0x0][0x20c] ;  /* 0x00008300ff04b624 */ /* 0x000fe400078e00ff */
[----:B------:R-:W-:Y:S02]  /*5910*/  IMAD.IADD R3, R7, 0x1, R3 ;  /* 0x0000000107037824 */ /* 0x000fe400078e0203 */
[----:B------:R-:W-:Y:S04]  /*5920*/  IMAD.WIDE.U32 R6, R6, 0x30, RZ ;  /* 0x0000003006067825 */ /* 0x000fe800078e00ff */
[----:B------:R-:W-:Y:S01]  /*5930*/  IMAD R3, R3, 0x30, RZ ;  /* 0x0000003003037824 */ /* 0x000fe200078e02ff */
[-C--:B------:R-:W-:Y:S02]  /*5940*/  IADD3 R5, P2, R220, R6.reuse, RZ ;  /* 0x00000006dc057210 */ /* 0x080fe40007f5e0ff */
[-C--:B------:R-:W-:Y:S01]  /*5950*/  @!P3 LEA R11, P0, R9, R6.reuse, 0x5 ;  /* 0x00000006090bb211 */ /* 0x080fe200078028ff */
[----:B------:R-:W-:Y:S01]  /*5960*/  IMAD.IADD R3, R7, 0x1, R3 ;  /* 0x0000000107037824 */ /* 0x000fe200078e0203 */
[-C--:B------:R-:W-:Y:S04]  /*5970*/  IADD3 R7, P1, R239, R6.reuse, RZ ;  /* 0x00000006ef077210 */ /* 0x080fe80007f3e0ff */
[----:B------:R-:W-:Y:S01]  /*5980*/  @!P3 LEA.HI.X R9, R9, R3, R4, 0x5, P0 ;  /* 0x000000030909b211 */ /* 0x000fe200000f2c04 */
[----:B------:R-:W-:Y:S01]  /*5990*/  IMAD.X R4, R3, 0x1, R227, P2 ;  /* 0x0000000103047824 */ /* 0x000fe200010e06e3 */
[----:B------:R-:W-:Y:S02]  /*59a0*/  LEA R14, P2, R5, c[0x0][0x1f8], 0x1 ;  /* 0x00007e00050e7a11 */ /* 0x000fe400078408ff */
[----:B------:R-:W-:Y:S01]  /*59b0*/  IADD3 R8, P0, R236, R6, RZ ;  /* 0x00000006ec087210 */ /* 0x000fe20007f1e0ff */
[----:B------:R-:W-:Y:S01]  /*59c0*/  IMAD.X R6, R3, 0x1, R238, P1 ;  /* 0x0000000103067824 */ /* 0x000fe200008e06ee */
[----:B------:R-:W-:Y:S02]  /*59d0*/  LEA.HI.X R15, R5, c[0x0][0x1fc], R4, 0x1, P2 ;  /* 0x00007f00050f7a11 */ /* 0x000fe400010f0c04 */
[----:B------:R-:W-:Y:S01]  /*59e0*/  LEA R12, P1, R7, c[0x0][0x1f8], 0x1 ;  /* 0x00007e00070c7a11 */ /* 0x000fe200078208ff */
[----:B------:R-:W-:Y:S01]  /*59f0*/  IMAD.X R3, R3, 0x1, R234, P0 ;  /* 0x0000000103037824 */ /* 0x000fe200000e06ea */
[C---:B------:R-:W-:Y:S01]  /*5a00*/  LEA R16, P0, R8.reuse, c[0x0][0x1f8], 0x1 ;  /* 0x00007e0008107a11 */ /* 0x040fe200078008ff */
[----:B------:R-:W-:Y:S01]  /*5a10*/  @!PT LDS RZ, [RZ] ;  /* 0x00000000fffff984 */ /* 0x000fe20000000800 */
[----:B------:R-:W-:Y:S01]  /*5a20*/  @!PT LDS RZ, [RZ] ;  /* 0x00000000fffff984 */ /* 0x000fe20000000800 */
[----:B------:R-:W-:Y:S01]  /*5a30*/  @!PT LDS RZ, [RZ] ;  /* 0x00000000fffff984 */ /* 0x000fe20000000800 */
[----:B------:R4:W-:Y:S01]  /*5a40*/  LDGSTS.E.BYPASS.LTC128B.128 [R218+0x100], [R14.64], !P6 ;  /* 0x001000000eda7fae */ /* 0x0009e2000f101d4a */
[----:B------:R-:W-:Y:S02]  /*5a50*/  LEA.HI.X R13, R7, c[0x0][0x1fc], R6, 0x1, P1 ;  /* 0x00007f00070d7a11 */ /* 0x000fe400008f0c06 */
[C---:B------:R-:W-:Y:S02]  /*5a60*/  @!P3 IADD3 R4, P2, R11.reuse, R220, RZ ;  /* 0x000000dc0b04b210 */ /* 0x040fe40007f5e0ff */
[----:B------:R-:W-:Y:S01]  /*5a70*/  LEA.HI.X R17, R8, c[0x0][0x1fc], R3, 0x1, P0 ;  /* 0x00007f0008117a11 */ /* 0x000fe200000f0c03 */
[----:B------:R4:W-:Y:S01]  /*5a80*/  LDGSTS.E.BYPASS.LTC128B.128 [R218+0xd00], [R12.64], !P5 ;  /* 0x00d000000cda7fae */ /* 0x0009e2000e901d4a */
[----:B------:R-:W-:Y:S01]  /*5a90*/  @!P3 IADD3 R3, P1, R11, R239, RZ ;  /* 0x000000ef0b03b210 */ /* 0x000fe20007f3e0ff */
[----:B------:R-:W-:Y:S01]  /*5aa0*/  @!P3 IMAD.X R5, R9, 0x1, R227, P2 ;  /* 0x000000010905b824 */ /* 0x000fe200010e06e3 */
[C---:B------:R-:W-:Y:S02]  /*5ab0*/  @!P3 LEA R20, P2, R4.reuse, c[0x0][0x1f8], 0x1 ;  /* 0x00007e000414ba11 */ /* 0x040fe400078408ff */
[----:B------:R4:W-:Y:S01]  /*5ac0*/  LDGSTS.E.BYPASS.LTC128B.128 [R218+0x1900], [R16.64], !P4 ;  /* 0x0190000010da7fae */ /* 0x0009e2000e101d4a */
[----:B------:R-:W-:Y:S01]  /*5ad0*/  @!P3 IADD3 R11, P0, R11, R236, RZ ;  /* 0x000000ec0b0bb210 */ /* 0x000fe20007f1e0ff */
[----:B------:R-:W-:Y:S01]  /*5ae0*/  @!P3 IMAD.X R6, R9, 0x1, R238, P1 ;  /* 0x000000010906b824 */ /* 0x000fe200008e06ee */
[----:B------:R-:W-:Y:S02]  /*5af0*/  @!P3 LEA.HI.X R21, R4, c[0x0][0x1fc], R5, 0x1, P2 ;  /* 0x00007f000415ba11 */ /* 0x000fe400010f0c05 */
[----:B------:R-:W-:Y:S01]  /*5b00*/  @!P3 LEA R18, P1, R3, c[0x0][0x1f8], 0x1 ;  /* 0x00007e000312ba11 */ /* 0x000fe200078208ff */
[----:B------:R-:W-:Y:S01]  /*5b10*/  @!P3 IMAD.X R8, R9, 0x1, R234, P0 ;  /* 0x000000010908b824 */ /* 0x000fe200000e06ea */
[----:B------:R-:W-:Y:S01]  /*5b20*/  @!P3 LEA R10, P0, R11, c[0x0][0x1f8], 0x1 ;  /* 0x00007e000b0aba11 */ /* 0x000fe200078008ff */
[----:B------:R4:W-:Y:S01]  /*5b30*/  @!P3 LDGSTS.E.BYPASS.LTC128B.128 [R218+0x900], [R20.64], !P6 ;  /* 0x0090000014dabfae */ /* 0x0009e2000f101d4a */
[----:B------:R-:W-:Y:S02]  /*5b40*/  @!P3 LEA.HI.X R19, R3, c[0x0][0x1fc], R6, 0x1, P1 ;  /* 0x00007f000313ba11 */ /* 0x000fe400008f0c06 */
[----:B------:R-:W-:Y:S03]  /*5b50*/  @!P3 LEA.HI.X R11, R11, c[0x0][0x1fc], R8, 0x1, P0 ;  /* 0x00007f000b0bba11 */ /* 0x000fe600000f0c08 */
[----:B------:R4:W-:Y:S05]  /*5b60*/  @!P3 LDGSTS.E.BYPASS.LTC128B.128 [R218+0x1500], [R18.64], !P5 ;  /* 0x0150000012dabfae */ /* 0x0009ea000e901d4a */
[----:B------:R4:W-:Y:S02]  /*5b70*/  @!P3 LDGSTS.E.BYPASS.LTC128B.128 [R218+0x2100], [R10.64], !P4 ;  /* 0x021000000adabfae */ /* 0x0009e4000e101d4a */
.L_x_407:
[-C--:B--2-4-:R-:W-:Y:S01]  /*5b80*/  HMMA.16816.F32 R4, R152, R156.reuse, RZ ;  /* 0x0000009c9804723c */ /* 0x094fe200000018ff */
[----:B------:R-:W-:Y:S02]  /*5b90*/  LDSM.16.M88.4 R192, [R216+0x3100] ;  /* 0x00310000d8c0783b */ /* 0x000fe40000000200 */
[----:B------:R-:W-:Y:S05]  /*5ba0*/  ISETP.GT.AND P0, PT, R230, R219, PT ;  /* 0x000000dbe600720c */ /* 0x000fea0003f04270 */
[C---:B---3--:R-:W-:Y:S01]  /*5bb0*/  HMMA.16816.F32 R8, R160.reuse, R156, RZ ;  /* 0x0000009ca008723c */ /* 0x048fe200000018ff */
[----:B------:R-:W0:Y:S07]  /*5bc0*/  LDGDEPBAR ;  /* 0x00000000000079af */ /* 0x000e2e0000000000 */
[-C--:B------:R-:W-:Y:S01]  /*5bd0*/  HMMA.16816.F32 R12, R160, R158.reuse, RZ ;  /* 0x0000009ea00c723c */ /* 0x080fe200000018ff */
[----:B------:R-:W-:Y:S07]  /*5be0*/  LDSM.16.M88.4 R196, [R217+0x7900] ;  /* 0x00790000d9c4783b */ /* 0x000fee0000000200 */
[C---:B------:R-:W-:Y:S01]  /*5bf0*/  HMMA.16816.F32 R16, R152.reuse, R158, RZ ;  /* 0x0000009e9810723c */ /* 0x040fe200000018ff */
[----:B------:R-:W2:Y:S07]  /*5c00*/  LDSM.16.M88.4 R156, [R217+0x6900] ;  /* 0x00690000d99c783b */ /* 0x000eae0000000200 */
[-C--:B-1----:R-:W-:Y:S08]  /*5c10*/  HMMA.16816.F32 R20, R152, R164.reuse, RZ ;  /* 0x000000a49814723c */ /* 0x082ff000000018ff */
[C---:B------:R-:W-:Y:S08]  /*5c20*/  HMMA.16816.F32 R24, R160.reuse, R164, RZ ;  /* 0x000000a4a018723c */ /* 0x040ff000000018ff */
[-C--:B------:R-:W-:Y:S08]  /*5c30*/  HMMA.16816.F32 R28, R160, R166.reuse, RZ ;  /* 0x000000a6a01c723c */ /* 0x080ff000000018ff */
[C---:B------:R-:W-:Y:S01]  /*5c40*/  HMMA.16816.F32 R32, R152.reuse, R166, RZ ;  /* 0x000000a69820723c */ /* 0x040fe200000018ff */
[----:B------:R-:W-:Y:S07]  /*5c50*/  LDSM.16.M88.4 R164, [R213+0x6900] ;  /* 0x00690000d5a4783b */ /* 0x000fee0000000200 */
[-C--:B------:R-:W-:Y:S08]  /*5c60*/  HMMA.16816.F32 R36, R152, R168.reuse, RZ ;  /* 0x000000a89824723c */ /* 0x080ff000000018ff */
[C---:B------:R-:W-:Y:S08]  /*5c70*/  HMMA.16816.F32 R40, R160.reuse, R168, RZ ;  /* 0x000000a8a028723c */ /* 0x040ff000000018ff */
[-C--:B------:R-:W-:Y:S01]  /*5c80*/  HMMA.16816.F32 R44, R160, R170.reuse, RZ ;  /* 0x000000aaa02c723c */ /* 0x080fe200000018ff */
[----:B------:R-:W-:Y:S07]  /*5c90*/  LDSM.16.M88.4 R160, [R216+0x3900] ;  /* 0x00390000d8a0783b */ /* 0x000fee0000000200 */
[----:B------:R-:W-:Y:S01]  /*5ca0*/  HMMA.16816.F32 R48, R152, R170, RZ ;  /* 0x000000aa9830723c */ /* 0x000fe200000018ff */
[----:B------:R-:W1:Y:S07]  /*5cb0*/  LDSM.16.M88.4 R152, [R216+0x3500] ;  /* 0x00350000d898783b */ /* 0x000e6e0000000200 */
[-C--:B------:R-:W-:Y:S01]  /*5cc0*/  HMMA.16816.F32 R4, R172, R176.reuse, R4 ;  /* 0x000000b0ac04723c */ /* 0x080fe20000001804 */
[----:B------:R-:W3:Y:S07]  /*5cd0*/  LDSM.16.M88.4 R168, [R209] ;  /* 0x00000000d1a8783b */ /* 0x000eee0000000200 */
[C---:B------:R-:W-:Y:S08]  /*5ce0*/  HMMA.16816.F32 R8, R180.reuse, R176, R8 ;  /* 0x000000b0b408723c */ /* 0x040ff00000001808 */
[-C--:B------:R-:W-:Y:S08]  /*5cf0*/  HMMA.16816.F32 R12, R180, R178.reuse, R12 ;  /* 0x000000b2b40c723c */ /* 0x080ff0000000180c */
[C---:B------:R-:W-:Y:S01]  /*5d00*/  HMMA.16816.F32 R16, R172.reuse, R178, R16 ;  /* 0x000000b2ac10723c */ /* 0x040fe20000001810 */
[----:B------:R-:W4:Y:S07]  /*5d10*/  LDSM.16.M88.4 R176, [R213+0x7900] ;  /* 0x00790000d5b0783b */ /* 0x000f2e0000000200 */
[-C--:B------:R-:W-:Y:S08]  /*5d20*/  HMMA.16816.F32 R20, R172, R184.reuse, R20 ;  /* 0x000000b8ac14723c */ /* 0x080ff00000001814 */
[C---:B------:R-:W-:Y:S08]  /*5d30*/  HMMA.16816.F32 R24, R180.reuse, R184, R24 ;  /* 0x000000b8b418723c */ /* 0x040ff00000001818 */
[-C--:B------:R-:W-:Y:S08]  /*5d40*/  HMMA.16816.F32 R28, R180, R186.reuse, R28 ;  /* 0x000000bab41c723c */ /* 0x080ff0000000181c */
[C---:B------:R-:W-:Y:S01]  /*5d50*/  HMMA.16816.F32 R32, R172.reuse, R186, R32 ;  /* 0x000000baac20723c */ /* 0x040fe20000001820 */
[----:B------:R-:W-:Y:S07]  /*5d60*/  LDSM.16.M88.4 R184, [R216+0x4100] ;  /* 0x00410000d8b8783b */ /* 0x000fee0000000200 */
[-C--:B------:R-:W-:Y:S08]  /*5d70*/  HMMA.16816.F32 R36, R172, R188.reuse, R36 ;  /* 0x000000bcac24723c */ /* 0x080ff00000001824 */
[C---:B------:R-:W-:Y:S08]  /*5d80*/  HMMA.16816.F32 R40, R180.reuse, R188, R40 ;  /* 0x000000bcb428723c */ /* 0x040ff00000001828 */
[-C--:B------:R-:W-:Y:S01]  /*5d90*/  HMMA.16816.F32 R44, R180, R190.reuse, R44 ;  /* 0x000000beb42c723c */ /* 0x080fe2000000182c */
[----:B------:R-:W-:Y:S07]  /*5da0*/  LDSM.16.M88.4 R180, [R207] ;  /* 0x00000000cfb4783b */ /* 0x000fee0000000200 */
[----:B------:R-:W-:Y:S01]  /*5db0*/  HMMA.16816.F32 R48, R172, R190, R48 ;  /* 0x000000beac30723c */ /* 0x000fe20000001830 */
[----:B------:R-:W5:Y:S07]  /*5dc0*/  LDSM.16.M88.4 R172, [R208] ;  /* 0x00000000d0ac783b */ /* 0x000f6e0000000200 */
[-C--:B--2---:R-:W-:Y:S01]  /*5dd0*/  HMMA.16816.F32 R4, R156, R192.reuse, R4 ;  /* 0x000000c09c04723c */ /* 0x084fe20000001804 */
[----:B------:R-:W-:Y:S07]  /*5de0*/  LDSM.16.M88.4 R188, [R213+0x9900] ;  /* 0x00990000d5bc783b */ /* 0x000fee0000000200 */
[C---:B------:R-:W-:Y:S08]  /*5df0*/  HMMA.16816.F32 R8, R196.reuse, R192, R8 ;  /* 0x000000c0c408723c */ /* 0x040ff00000001808 */
[-C--:B------:R-:W-:Y:S08]  /*5e00*/  HMMA.16816.F32 R12, R196, R194.reuse, R12 ;  /* 0x000000c2c40c723c */ /* 0x080ff0000000180c */
[C---:B------:R-:W-:Y:S01]  /*5e10*/  HMMA.16816.F32 R16, R156.reuse, R194, R16 ;  /* 0x000000c29c10723c */ /* 0x040fe20000001810 */
[----:B------:R-:W-:Y:S07]  /*5e20*/  LDSM.16.M88.4 R192, [R205] ;  /* 0x00000000cdc0783b */ /* 0x000fee0000000200 */
[-C--:B-1----:R-:W-:Y:S08]  /*5e30*/  HMMA.16816.F32 R20, R156, R152.reuse, R20 ;  /* 0x000000989c14723c */ /* 0x082ff00000001814 */
[C---:B------:R-:W-:Y:S08]  /*5e40*/  HMMA.16816.F32 R24, R196.reuse, R152, R24 ;  /* 0x00000098c418723c */ /* 0x040ff00000001818 */
[-C--:B------:R-:W-:Y:S08]  /*5e50*/  HMMA.16816.F32 R28, R196, R154.reuse, R28 ;  /* 0x0000009ac41c723c */ /* 0x080ff0000000181c */
[C---:B------:R-:W-:Y:S01]  /*5e60*/  HMMA.16816.F32 R32, R156.reuse, R154, R32 ;  /* 0x0000009a9c20723c */ /* 0x040fe20000001820 */
[----:B------:R-:W-:Y:S07]  /*5e70*/  LDSM.16.M88.4 R152, [R217+0x8900] ;  /* 0x00890000d998783b */ /* 0x000fee0000000200 */
[-C--:B------:R-:W-:Y:S08]  /*5e80*/  HMMA.16816.F32 R36, R156, R160.reuse, R36 ;  /* 0x000000a09c24723c */ /* 0x080ff00000001824 */
[C---:B------:R-:W-:Y:S08]  /*5e90*/  HMMA.16816.F32 R40, R196.reuse, R160, R40 ;  /* 0x000000a0c428723c */ /* 0x040ff00000001828 */
[-C--:B------:R-:W-:Y:S08]  /*5ea0*/  HMMA.16816.F32 R44, R196, R162.reuse, R44 ;  /* 0x000000a2c42c723c */ /* 0x080ff0000000182c */
[----:B------:R-:W-:Y:S01]  /*5eb0*/  HMMA.16816.F32 R48, R156, R162, R48 ;  /* 0x000000a29c30723c */ /* 0x000fe20000001830 */
[----:B------:R-:W1:Y:S07]  /*5ec0*/  LDSM.16.M88.4 R156, [R216+0x3d00] ;  /* 0x003d0000d89c783b */ /* 0x000e6e0000000200 */
[-C--:B---3--:R-:W-:Y:S01]  /*5ed0*/  HMMA.16816.F32 R4, R164, R168.reuse, R4 ;  /* 0x000000a8a404723c */ /* 0x088fe20000001804 */
[----:B------:R-:W2:Y:S07]  /*5ee0*/  LDSM.16.M88.4 R160, [R217+0x9900] ;  /* 0x00990000d9a0783b */ /* 0x000eae0000000200 */
[C---:B----4-:R-:W-:Y:S08]  /*5ef0*/  HMMA.16816.F32 R8, R176.reuse, R168, R8 ;  /* 0x000000a8b008723c */ /* 0x050ff00000001808 */
[-C--:B------:R-:W-:Y:S08]  /*5f00*/  HMMA.16816.F32 R12, R176, R170.reuse, R12 ;  /* 0x000000aab00c723c */ /* 0x080ff0000000180c */
[C---:B------:R-:W-:Y:S01]  /*5f10*/  HMMA.16816.F32 R16, R164.reuse, R170, R16 ;  /* 0x000000aaa410723c */ /* 0x040fe20000001810 */
[----:B------:R-:W3:Y:S07]  /*5f20*/  LDSM.16.M88.4 R168, [R216+0x4500] ;  /* 0x00450000d8a8783b */ /* 0x000eee0000000200 */
[-C--:B-----5:R-:W-:Y:S08]  /*5f30*/  HMMA.16816.F32 R20, R164, R172.reuse, R20 ;  /* 0x000000aca414723c */ /* 0x0a0ff00000001814 */
[C---:B------:R-:W-:Y:S08]  /*5f40*/  HMMA.16816.F32 R24, R176.reuse, R172, R24 ;  /* 0x000000acb018723c */ /* 0x040ff00000001818 */
[-C--:B------:R-:W-:Y:S08]  /*5f50*/  HMMA.16816.F32 R28, R176, R174.reuse, R28 ;  /* 0x000000aeb01c723c */ /* 0x080ff0000000181c */
[C---:B------:R-:W-:Y:S01]  /*5f60*/  HMMA.16816.F32 R32, R164.reuse, R174, R32 ;  /* 0x000000aea420723c */ /* 0x040fe20000001820 */
[----:B------:R-:W-:Y:S07]  /*5f70*/  LDSM.16.M88.4 R172, [R213+0x8900] ;  /* 0x00890000d5ac783b */ /* 0x000fee0000000200 */
[-C--:B------:R-:W-:Y:S08]  /*5f80*/  HMMA.16816.F32 R36, R164, R180.reuse, R36 ;  /* 0x000000b4a424723c */ /* 0x080ff00000001824 */
[C---:B------:R-:W-:Y:S08]  /*5f90*/  HMMA.16816.F32 R40, R176.reuse, R180, R40 ;  /* 0x000000b4b028723c */ /* 0x040ff00000001828 */
[-C--:B------:R-:W-:Y:S01]  /*5fa0*/  HMMA.16816.F32 R44, R176, R182.reuse, R44 ;  /* 0x000000b6b02c723c */ /* 0x080fe2000000182c */
[----:B------:R-:W4:Y:S07]  /*5fb0*/  LDSM.16.M88.4 R176, [R206] ;  /* 0x00000000ceb0783b */ /* 0x000f2e0000000200 */
[----:B------:R-:W-:Y:S01]  /*5fc0*/  HMMA.16816.F32 R48, R164, R182, R48 ;  /* 0x000000b6a430723c */ /* 0x000fe20000001830 */
[----:B------:R-:W5:Y:S01]  /*5fd0*/  LDSM.16.M88.4 R164, [R204] ;  /* 0x00000000cca4783b */ /* 0x000f620000000200 */
[----:B------:R-:W-:Y:S06]  /*5fe0*/  DEPBAR.LE SB0, 0x0 ;  /* 0x000080000000791a */ /* 0x000fec0000000000 */
[-C--:B-1----:R-:W-:Y:S01]  /*5ff0*/  HMMA.16816.F32 R4, R152, R156.reuse, R4 ;  /* 0x0000009c9804723c */ /* 0x082fe20000001804 */
[----:B------:R-:W-:Y:S07]  /*6000*/  BAR.SYNC.DEFER_BLOCKING 0x0 ;  /* 0x0000000000007b1d */ /* 0x000fee0000010000 */
[C---:B--2---:R-:W-:Y:S08]  /*6010*/  HMMA.16816.F32 R8, R160.reuse, R156, R8 ;  /* 0x0000009ca008723c */ /* 0x044ff00000001808 */
[-C--:B------:R-:W-:Y:S08]  /*6020*/  HMMA.16816.F32 R12, R160, R158.reuse, R12 ;  /* 0x0000009ea00c723c */ /* 0x080ff0000000180c */
[C---:B------:R-:W-:Y:S08]  /*6030*/  HMMA.16816.F32 R16, R152.reuse, R158, R16 ;  /* 0x0000009e9810723c */ /* 0x040ff00000001810 */
[-C--:B------:R-:W-:Y:S08]  /*6040*/  HMMA.16816.F32 R20, R152, R184.reuse, R20 ;  /* 0x000000b89814723c */ /* 0x080ff00000001814 */
[C---:B------:R-:W-:Y:S08]  /*6050*/  HMMA.16816.F32 R24, R160.reuse, R184, R24 ;  /* 0x000000b8a018723c */ /* 0x040ff00000001818 */
[-C--:B------:R-:W-:Y:S08]  /*6060*/  HMMA.16816.F32 R28, R160, R186.reuse, R28 ;  /* 0x000000baa01c723c */ /* 0x080ff0000000181c */
[C---:B------:R-:W-:Y:S08]  /*6070*/  HMMA.16816.F32 R32, R152.reuse, R186, R32 ;  /* 0x000000ba9820723c */ /* 0x040ff00000001820 */
[-C--:B---3--:R-:W-:Y:S08]  /*6080*/  HMMA.16816.F32 R36, R152, R168.reuse, R36 ;  /* 0x000000a89824723c */ /* 0x088ff00000001824 */
[C---:B------:R-:W-:Y:S08]  /*6090*/  HMMA.16816.F32 R40, R160.reuse, R168, R40 ;  /* 0x000000a8a028723c */ /* 0x040ff00000001828 */
[-C--:B------:R-:W-:Y:S08]  /*60a0*/  HMMA.16816.F32 R44, R160, R170.reuse, R44 ;  /* 0x000000aaa02c723c */ /* 0x080ff0000000182c */
[----:B------:R-:W-:Y:S08]  /*60b0*/  HMMA.16816.F32 R48, R152, R170, R48 ;  /* 0x000000aa9830723c */ /* 0x000ff00000001830 */
[-C--:B----4-:R-:W-:Y:S08]  /*60c0*/  HMMA.16816.F32 R4, R172, R176.reuse, R4 ;  /* 0x000000b0ac04723c */ /* 0x090ff00000001804 */
[C---:B------:R-:W-:Y:S08]  /*60d0*/  HMMA.16816.F32 R8, R188.reuse, R176, R8 ;  /* 0x000000b0bc08723c */ /* 0x040ff00000001808 */
[-C--:B------:R-:W-:Y:S08]  /*60e0*/  HMMA.16816.F32 R12, R188, R178.reuse, R12 ;  /* 0x000000b2bc0c723c */ /* 0x080ff0000000180c */
[C---:B------:R-:W-:Y:S08]  /*60f0*/  HMMA.16816.F32 R16, R172.reuse, R178, R16 ;  /* 0x000000b2ac10723c */ /* 0x040ff00000001810 */
[-C--:B------:R-:W-:Y:S08]  /*6100*/  HMMA.16816.F32 R20, R172, R192.reuse, R20 ;  /* 0x000000c0ac14723c */ /* 0x080ff00000001814 */
[C---:B------:R-:W-:Y:S08]  /*6110*/  HMMA.16816.F32 R24, R188.reuse, R192, R24 ;  /* 0x000000c0bc18723c */ /* 0x040ff00000001818 */
[-C--:B------:R-:W-:Y:S08]  /*6120*/  HMMA.16816.F32 R28, R188, R194.reuse, R28 ;  /* 0x000000c2bc1c723c */ /* 0x080ff0000000181c */
[C---:B------:R-:W-:Y:S08]  /*6130*/  HMMA.16816.F32 R32, R172.reuse, R194, R32 ;  /* 0x000000c2ac20723c */ /* 0x040ff00000001820 */
[-C--:B-----5:R-:W-:Y:S08]  /*6140*/  HMMA.16816.F32 R36, R172, R164.reuse, R36 ;  /* 0x000000a4ac24723c */ /* 0x0a0ff00000001824 */
[C---:B------:R-:W-:Y:S08]  /*6150*/  HMMA.16816.F32 R40, R188.reuse, R164, R40 ;  /* 0x000000a4bc28723c */ /* 0x040ff00000001828 */
[-C--:B------:R-:W-:Y:S08]  /*6160*/  HMMA.16816.F32 R44, R188, R166.reuse, R44 ;  /* 0x000000a6bc2c723c */ /* 0x080ff0000000182c */
[----:B------:R-:W-:Y:S01]  /*6170*/  HMMA.16816.F32 R48, R172, R166, R48 ;  /* 0x000000a6ac30723c */ /* 0x000fe20000001830 */
[----:B------:R-:W-:-:S07]  /*6180*/  @!P0 BRA `(.L_x_408) ;  /* 0x000002f000008947 */ /* 0x000fce0003800000 */
[----:B------:R-:W-:Y:S02]  /*6190*/  IADD3 R152, R230, -0x1, RZ ;  /* 0xffffffffe6987810 */ /* 0x000fe40007ffe0ff */
[----:B------:R-:W-:Y:S02]  /*61a0*/  IADD3 R3, -R232, 0x30, RZ ;  /* 0x00000030e8037810 */ /* 0x000fe40007ffe1ff */
[----:B------:R-:W-:Y:S01]  /*61b0*/  SHF.R.S32.HI R149, RZ, 0x1f, R152 ;  /* 0x0000001fff957819 */ /* 0x000fe20000011498 */
[C---:B------:R-:W-:Y:S01]  /*61c0*/  IMAD.WIDE.U32 R162, R152.reuse, c[0x0][0x1e0], RZ ;  /* 0x0000780098a27a25 */ /* 0x040fe200078e00ff */
[----:B------:R-:W-:Y:S03]  /*61d0*/  ISETP.GE.AND P1, PT, R3, 0x1, PT ;  /* 0x000000010300780c */ /* 0x000fe60003f26270 */
[----:B------:R-:W-:Y:S04]  /*61e0*/  IMAD R149, R149, c[0x0][0x1e0], RZ ;  /* 0x0000780095957a24 */ /* 0x000fe800078e02ff */
[----:B------:R-:W-:Y:S04]  /*61f0*/  IMAD R149, R152, c[0x0][0x1e4], R149 ;  /* 0x0000790098957a24 */ /* 0x000fe800078e0295 */
[----:B------:R-:W-:Y:S02]  /*6200*/  IMAD.IADD R149, R163, 0x1, R149 ;  /* 0x00000001a3957824 */ /* 0x000fe400078e0295 */
[----:B------:R-:W-:Y:S04]  /*6210*/  IMAD.WIDE.U32 R162, R162, 0x30, RZ ;  /* 0x00000030a2a27825 */ /* 0x000fe800078e00ff */
[----:B------:R-:W-:Y:S01]  /*6220*/  IMAD R149, R149, 0x30, RZ ;  /* 0x0000003095957824 */ /* 0x000fe200078e02ff */
[-C--:B------:R-:W-:Y:S02]  /*6230*/  @P1 IADD3 R152, P0, R224, R162.reuse, RZ ;  /* 0x000000a2e0981210 */ /* 0x080fe40007f1e0ff */
[-C--:B------:R-:W-:Y:S01]  /*6240*/  @P1 IADD3 R154, P2, R203, R162.reuse, RZ ;  /* 0x000000a2cb9a1210 */ /* 0x080fe20007f5e0ff */
[----:B------:R-:W-:Y:S04]  /*6250*/  IMAD.IADD R149, R163, 0x1, R149 ;  /* 0x00000001a3957824 */ /* 0x000fe800078e0295 */
[C---:B------:R-:W-:Y:S01]  /*6260*/  @P1 IMAD.X R151, R149.reuse, 0x1, R229, P0 ;  /* 0x0000000195971824 */ /* 0x040fe200000e06e5 */
[----:B------:R-:W-:Y:S01]  /*6270*/  @P1 LEA R158, P0, R152, c[0x0][0x1c8], 0x1 ;  /* 0x00007200989e1a11 */ /* 0x000fe200078008ff */
[----:B------:R-:W-:Y:S01]  /*6280*/  @P1 IMAD.X R153, R149, 0x1, R202, P2 ;  /* 0x0000000195991824 */ /* 0x000fe200010e06ca */
[----:B------:R-:W-:Y:S02]  /*6290*/  @P1 LEA R156, P2, R154, c[0x0][0x1c8], 0x1 ;  /* 0x000072009a9c1a11 */ /* 0x000fe400078408ff */
[----:B------:R-:W-:Y:S02]  /*62a0*/  @P1 LEA.HI.X R159, R152, c[0x0][0x1cc], R151, 0x1, P0 ;  /* 0x00007300989f1a11 */ /* 0x000fe400000f0c97 */
[----:B------:R-:W-:Y:S02]  /*62b0*/  ISETP.GE.AND P0, PT, R3, 0x21, PT ;  /* 0x000000210300780c */ /* 0x000fe40003f06270 */
[----:B------:R-:W-:Y:S01]  /*62c0*/  @P1 LEA.HI.X R157, R154, c[0x0][0x1cc], R153, 0x1, P2 ;  /* 0x000073009a9d1a11 */ /* 0x000fe200010f0c99 */
[----:B------:R-:W-:Y:S01]  /*62d0*/  @!PT LDS RZ, [RZ] ;  /* 0x00000000fffff984 */ /* 0x000fe20000000800 */
[----:B------:R-:W-:Y:S01]  /*62e0*/  @!PT LDS RZ, [RZ] ;  /* 0x00000000fffff984 */ /* 0x000fe20000000800 */
[----:B------:R-:W-:Y:S01]  /*62f0*/  @!PT LDS RZ, [RZ] ;  /* 0x00000000fffff984 */ /* 0x000fe20000000800 */
[----:B------:R1:W-:Y:S01]  /*6300*/  @P1 LDGSTS.E.BYPASS.LTC128B.128 [R218+0x2500], [R158.64], !P6 ;  /* 0x025000009eda1fae */ /* 0x0003e2000f101d4a */
[----:B------:R-:W-:Y:S04]  /*6310*/  @P1 IADD3 R152, P2, R201, R162, RZ ;  /* 0x000000a2c9981210 */ /* 0x000fe80007f5e0ff */
[----:B------:R1:W-:Y:S01]  /*6320*/  @P1 LDGSTS.E.BYPASS.LTC128B.128 [R218+0x3100], [R156.64], !P5 ;  /* 0x031000009cda1fae */ /* 0x0003e2000e901d4a */
[C---:B------:R-:W-:Y:S01]  /*6330*/  @P1 IMAD.X R3, R149.reuse, 0x1, R200, P2 ;  /* 0x0000000195031824 */ /* 0x040fe200010e06c8 */
[C---:B------:R-:W-:Y:S04]  /*6340*/  @P1 LEA R160, P2, R152.reuse, c[0x0][0x1c8], 0x1 ;  /* 0x0000720098a01a11 */ /* 0x040fe800078408ff */
[----:B------:R-:W-:Y:S02]  /*6350*/  @P1 LEA.HI.X R161, R152, c[0x0][0x1cc], R3, 0x1, P2 ;  /* 0x0000730098a11a11 */ /* 0x000fe400010f0c03 */
[----:B------:R-:W-:Y:S03]  /*6360*/  @P0 IADD3 R152, P2, R162, UR7, RZ ;  /* 0x00000007a2980c10 */ /* 0x000fe6000ff5e0ff */
[----:B------:R1:W-:Y:S01]  /*6370*/  @P1 LDGSTS.E.BYPASS.LTC128B.128 [R218+0x3d00], [R160.64], !P4 ;  /* 0x03d00000a0da1fae */ /* 0x0003e2000e101d4a */
[----:B------:R-:W-:Y:S02]  /*6380*/  @P0 IADD3.X R149, R149, UR6, RZ, P2, !PT ;  /* 0x0000000695950c10 */ /* 0x000fe400097fe4ff */
[----:B------:R-:W-:Y:S05]  /*6390*/  @P0 IADD3 R154, P2, R152, R224, RZ ;  /* 0x000000e0989a0210 */ /* 0x000fea0007f5e0ff */
[C---:B------:R-:W-:Y:S01]  /*63a0*/  @P0 IMAD.X R3, R149.reuse, 0x1, R229, P2 ;  /* 0x0000000195030824 */ /* 0x040fe200010e06e5 */
[C---:B------:R-:W-:Y:S04]  /*63b0*/  @P0 LEA R162, P2, R154.reuse, c[0x0][0x1c8], 0x1 ;  /* 0x000072009aa20a11 */ /* 0x040fe800078408ff */
[----:B------:R-:W-:Y:S02]  /*63c0*/  @P0 LEA.HI.X R163, R154, c[0x0][0x1cc], R3, 0x1, P2 ;  /* 0x000073009aa30a11 */ /* 0x000fe400010f0c03 */
[----:B------:R-:W-:Y:S03]  /*63d0*/  @P0 IADD3 R154, P2, R152, R203, RZ ;  /* 0x000000cb989a0210 */ /* 0x000fe60007f5e0ff */
[----:B------:R1:W-:Y:S02]  /*63e0*/  @P0 LDGSTS.E.BYPASS.LTC128B.128 [R218+0x2d00], [R162.64], !P6 ;  /* 0x02d00000a2da0fae */ /* 0x0003e4000f101d4a */
[C---:B------:R-:W-:Y:S01]  /*63f0*/  @P0 IMAD.X R3, R149.reuse, 0x1, R202, P2 ;  /* 0x0000000195030824 */ /* 0x040fe200010e06ca */
[C---:B------:R-:W-:Y:S04]  /*6400*/  @P0 LEA R164, P2, R154.reuse, c[0x0][0x1c8], 0x1 ;  /* 0x000072009aa40a11 */ /* 0x040fe800078408ff */
[----:B------:R-:W-:Y:S02]  /*6410*/  @P0 LEA.HI.X R165, R154, c[0x0][0x1cc], R3, 0x1, P2 ;  /* 0x000073009aa50a11 */ /* 0x000fe400010f0c03 */
[----:B------:R-:W-:Y:S03]  /*6420*/  @P0 IADD3 R152, P2, R152, R201, RZ ;  /* 0x000000c998980210 */ /* 0x000fe60007f5e0ff */
[----:B------:R1:W-:Y:S02]  /*6430*/  @P0 LDGSTS.E.BYPASS.LTC128B.128 [R218+0x3900], [R164.64], !P5 ;  /* 0x03900000a4da0fae */ /* 0x0003e4000e901d4a */
[----:B------:R-:W-:Y:S01]  /*6440*/  @P0 IMAD.X R149, R149, 0x1, R200, P2 ;  /* 0x0000000195950824 */ /* 0x000fe200010e06c8 */
[C---:B------:R-:W-:Y:S04]  /*6450*/  @P0 LEA R154, P2, R152.reuse, c[0x0][0x1c8], 0x1 ;  /* 0x00007200989a0a11 */ /* 0x040fe800078408ff */
[----:B------:R-:W-:Y:S05]  /*6460*/  @P0 LEA.HI.X R155, R152, c[0x0][0x1cc], R149, 0x1, P2 ;  /* 0x00007300989b0a11 */ /* 0x000fea00010f0c95 */
[----:B------:R1:W-:Y:S04]  /*6470*/  @P0 LDGSTS.E.BYPASS.LTC128B.128 [R218+0x4500], [R154.64], !P4 ;  /* 0x045000009ada0fae */ /* 0x0003e8000e101d4a */
.L_x_408:
[----:B------:R-:W-:Y:S01]  /*6480*/  PLOP3.LUT P1, PT, PT, PT, UP2, 0x80, 0x0 ;  /* 0x000000000000781c */ /* 0x000fe20003f2f028 */
[----:B------:R-:W0:Y:S01]  /*6490*/  LDGDEPBAR ;  /* 0x00000000000079af */ /* 0x000e220000000000 */
[----:B------:R-:W-:Y:S01]  /*64a0*/  PLOP3.LUT P0, PT, PT, PT, UP2, 0x80, 0x0 ;  /* 0x000000000000781c */ /* 0x000fe20003f0f028 */
[----:B-1----:R-:W-:Y:S02]  /*64b0*/  IMAD.MOV.U32 R158, RZ, RZ, R222 ;  /* 0x000000ffff9e7224 */ /* 0x002fe400078e00de */
[----:B------:R-:W-:Y:S05]  /*64c0*/  IMAD R156, R230, -0x30, RZ ;  /* 0xffffffd0e69c7824 */ /* 0x000fea00078e02ff */
[----:B------:R-:W-:Y:S03]  /*64d0*/  IADD3 R153, -R223, 0x1, R156 ;  /* 0x00000001df997810 */ /* 0x000fe60007ffe19c */
[----:B------:R-:W-:Y:S01]  /*64e0*/  @P1 IMAD.HI.U32 R3, R222, c[0x0][0x2c8], RZ ;  /* 0x0000b200de031a27 */ /* 0x000fe200078e00ff */
[----:B------:R-:W-:Y:S04]  /*64f0*/  IADD3 R153, R153, c[0x0][0x1d0], RZ ;  /* 0x0000740099997a10 */ /* 0x000fe80007ffe0ff */
[----:B------:R-:W-:Y:S02]  /*6500*/  @P0 SHF.R.U32.HI R158, RZ, c[0x0][0x2cc], R3 ;  /* 0x0000b300ff9e0a19 */ /* 0x000fe40000011603 */
[----:B------:R-:W-:Y:S02]  /*6510*/  PLOP3.LUT P0, PT, PT, PT, UP1, 0x40, 0x0 ;  /* 0x000000000000781c */ /* 0x000fe40003f0e818 */
[----:B------:R-:W-:Y:S01]  /*6520*/  IADD3 R153, R153, -c[0x0][0x168], RZ ;  /* 0x80005a0099997a10 */ /* 0x000fe20007ffe0ff */
[----:B------:R-:W1:Y:S03]  /*6530*/  SHFL.IDX PT, R152, R158, RZ, 0x1c1f ;  /* 0x001c1fff9e987589 */ /* 0x000e6600000e0000 */
[C---:B------:R-:W-:Y:S02]  /*6540*/  IADD3 R155, R153.reuse, c[0x0][0x328], RZ ;  /* 0x0000ca00999b7a10 */ /* 0x040fe40007ffe0ff */
[----:B------:R-:W-:Y:S03]  /*6550*/  IADD3 R153, R153, UR8, RZ ;  /* 0x0000000899997c10 */ /* 0x000fe6000fffe0ff */
[----:B-1----:R-:W-:Y:S02]  /*6560*/  IMAD.IADD R171, R155, 0x1, R152 ;  /* 0x000000019bab7824 */ /* 0x002fe400078e0298 */
[----:B------:R-:W-:Y:S01]  /*6570*/  IMAD.IADD R168, R152, 0x1, R153 ;  /* 0x0000000198a87824 */ /* 0x000fe200078e0299 */
[----:B------:R-:W-:-:S05]  /*6580*/  @P0 BRA `(.L_x_409) ;  /* 0x0000019000000947 */ /* 0x000fca0003800000 */
[----:B------:R-:W-:Y:S01]  /*6590*/  IADD3 R149, R152, c[0x0][0x1d0], RZ ;  /* 0x0000740098957a10 */ /* 0x000fe20007ffe0ff */
[----:B------:R-:W-:Y:S03]  /*65a0*/  BSSY B0, `(.L_x_410) ;  /* 0x0000012000007945 */ /* 0x000fe60003800000 */
[----:B------:R-:W-:Y:S04]  /*65b0*/  IADD3 R149, R149, -c[0x0][0x168], RZ ;  /* 0x80005a0095957a10 */ /* 0x000fe80007ffe0ff */
[----:B------:R-:W-:Y:S11]  /*65c0*/  ISETP.GT.AND P0, PT, R149, -0x1, PT ;  /* 0xffffffff9500780c */ /* 0x000ff60003f04270 */
[----:B------:R-:W-:Y:S02]  /*65d0*/  @!UPT UIADD3 URZ, URZ, URZ, URZ ;  /* 0x0000003f3f3ff290 */ /* 0x000fe4000fffe03f */
[----:B------:R-:W-:-:S05]  /*65e0*/  @P0 BRA `(.L_x_411) ;  /* 0x0000008000000947 */ /* 0x000fca0003800000 */
[----:B------:R-:W-:Y:S01]  /*65f0*/  LOP3.LUT R149, RZ, R149, RZ, 0x33, !PT ;  /* 0x00000095ff957212 */ /* 0x000fe200078e33ff */
[----:B------:R-:W-:Y:S05]  /*6600*/  IMAD.MOV.U32 R3, RZ, RZ, c[0x0][0x32c] ;  /* 0x0000cb00ff037624 */ /* 0x000fea00078e00ff */
[----:B------:R-:W-:Y:S11]  /*6610*/  ISETP.NE.AND P0, PT, R3, 0x1, PT ;  /* 0x000000010300780c */ /* 0x000ff60003f05270 */
[----:B------:R-:W-:Y:S02]  /*6620*/  @!UPT UIADD3 URZ, URZ, URZ, URZ ;  /* 0x0000003f3f3ff290 */ /* 0x000fe4000fffe03f */
[----:B------:R-:W-:Y:S05]  /*6630*/  @P0 IMAD.HI.U32 R3, R149, c[0x0][0x330], RZ ;  /* 0x0000cc0095030a27 */ /* 0x000fea00078e00ff */
[----:B------:R-:W-:Y:S04]  /*6640*/  @P0 SHF.R.U32.HI R149, RZ, c[0x0][0x334], R3 ;  /* 0x0000cd00ff950a19 */ /* 0x000fe80000011603 */
[----:B------:R-:W-:Y:S01]  /*6650*/  LOP3.LUT R149, RZ, R149, RZ, 0x33, !PT ;  /* 0x00000095ff957212 */ /* 0x000fe200078e33ff */
[----:B------:R-:W-:-:S05]  /*6660*/  BRA `(.L_x_412) ;  /* 0x0000005000007947 */ /* 0x000fca0003800000 */
.L_x_411:
[----:B------:R-:W-:Y:S04]  /*6670*/  MOV R3, c[0x0][0x32c] ;  /* 0x0000cb0000037a02 */ /* 0x000fe80000000f00 */
[----:B------:R-:W-:Y:S11]  /*6680*/  ISETP.NE.AND P0, PT, R3, 0x1, PT ;  /* 0x000000010300780c */ /* 0x000ff60003f05270 */
[----:B------:R-:W-:Y:S02]  /*6690*/  @!UPT UIADD3 URZ, URZ, URZ, URZ ;  /* 0x0000003f3f3ff290 */ /* 0x000fe4000fffe03f */
[----:B------:R-:W-:Y:S05]  /*66a0*/  @P0 IMAD.HI.U32 R3, R149, c[0x0][0x330], RZ ;  /* 0x0000cc0095030a27 */ /* 0x000fea00078e00ff */
[----:B------:R-:W-:Y:S02]  /*66b0*/  @P0 SHF.R.U32.HI R149, RZ, c[0x0][0x334], R3 ;  /* 0x0000cd00ff950a19 */ /* 0x000fe40000011603 */
.L_x_412:
[----:B------:R-:W-:Y:S05]  /*66c0*/  BSYNC B0 ;  /* 0x0000000000007941 */ /* 0x000fea0003800000 */
.L_x_410:
[----:B------:R-:W-:Y:S04]  /*66d0*/  IMAD.IADD R152, R156, 0x1, -R223 ;  /* 0x000000019c987824 */ /* 0x000fe800078e0adf */
[----:B------:R-:W-:Y:S05]  /*66e0*/  IMAD R149, R149, c[0x0][0x32c], R152 ;  /* 0x0000cb0095957a24 */ /* 0x000fea00078e0298 */
[----:B------:R-:W-:Y:S02]  /*66f0*/  IADD3 R152, R149, c[0x0][0x32c], RZ ;  /* 0x0000cb0095987a10 */ /* 0x000fe40007ffe0ff */
[----:B------:R-:W-:Y:S02]  /*6700*/  IMNMX R168, R168, R149, !PT ;  /* 0x00000095a8a87217 */ /* 0x000fe40007800200 */
[----:B------:R-:W-:Y:S02]  /*6710*/  IMNMX R171, R171, R152, PT ;  /* 0x00000098abab7217 */ /* 0x000fe40003800200 */
.L_x_409:
[----:B------:R-:W-:Y:S01]  /*6720*/  PLOP3.LUT P0, PT, PT, PT, UP1, 0x40, 0x0 ;  /* 0x000000000000781c */ /* 0x000fe20003f0e818 */
[----:B------:R-:W1:Y:S02]  /*6730*/  SHFL.IDX PT, R152, R158, 0x1, 0x1c1f ;  /* 0x003c1f009e987f89 */ /* 0x000e6400000e0000 */
[----:B-1----:R-:W-:Y:S01]  /*6740*/  IADD3 R166, R153, R152, RZ ;  /* 0x0000009899a67210 */ /* 0x002fe20007ffe0ff */
[----:B------:R-:W-:Y:S09]  /*6750*/  IMAD.IADD R173, R155, 0x1, R152 ;  /* 0x000000019bad7824 */ /* 0x000ff200078e0298 */
        /* <DEDUP_REMOVED lines=15> */
.L_x_415:
[----:B------:R-:W-:Y:S04]  /*6850*/  MOV R3, c[0x0][0x32c] ;  /* 0x0000cb0000037a02 */ /* 0x000fe80000000f00 */
[----:B------:R-:W-:Y:S11]  /*6860*/  ISETP.NE.AND P0, PT, R3, 0x1, PT ;  /* 0x000000010300780c */ /* 0x000ff60003f05270 */
[----:B------:R-:W-:Y:S02]  /*6870*/  @!UPT UIADD3 URZ, URZ, URZ, URZ ;  /* 0x0000003f3f3ff290 */ /* 0x000fe4000fffe03f */
[----:B------:R-:W-:Y:S05]  /*6880*/  @P0 IMAD.HI.U32 R3, R152, c[0x0][0x330], RZ ;  /* 0x0000cc0098030a27 */ /* 0x000fea00078e00ff */
[----:B------:R-:W-:Y:S02]  /*6890*/  @P0 SHF.R.U32.HI R152, RZ, c[0x0][0x334], R3 ;  /* 0x0000cd00ff980a19 */ /* 0x000fe40000011603 */
.L_x_416:
[----:B------:R-:W-:Y:S05]  /*68a0*/  BSYNC B0 ;  /* 0x0000000000007941 */ /* 0x000fea0003800000 */
.L_x_414:
[----:B------:R-:W-:Y:S04]  /*68b0*/  IMAD.IADD R3, R156, 0x1, -R223 ;  /* 0x000000019c037824 */ /* 0x000fe800078e0adf */
[----:B------:R-:W-:Y:S05]  /*68c0*/  IMAD R3, R152, c[0x0][0x32c], R3 ;  /* 0x0000cb0098037a24 */ /* 0x000fea00078e0203 */
[----:B------:R-:W-:Y:S02]  /*68d0*/  IADD3 R152, R3, c[0x0][0x32c], RZ ;  /* 0x0000cb0003987a10 */ /* 0x000fe40007ffe0ff */
[----:B------:R-:W-:Y:S02]  /*68e0*/  IMNMX R166, R166, R3, !PT ;  /* 0x00000003a6a67217 */ /* 0x000fe40007800200 */
[----:B------:R-:W-:Y:S02]  /*68f0*/  IMNMX R173, R173, R152, PT ;  /* 0x00000098adad7217 */ /* 0x000fe40003800200 */
.L_x_413:
        /* <DEDUP_REMOVED lines=19> */
.L_x_419:
[----:B------:R-:W-:Y:S04]  /*6a30*/  MOV R3, c[0x0][0x32c] ;  /* 0x0000cb0000037a02 */ /* 0x000fe80000000f00 */
[----:B------:R-:W-:Y:S11]  /*6a40*/  ISETP.NE.AND P0, PT, R3, 0x1, PT ;  /* 0x000000010300780c */ /* 0x000ff60003f05270 */
[----:B------:R-:W-:Y:S02]  /*6a50*/  @!UPT UIADD3 URZ, URZ, URZ, URZ ;  /* 0x0000003f3f3ff290 */ /* 0x000fe4000fffe03f */
[----:B------:R-:W-:Y:S05]  /*6a60*/  @P0 IMAD.HI.U32 R3, R152, c[0x0][0x330], RZ ;  /* 0x0000cc0098030a27 */ /* 0x000fea00078e00ff */
[----:B------:R-:W-:Y:S02]  /*6a70*/  @P0 SHF.R.U32.HI R152, RZ, c[0x0][0x334], R3 ;  /* 0x0000cd00ff980a19 */ /* 0x000fe40000011603 */
.L_x_420:
[----:B------:R-:W-:Y:S05]  /*6a80*/  BSYNC B0 ;  /* 0x0000000000007941 */ /* 0x000fea0003800000 */
.L_x_418:
[----:B------:R-:W-:Y:S04]  /*6a90*/  IMAD.IADD R3, R156, 0x1, -R223 ;  /* 0x000000019c037824 */ /* 0x000fe800078e0adf */
[----:B------:R-:W-:Y:S05]  /*6aa0*/  IMAD R3, R152, c[0x0][0x32c], R3 ;  /* 0x0000cb0098037a24 */ /* 0x000fea00078e0203 */
[----:B------:R-:W-:Y:S02]  /*6ab0*/  IADD3 R149, R3, c[0x0][0x32c], RZ ;  /* 0x0000cb0003957a10 */ /* 0x000fe40007ffe0ff */
[----:B------:R-:W-:Y:S02]  /*6ac0*/  IMNMX R161, R161, R3, !PT ;  /* 0x00000003a1a17217 */ /* 0x000fe40007800200 */
[----:B------:R-:W-:Y:S02]  /*6ad0*/  IMNMX R162, R162, R149, PT ;  /* 0x00000095a2a27217 */ /* 0x000fe40003800200 */
.L_x_417:
[C---:B------:R-:W-:Y:S02]  /*6ae0*/  ISETP.GE.AND P2, PT, R156.reuse, 0x9, PT ;  /* 0x000000099c00780c */ /* 0x040fe40003f46270 */
[----:B------:R-:W-:Y:S02]  /*6af0*/  ISETP.GE.AND P1, PT, R156, 0xa, PT ;  /* 0x0000000a9c00780c */ /* 0x000fe40003f26270 */
[----:B------:R-:W-:Y:S02]  /*6b00*/  ISETP.GT.AND P0, PT, R168, 0x8, !P2 ;  /* 0x00000008a800780c */ /* 0x000fe40005704270 */
[----:B------:R-:W-:Y:S02]  /*6b10*/  P2R R151, PR, RZ, 0x4 ;  /* 0x00000004ff977803 */ /* 0x000fe40000000000 */
[C---:B------:R-:W-:Y:S02]  /*6b20*/  ISETP.LT.OR P0, PT, R171.reuse, 0x9, P0 ;  /* 0x00000009ab00780c */ /* 0x040fe40000701670 */
[----:B------:R-:W-:Y:S02]  /*6b30*/  P2R R149, PR, RZ, 0x2 ;  /* 0x00000002ff957803 */ /* 0x000fe40000000000 */
[----:B------:R-:W-:Y:S02]  /*6b40*/  FSEL R154, R16, -INF , !P0 ;  /* 0xff800000109a7808 */ /* 0x000fe40004000000 */
[----:B------:R-:W-:Y:S02]  /*6b50*/  ISETP.GT.AND P0, PT, R168, 0x9, !P1 ;  /* 0x00000009a800780c */ /* 0x000fe40004f04270 */
[----:B------:R-:W-:Y:S02]  /*6b60*/  P2R R169, PR, RZ, 0x40 ;  /* 0x00000040ffa97803 */ /* 0x000fe40000000000 */
[----:B------:R-:W-:Y:S02]  /*6b70*/  ISETP.LT.OR P0, PT, R171, 0xa, P0 ;  /* 0x0000000aab00780c */ /* 0x000fe40000701670 */
[----:B------:R-:W-:Y:S02]  /*6b80*/  ISETP.GE.AND P6, PT, R156, 0x1a, PT ;  /* 0x0000001a9c00780c */ /* 0x000fe40003fc6270 */
[----:B------:R-:W-:Y:S02]  /*6b90*/  FSEL R152, R17, -INF , !P0 ;  /* 0xff80000011987808 */ /* 0x000fe40004000000 */
[----:B------:R-:W-:Y:S02]  /*6ba0*/  ISETP.GT.AND P0, PT, R166, 0x8, !P2 ;  /* 0x00000008a600780c */ /* 0x000fe40005704270 */
[----:B------:R-:W-:Y:S02]  /*6bb0*/  ISETP.GE.AND P2, PT, R156, 0x11, PT ;  /* 0x000000119c00780c */ /* 0x000fe40003f46270 */
[C---:B------:R-:W-:Y:S02]  /*6bc0*/  ISETP.LT.OR P0, PT, R173.reuse, 0x9, P0 ;  /* 0x00000009ad00780c */ /* 0x040fe40000701670 */
[----:B------:R-:W-:Y:S02]  /*6bd0*/  P2R R164, PR, RZ, 0x20 ;  /* 0x00000020ffa47803 */ /* 0x000fe40000000000 */
[----:B------:R-:W-:Y:S02]  /*6be0*/  FSEL R3, R18, -INF , !P0 ;  /* 0xff80000012037808 */ /* 0x000fe40004000000 */
[----:B------:R-:W-:Y:S02]  /*6bf0*/  ISETP.GT.AND P0, PT, R166, 0x9, !P1 ;  /* 0x00000009a600780c */ /* 0x000fe40004f04270 */
[----:B------:R-:W-:Y:S02]  /*6c00*/  ISETP.GE.AND P1, PT, R156, 0x12, PT ;  /* 0x000000129c00780c */ /* 0x000fe40003f26270 */
[----:B------:R-:W-:Y:S02]  /*6c10*/  ISETP.LT.OR P0, PT, R173, 0xa, P0 ;  /* 0x0000000aad00780c */ /* 0x000fe40000701670 */
[----:B------:R-:W-:Y:S02]  /*6c20*/  P2R R159, PR, RZ, 0x2 ;  /* 0x00000002ff9f7803 */ /* 0x000fe40000000000 */
        /* <DEDUP_REMOVED lines=29> */
[----:B------:R-:W-:Y:S02]  /*6e00*/  P2R R175, PR, RZ, 0x8 ;  /* 0x00000008ffaf7803 */ /* 0x000fe40000000000 */
[----:B------:R-:W-:Y:S02]  /*6e10*/  FSEL R246, R33, -INF , !P0 ;  /* 0xff80000021f67808 */ /* 0x000fe40004000000 */
[----:B------:R-:W-:Y:S02]  /*6e20*/  ISETP.GT.AND P0, PT, R166, 0x18, !P1 ;  /* 0x00000018a600780c */ /* 0x000fe40004f04270 */
[----:B------:R-:W-:Y:S02]  /*6e30*/  ISETP.GE.AND P1, PT, R156, 0x29, PT ;  /* 0x000000299c00780c */ /* 0x000fe40003f26270 */
[C---:B------:R-:W-:Y:S04]  /*6e40*/  ISETP.LT.OR P0, PT, R173.reuse, 0x19, P0 ;  /* 0x00000019ad00780c */ /* 0x040fe80000701670 */
[----:B------:R-:W-:Y:S02]  /*6e50*/  FSEL R196, R34, -INF , !P0 ;  /* 0xff80000022c47808 */ /* 0x000fe40004000000 */
[----:B------:R-:W-:Y:S02]  /*6e60*/  ISETP.GT.AND P0, PT, R166, 0x19, !P6 ;  /* 0x00000019a600780c */ /* 0x000fe40007704270 */
[----:B------:R-:W-:Y:S02]  /*6e70*/  ISETP.GE.AND P6, PT, R156, 0x2, PT ;  /* 0x000000029c00780c */ /* 0x000fe40003fc6270 */
[----:B------:R-:W-:Y:S02]  /*6e80*/  ISETP.LT.OR P0, PT, R173, 0x1a, P0 ;  /* 0x0000001aad00780c */ /* 0x000fe40000701670 */
[----:B------:R-:W-:Y:S02]  /*6e90*/  P2R R174, PR, RZ, 0x40 ;  /* 0x00000040ffae7803 */ /* 0x000fe40000000000 */
[----:B------:R-:W-:Y:S02]  /*6ea0*/  FSEL R199, R35, -INF , !P0 ;  /* 0xff80000023c77808 */ /* 0x000fe40004000000 */
[----:B------:R-:W-:Y:S04]  /*6eb0*/  ISETP.GT.AND P0, PT, R168, 0x20, !P5 ;  /* 0x00000020a800780c */ /* 0x000fe80006f04270 */
[C---:B------:R-:W-:Y:S04]  /*6ec0*/  ISETP.LT.OR P0, PT, R171.reuse, 0x21, P0 ;  /* 0x00000021ab00780c */ /* 0x040fe80000701670 */
[----:B------:R-:W-:Y:S02]  /*6ed0*/  FSEL R198, R36, -INF , !P0 ;  /* 0xff80000024c67808 */ /* 0x000fe40004000000 */
[----:B------:R-:W-:Y:S02]  /*6ee0*/  ISETP.GT.AND P0, PT, R168, 0x21, !P4 ;  /* 0x00000021a800780c */ /* 0x000fe40006704270 */
[----:B------:R-:W-:Y:S02]  /*6ef0*/  P2R R36, PR, RZ, 0x10 ;  /* 0x00000010ff247803 */ /* 0x000fe40000000000 */
[----:B------:R-:W-:Y:S04]  /*6f00*/  ISETP.LT.OR P0, PT, R171, 0x22, P0 ;  /* 0x00000022ab00780c */ /* 0x000fe80000701670 */
[----:B------:R-:W-:Y:S02]  /*6f10*/  FSEL R197, R37, -INF , !P0 ;  /* 0xff80000025c57808 */ /* 0x000fe40004000000 */
[----:B------:R-:W-:Y:S04]  /*6f20*/  ISETP.GT.AND P0, PT, R166, 0x20, !P5 ;  /* 0x00000020a600780c */ /* 0x000fe80006f04270 */
[C---:B------:R-:W-:Y:S04]  /*6f30*/  ISETP.LT.OR P0, PT, R173.reuse, 0x21, P0 ;  /* 0x00000021ad00780c */ /* 0x040fe80000701670 */
[----:B------:R-:W-:Y:S02]  /*6f40*/  FSEL R193, R38, -INF , !P0 ;  /* 0xff80000026c17808 */ /* 0x000fe40004000000 */
[----:B------:R-:W-:Y:S04]  /*6f50*/  ISETP.GT.AND P0, PT, R166, 0x21, !P4 ;  /* 0x00000021a600780c */ /* 0x000fe80006704270 */
[----:B------:R-:W-:Y:S04]  /*6f60*/  ISETP.LT.OR P0, PT, R173, 0x22, P0 ;  /* 0x00000022ad00780c */ /* 0x000fe80000701670 */
[----:B------:R-:W-:Y:S02]  /*6f70*/  FSEL R191, R39, -INF , !P0 ;  /* 0xff80000027bf7808 */ /* 0x000fe40004000000 */
[----:B------:R-:W-:Y:S04]  /*6f80*/  ISETP.GT.AND P0, PT, R168, RZ, !P3 ;  /* 0x000000ffa800720c */ /* 0x000fe80005f04270 */
[C---:B------:R-:W-:Y:S04]  /*6f90*/  ISETP.LT.OR P0, PT, R171.reuse, 0x1, P0 ;  /* 0x00000001ab00780c */ /* 0x040fe80000701670 */
[----:B------:R-:W-:Y:S02]  /*6fa0*/  FSEL R38, R4, -INF , !P0 ;  /* 0xff80000004267808 */ /* 0x000fe40004000000 */
[----:B------:R-:W-:Y:S04]  /*6fb0*/  ISETP.GT.AND P0, PT, R168, 0x1, !P6 ;  /* 0x00000001a800780c */ /* 0x000fe80007704270 */
[----:B------:R-:W-:Y:S04]  /*6fc0*/  ISETP.LT.OR P0, PT, R171, 0x2, P0 ;  /* 0x00000002ab00780c */ /* 0x000fe80000701670 */
[----:B------:R-:W-:Y:S02]  /*6fd0*/  FSEL R4, R5, -INF , !P0 ;  /* 0xff80000005047808 */ /* 0x000fe40004000000 */
[C---:B------:R-:W-:Y:S04]  /*6fe0*/  ISETP.GT.AND P0, PT, R166.reuse, 0x1, !P6 ;  /* 0x00000001a600780c */ /* 0x040fe80007704270 */
[----:B------:R-:W-:Y:S04]  /*6ff0*/  ISETP.LT.OR P0, PT, R173, 0x2, P0 ;  /* 0x00000002ad00780c */ /* 0x000fe80000701670 */
[----:B------:R-:W-:Y:S02]  /*7000*/  FSEL R5, R7, -INF , !P0 ;  /* 0xff80000007057808 */ /* 0x000fe40004000000 */
[----:B------:R-:W-:Y:S04]  /*7010*/  ISETP.GT.AND P0, PT, R166, RZ, !P3 ;  /* 0x000000ffa600720c */ /* 0x000fe80005f04270 */
[----:B------:R-:W-:Y:S04]  /*7020*/  ISETP.LT.OR P0, PT, R173, 0x1, P0 ;  /* 0x00000001ad00780c */ /* 0x000fe80000701670 */
[----:B------:R-:W-:Y:S02]  /*7030*/  FSEL R39, R6, -INF , !P0 ;  /* 0xff80000006277808 */ /* 0x000fe40004000000 */
[----:B------:R-:W-:Y:S04]  /*7040*/  ISETP.GT.AND P0, PT, R168, 0x28, !P1 ;  /* 0x00000028a800780c */ /* 0x000fe80004f04270 */
[C---:B------:R-:W-:Y:S04]  /*7050*/  ISETP.LT.OR P0, PT, R171.reuse, 0x29, P0 ;  /* 0x00000029ab00780c */ /* 0x040fe80000701670 */
[----:B------:R-:W-:Y:S02]  /*7060*/  FSEL R192, R48, -INF , !P0 ;  /* 0xff80000030c07808 */ /* 0x000fe40004000000 */
[----:B------:R-:W-:Y:S04]  /*7070*/  ISETP.GE.AND P0, PT, R156, 0x2a, PT ;  /* 0x0000002a9c00780c */ /* 0x000fe80003f06270 */
[----:B------:R-:W-:Y:S04]  /*7080*/  ISETP.GT.AND P2, PT, R168, 0x29, !P0 ;  /* 0x00000029a800780c */ /* 0x000fe80004744270 */
        /* <DEDUP_REMOVED lines=8> */
[----:B------:R-:W-:Y:S02]  /*7110*/  ISETP.GT.AND P2, PT, R161, 0x1, !P6 ;  /* 0x00000001a100780c */ /* 0x000fe40007744270 */
[----:B------:R-:W-:Y:S02]  /*7120*/  ISETP.NE.AND P6, PT, R176, RZ, PT ;  /* 0x000000ffb000720c */ /* 0x000fe40003fc5270 */
[C---:B------:R-:W-:Y:S04]  /*7130*/  ISETP.LT.OR P2, PT, R162.reuse, 0x2, P2 ;  /* 0x00000002a200780c */ /* 0x040fe80001741670 */
[----:B------:R-:W-:Y:S02]  /*7140*/  FSEL R37, R9, -INF , !P2 ;  /* 0xff80000009257808 */ /* 0x000fe40005000000 */
[----:B------:R-:W-:Y:S04]  /*7150*/  ISETP.NE.AND P2, PT, R151, RZ, PT ;  /* 0x000000ff9700720c */ /* 0x000fe80003f45270 */
[----:B------:R-:W-:Y:S04]  /*7160*/  ISETP.GT.AND P2, PT, R161, 0x8, !P2 ;  /* 0x00000008a100780c */ /* 0x000fe80005744270 */
[----:B------:R-:W-:Y:S04]  /*7170*/  ISETP.LT.OR P2, PT, R162, 0x9, P2 ;  /* 0x00000009a200780c */ /* 0x000fe80001741670 */
        /* <DEDUP_REMOVED lines=14> */
[C---:B------:R-:W-:Y:S04]  /*7260*/  ISETP.GT.AND P2, PT, R161.reuse, 0x18, !P2 ;  /* 0x00000018a100780c */ /* 0x040fe80005744270 */
[----:B------:R-:W-:Y:S04]  /*7270*/  ISETP.LT.OR P2, PT, R162, 0x19, P2 ;  /* 0x00000019a200780c */ /* 0x000fe80001741670 */
[----:B------:R-:W-:Y:S02]  /*7280*/  FSEL R242, R28, -INF , !P2 ;  /* 0xff8000001cf27808 */ /* 0x000fe40005000000 */
[----:B------:R-:W-:Y:S02]  /*7290*/  ISETP.GT.AND P2, PT, R161, 0x19, !P6 ;  /* 0x00000019a100780c */ /* 0x000fe40007744270 */
[----:B------:R-:W-:Y:S02]  /*72a0*/  ISETP.NE.AND P6, PT, R169, RZ, PT ;  /* 0x000000ffa900720c */ /* 0x000fe40003fc5270 */
[----:B------:R-:W-:Y:S04]  /*72b0*/  ISETP.LT.OR P2, PT, R162, 0x1a, P2 ;  /* 0x0000001aa200780c */ /* 0x000fe80001741670 */
[----:B------:R-:W-:Y:S02]  /*72c0*/  FSEL R245, R29, -INF , !P2 ;  /* 0xff8000001df57808 */ /* 0x000fe40005000000 */
[C---:B------:R-:W-:Y:S02]  /*72d0*/  ISETP.GT.AND P2, PT, R161.reuse, 0x20, !P5 ;  /* 0x00000020a100780c */ /* 0x040fe40006f44270 */
[----:B------:R-:W-:Y:S02]  /*72e0*/  ISETP.NE.AND P5, PT, R164, RZ, PT ;  /* 0x000000ffa400720c */ /* 0x000fe40003fa5270 */
[----:B------:R-:W-:Y:S04]  /*72f0*/  ISETP.LT.OR P2, PT, R162, 0x21, P2 ;  /* 0x00000021a200780c */ /* 0x000fe80001741670 */
[----:B------:R-:W-:Y:S02]  /*7300*/  FSEL R169, R40, -INF , !P2 ;  /* 0xff80000028a97808 */ /* 0x000fe40005000000 */
[----:B------:R-:W-:Y:S02]  /*7310*/  ISETP.GT.AND P2, PT, R161, 0x21, !P4 ;  /* 0x00000021a100780c */ /* 0x000fe40006744270 */
[----:B------:R-:W-:Y:S02]  /*7320*/  ISETP.NE.AND P4, PT, R163, RZ, PT ;  /* 0x000000ffa300720c */ /* 0x000fe40003f85270 */
[C---:B------:R-:W-:Y:S04]  /*7330*/  ISETP.LT.OR P2, PT, R162.reuse, 0x22, P2 ;  /* 0x00000022a200780c */ /* 0x040fe80001741670 */
[----:B------:R-:W-:Y:S02]  /*7340*/  FSEL R164, R41, -INF , !P2 ;  /* 0xff80000029a47808 */ /* 0x000fe40005000000 */
[C---:B------:R-:W-:Y:S04]  /*7350*/  ISETP.GT.AND P2, PT, R161.reuse, 0x28, !P1 ;  /* 0x00000028a100780c */ /* 0x040fe80004f44270 */
[----:B------:R-:W-:Y:S04]  /*7360*/  ISETP.LT.OR P2, PT, R162, 0x29, P2 ;  /* 0x00000029a200780c */ /* 0x000fe80001741670 */
[----:B------:R-:W-:Y:S02]  /*7370*/  FSEL R163, R44, -INF , !P2 ;  /* 0xff8000002ca37808 */ /* 0x000fe40005000000 */
[----:B------:R-:W-:Y:S02]  /*7380*/  ISETP.GT.AND P2, PT, R161, RZ, !P3 ;  /* 0x000000ffa100720c */ /* 0x000fe40005f44270 */
[----:B------:R-:W-:Y:S02]  /*7390*/  ISETP.NE.AND P3, PT, R165, RZ, PT ;  /* 0x000000ffa500720c */ /* 0x000fe40003f65270 */
[----:B------:R-:W-:Y:S04]  /*73a0*/  ISETP.LT.OR P2, PT, R162, 0x1, P2 ;  /* 0x00000001a200780c */ /* 0x000fe80001741670 */
[----:B------:R-:W-:Y:S02]  /*73b0*/  FSEL R25, R8, -INF , !P2 ;  /* 0xff80000008197808 */ /* 0x000fe40005000000 */
[----:B------:R-:W1:Y:S01]  /*73c0*/  SHFL.IDX PT, R8, R158, 0x3, 0x1c1f ;  /* 0x007c1f009e087f89 */ /* 0x000e6200000e0000 */
[----:B------:R-:W-:Y:S04]  /*73d0*/  ISETP.GT.AND P2, PT, R161, 0x29, !P0 ;  /* 0x00000029a100780c */ /* 0x000fe80004744270 */
[----:B------:R-:W-:Y:S04]  /*73e0*/  ISETP.LT.OR P2, PT, R162, 0x2a, P2 ;  /* 0x0000002aa200780c */ /* 0x000fe80001741670 */
[----:B------:R-:W-:Y:S02]  /*73f0*/  FSEL R161, R45, -INF , !P2 ;  /* 0xff8000002da17808 */ /* 0x000fe40005000000 */
[----:B------:R-:W-:Y:S01]  /*7400*/  PLOP3.LUT P2, PT, PT, PT, UP1, 0x40, 0x0 ;  /* 0x000000000000781c */ /* 0x000fe20003f4e818 */
[--C-:B-1----:R-:W-:Y:S02]  /*7410*/  IMAD.IADD R6, R155, 0x1, R8.reuse ;  /* 0x000000019b067824 */ /* 0x102fe400078e0208 */
[----:B------:R-:W-:Y:S10]  /*7420*/  IMAD.IADD R153, R153, 0x1, R8 ;  /* 0x0000000199997824 */ /* 0x000ff400078e0208 */
        /* <DEDUP_REMOVED lines=15> */
.L_x_423:
[----:B------:R-:W-:Y:S04]  /*7520*/  MOV R8, c[0x0][0x32c] ;  /* 0x0000cb0000087a02 */ /* 0x000fe80000000f00 */
[----:B------:R-:W-:Y:S11]  /*7530*/  ISETP.NE.AND P2, PT, R8, 0x1, PT ;  /* 0x000000010800780c */ /* 0x000ff60003f45270 */
[----:B------:R-:W-:Y:S02]  /*7540*/  @!UPT UIADD3 URZ, URZ, URZ, URZ ;  /* 0x0000003f3f3ff290 */ /* 0x000fe4000fffe03f */
[----:B------:R-:W-:Y:S05]  /*7550*/  @P2 IMAD.HI.U32 R8, R9, c[0x0][0x330], RZ ;  /* 0x0000cc0009082a27 */ /* 0x000fea00078e00ff */
[----:B------:R-:W-:Y:S02]  /*7560*/  @P2 SHF.R.U32.HI R9, RZ, c[0x0][0x334], R8 ;  /* 0x0000cd00ff092a19 */ /* 0x000fe40000011608 */
.L_x_424:
[----:B------:R-:W-:Y:S05]  /*7570*/  BSYNC B0 ;  /* 0x0000000000007941 */ /* 0x000fea0003800000 */
.L_x_422:
[----:B------:R-:W-:Y:S04]  /*7580*/  IMAD.IADD R156, R156, 0x1, -R223 ;  /* 0x000000019c9c7824 */ /* 0x000fe800078e0adf */
[----:B------:R-:W-:Y:S05]  /*7590*/  IMAD R156, R9, c[0x0][0x32c], R156 ;  /* 0x0000cb00099c7a24 */ /* 0x000fea00078e029c */
[----:B------:R-:W-:Y:S02]  /*75a0*/  IADD3 R9, R156, c[0x0][0x32c], RZ ;  /* 0x0000cb009c097a10 */ /* 0x000fe40007ffe0ff */
[----:B------:R-:W-:Y:S02]  /*75b0*/  IMNMX R153, R153, R156, !PT ;  /* 0x0000009c99997217 */ /* 0x000fe40007800200 */
[----:B------:R-:W-:Y:S02]  /*75c0*/  IMNMX R6, R6, R9, PT ;  /* 0x0000000906067217 */ /* 0x000fe40003800200 */
.L_x_421:
[----:B------:R-:W-:Y:S01]  /*75d0*/  ISETP.NE.AND P2, PT, R175, RZ, PT ;  /* 0x000000ffaf00720c */ /* 0x000fe20003f45270 */
[----:B------:R-:W-:Y:S01]  /*75e0*/  LDSM.16.MT88.4 R20, [R214+0x100] ;  /* 0x00010000d614783b */ /* 0x000fe20000004200 */
[----:B------:R-:W-:Y:S02]  /*75f0*/  FMNMX.FTZ R19, R38, R150, !PT ;  /* 0x0000009626137209 */ /* 0x000fe40007810000 */
[C---:B------:R-:W-:Y:S02]  /*7600*/  ISETP.GT.AND P2, PT, R153.reuse, RZ, !P2 ;  /* 0x000000ff9900720c */ /* 0x040fe40005744270 */
[----:B------:R-:W-:Y:S02]  /*7610*/  FMNMX.FTZ R19, R4, R19, !PT ;  /* 0x0000001304137209 */ /* 0x000fe40007810000 */
[----:B------:R-:W-:Y:S02]  /*7620*/  ISETP.LT.OR P2, PT, R6, 0x1, P2 ;  /* 0x000000010600780c */ /* 0x000fe40001741670 */
[----:B------:R-:W-:Y:S02]  /*7630*/  FMNMX.FTZ R19, R154, R19, !PT ;  /* 0x000000139a137209 */ /* 0x000fe40007810000 */
[----:B------:R-:W-:Y:S02]  /*7640*/  FSEL R13, R10, -INF , !P2 ;  /* 0xff8000000a0d7808 */ /* 0x000fe40005000000 */
[----:B------:R-:W-:Y:S02]  /*7650*/  ISETP.NE.AND P2, PT, R174, RZ, PT ;  /* 0x000000ffae00720c */ /* 0x000fe40003f45270 */
[----:B------:R-:W-:Y:S02]  /*7660*/  FMNMX.FTZ R19, R152, R19, !PT ;  /* 0x0000001398137209 */ /* 0x000fe40007810000 */
[----:B------:R-:W-:Y:S02]  /*7670*/  ISETP.GT.AND P2, PT, R153, 0x1, !P2 ;  /* 0x000000019900780c */ /* 0x000fe40005744270 */
        /* <DEDUP_REMOVED lines=18> */
[----:B------:R-:W-:Y:S02]  /*77a0*/  FMNMX.FTZ R19, R197, R10, !PT ;  /* 0x0000000ac5137209 */ /* 0x000fe40007810000 */
[----:B------:R-:W-:Y:S02]  /*77b0*/  ISETP.NE.AND P2, PT, R160, RZ, PT ;  /* 0x000000ffa000720c */ /* 0x000fe40003f45270 */
[----:B------:R-:W-:Y:S02]  /*77c0*/  FMNMX.FTZ R8, R157, R8, !PT ;  /* 0x000000089d087209 */ /* 0x000fe40007810000 */
[----:B------:R-:W-:Y:S02]  /*77d0*/  FMNMX.FTZ R10, R192, R19, !PT ;  /* 0x00000013c00a7209 */ /* 0x000fe40007810000 */
[----:B------:R-:W-:Y:S02]  /*77e0*/  ISETP.GT.AND P2, PT, R153, 0x10, !P2 ;  /* 0x000000109900780c */ /* 0x000fe40005744270 */
[----:B------:R-:W-:Y:S02]  /*77f0*/  FMNMX.FTZ R8, R195, R8, !PT ;  /* 0x00000008c3087209 */ /* 0x000fe40007810000 */
[----:B------:R-:W-:Y:S02]  /*7800*/  FMNMX.FTZ R17, R171, R10, !PT ;  /* 0x0000000aab117209 */ /* 0x000fe40007810000 */
[----:B------:R-:W-:Y:S02]  /*7810*/  ISETP.LT.OR P2, PT, R6, 0x11, P2 ;  /* 0x000000110600780c */ /* 0x000fe40001741670 */
[----:B------:R-:W-:Y:S02]  /*7820*/  FMNMX.FTZ R19, R189, R8, !PT ;  /* 0x00000008bd137209 */ /* 0x000fe40007810000 */
[----:B------:R-:W-:Y:S01]  /*7830*/  FSEL R244, R26, -INF , !P2 ;  /* 0xff8000001af47808 */ /* 0x000fe20005000000 */
[----:B------:R-:W1:Y:S01]  /*7840*/  SHFL.BFLY PT, R8, R17, 0x2, 0x1f ;  /* 0x0c401f0011087f89 */ /* 0x000e6200000e0000 */
        /* <DEDUP_REMOVED lines=12> */
[----:B-1----:R-:W-:Y:S02]  /*7910*/  FMNMX.FTZ R8, R17, R8, !PT ;  /* 0x0000000811087209 */ /* 0x002fe40007810000 */
[----:B------:R-:W-:Y:S02]  /*7920*/  FSEL R249, R30, -INF , !P2 ;  /* 0xff8000001ef97808 */ /* 0x000fe40005000000 */
[----:B------:R-:W-:Y:S01]  /*7930*/  ISETP.NE.AND P2, PT, R167, RZ, PT ;  /* 0x000000ffa700720c */ /* 0x000fe20003f45270 */
[----:B------:R-:W1:Y:S01]  /*7940*/  SHFL.BFLY PT, R151, R8, 0x1, 0x1f ;  /* 0x0c201f0008977f89 */ /* 0x000e6200000e0000 */
[----:B------:R-:W-:Y:S02]  /*7950*/  FMNMX.FTZ R12, R166, R19, !PT ;  /* 0x00000013a60c7209 */ /* 0x000fe40007810000 */
[----:B------:R-:W-:Y:S02]  /*7960*/  FMNMX.FTZ R10, R25, R2, !PT ;  /* 0x00000002190a7209 */ /* 0x000fe40007810000 */
[----:B------:R-:W-:Y:S02]  /*7970*/  ISETP.GT.AND P2, PT, R153, 0x19, !P2 ;  /* 0x000000199900780c */ /* 0x000fe40005744270 */
[----:B------:R-:W-:Y:S01]  /*7980*/  FMNMX.FTZ R10, R37, R10, !PT ;  /* 0x0000000a250a7209 */ /* 0x000fe20007810000 */
[----:B------:R-:W2:Y:S01]  /*7990*/  SHFL.BFLY PT, R149, R12, 0x2, 0x1f ;  /* 0x0c401f000c957f89 */ /* 0x000ea200000e0000 */
        /* <DEDUP_REMOVED lines=13> */
[----:B-1----:R-:W-:Y:S02]  /*7a70*/  FMNMX.FTZ R151, R8, R151, !PT ;  /* 0x0000009708977209 */ /* 0x002fe40007810000 */
[----:B------:R-:W-:Y:S02]  /*7a80*/  FMNMX.FTZ R10, R245, R10, !PT ;  /* 0x0000000af50a7209 */ /* 0x000fe40007810000 */
[----:B------:R-:W-:Y:S01]  /*7a90*/  ISETP.LT.OR P2, PT, R6, 0x22, P2 ;  /* 0x000000220600780c */ /* 0x000fe20001741670 */
[----:B------:R-:W-:Y:S01]  /*7aa0*/  FMUL.FTZ R241, R151, c[0x0][0x2d0] ;  /* 0x0000b40097f17a20 */ /* 0x000fe20000410000 */
[----:B--2---:R-:W-:Y:S02]  /*7ab0*/  FMNMX.FTZ R149, R12, R149, !PT ;  /* 0x000000950c957209 */ /* 0x004fe40007810000 */
[----:B------:R-:W-:Y:S02]  /*7ac0*/  FMNMX.FTZ R17, R169, R10, !PT ;  /* 0x0000000aa9117209 */ /* 0x000fe40007810000 */
[----:B------:R-:W-:Y:S01]  /*7ad0*/  FSEL R165, R43, -INF , !P2 ;  /* 0xff8000002ba57808 */ /* 0x000fe20005000000 */
[----:B------:R-:W1:Y:S01]  /*7ae0*/  SHFL.BFLY PT, R10, R149, 0x1, 0x1f ;  /* 0x0c201f00950a7f89 */ /* 0x000e6200000e0000 */
[----:B------:R-:W-:Y:S02]  /*7af0*/  FSETP.NEU.FTZ.AND P2, PT, R151, -INF , PT ;  /* 0xff8000009700780b */ /* 0x000fe40003f5d000 */
[----:B------:R-:W-:Y:S02]  /*7b00*/  FMNMX.FTZ R12, R13, R0, !PT ;  /* 0x000000000d0c7209 */ /* 0x000fe40007810000 */
[----:B------:R-:W-:Y:S02]  /*7b10*/  FSEL R241, R241, RZ, P2 ;  /* 0x000000fff1f17208 */ /* 0x000fe40001000000 */
[----:B------:R-:W-:Y:S02]  /*7b20*/  FMNMX.FTZ R8, R164, R17, !PT ;  /* 0x00000011a4087209 */ /* 0x000fe40007810000 */
[----:B------:R-:W-:Y:S01]  /*7b30*/  ISETP.GT.AND P1, PT, R153, 0x28, !P1 ;  /* 0x000000289900780c */ /* 0x000fe20004f24270 */
[--C-:B------:R-:W-:Y:S01]  /*7b40*/  FFMA.FTZ R155, R4, c[0x0][0x2d0], -R241.reuse ;  /* 0x0000b400049b7a23 */ /* 0x100fe200000108f1 */
[----:B------:R-:W-:Y:S01]  /*7b50*/  FMNMX.FTZ R4, R11, R12, !PT ;  /* 0x0000000c0b047209 */ /* 0x000fe20007810000 */
[--C-:B------:R-:W-:Y:S01]  /*7b60*/  FFMA.FTZ R175, R152, c[0x0][0x2d0], -R241.reuse ;  /* 0x0000b40098af7a23 */ /* 0x100fe200000108f1 */
[----:B------:R-:W-:Y:S01]  /*7b70*/  FMNMX.FTZ R8, R163, R8, !PT ;  /* 0x00000008a3087209 */ /* 0x000fe20007810000 */
[--C-:B------:R-:W-:Y:S01]  /*7b80*/  FFMA.FTZ R172, R38, c[0x0][0x2d0], -R241.reuse ;  /* 0x0000b40026ac7a23 */ /* 0x100fe200000108f1 */
[----:B------:R-:W-:Y:S01]  /*7b90*/  FMNMX.FTZ R4, R9, R4, !PT ;  /* 0x0000000409047209 */ /* 0x000fe20007810000 */
[--C-:B------:R-:W-:Y:S01]  /*7ba0*/  FFMA.FTZ R154, R154, c[0x0][0x2d0], -R241.reuse ;  /* 0x0000b4009a9a7a23 */ /* 0x100fe200000108f1 */
[----:B------:R-:W-:Y:S01]  /*7bb0*/  FMNMX.FTZ R17, R161, R8, !PT ;  /* 0x00000008a1117209 */ /* 0x000fe20007810000 */
[----:B------:R-:W-:Y:S01]  /*7bc0*/  MUFU.EX2 R155, R155 ;  /* 0x0000009b009b7308 */ /* 0x000fe20000000800 */
[----:B------:R-:W-:Y:S01]  /*7bd0*/  FMNMX.FTZ R19, R15, R4, !PT ;  /* 0x000000040f137209 */ /* 0x000fe20007810000 */
[--C-:B------:R-:W-:Y:S01]  /*7be0*/  FFMA.FTZ R186, R186, c[0x0][0x2d0], -R241.reuse ;  /* 0x0000b400baba7a23 */ /* 0x100fe200000108f1 */
[----:B------:R-:W-:Y:S01]  /*7bf0*/  ISETP.LT.OR P1, PT, R6, 0x29, P1 ;  /* 0x000000290600780c */ /* 0x000fe20000f21670 */
[----:B------:R-:W2:Y:S01]  /*7c00*/  SHFL.BFLY PT, R8, R17, 0x2, 0x1f ;  /* 0x0c401f0011087f89 */ /* 0x000ea200000e0000 */
[----:B------:R-:W-:Y:S01]  /*7c10*/  FMNMX.FTZ R4, R244, R19, !PT ;  /* 0x00000013f4047209 */ /* 0x000fe20007810000 */
[--C-:B------:R-:W-:Y:S01]  /*7c20*/  FFMA.FTZ R187, R188, c[0x0][0x2d0], -R241.reuse ;  /* 0x0000b400bcbb7a23 */ /* 0x100fe200000108f1 */
[----:B-1----:R-:W-:Y:S01]  /*7c30*/  FMNMX.FTZ R149, R149, R10, !PT ;  /* 0x0000000a95957209 */ /* 0x002fe20007810000 */
[--C-:B------:R-:W-:Y:S01]  /*7c40*/  FFMA.FTZ R190, R190, c[0x0][0x2d0], -R241.reuse ;  /* 0x0000b400bebe7a23 */ /* 0x100fe200000108f1 */
[----:B------:R-:W-:Y:S01]  /*7c50*/  FMNMX.FTZ R4, R247, R4, !PT ;  /* 0x00000004f7047209 */ /* 0x000fe20007810000 */
[----:B------:R-:W1:Y:S01]  /*7c60*/  MUFU.EX2 R172, R172 ;  /* 0x000000ac00ac7308 */ /* 0x000e620000000800 */
[----:B------:R-:W-:Y:S01]  /*7c70*/  FSEL R160, R46, -INF , !P1 ;  /* 0xff8000002ea07808 */ /* 0x000fe20004800000 */
[----:B------:R-:W-:Y:S01]  /*7c80*/  FMUL.FTZ R194, R149, c[0x0][0x2d0] ;  /* 0x0000b40095c27a20 */ /* 0x000fe20000410000 */
[----:B------:R-:W-:Y:S01]  /*7c90*/  FMNMX.FTZ R4, R249, R4, !PT ;  /* 0x00000004f9047209 */ /* 0x000fe20007810000 */
[--C-:B------:R-:W-:Y:S01]  /*7ca0*/  FFMA.FTZ R198, R198, c[0x0][0x2d0], -R241.reuse ;  /* 0x0000b400c6c67a23 */ /* 0x100fe200000108f1 */
[----:B------:R-:W-:Y:S01]  /*7cb0*/  FSETP.NEU.FTZ.AND P1, PT, R149, -INF , PT ;  /* 0xff8000009500780b */ /* 0x000fe20003f3d000 */
[--C-:B------:R-:W-:Y:S01]  /*7cc0*/  FFMA.FTZ R197, R197, c[0x0][0x2d0], -R241.reuse ;  /* 0x0000b400c5c57a23 */ /* 0x100fe200000108f1 */
[----:B------:R-:W-:Y:S02]  /*7cd0*/  FMNMX.FTZ R4, R251, R4, !PT ;  /* 0x00000004fb047209 */ /* 0x000fe40007810000 */
[----:B------:R-:W-:Y:S01]  /*7ce0*/  FSEL R194, R194, RZ, P1 ;  /* 0x000000ffc2c27208 */ /* 0x000fe20000800000 */
[----:B------:R-:W-:Y:S01]  /*7cf0*/  MUFU.EX2 R154, R154 ;  /* 0x0000009a009a7308 */ /* 0x000fe20000000800 */
[----:B------:R-:W-:Y:S02]  /*7d00*/  FMNMX.FTZ R4, R167, R4, !PT ;  /* 0x00000004a7047209 */ /* 0x000fe40007810000 */
        /* <DEDUP_REMOVED lines=9> */
[----:B------:R-:W3:Y:S01]  /*7da0*/  MUFU.EX2 R175, R175 ;  /* 0x000000af00af7308 */ /* 0x000ee20000000800 */
[----:B--2---:R-:W-:Y:S01]  /*7db0*/  FMNMX.FTZ R17, R17, R8, !PT ;  /* 0x0000000811117209 */ /* 0x004fe20007810000 */
[--C-:B------:R-:W-:Y:S01]  /*7dc0*/  FFMA.FTZ R250, R168, c[0x0][0x2d0], -R194.reuse ;  /* 0x0000b400a8fa7a23 */ /* 0x100fe200000108c2 */
[----:B------:R-:W-:Y:S01]  /*7dd0*/  FMNMX.FTZ R4, R153, R6, !PT ;  /* 0x0000000699047209 */ /* 0x000fe20007810000 */
[--C-:B------:R-:W-:Y:S01]  /*7de0*/  FFMA.FTZ R188, R195, c[0x0][0x2d0], -R194.reuse ;  /* 0x0000b400c3bc7a23 */ /* 0x100fe200000108c2 */
[----:B-1----:R-:W-:Y:S01]  /*7df0*/  F2FP.PACK_AB R156, R155, R172 ;  /* 0x000000ac9b9c723e */ /* 0x002fe200000000ff */
[----:B------:R-:W1:Y:S01]  /*7e00*/  SHFL.BFLY PT, R8, R17, 0x1, 0x1f ;  /* 0x0c201f0011087f89 */ /* 0x000e6200000e0000 */
[--C-:B------:R-:W-:Y:S02]  /*7e10*/  FFMA.FTZ R189, R189, c[0x0][0x2d0], -R194.reuse ;  /* 0x0000b400bdbd7a23 */ /* 0x100fe400000108c2 */
[--C-:B------:R-:W-:Y:S01]  /*7e20*/  FFMA.FTZ R195, R246, c[0x0][0x2d0], -R241.reuse ;  /* 0x0000b400f6c37a23 */ /* 0x100fe200000108f1 */
[----:B------:R-:W-:Y:S01]  /*7e30*/  MUFU.EX2 R173, R173 ;  /* 0x000000ad00ad7308 */ /* 0x000fe20000000800 */
[--C-:B------:R-:W-:Y:S02]  /*7e40*/  FFMA.FTZ R196, R196, c[0x0][0x2d0], -R194.reuse ;  /* 0x0000b400c4c47a23 */ /* 0x100fe400000108c2 */
[--C-:B------:R-:W-:Y:S01]  /*7e50*/  FFMA.FTZ R199, R199, c[0x0][0x2d0], -R194.reuse ;  /* 0x0000b400c7c77a23 */ /* 0x100fe200000108c2 */
[----:B------:R-:W2:Y:S01]  /*7e60*/  SHFL.BFLY PT, R5, R4, 0x2, 0x1f ;  /* 0x0c401f0004057f89 */ /* 0x000ea200000e0000 */
[--C-:B------:R-:W-:Y:S02]  /*7e70*/  FFMA.FTZ R248, R191, c[0x0][0x2d0], -R194.reuse ;  /* 0x0000b400bff87a23 */ /* 0x100fe400000108c2 */
[--C-:B------:R-:W-:Y:S02]  /*7e80*/  FFMA.FTZ R191, R192, c[0x0][0x2d0], -R241.reuse ;  /* 0x0000b400c0bf7a23 */ /* 0x100fe400000108f1 */
[----:B------:R-:W-:Y:S01]  /*7e90*/  FFMA.FTZ R241, R171, c[0x0][0x2d0], -R241 ;  /* 0x0000b400abf17a23 */ /* 0x000fe200000108f1 */
[----:B------:R-:W4:Y:S01]  /*7ea0*/  MUFU.EX2 R174, R174 ;  /* 0x000000ae00ae7308 */ /* 0x000f220000000800 */
[--C-:B------:R-:W-:Y:S02]  /*7eb0*/  FFMA.FTZ R193, R193, c[0x0][0x2d0], -R194.reuse ;  /* 0x0000b400c1c17a23 */ /* 0x100fe400000108c2 */
[----:B------:R-:W-:Y:S01]  /*7ec0*/  FFMA.FTZ R194, R166, c[0x0][0x2d0], -R194 ;  /* 0x0000b400a6c27a23 */ /* 0x000fe200000108c2 */
[----:B---3--:R-:W-:Y:S02]  /*7ed0*/  F2FP.PACK_AB R158, R175, R154 ;  /* 0x0000009aaf9e723e */ /* 0x008fe400000000ff */
[----:B-1----:R-:W-:Y:S04]  /*7ee0*/  FMNMX.FTZ R3, R17, R8, !PT ;  /* 0x0000000811037209 */ /* 0x002fe80007810000 */
[----:B------:R-:W-:Y:S01]  /*7ef0*/  MUFU.EX2 R179, R179 ;  /* 0x000000b300b37308 */ /* 0x000fe20000000800 */
[C---:B------:R-:W-:Y:S01]  /*7f00*/  FSETP.NEU.FTZ.AND P0, PT, R3.reuse, -INF , PT ;  /* 0xff8000000300780b */ /* 0x040fe20003f1d000 */
[----:B------:R-:W-:Y:S01]  /*7f10*/  FMUL.FTZ R170, R3, c[0x0][0x2d0] ;  /* 0x0000b40003aa7a20 */ /* 0x000fe20000410000 */
[----:B--2---:R-:W-:Y:S04]  /*7f20*/  FMNMX.FTZ R5, R4, R5, !PT ;  /* 0x0000000504057209 */ /* 0x004fe80007810000 */
[----:B------:R-:W-:Y:S03]  /*7f30*/  FSEL R170, R170, RZ, P0 ;  /* 0x000000ffaaaa7208 */ /* 0x000fe60000000000 */
[----:B------:R-:W1:Y:S01]  /*7f40*/  MUFU.EX2 R178, R178 ;  /* 0x000000b200b27308 */ /* 0x000e620000000800 */
[----:B------:R-:W2:Y:S01]  /*7f50*/  SHFL.BFLY PT, R152, R5, 0x1, 0x1f ;  /* 0x0c201f0005987f89 */ /* 0x000ea200000e0000 */
[----:B----4-:R-:W-:Y:S01]  /*7f60*/  F2FP.PACK_AB R157, R174, R173 ;  /* 0x000000adae9d723e */ /* 0x010fe200000000ff */
[--C-:B------:R-:W-:Y:S01]  /*7f70*/  FFMA.FTZ R181, R7, c[0x0][0x2d0], -R170.reuse ;  /* 0x0000b40007b57a23 */ /* 0x100fe200000108aa */
[----:B------:R-:W-:Y:S01]  /*7f80*/  FSEL R7, R151, RZ, P2 ;  /* 0x000000ff97077208 */ /* 0x000fe20001000000 */
[--C-:B------:R-:W-:Y:S02]  /*7f90*/  FFMA.FTZ R176, R37, c[0x0][0x2d0], -R170.reuse ;  /* 0x0000b40025b07a23 */ /* 0x100fe400000108aa */
[----:B------:R-:W-:Y:S02]  /*7fa0*/  FFMA.FTZ R177, R25, c[0x0][0x2d0], -R170 ;  /* 0x0000b40019b17a23 */ /* 0x000fe400000108aa */
[----:B------:R-:W-:Y:S01]  /*7fb0*/  FADD.FTZ R4, -R7, R150 ;  /* 0x0000009607047221 */ /* 0x000fe20000010100 */
[----:B------:R-:W-:Y:S01]  /*7fc0*/  FSEL R7, R149, RZ, P1 ;  /* 0x000000ff95077208 */ /* 0x000fe20000800000 */
[----:B------:R-:W-:Y:S01]  /*7fd0*/  FFMA.FTZ R180, R35, c[0x0][0x2d0], -R170 ;  /* 0x0000b40023b47a23 */ /* 0x000fe200000108aa */
[----:B------:R-:W-:Y:S01]  /*7fe0*/  MUFU.EX2 R176, R176 ;  /* 0x000000b000b07308 */ /* 0x000fe20000000800 */
[----:B------:R-:W-:Y:S01]  /*7ff0*/  FMUL.FTZ R150, R4, c[0x0][0x2d0] ;  /* 0x0000b40004967a20 */ /* 0x000fe20000410000 */
[----:B------:R-:W3:Y:S01]  /*8000*/  LDSM.16.MT88.4 R36, [R212+0x100] ;  /* 0x00010000d424783b */ /* 0x000ee20000004200 */
[----:B------:R-:W-:Y:S01]  /*8010*/  FADD.FTZ R4, -R7, R148 ;  /* 0x0000009407047221 */ /* 0x000fe20000010100 */
[----:B------:R-:W-:Y:S01]  /*8020*/  FSEL R7, R3, RZ, P0 ;  /* 0x000000ff03077208 */ /* 0x000fe20000000000 */
[----:B------:R-:W-:Y:S02]  /*8030*/  FFMA.FTZ R252, R169, c[0x0][0x2d0], -R170 ;  /* 0x0000b400a9fc7a23 */ /* 0x000fe400000108aa */
[----:B------:R-:W-:Y:S02]  /*8040*/  FMUL.FTZ R148, R4, c[0x0][0x2d0] ;  /* 0x0000b40004947a20 */ /* 0x000fe40000410000 */
[----:B------:R-:W-:Y:S01]  /*8050*/  FADD.FTZ R2, -R7, R2 ;  /* 0x0000000207027221 */ /* 0x000fe20000010100 */
[----:B------:R-:W4:Y:S01]  /*8060*/  MUFU.EX2 R150, R150 ;  /* 0x0000009600967308 */ /* 0x000f220000000800 */
[----:B-1----:R-:W-:Y:S01]  /*8070*/  F2FP.PACK_AB R159, R178, R179 ;  /* 0x000000b3b29f723e */ /* 0x002fe200000000ff */
[--C-:B------:R-:W-:Y:S01]  /*8080*/  FFMA.FTZ R240, R240, c[0x0][0x2d0], -R170.reuse ;  /* 0x0000b400f0f07a23 */ /* 0x100fe200000108aa */
[----:B--2---:R-:W-:Y:S01]  /*8090*/  FMNMX.FTZ R152, R5, R152, !PT ;  /* 0x0000009805987209 */ /* 0x004fe20007810000 */
[----:B------:R-:W-:Y:S02]  /*80a0*/  FMUL.FTZ R6, R2, c[0x0][0x2d0] ;  /* 0x0000b40002067a20 */ /* 0x000fe40000410000 */
[--C-:B------:R-:W-:Y:S01]  /*80b0*/  FFMA.FTZ R243, R243, c[0x0][0x2d0], -R170.reuse ;  /* 0x0000b400f3f37a23 */ /* 0x100fe200000108aa */
[C---:B------:R-:W-:Y:S01]  /*80c0*/  FSETP.NEU.FTZ.AND P0, PT, R152.reuse, -INF , PT ;  /* 0xff8000009800780b */ /* 0x040fe20003f1d000 */
[C---:B------:R-:W-:Y:S02]  /*80d0*/  FMUL.FTZ R162, R152.reuse, c[0x0][0x2d0] ;  /* 0x0000b40098a27a20 */ /* 0x040fe40000410000 */
[----:B------:R-:W1:Y:S01]  /*80e0*/  MUFU.EX2 R148, R148 ;  /* 0x0000009400947308 */ /* 0x000e620000000800 */
[----:B------:R-:W-:Y:S01]  /*80f0*/  FSEL R5, R152, RZ, P0 ;  /* 0x000000ff98057208 */ /* 0x000fe20000000000 */
[--C-:B------:R-:W-:Y:S01]  /*8100*/  FFMA.FTZ R242, R242, c[0x0][0x2d0], -R170.reuse ;  /* 0x0000b400f2f27a23 */ /* 0x100fe200000108aa */
[----:B------:R-:W-:Y:S01]  /*8110*/  FSEL R162, R162, RZ, P0 ;  /* 0x000000ffa2a27208 */ /* 0x000fe20000000000 */
[----:B------:R-:W-:Y:S01]  /*8120*/  FFMA.FTZ R245, R245, c[0x0][0x2d0], -R170 ;  /* 0x0000b400f5f57a23 */ /* 0x000fe200000108aa */
[C---:B------:R-:W-:Y:S01]  /*8130*/  ISETP.GT.AND P0, PT, R230.reuse, UR4, PT ;  /* 0x00000004e6007c0c */ /* 0x040fe2000bf04270 */
[----:B------:R-:W-:Y:S01]  /*8140*/  FADD.FTZ R5, -R5, R0 ;  /* 0x0000000005057221 */ /* 0x000fe20000010100 */
[----:B------:R-:W-:Y:S01]  /*8150*/  IADD3 R230, R230, -0x1, RZ ;  /* 0xffffffffe6e67810 */ /* 0x000fe20007ffe0ff */
[--C-:B------:R-:W-:Y:S02]  /*8160*/  FFMA.FTZ R185, R13, c[0x0][0x2d0], -R162.reuse ;  /* 0x0000b4000db97a23 */ /* 0x100fe400000108a2 */
[----:B------:R2:W5:Y:S01]  /*8170*/  MUFU.EX2 R2, R6 ;  /* 0x0000000600027308 */ /* 0x0005620000000800 */
[--C-:B------:R-:W-:Y:S02]  /*8180*/  FFMA.FTZ R182, R15, c[0x0][0x2d0], -R162.reuse ;  /* 0x0000b4000fb67a23 */ /* 0x100fe400000108a2 */
[----:B------:R-:W-:Y:S02]  /*8190*/  FMUL.FTZ R0, R5, c[0x0][0x2d0] ;  /* 0x0000b40005007a20 */ /* 0x000fe40000410000 */
[--C-:B------:R-:W-:Y:S02]  /*81a0*/  FFMA.FTZ R184, R11, c[0x0][0x2d0], -R162.reuse ;  /* 0x0000b4000bb87a23 */ /* 0x100fe400000108a2 */
[--C-:B------:R-:W-:Y:S02]  /*81b0*/  FFMA.FTZ R183, R9, c[0x0][0x2d0], -R162.reuse ;  /* 0x0000b40009b77a23 */ /* 0x100fe400000108a2 */
[C---:B----4-:R-:W-:Y:S01]  /*81c0*/  FMUL.FTZ R4, R150.reuse, R144 ;  /* 0x0000009096047220 */ /* 0x050fe20000410000 */
[----:B------:R-:W4:Y:S01]  /*81d0*/  MUFU.EX2 R0, R0 ;  /* 0x0000000000007308 */ /* 0x000f220000000800 */
[C---:B------:R-:W-:Y:S02]  /*81e0*/  FMUL.FTZ R5, R150.reuse, R145 ;  /* 0x0000009196057220 */ /* 0x040fe40000410000 */
[----:B------:R-:W-:Y:S02]  /*81f0*/  FMUL.FTZ R16, R150, R100 ;  /* 0x0000006496107220 */ /* 0x000fe40000410000 */
[----:B-1----:R-:W-:Y:S02]  /*8200*/  FMUL.FTZ R7, R148, R147 ;  /* 0x0000009394077220 */ /* 0x002fe40000410000 */
[----:B------:R-:W-:Y:S02]  /*8210*/  FMUL.FTZ R17, R150, R101 ;  /* 0x0000006596117220 */ /* 0x000fe40000410000 */
[C---:B------:R-:W-:Y:S01]  /*8220*/  FMUL.FTZ R18, R148.reuse, R102 ;  /* 0x0000006694127220 */ /* 0x040fe20000410000 */
[----:B------:R-:W1:Y:S01]  /*8230*/  MUFU.EX2 R177, R177 ;  /* 0x000000b100b17308 */ /* 0x000e620000000800 */
[C---:B------:R-:W-:Y:S02]  /*8240*/  FMUL.FTZ R19, R148.reuse, R103 ;  /* 0x0000006794137220 */ /* 0x040fe40000410000 */
[----:B------:R-:W3:Y:S01]  /*8250*/  LDSM.16.MT88.4 R100, [R214+0xd00] ;  /* 0x000d0000d664783b */ /* 0x000ee20000004200 */
[----:B--2---:R-:W-:Y:S02]  /*8260*/  FMUL.FTZ R6, R148, R146 ;  /* 0x0000009294067220 */ /* 0x004fe40000410000 */
[C---:B-----5:R-:W-:Y:S02]  /*8270*/  FMUL.FTZ R24, R2.reuse, R108 ;  /* 0x0000006c02187220 */ /* 0x060fe40000410000 */
[C---:B------:R-:W-:Y:S02]  /*8280*/  FMUL.FTZ R25, R2.reuse, R109 ;  /* 0x0000006d02197220 */ /* 0x040fe40000410000 */
[----:B------:R-:W-:Y:S01]  /*8290*/  MUFU.EX2 R181, R181 ;  /* 0x000000b500b57308 */ /* 0x000fe20000000800 */
[-C--:B------:R-:W-:Y:S01]  /*82a0*/  HMMA.16816.F32 R4, R156, R20.reuse, R4 ;  /* 0x000000149c04723c */ /* 0x080fe20000001804 */
[C---:B------:R-:W-:Y:S02]  /*82b0*/  FMUL.FTZ R8, R2.reuse, R140 ;  /* 0x0000008c02087220 */ /* 0x040fe40000410000 */
[----:B------:R-:W-:Y:S02]  /*82c0*/  FMUL.FTZ R9, R2, R141 ;  /* 0x0000008d02097220 */ /* 0x000fe40000410000 */
[C---:B----4-:R-:W-:Y:S02]  /*82d0*/  FMUL.FTZ R10, R0.reuse, R142 ;  /* 0x0000008e000a7220 */ /* 0x050fe40000410000 */
[----:B------:R-:W-:Y:S02]  /*82e0*/  FMUL.FTZ R11, R0, R143 ;  /* 0x0000008f000b7220 */ /* 0x000fe40000410000 */
[----:B------:R-:W2:Y:S03]  /*82f0*/  MUFU.EX2 R180, R180 ;  /* 0x000000b400b47308 */ /* 0x000ea60000000800 */
[----:B------:R-:W-:Y:S01]  /*8300*/  FMUL.FTZ R12, R2, R136 ;  /* 0x00000088020c7220 */ /* 0x000fe20000410000 */
[----:B-1----:R-:W-:Y:S01]  /*8310*/  F2FP.PACK_AB R144, R176, R177 ;  /* 0x000000b1b090723e */ /* 0x002fe200000000ff */
[----:B------:R-:W-:Y:S02]  /*8320*/  FMUL.FTZ R13, R2, R137 ;  /* 0x00000089020d7220 */ /* 0x000fe40000410000 */
[C---:B------:R-:W-:Y:S02]  /*8330*/  FMUL.FTZ R15, R0.reuse, R139 ;  /* 0x0000008b000f7220 */ /* 0x040fe40000410000 */
[C---:B------:R-:W-:Y:S01]  /*8340*/  FMUL.FTZ R14, R0.reuse, R138 ;  /* 0x0000008a000e7220 */ /* 0x040fe20000410000 */
[----:B------:R-:W-:Y:S01]  /*8350*/  MUFU.EX2 R185, R185 ;  /* 0x000000b900b97308 */ /* 0x000fe20000000800 */
[C---:B------:R-:W-:Y:S02]  /*8360*/  FMUL.FTZ R26, R0.reuse, R110 ;  /* 0x0000006e001a7220 */ /* 0x040fe40000410000 */
[----:B------:R-:W-:Y:S02]  /*8370*/  FMUL.FTZ R27, R0, R111 ;  /* 0x0000006f001b7220 */ /* 0x000fe40000410000 */
[----:B------:R-:W-:Y:S01]  /*8380*/  LDSM.16.MT88.4 R108, [R214+0x500] ;  /* 0x00050000d66c783b */ /* 0x000fe20000004200 */
[C---:B------:R-:W-:Y:S02]  /*8390*/  FMUL.FTZ R28, R2.reuse, R112 ;  /* 0x00000070021c7220 */ /* 0x040fe40000410000 */
[----:B------:R-:W-:Y:S02]  /*83a0*/  FMUL.FTZ R29, R2, R113 ;  /* 0x00000071021d7220 */ /* 0x000fe40000410000 */
[----:B------:R-:W1:Y:S01]  /*83b0*/  MUFU.EX2 R184, R184 ;  /* 0x000000b800b87308 */ /* 0x000e620000000800 */
[C---:B------:R-:W-:Y:S02]  /*83c0*/  FMUL.FTZ R30, R0.reuse, R114 ;  /* 0x00000072001e7220 */ /* 0x040fe40000410000 */
[----:B------:R-:W-:Y:S01]  /*83d0*/  FMUL.FTZ R31, R0, R115 ;  /* 0x00000073001f7220 */ /* 0x000fe20000410000 */
[----:B--2---:R-:W-:Y:S01]  /*83e0*/  F2FP.PACK_AB R146, R180, R181 ;  /* 0x000000b5b492723e */ /* 0x004fe200000000ff */
[----:B------:R-:W-:Y:S01]  /*83f0*/  LDSM.16.MT88.4 R112, [R212+0x500] ;  /* 0x00050000d470783b */ /* 0x000fe20000004200 */
[C---:B------:R-:W-:Y:S02]  /*8400*/  FMUL.FTZ R32, R150.reuse, R116 ;  /* 0x0000007496207220 */ /* 0x040fe40000410000 */
[----:B------:R-:W-:Y:S02]  /*8410*/  FMUL.FTZ R33, R150, R117 ;  /* 0x0000007596217220 */ /* 0x000fe40000410000 */
[----:B------:R-:W-:Y:S01]  /*8420*/  MUFU.EX2 R183, R183 ;  /* 0x000000b700b77308 */ /* 0x000fe20000000800 */
[C---:B------:R-:W-:Y:S02]  /*8430*/  FMUL.FTZ R34, R148.reuse, R118 ;  /* 0x0000007694227220 */ /* 0x040fe40000410000 */
[----:B------:R-:W-:Y:S02]  /*8440*/  FMUL.FTZ R35, R148, R119 ;  /* 0x0000007794237220 */ /* 0x000fe40000410000 */
[----:B------:R-:W-:Y:S01]  /*8450*/  LDSM.16.MT88.4 R116, [R214+0x1100] ;  /* 0x00110000d674783b */ /* 0x000fe20000004200 */
[C---:B------:R-:W-:Y:S02]  /*8460*/  FMUL.FTZ R48, R150.reuse, R128 ;  /* 0x0000008096307220 */ /* 0x040fe40000410000 */
[----:B------:R-:W-:Y:S02]  /*8470*/  FMUL.FTZ R49, R150, R129 ;  /* 0x0000008196317220 */ /* 0x000fe40000410000 */
[----:B------:R-:W2:Y:S01]  /*8480*/  MUFU.EX2 R182, R182 ;  /* 0x000000b600b67308 */ /* 0x000ea20000000800 */
[C---:B------:R-:W-:Y:S02]  /*8490*/  FMUL.FTZ R50, R148.reuse, R130 ;  /* 0x0000008294327220 */ /* 0x040fe40000410000 */
[----:B------:R-:W-:Y:S01]  /*84a0*/  FMUL.FTZ R51, R148, R131 ;  /* 0x0000008394337220 */ /* 0x000fe20000410000 */
[----:B-1----:R-:W-:Y:S01]  /*84b0*/  F2FP.PACK_AB R145, R184, R185 ;  /* 0x000000b9b891723e */ /* 0x002fe200000000ff */
[----:B------:R-:W-:Y:S01]  /*84c0*/  LDSM.16.MT88.4 R128, [R214+0x1500] ;  /* 0x00150000d680783b */ /* 0x000fe20000004200 */
[--C-:B------:R-:W-:Y:S02]  /*84d0*/  FFMA.FTZ R167, R167, c[0x0][0x2d0], -R162.reuse ;  /* 0x0000b400a7a77a23 */ /* 0x100fe400000108a2 */
[----:B------:R-:W-:Y:S02]  /*84e0*/  FFMA.FTZ R165, R165, c[0x0][0x2d0], -R162 ;  /* 0x0000b400a5a57a23 */ /* 0x000fe400000108a2 */
[----:B------:R-:W-:Y:S01]  /*84f0*/  MUFU.EX2 R136, R167 ;  /* 0x000000a700887308 */ /* 0x000fe20000000800 */
[C---:B------:R-:W-:Y:S02]  /*8500*/  FMUL.FTZ R40, R2.reuse, R124 ;  /* 0x0000007c02287220 */ /* 0x040fe40000410000 */
[----:B------:R-:W-:Y:S02]  /*8510*/  FMUL.FTZ R41, R2, R125 ;  /* 0x0000007d02297220 */ /* 0x000fe40000410000 */
[C---:B------:R-:W-:Y:S02]  /*8520*/  FMUL.FTZ R42, R0.reuse, R126 ;  /* 0x0000007e002a7220 */ /* 0x040fe40000410000 */
[----:B------:R-:W-:Y:S02]  /*8530*/  FMUL.FTZ R43, R0, R127 ;  /* 0x0000007f002b7220 */ /* 0x000fe40000410000 */
[C---:B------:R-:W-:Y:S01]  /*8540*/  FMUL.FTZ R44, R2.reuse, R132 ;  /* 0x00000084022c7220 */ /* 0x040fe20000410000 */
[----:B------:R-:W1:Y:S01]  /*8550*/  MUFU.EX2 R137, R165 ;  /* 0x000000a500897308 */ /* 0x000e620000000800 */
[----:B------:R-:W-:Y:S02]  /*8560*/  FMUL.FTZ R45, R2, R133 ;  /* 0x00000085022d7220 */ /* 0x000fe40000410000 */
[----:B------:R-:W-:Y:S01]  /*8570*/  FMUL.FTZ R46, R0, R134 ;  /* 0x00000086002e7220 */ /* 0x000fe20000410000 */
[----:B--2---:R-:W-:Y:S01]  /*8580*/  F2FP.PACK_AB R147, R182, R183 ;  /* 0x000000b7b693723e */ /* 0x004fe200000000ff */
[----:B------:R-:W-:Y:S02]  /*8590*/  FMUL.FTZ R47, R0, R135 ;  /* 0x00000087002f7220 */ /* 0x000fe40000410000 */
[C---:B------:R-:W-:Y:S02]  /*85a0*/  FMUL.FTZ R52, R150.reuse, R52 ;  /* 0x0000003496347220 */ /* 0x040fe40000410000 */
[----:B------:R-:W-:Y:S01]  /*85b0*/  FMUL.FTZ R53, R150, R53 ;  /* 0x0000003596357220 */ /* 0x000fe20000410000 */
[----:B------:R2:W-:Y:S01]  /*85c0*/  MUFU.EX2 R192, R241 ;  /* 0x000000f100c07308 */ /* 0x0005e20000000800 */
[C---:B------:R-:W-:Y:S01]  /*85d0*/  HMMA.16816.F32 R8, R144.reuse, R20, R8 ;  /* 0x000000149008723c */ /* 0x040fe20000001808 */
[C---:B------:R-:W-:Y:S02]  /*85e0*/  FMUL.FTZ R54, R148.reuse, R54 ;  /* 0x0000003694367220 */ /* 0x040fe40000410000 */
[----:B------:R-:W-:Y:S02]  /*85f0*/  FMUL.FTZ R55, R148, R55 ;  /* 0x0000003794377220 */ /* 0x000fe40000410000 */
[----:B------:R-:W-:Y:S02]  /*8600*/  FMUL.FTZ R56, R2, R56 ;  /* 0x0000003802387220 */ /* 0x000fe40000410000 */
[C---:B------:R-:W-:Y:S01]  /*8610*/  FMUL.FTZ R20, R150.reuse, R104 ;  /* 0x0000006896147220 */ /* 0x040fe20000410000 */
[-C--:B------:R-:W-:Y:S01]  /*8620*/  HMMA.16816.F32 R12, R144, R22.reuse, R12 ;  /* 0x00000016900c723c */ /* 0x080fe2000000180c */
[----:B------:R-:W-:Y:S01]  /*8630*/  FMUL.FTZ R21, R150, R105 ;  /* 0x0000006996157220 */ /* 0x000fe20000410000 */
[----:B------:R-:W-:Y:S02]  /*8640*/  MUFU.EX2 R186, R186 ;  /* 0x000000ba00ba7308 */ /* 0x000fe40000000800 */
[----:B------:R-:W-:Y:S02]  /*8650*/  FMUL.FTZ R57, R2, R57 ;  /* 0x0000003902397220 */ /* 0x000fe40000410000 */
[C---:B------:R-:W-:Y:S02]  /*8660*/  FMUL.FTZ R58, R0.reuse, R58 ;  /* 0x0000003a003a7220 */ /* 0x040fe40000410000 */
[C---:B------:R-:W-:Y:S01]  /*8670*/  HMMA.16816.F32 R16, R156.reuse, R22, R16 ;  /* 0x000000169c10723c */ /* 0x040fe20000001810 */
[----:B------:R-:W-:Y:S03]  /*8680*/  FMUL.FTZ R59, R0, R59 ;  /* 0x0000003b003b7220 */ /* 0x000fe60000410000 */
[C---:B------:R-:W-:Y:S01]  /*8690*/  FMUL.FTZ R60, R2.reuse, R60 ;  /* 0x0000003c023c7220 */ /* 0x040fe20000410000 */
[----:B------:R-:W4:Y:S01]  /*86a0*/  MUFU.EX2 R187, R187 ;  /* 0x000000bb00bb7308 */ /* 0x000f220000000800 */
[----:B------:R-:W-:Y:S02]  /*86b0*/  FMUL.FTZ R61, R2, R61 ;  /* 0x0000003d023d7220 */ /* 0x000fe40000410000 */
[C---:B------:R-:W-:Y:S04]  /*86c0*/  FMUL.FTZ R22, R148.reuse, R106 ;  /* 0x0000006a94167220 */ /* 0x040fe80000410000 */
[----:B------:R-:W-:Y:S02]  /*86d0*/  FMUL.FTZ R23, R148, R107 ;  /* 0x0000006b94177220 */ /* 0x000fe40000410000 */
[----:B------:R-:W5:Y:S01]  /*86e0*/  LDSM.16.MT88.4 R104, [R212+0xd00] ;  /* 0x000d0000d468783b */ /* 0x000f620000004200 */
[--C-:B--2---:R-:W-:Y:S01]  /*86f0*/  FFMA.FTZ R241, R164, c[0x0][0x2d0], -R170.reuse ;  /* 0x0000b400a4f17a23 */ /* 0x104fe200000108aa */
[----:B------:R-:W-:Y:S01]  /*8700*/  MUFU.EX2 R188, R188 ;  /* 0x000000bc00bc7308 */ /* 0x000fe20000000800 */
[C---:B------:R-:W-:Y:S02]  /*8710*/  FMUL.FTZ R62, R0.reuse, R62 ;  /* 0x0000003e003e7220 */ /* 0x040fe40000410000 */
[-C--:B---3--:R-:W-:Y:S01]  /*8720*/  HMMA.16816.F32 R20, R156, R36.reuse, R20 ;  /* 0x000000249c14723c */ /* 0x088fe20000001814 */
[----:B------:R-:W-:Y:S02]  /*8730*/  FMUL.FTZ R63, R0, R63 ;  /* 0x0000003f003f7220 */ /* 0x000fe40000410000 */
[----:B------:R-:W-:Y:S01]  /*8740*/  LDSM.16.MT88.4 R164, [R212+0x1500] ;  /* 0x00150000d4a4783b */ /* 0x000fe20000004200 */
[C---:B------:R-:W-:Y:S02]  /*8750*/  FMUL.FTZ R64, R150.reuse, R64 ;  /* 0x0000004096407220 */ /* 0x040fe40000410000 */
[----:B------:R-:W-:Y:S01]  /*8760*/  FMUL.FTZ R65, R150, R65 ;  /* 0x0000004196417220 */ /* 0x000fe20000410000 */
[----:B------:R-:W2:Y:S01]  /*8770*/  MUFU.EX2 R189, R189 ;  /* 0x000000bd00bd7308 */ /* 0x000ea20000000800 */
[C---:B------:R-:W-:Y:S01]  /*8780*/  HMMA.16816.F32 R24, R144.reuse, R36, R24 ;  /* 0x000000249018723c */ /* 0x040fe20000001818 */
[C---:B------:R-:W-:Y:S03]  /*8790*/  FMUL.FTZ R66, R148.reuse, R66 ;  /* 0x0000004294427220 */ /* 0x040fe60000410000 */
[----:B------:R-:W-:Y:S02]  /*87a0*/  FMUL.FTZ R67, R148, R67 ;  /* 0x0000004394437220 */ /* 0x000fe40000410000 */
[--C-:B------:R-:W-:Y:S02]  /*87b0*/  FFMA.FTZ R163, R163, c[0x0][0x2d0], -R170.reuse ;  /* 0x0000b400a3a37a23 */ /* 0x100fe400000108aa */
[-C--:B------:R-:W-:Y:S01]  /*87c0*/  HMMA.16816.F32 R28, R144, R38.reuse, R28 ;  /* 0x00000026901c723c */ /* 0x080fe2000000181c */
[C---:B------:R-:W-:Y:S01]  /*87d0*/  FMUL.FTZ R36, R150.reuse, R120 ;  /* 0x0000007896247220 */ /* 0x040fe20000410000 */
[----:B------:R-:W-:Y:S02]  /*87e0*/  MUFU.EX2 R190, R190 ;  /* 0x000000be00be7308 */ /* 0x000fe40000000800 */
[----:B------:R-:W-:Y:S02]  /*87f0*/  FMUL.FTZ R37, R150, R121 ;  /* 0x0000007996257220 */ /* 0x000fe40000410000 */
[----:B------:R-:W-:Y:S01]  /*8800*/  FFMA.FTZ R170, R161, c[0x0][0x2d0], -R170 ;  /* 0x0000b400a1aa7a23 */ /* 0x000fe200000108aa */
[----:B-1----:R-:W-:Y:S01]  /*8810*/  F2FP.PACK_AB R161, R137, R136 ;  /* 0x0000008889a1723e */ /* 0x002fe200000000ff */
[C---:B------:R-:W-:Y:S01]  /*8820*/  HMMA.16816.F32 R32, R156.reuse, R38, R32 ;  /* 0x000000269c20723c */ /* 0x040fe20000001820 */
[C---:B------:R-:W-:Y:S03]  /*8830*/  FMUL.FTZ R72, R2.reuse, R72 ;  /* 0x0000004802487220 */ /* 0x040fe60000410000 */
[----:B------:R1:W-:Y:S01]  /*8840*/  MUFU.EX2 R139, R170 ;  /* 0x000000aa008b7308 */ /* 0x0003e20000000800 */
[----:B------:R-:W-:Y:S02]  /*8850*/  FMUL.FTZ R73, R2, R73 ;  /* 0x0000004902497220 */ /* 0x000fe40000410000 */
[C---:B------:R-:W-:Y:S02]  /*8860*/  FMUL.FTZ R38, R148.reuse, R122 ;  /* 0x0000007a94267220 */ /* 0x040fe40000410000 */
[----:B------:R-:W-:Y:S02]  /*8870*/  FMUL.FTZ R39, R148, R123 ;  /* 0x0000007b94277220 */ /* 0x000fe40000410000 */
[----:B------:R-:W-:Y:S01]  /*8880*/  LDSM.16.MT88.4 R120, [R212+0x900] ;  /* 0x00090000d478783b */ /* 0x000fe20000004200 */
[C---:B------:R-:W-:Y:S02]  /*8890*/  FMUL.FTZ R74, R0.reuse, R74 ;  /* 0x0000004a004a7220 */ /* 0x040fe40000410000 */
[----:B------:R-:W-:Y:S01]  /*88a0*/  FMUL.FTZ R75, R0, R75 ;  /* 0x0000004b004b7220 */ /* 0x000fe20000410000 */
[----:B------:R-:W3:Y:S01]  /*88b0*/  MUFU.EX2 R195, R195 ;  /* 0x000000c300c37308 */ /* 0x000ee20000000800 */
[-C--:B------:R-:W-:Y:S01]  /*88c0*/  HMMA.16816.F32 R36, R156, R100.reuse, R36 ;  /* 0x000000649c24723c */ /* 0x080fe20000001824 */
[C---:B------:R-:W-:Y:S02]  /*88d0*/  FMUL.FTZ R76, R2.reuse, R76 ;  /* 0x0000004c024c7220 */ /* 0x040fe40000410000 */
[----:B------:R-:W-:Y:S02]  /*88e0*/  FMUL.FTZ R77, R2, R77 ;  /* 0x0000004d024d7220 */ /* 0x000fe40000410000 */
[C---:B------:R-:W-:Y:S02]  /*88f0*/  FMUL.FTZ R78, R0.reuse, R78 ;  /* 0x0000004e004e7220 */ /* 0x040fe40000410000 */
[----:B------:R-:W-:Y:S01]  /*8900*/  FMUL.FTZ R79, R0, R79 ;  /* 0x0000004f004f7220 */ /* 0x000fe20000410000 */
[C---:B------:R-:W-:Y:S01]  /*8910*/  HMMA.16816.F32 R40, R144.reuse, R100, R40 ;  /* 0x000000649028723c */ /* 0x040fe20000001828 */
[----:B------:R-:W-:Y:S01]  /*8920*/  MUFU.EX2 R196, R196 ;  /* 0x000000c400c47308 */ /* 0x000fe20000000800 */
[----:B-1----:R-:W-:Y:S02]  /*8930*/  LDSM.16.MT88.4 R168, [R214+0x2100] ;  /* 0x00210000d6a8783b */ /* 0x002fe40000004200 */
[C---:B------:R-:W-:Y:S02]  /*8940*/  FMUL.FTZ R88, R2.reuse, R88 ;  /* 0x0000005802587220 */ /* 0x040fe40000410000 */
[----:B------:R-:W-:Y:S02]  /*8950*/  FMUL.FTZ R89, R2, R89 ;  /* 0x0000005902597220 */ /* 0x000fe40000410000 */
[-C--:B------:R-:W-:Y:S01]  /*8960*/  HMMA.16816.F32 R44, R144, R102.reuse, R44 ;  /* 0x00000066902c723c */ /* 0x080fe2000000182c */
[C---:B------:R-:W-:Y:S02]  /*8970*/  FMUL.FTZ R90, R0.reuse, R90 ;  /* 0x0000005a005a7220 */ /* 0x040fe40000410000 */
[----:B------:R-:W1:Y:S01]  /*8980*/  MUFU.EX2 R199, R199 ;  /* 0x000000c700c77308 */ /* 0x000e620000000800 */
[----:B------:R-:W-:Y:S02]  /*8990*/  FMUL.FTZ R91, R0, R91 ;  /* 0x0000005b005b7220 */ /* 0x000fe40000410000 */
[C---:B------:R-:W-:Y:S02]  /*89a0*/  FMUL.FTZ R92, R2.reuse, R92 ;  /* 0x0000005c025c7220 */ /* 0x040fe40000410000 */
[C---:B------:R-:W-:Y:S01]  /*89b0*/  HMMA.16816.F32 R48, R156.reuse, R102, R48 ;  /* 0x000000669c30723c */ /* 0x040fe20000001830 */
[----:B------:R-:W1:Y:S03]  /*89c0*/  LDSM.16.MT88.4 R100, [R214+0x1900] ;  /* 0x00190000d664783b */ /* 0x000e660000004200 */
[----:B------:R-:W-:Y:S01]  /*89d0*/  FMUL.FTZ R93, R2, R93 ;  /* 0x0000005d025d7220 */ /* 0x000fe20000410000 */
[----:B------:R-:W-:Y:S01]  /*89e0*/  MUFU.EX2 R240, R240 ;  /* 0x000000f000f07308 */ /* 0x000fe20000000800 */
[C---:B------:R-:W-:Y:S02]  /*89f0*/  FMUL.FTZ R94, R0.reuse, R94 ;  /* 0x0000005e005e7220 */ /* 0x040fe40000410000 */
[-C--:B-----5:R-:W-:Y:S01]  /*8a00*/  HMMA.16816.F32 R52, R156, R104.reuse, R52 ;  /* 0x000000689c34723c */ /* 0x0a0fe20000001834 */
[----:B------:R-:W-:Y:S03]  /*8a10*/  FMUL.FTZ R95, R0, R95 ;  /* 0x0000005f005f7220 */ /* 0x000fe60000410000 */
[C---:B------:R-:W-:Y:S02]  /*8a20*/  FMUL.FTZ R96, R150.reuse, R96 ;  /* 0x0000006096607220 */ /* 0x040fe40000410000 */
[----:B------:R-:W-:Y:S01]  /*8a30*/  FMUL.FTZ R97, R150, R97 ;  /* 0x0000006196617220 */ /* 0x000fe20000410000 */
[----:B------:R-:W5:Y:S01]  /*8a40*/  MUFU.EX2 R243, R243 ;  /* 0x000000f300f37308 */ /* 0x000f620000000800 */
[C---:B------:R-:W-:Y:S01]  /*8a50*/  HMMA.16816.F32 R56, R144.reuse, R104, R56 ;  /* 0x000000689038723c */ /* 0x040fe20000001838 */
[C---:B------:R-:W-:Y:S03]  /*8a60*/  FMUL.FTZ R98, R148.reuse, R98 ;  /* 0x0000006294627220 */ /* 0x040fe60000410000 */
[----:B------:R-:W-:Y:S02]  /*8a70*/  FMUL.FTZ R99, R148, R99 ;  /* 0x0000006394637220 */ /* 0x000fe40000410000 */
[C---:B------:R-:W-:Y:S02]  /*8a80*/  FMUL.FTZ R68, R150.reuse, R68 ;  /* 0x0000004496447220 */ /* 0x040fe40000410000 */
[-C--:B------:R-:W-:Y:S01]  /*8a90*/  HMMA.16816.F32 R60, R144, R106.reuse, R60 ;  /* 0x0000006a903c723c */ /* 0x080fe2000000183c */
[----:B------:R-:W-:Y:S03]  /*8aa0*/  MUFU.EX2 R242, R242 ;  /* 0x000000f200f27308 */ /* 0x000fe60000000800 */
[----:B------:R-:W-:Y:S02]  /*8ab0*/  FMUL.FTZ R69, R150, R69 ;  /* 0x0000004596457220 */ /* 0x000fe40000410000 */
[C---:B------:R-:W-:Y:S02]  /*8ac0*/  FMUL.FTZ R70, R148.reuse, R70 ;  /* 0x0000004694467220 */ /* 0x040fe40000410000 */
[C---:B------:R-:W-:Y:S01]  /*8ad0*/  HMMA.16816.F32 R64, R156.reuse, R106, R64 ;  /* 0x0000006a9c40723c */ /* 0x040fe20000001840 */
[----:B------:R-:W3:Y:S02]  /*8ae0*/  LDSM.16.MT88.4 R104, [R212+0x1900] ;  /* 0x00190000d468783b */ /* 0x000ee40000004200 */
[----:B------:R-:W2:Y:S01]  /*8af0*/  MUFU.EX2 R245, R245 ;  /* 0x000000f500f57308 */ /* 0x000ea20000000800 */
[----:B------:R-:W-:Y:S02]  /*8b00*/  FMUL.FTZ R71, R148, R71 ;  /* 0x0000004794477220 */ /* 0x000fe40000410000 */
[C---:B------:R-:W-:Y:S02]  /*8b10*/  FMUL.FTZ R80, R150.reuse, R80 ;  /* 0x0000005096507220 */ /* 0x040fe40000410000 */
[----:B------:R-:W-:Y:S03]  /*8b20*/  FMUL.FTZ R81, R150, R81 ;  /* 0x0000005196517220 */ /* 0x000fe60000410000 */
[-C--:B-1----:R-:W-:Y:S01]  /*8b30*/  HMMA.16816.F32 R68, R156, R100.reuse, R68 ;  /* 0x000000649c44723c */ /* 0x082fe20000001844 */
[C---:B------:R-:W-:Y:S01]  /*8b40*/  FMUL.FTZ R82, R148.reuse, R82 ;  /* 0x0000005294527220 */ /* 0x040fe20000410000 */
[----:B------:R-:W-:Y:S01]  /*8b50*/  MUFU.EX2 R198, R198 ;  /* 0x000000c600c67308 */ /* 0x000fe20000000800 */
[----:B------:R-:W-:Y:S02]  /*8b60*/  FMUL.FTZ R83, R148, R83 ;  /* 0x0000005394537220 */ /* 0x000fe40000410000 */
[C---:B------:R-:W-:Y:S02]  /*8b70*/  FMUL.FTZ R84, R150.reuse, R84 ;  /* 0x0000005496547220 */ /* 0x040fe40000410000 */
[----:B------:R-:W-:Y:S01]  /*8b80*/  FMUL.FTZ R85, R150, R85 ;  /* 0x0000005596557220 */ /* 0x000fe20000410000 */
[C---:B------:R-:W-:Y:S01]  /*8b90*/  HMMA.16816.F32 R72, R144.reuse, R100, R72 ;  /* 0x000000649048723c */ /* 0x040fe20000001848 */
[C---:B------:R-:W-:Y:S03]  /*8ba0*/  FMUL.FTZ R86, R148.reuse, R86 ;  /* 0x0000005694567220 */ /* 0x040fe60000410000 */
[----:B------:R-:W-:Y:S01]  /*8bb0*/  MUFU.EX2 R197, R197 ;  /* 0x000000c500c57308 */ /* 0x000fe20000000800 */
[----:B------:R-:W-:Y:S02]  /*8bc0*/  FMUL.FTZ R87, R148, R87 ;  /* 0x0000005794577220 */ /* 0x000fe40000410000 */
[----:B----4-:R-:W-:Y:S01]  /*8bd0*/  F2FP.PACK_AB R100, R187, R186 ;  /* 0x000000babb64723e */ /* 0x010fe200000000ff */
[-C--:B------:R-:W-:Y:S01]  /*8be0*/  HMMA.16816.F32 R76, R144, R102.reuse, R76 ;  /* 0x00000066904c723c */ /* 0x080fe2000000184c */
[----:B--2---:R-:W-:Y:S03]  /*8bf0*/  F2FP.PACK_AB R101, R189, R188 ;  /* 0x000000bcbd65723e */ /* 0x004fe600000000ff */
[--C-:B------:R-:W-:Y:S02]  /*8c00*/  FFMA.FTZ R244, R244, c[0x0][0x2d0], -R162.reuse ;  /* 0x0000b400f4f47a23 */ /* 0x100fe400000108a2 */
[----:B------:R-:W-:Y:S01]  /*8c10*/  MUFU.EX2 R193, R193 ;  /* 0x000000c100c17308 */ /* 0x000fe20000000800 */
[--C-:B------:R-:W-:Y:S01]  /*8c20*/  FFMA.FTZ R247, R247, c[0x0][0x2d0], -R162.reuse ;  /* 0x0000b400f7f77a23 */ /* 0x100fe200000108a2 */
[C---:B------:R-:W-:Y:S01]  /*8c30*/  HMMA.16816.F32 R80, R156.reuse, R102, R80 ;  /* 0x000000669c50723c */ /* 0x040fe20000001850 */
[--C-:B------:R-:W-:Y:S03]  /*8c40*/  FFMA.FTZ R249, R249, c[0x0][0x2d0], -R162.reuse ;  /* 0x0000b400f9f97a23 */ /* 0x100fe600000108a2 */
[--C-:B------:R-:W-:Y:S02]  /*8c50*/  FFMA.FTZ R246, R251, c[0x0][0x2d0], -R162.reuse ;  /* 0x0000b400fbf67a23 */ /* 0x100fe400000108a2 */
[--C-:B------:R-:W-:Y:S01]  /*8c60*/  FFMA.FTZ R160, R160, c[0x0][0x2d0], -R162.reuse ;  /* 0x0000b400a0a07a23 */ /* 0x100fe200000108a2 */
[----:B---3--:R-:W-:Y:S01]  /*8c70*/  F2FP.PACK_AB R102, R195, R190 ;  /* 0x000000bec366723e */ /* 0x008fe200000000ff */
[-C--:B------:R-:W-:Y:S01]  /*8c80*/  HMMA.16816.F32 R84, R156, R104.reuse, R84 ;  /* 0x000000689c54723c */ /* 0x080fe20000001854 */
[----:B------:R-:W-:Y:S01]  /*8c90*/  F2FP.PACK_AB R103, R199, R196 ;  /* 0x000000c4c767723e */ /* 0x000fe200000000ff */
[----:B------:R-:W-:Y:S02]  /*8ca0*/  MUFU.EX2 R244, R244 ;  /* 0x000000f400f47308 */ /* 0x000fe40000000800 */
[----:B------:R-:W-:Y:S02]  /*8cb0*/  FFMA.FTZ R162, R153, c[0x0][0x2d0], -R162 ;  /* 0x0000b40099a27a23 */ /* 0x000fe400000108a2 */
[----:B------:R-:W-:Y:S01]  /*8cc0*/  FFMA.FTZ R172, R150, R237, R172 ;  /* 0x000000ed96ac7223 */ /* 0x000fe200000100ac */
[----:B------:R-:W-:Y:S01]  /*8cd0*/  MOV R150, R151 ;  /* 0x0000009700967202 */ /* 0x000fe20000000f00 */
[C---:B------:R-:W-:Y:S01]  /*8ce0*/  HMMA.16816.F32 R88, R144.reuse, R104, R88 ;  /* 0x000000689058723c */ /* 0x040fe20000001858 */
[----:B------:R-:W-:Y:S03]  /*8cf0*/  FFMA.FTZ R173, R148, R235, R173 ;  /* 0x000000eb94ad7223 */ /* 0x000fe600000100ad */
[----:B------:R-:W1:Y:S01]  /*8d00*/  MUFU.EX2 R247, R247 ;  /* 0x000000f700f77308 */ /* 0x000e620000000800 */
[----:B------:R-:W-:Y:S01]  /*8d10*/  FFMA.FTZ R177, R2, R233, R177 ;  /* 0x000000e902b17223 */ /* 0x000fe200000100b1 */
[----:B------:R-:W-:Y:S01]  /*8d20*/  MOV R148, R149 ;  /* 0x0000009500947202 */ /* 0x000fe20000000f00 */
[----:B------:R-:W-:Y:S01]  /*8d30*/  FFMA.FTZ R185, R0, R231, R185 ;  /* 0x000000e700b97223 */ /* 0x000fe200000100b9 */
[-C--:B------:R-:W-:Y:S01]  /*8d40*/  HMMA.16816.F32 R92, R144, R106.reuse, R92 ;  /* 0x0000006a905c723c */ /* 0x080fe2000000185c */
[----:B-----5:R-:W-:Y:S03]  /*8d50*/  F2FP.PACK_AB R104, R243, R240 ;  /* 0x000000f0f368723e */ /* 0x020fe600000000ff */
[----:B------:R-:W-:Y:S01]  /*8d60*/  MOV R2, R3 ;  /* 0x0000000300027202 */ /* 0x000fe20000000f00 */
[----:B------:R-:W-:Y:S01]  /*8d70*/  FADD.FTZ R155, R155, R172 ;  /* 0x000000ac9b9b7221 */ /* 0x000fe20000010000 */
[----:B------:R-:W-:Y:S01]  /*8d80*/  MUFU.EX2 R249, R249 ;  /* 0x000000f900f97308 */ /* 0x000fe20000000800 */
[----:B------:R-:W-:Y:S01]  /*8d90*/  FADD.FTZ R174, R174, R173 ;  /* 0x000000adaeae7221 */ /* 0x000fe20000010000 */
[----:B------:R-:W-:Y:S01]  /*8da0*/  HMMA.16816.F32 R96, R156, R106, R96 ;  /* 0x0000006a9c60723c */ /* 0x000fe20000001860 */
[----:B------:R-:W-:Y:S03]  /*8db0*/  FADD.FTZ R176, R176, R177 ;  /* 0x000000b1b0b07221 */ /* 0x000fe60000010000 */
[----:B------:R-:W-:Y:S02]  /*8dc0*/  FADD.FTZ R184, R184, R185 ;  /* 0x000000b9b8b87221 */ /* 0x000fe40000010000 */
[----:B------:R-:W-:Y:S01]  /*8dd0*/  FADD.FTZ R154, R154, R155 ;  /* 0x0000009b9a9a7221 */ /* 0x000fe20000010000 */
[----:B------:R-:W-:Y:S01]  /*8de0*/  F2FP.PACK_AB R106, R245, R242 ;  /* 0x000000f2f56a723e */ /* 0x000fe200000000ff */
[-C--:B------:R-:W-:Y:S01]  /*8df0*/  HMMA.16816.F32 R4, R100, R108.reuse, R4 ;  /* 0x0000006c6404723c */ /* 0x080fe20000001804 */
[----:B------:R-:W2:Y:S03]  /*8e00*/  MUFU.EX2 R246, R246 ;  /* 0x000000f600f67308 */ /* 0x000ea60000000800 */
[----:B-1----:R-:W-:Y:S01]  /*8e10*/  F2FP.PACK_AB R105, R247, R244 ;  /* 0x000000f4f769723e */ /* 0x002fe200000000ff */
[----:B------:R-:W-:Y:S01]  /*8e20*/  FADD.FTZ R179, R179, R174 ;  /* 0x000000aeb3b37221 */ /* 0x000fe20000010000 */
[----:B------:R-:W-:Y:S01]  /*8e30*/  F2FP.PACK_AB R156, R197, R198 ;  /* 0x000000c6c59c723e */ /* 0x000fe200000000ff */
[----:B------:R-:W-:Y:S02]  /*8e40*/  FADD.FTZ R181, R181, R176 ;  /* 0x000000b0b5b57221 */ /* 0x000fe40000010000 */
[----:B------:R-:W-:Y:S02]  /*8e50*/  FADD.FTZ R183, R183, R184 ;  /* 0x000000b8b7b77221 */ /* 0x000fe40000010000 */
[----:B------:R-:W1:Y:S01]  /*8e60*/  MUFU.EX2 R248, R248 ;  /* 0x000000f800f87308 */ /* 0x000e620000000800 */
[----:B------:R-:W-:Y:S02]  /*8e70*/  FADD.FTZ R175, R175, R154 ;  /* 0x0000009aafaf7221 */ /* 0x000fe40000010000 */
[----:B------:R-:W-:Y:S02]  /*8e80*/  FADD.FTZ R179, R178, R179 ;  /* 0x000000b3b2b37221 */ /* 0x000fe40000010000 */
[----:B------:R-:W-:Y:S02]  /*8e90*/  FADD.FTZ R181, R180, R181 ;  /* 0x000000b5b4b57221 */ /* 0x000fe40000010000 */
[----:B------:R-:W-:Y:S02]  /*8ea0*/  FADD.FTZ R183, R182, R183 ;  /* 0x000000b7b6b77221 */ /* 0x000fe40000010000 */
[----:B------:R-:W-:Y:S01]  /*8eb0*/  FADD.FTZ R186, R186, R175 ;  /* 0x000000afbaba7221 */ /* 0x000fe20000010000 */
[----:B------:R-:W3:Y:S01]  /*8ec0*/  MUFU.EX2 R191, R191 ;  /* 0x000000bf00bf7308 */ /* 0x000ee20000000800 */
[----:B------:R-:W-:Y:S02]  /*8ed0*/  FADD.FTZ R188, R188, R179 ;  /* 0x000000b3bcbc7221 */ /* 0x000fe40000010000 */
[----:B------:R-:W-:Y:S01]  /*8ee0*/  FADD.FTZ R240, R240, R181 ;  /* 0x000000b5f0f07221 */ /* 0x000fe20000010000 */
[----:B--2---:R-:W-:Y:S01]  /*8ef0*/  F2FP.PACK_AB R107, R246, R249 ;  /* 0x000000f9f66b723e */ /* 0x004fe200000000ff */
[----:B------:R-:W-:Y:S02]  /*8f00*/  FADD.FTZ R244, R244, R183 ;  /* 0x000000b7f4f47221 */ /* 0x000fe40000010000 */
[----:B------:R-:W-:Y:S02]  /*8f10*/  FADD.FTZ R187, R187, R186 ;  /* 0x000000babbbb7221 */ /* 0x000fe40000010000 */
[----:B------:R-:W-:Y:S01]  /*8f20*/  FADD.FTZ R189, R189, R188 ;  /* 0x000000bcbdbd7221 */ /* 0x000fe20000010000 */
[----:B------:R-:W-:Y:S01]  /*8f30*/  MUFU.EX2 R250, R250 ;  /* 0x000000fa00fa7308 */ /* 0x000fe20000000800 */
[C---:B------:R-:W-:Y:S01]  /*8f40*/  HMMA.16816.F32 R8, R104.reuse, R108, R8 ;  /* 0x0000006c6808723c */ /* 0x040fe20000001808 */
[----:B------:R-:W-:Y:S01]  /*8f50*/  FADD.FTZ R243, R243, R240 ;  /* 0x000000f0f3f37221 */ /* 0x000fe20000010000 */
[----:B-1----:R-:W-:Y:S01]  /*8f60*/  F2FP.PACK_AB R157, R248, R193 ;  /* 0x000000c1f89d723e */ /* 0x002fe200000000ff */
[----:B------:R-:W-:Y:S02]  /*8f70*/  FADD.FTZ R244, R247, R244 ;  /* 0x000000f4f7f47221 */ /* 0x000fe40000010000 */
[----:B------:R-:W-:Y:S03]  /*8f80*/  FADD.FTZ R190, R190, R187 ;  /* 0x000000bbbebe7221 */ /* 0x000fe60000010000 */
[-C--:B------:R-:W-:Y:S01]  /*8f90*/  HMMA.16816.F32 R12, R104, R110.reuse, R12 ;  /* 0x0000006e680c723c */ /* 0x080fe2000000180c */
[----:B------:R-:W1:Y:S03]  /*8fa0*/  MUFU.EX2 R251, R194 ;  /* 0x000000c200fb7308 */ /* 0x000e660000000800 */
[----:B------:R-:W-:Y:S01]  /*8fb0*/  FADD.FTZ R196, R196, R189 ;  /* 0x000000bdc4c47221 */ /* 0x000fe20000010000 */
[----:B---3--:R-:W-:Y:S01]  /*8fc0*/  F2FP.PACK_AB R158, R192, R191 ;  /* 0x000000bfc09e723e */ /* 0x008fe200000000ff */
[----:B------:R-:W-:Y:S02]  /*8fd0*/  FADD.FTZ R242, R242, R243 ;  /* 0x000000f3f2f27221 */ /* 0x000fe40000010000 */
[C---:B------:R-:W-:Y:S01]  /*8fe0*/  HMMA.16816.F32 R16, R100.reuse, R110, R16 ;  /* 0x0000006e6410723c */ /* 0x040fe20000001810 */
[----:B------:R-:W2:Y:S02]  /*8ff0*/  LDSM.16.MT88.4 R108, [R212+0x1100] ;  /* 0x00110000d46c783b */ /* 0x000ea40000004200 */
[----:B------:R-:W-:Y:S01]  /*9000*/  MUFU.EX2 R252, R252 ;  /* 0x000000fc00fc7308 */ /* 0x000fe20000000800 */
[----:B------:R-:W-:Y:S02]  /*9010*/  FADD.FTZ R249, R249, R244 ;  /* 0x000000f4f9f97221 */ /* 0x000fe40000010000 */
[----:B------:R-:W-:Y:S02]  /*9020*/  FADD.FTZ R195, R195, R190 ;  /* 0x000000bec3c37221 */ /* 0x000fe40000010000 */
[-C--:B------:R-:W-:Y:S01]  /*9030*/  HMMA.16816.F32 R20, R100, R112.reuse, R20 ;  /* 0x000000706414723c */ /* 0x080fe20000001814 */
[----:B------:R-:W-:Y:S03]  /*9040*/  FADD.FTZ R196, R199, R196 ;  /* 0x000000c4c7c47221 */ /* 0x000fe60000010000 */
[----:B------:R-:W-:Y:S01]  /*9050*/  FADD.FTZ R245, R245, R242 ;  /* 0x000000f2f5f57221 */ /* 0x000fe20000010000 */
[----:B------:R-:W3:Y:S01]  /*9060*/  MUFU.EX2 R241, R241 ;  /* 0x000000f100f17308 */ /* 0x000ee20000000800 */
[----:B------:R-:W-:Y:S02]  /*9070*/  FADD.FTZ R249, R246, R249 ;  /* 0x000000f9f6f97221 */ /* 0x000fe40000010000 */
[C---:B------:R-:W-:Y:S01]  /*9080*/  HMMA.16816.F32 R24, R104.reuse, R112, R24 ;  /* 0x000000706818723c */ /* 0x040fe20000001818 */
[----:B-1----:R-:W-:Y:S03]  /*9090*/  F2FP.PACK_AB R159, R251, R250 ;  /* 0x000000fafb9f723e */ /* 0x002fe600000000ff */
[----:B------:R-:W-:Y:S02]  /*90a0*/  FADD.FTZ R198, R198, R195 ;  /* 0x000000c3c6c67221 */ /* 0x000fe40000010000 */
[----:B------:R-:W-:Y:S01]  /*90b0*/  FADD.FTZ R193, R193, R196 ;  /* 0x000000c4c1c17221 */ /* 0x000fe20000010000 */
[----:B------:R-:W1:Y:S01]  /*90c0*/  MUFU.EX2 R194, R163 ;  /* 0x000000a300c27308 */ /* 0x000e620000000800 */
[-C--:B------:R-:W-:Y:S01]  /*90d0*/  HMMA.16816.F32 R28, R104, R114.reuse, R28 ;  /* 0x00000072681c723c */ /* 0x080fe2000000181c */
[----:B------:R-:W-:Y:S03]  /*90e0*/  FADD.FTZ R198, R197, R198 ;  /* 0x000000c6c5c67221 */ /* 0x000fe60000010000 */
[----:B------:R-:W-:Y:S02]  /*90f0*/  FADD.FTZ R193, R248, R193 ;  /* 0x000000c1f8c17221 */ /* 0x000fe40000010000 */
[----:B------:R-:W-:Y:S02]  /*9100*/  FADD.FTZ R191, R191, R198 ;  /* 0x000000c6bfbf7221 */ /* 0x000fe40000010000 */
[C---:B------:R-:W-:Y:S01]  /*9110*/  HMMA.16816.F32 R32, R100.reuse, R114, R32 ;  /* 0x000000726420723c */ /* 0x040fe20000001820 */
[----:B------:R-:W4:Y:S01]  /*9120*/  LDSM.16.MT88.4 R112, [R214+0x1d00] ;  /* 0x001d0000d670783b */ /* 0x000f220000004200 */
[----:B------:R3:W-:Y:S02]  /*9130*/  MUFU.EX2 R138, R160 ;  /* 0x000000a0008a7308 */ /* 0x0007e40000000800 */
[----:B------:R-:W-:Y:S02]  /*9140*/  FADD.FTZ R250, R250, R193 ;  /* 0x000000c1fafa7221 */ /* 0x000fe40000010000 */
[----:B------:R-:W-:Y:S02]  /*9150*/  FADD.FTZ R237, R192, R191 ;  /* 0x000000bfc0ed7221 */ /* 0x000fe40000010000 */
[-C--:B------:R-:W-:Y:S01]  /*9160*/  HMMA.16816.F32 R36, R100, R116.reuse, R36 ;  /* 0x000000746424723c */ /* 0x080fe20000001824 */
[----:B------:R-:W-:Y:S03]  /*9170*/  FADD.FTZ R235, R251, R250 ;  /* 0x000000fafbeb7221 */ /* 0x000fe60000010000 */
[----:B------:R1:W5:Y:S04]  /*9180*/  MUFU.EX2 R153, R162 ;  /* 0x000000a200997308 */ /* 0x0003680000000800 */
[C---:B------:R-:W-:Y:S08]  /*9190*/  HMMA.16816.F32 R40, R104.reuse, R116, R40 ;  /* 0x000000746828723c */ /* 0x040ff00000001828 */
[-C--:B------:R-:W-:Y:S01]  /*91a0*/  HMMA.16816.F32 R44, R104, R118.reuse, R44 ;  /* 0x00000076682c723c */ /* 0x080fe2000000182c */
[----:B---3--:R-:W-:Y:S03]  /*91b0*/  F2FP.PACK_AB R160, R241, R252 ;  /* 0x000000fcf1a0723e */ /* 0x008fe600000000ff */
[----:B------:R-:W-:Y:S04]  /*91c0*/  FADD.FTZ R252, R252, R245 ;  /* 0x000000f5fcfc7221 */ /* 0x000fe80000010000 */
[C---:B------:R-:W-:Y:S01]  /*91d0*/  HMMA.16816.F32 R48, R100.reuse, R118, R48 ;  /* 0x000000766430723c */ /* 0x040fe20000001830 */
[----:B------:R-:W3:Y:S03]  /*91e0*/  LDSM.16.MT88.4 R116, [R212+0x1d00] ;  /* 0x001d0000d474783b */ /* 0x000ee60000004200 */
[----:B-1----:R-:W-:Y:S01]  /*91f0*/  F2FP.PACK_AB R162, R139, R194 ;  /* 0x000000c28ba2723e */ /* 0x002fe200000000ff */
[----:B------:R-:W-:Y:S01]  /*9200*/  FADD.FTZ R241, R241, R252 ;  /* 0x000000fcf1f17221 */ /* 0x000fe20000010000 */
[-C--:B-----5:R-:W-:Y:S02]  /*9210*/  F2FP.PACK_AB R163, R153, R138.reuse ;  /* 0x0000008a99a3723e */ /* 0x0a0fe400000000ff */
[-C--:B--2---:R-:W-:Y:S01]  /*9220*/  HMMA.16816.F32 R52, R100, R108.reuse, R52 ;  /* 0x0000006c6434723c */ /* 0x084fe20000001834 */
[----:B------:R-:W-:Y:S07]  /*9230*/  FADD.FTZ R241, R194, R241 ;  /* 0x000000f1c2f17221 */ /* 0x000fee0000010000 */
[C---:B------:R-:W-:Y:S08]  /*9240*/  HMMA.16816.F32 R56, R104.reuse, R108, R56 ;  /* 0x0000006c6838723c */ /* 0x040ff00000001838 */
[-C--:B------:R-:W-:Y:S08]  /*9250*/  HMMA.16816.F32 R60, R104, R110.reuse, R60 ;  /* 0x0000006e683c723c */ /* 0x080ff0000000183c */
[C---:B------:R-:W-:Y:S01]  /*9260*/  HMMA.16816.F32 R64, R100.reuse, R110, R64 ;  /* 0x0000006e6440723c */ /* 0x040fe20000001840 */
[----:B------:R-:W1:Y:S07]  /*9270*/  LDSM.16.MT88.4 R108, [R214+0x900] ;  /* 0x00090000d66c783b */ /* 0x000e6e0000004200 */
[-C--:B----4-:R-:W-:Y:S08]  /*9280*/  HMMA.16816.F32 R68, R100, R112.reuse, R68 ;  /* 0x000000706444723c */ /* 0x090ff00000001844 */
[C---:B------:R-:W-:Y:S08]  /*9290*/  HMMA.16816.F32 R72, R104.reuse, R112, R72 ;  /* 0x000000706848723c */ /* 0x040ff00000001848 */
[-C--:B------:R-:W-:Y:S08]  /*92a0*/  HMMA.16816.F32 R76, R104, R114.reuse, R76 ;  /* 0x00000072684c723c */ /* 0x080ff0000000184c */
[C---:B------:R-:W-:Y:S08]  /*92b0*/  HMMA.16816.F32 R80, R100.reuse, R114, R80 ;  /* 0x000000726450723c */ /* 0x040ff00000001850 */
[-C--:B---3--:R-:W-:Y:S08]  /*92c0*/  HMMA.16816.F32 R84, R100, R116.reuse, R84 ;  /* 0x000000746454723c */ /* 0x088ff00000001854 */
[C---:B------:R-:W-:Y:S08]  /*92d0*/  HMMA.16816.F32 R88, R104.reuse, R116, R88 ;  /* 0x000000746858723c */ /* 0x040ff00000001858 */
[-C--:B------:R-:W-:Y:S08]  /*92e0*/  HMMA.16816.F32 R92, R104, R118.reuse, R92 ;  /* 0x00000076685c723c */ /* 0x080ff0000000185c */
[----:B------:R-:W-:Y:S08]  /*92f0*/  HMMA.16816.F32 R96, R100, R118, R96 ;  /* 0x000000766460723c */ /* 0x000ff00000001860 */
[-C--:B-1----:R-:W-:Y:S01]  /*9300*/  HMMA.16816.F32 R144, R156, R108.reuse, R4 ;  /* 0x0000006c9c90723c */ /* 0x082fe20000001804 */
[----:B------:R-:W1:Y:S07]  /*9310*/  LDSM.16.MT88.4 R4, [R212+0x2100] ;  /* 0x00210000d404783b */ /* 0x000e6e0000004200 */
[C---:B------:R-:W-:Y:S07]  /*9320*/  HMMA.16816.F32 R140, R160.reuse, R108, R8 ;  /* 0x0000006ca08c723c */ /* 0x040fee0000001808 */
[----:B------:R-:W-:Y:S02]  /*9330*/  MOV R11, R139 ;  /* 0x0000008b000b7202 */ /* 0x000fe40000000f00 */
[----:B------:R-:W-:Y:S03]  /*9340*/  MOV R10, R138 ;  /* 0x0000008a000a7202 */ /* 0x000fe60000000f00 */
[----:B------:R-:W-:Y:S01]  /*9350*/  MOV R9, R137 ;  /* 0x0000008900097202 */ /* 0x000fe20000000f00 */
[----:B------:R-:W-:Y:S01]  /*9360*/  FADD.FTZ R233, R11, R241 ;  /* 0x000000f10be97221 */ /* 0x000fe20000010000 */
[----:B------:R-:W-:Y:S02]  /*9370*/  MOV R8, R136 ;  /* 0x0000008800087202 */ /* 0x000fe40000000f00 */
[-C--:B------:R-:W-:Y:S03]  /*9380*/  HMMA.16816.F32 R136, R160, R110.reuse, R12 ;  /* 0x0000006ea088723c */ /* 0x080fe6000000180c */
[----:B------:R-:W-:Y:S04]  /*9390*/  FADD.FTZ R249, R8, R249 ;  /* 0x000000f908f97221 */ /* 0x000fe80000010000 */
[----:B------:R-:W-:Y:S01]  /*93a0*/  FADD.FTZ R249, R9, R249 ;  /* 0x000000f909f97221 */ /* 0x000fe20000010000 */
[C---:B------:R-:W-:Y:S04]  /*93b0*/  HMMA.16816.F32 R100, R156.reuse, R110, R16 ;  /* 0x0000006e9c64723c */ /* 0x040fe80000001810 */
[----:B------:R-:W-:Y:S04]  /*93c0*/  FADD.FTZ R0, R10, R249 ;  /* 0x000000f90a007221 */ /* 0x000fe80000010000 */
[-C--:B------:R-:W-:Y:S01]  /*93d0*/  HMMA.16816.F32 R104, R156, R120.reuse, R20 ;  /* 0x000000789c68723c */ /* 0x080fe20000001814 */
[----:B------:R-:W-:Y:S03]  /*93e0*/  FADD.FTZ R231, R153, R0 ;  /* 0x0000000099e77221 */ /* 0x000fe60000010000 */
[----:B------:R-:W-:Y:S04]  /*93f0*/  MOV R0, R152 ;  /* 0x0000009800007202 */ /* 0x000fe80000000f00 */
[C---:B------:R-:W-:Y:S08]  /*9400*/  HMMA.16816.F32 R108, R160.reuse, R120, R24 ;  /* 0x00000078a06c723c */ /* 0x040ff00000001818 */
[-C--:B------:R-:W-:Y:S08]  /*9410*/  HMMA.16816.F32 R112, R160, R122.reuse, R28 ;  /* 0x0000007aa070723c */ /* 0x080ff0000000181c */
        /* <DEDUP_REMOVED lines=13> */
[-C--:B-1----:R-:W-:Y:S08]  /*94f0*/  HMMA.16816.F32 R84, R156, R4.reuse, R84 ;  /* 0x000000049c54723c */ /* 0x082ff00000001854 */
[C---:B------:R-:W-:Y:S08]  /*9500*/  HMMA.16816.F32 R88, R160.reuse, R4, R88 ;  /* 0x00000004a058723c */ /* 0x040ff00000001858 */
[-C--:B------:R-:W-:Y:S08]  /*9510*/  HMMA.16816.F32 R92, R160, R6.reuse, R92 ;  /* 0x00000006a05c723c */ /* 0x080ff0000000185c */
[----:B------:R-:W-:Y:S01]  /*9520*/  HMMA.16816.F32 R96, R156, R6, R96 ;  /* 0x000000069c60723c */ /* 0x000fe20000001860 */
[----:B------:R-:W-:-:S07]  /*9530*/  @P0 BRA `(.L_x_425) ;  /* 0xffffc29000000947 */ /* 0x000fce000383ffff */
.L_x_406:
[----:B------:R-:W1:Y:S01]  /*9540*/  S2UR UR13, SR_CTAID.X ;  /* 0x00000000000d79c3 */ /* 0x000e620000002500 */
[----:B------:R-:W-:Y:S01]  /*9550*/  ULDC.64 UR4, c[0x0][0x2c8] ;  /* 0x0000b20000047ab9 */ /* 0x000fe20000000a00 */
[----:B------:R-:W-:Y:S01]  /*9560*/  PLOP3.LUT P0, PT, PT, PT, UP1, 0x40, 0x0 ;  /* 0x000000000000781c */ /* 0x000fe20003f0e818 */
[----:B-1----:R-:W-:-:S04]  /*9570*/  ULEA UR13, UR13, 0x7f, 0x7 ;  /* 0x0000007f0d0d7891 */ /* 0x002fc8000f8e383f */
[----:B------:R-:W-:-:S03]  /*9580*/  UIMAD.WIDE.U32 UR14, UR13, UR4, URZ ;  /* 0x000000040d0e72a5 */ /* 0x000fc6000f8e003f */
[----:B------:R-:W-:Y:S02]  /*9590*/  ULDC UR4, c[0x0][0x168] ;  /* 0x00005a0000047ab9 */ /* 0x000fe40000000800 */
[----:B------:R-:W-:Y:S02]  /*95a0*/  @UP2 USHF.R.U32.HI UR13, URZ, UR5, UR15 ;  /* 0x000000053f0d2299 */ /* 0x000fe4000801160f */
[----:B------:R-:W-:Y:S02]  /*95b0*/  UIADD3 UR4, -UR4, 0x1, URZ ;  /* 0x0000000104047890 */ /* 0x000fe4000fffe13f */
[----:B------:R-:W-:Y:S02]  /*95c0*/  ULDC UR5, c[0x0][0x1d0] ;  /* 0x0000740000057ab9 */ /* 0x000fe40000000800 */
[----:B------:R-:W-:-:S03]  /*95d0*/  UIADD3 UR14, UR13, UR5, UR4 ;  /* 0x000000050d0e7290 */ /* 0x000fc6000fffe004 */
[----:B------:R-:W-:Y:S02]  /*95e0*/  ULDC UR13, c[0x0][0x324] ;  /* 0x0000c900000d7ab9 */ /* 0x000fe40000000800 */
[----:B------:R-:W-:Y:S01]  /*95f0*/  UIADD3 UR13, UR14, -UR13, URZ ;  /* 0x8000000d0e0d7290 */ /* 0x000fe2000fffe03f */
[----:B------:R-:W-:Y:S05]  /*9600*/  @P0 BRA `(.L_x_426) ;  /* 0x0000016000000947 */ /* 0x000fea0003800000 */
[----:B------:R-:W-:-:S06]  /*9610*/  UISETP.GT.AND UP0, UPT, UR14, -0x1, UPT ;  /* 0xffffffff0e00788c */ /* 0x000fcc000bf04270 */
[----:B------:R-:W-:-:S13]  /*9620*/  PLOP3.LUT P0, PT, PT, PT, UP0, 0x80, 0x0 ;  /* 0x000000000000781c */ /* 0x000fda0003f0f008 */
[----:B------:R-:W-:Y:S05]  /*9630*/  @P0 BRA `(.L_x_427) ;  /* 0x0000009000000947 */ /* 0x000fea0003800000 */
[----:B------:R-:W-:Y:S02]  /*9640*/  ULDC UR4, c[0x0][0x32c] ;  /* 0x0000cb0000047ab9 */ /* 0x000fe40000000800 */
[----:B------:R-:W-:Y:S02]  /*9650*/  UISETP.NE.AND UP0, UPT, UR4, 0x1, UPT ;  /* 0x000000010400788c */ /* 0x000fe4000bf05270 */
[----:B------:R-:W-:Y:S02]  /*9660*/  ULOP3.LUT UR14, URZ, UR14, URZ, 0x33, !UPT ;  /* 0x0000000e3f0e7292 */ /* 0x000fe4000f8e333f */
[----:B------:R-:W-:Y:S02]  /*9670*/  ULDC.64 UR4, c[0x0][0x330] ;  /* 0x0000cc0000047ab9 */ /* 0x000fe40000000a00 */
[----:B------:R-:W-:-:S07]  /*9680*/  UIMAD.WIDE.U32 UR16, UR14, UR4, URZ ;  /* 0x000000040e1072a5 */ /* 0x000fce000f8e003f */
[----:B------:R-:W-:Y:S02]  /*9690*/  @UP0 UMOV UR15, UR17 ;  /* 0x00000011000f0c82 */ /* 0x000fe40008000000 */
[----:B------:R-:W-:-:S04]  /*96a0*/  @UP0 USHF.R.U32.HI UR14, URZ, UR5, UR15 ;  /* 0x000000053f0e0299 */ /* 0x000fc8000801160f */
[----:B------:R-:W-:Y:S01]  /*96b0*/  ULOP3.LUT UR14, URZ, UR14, URZ, 0x33, !UPT ;  /* 0x0000000e3f0e7292 */ /* 0x000fe2000f8e333f */
[----:B------:R-:W-:Y:S05]  /*96c0*/  BRA `(.L_x_428) ;  /* 0x0000006000007947 */ /* 0x000fea0003800000 */
.L_x_427:
[----:B------:R-:W-:Y:S02]  /*96d0*/  ULDC UR4, c[0x0][0x32c] ;  /* 0x0000cb0000047ab9 */ /* 0x000fe40000000800 */
[----:B------:R-:W-:-:S03]  /*96e0*/  UISETP.NE.AND UP0, UPT, UR4, 0x1, UPT ;  /* 0x000000010400788c */ /* 0x000fc6000bf05270 */
[----:B------:R-:W-:Y:S02]  /*96f0*/  ULDC.64 UR4, c[0x0][0x330] ;  /* 0x0000cc0000047ab9 */ /* 0x000fe40000000a00 */
[----:B------:R-:W-:-:S07]  /*9700*/  UIMAD.WIDE.U32 UR16, UR14, UR4, URZ ;  /* 0x000000040e1072a5 */ /* 0x000fce000f8e003f */
[----:B------:R-:W-:Y:S02]  /*9710*/  @UP0 UMOV UR15, UR17 ;  /* 0x00000011000f0c82 */ /* 0x000fe40008000000 */
[----:B------:R-:W-:Y:S02]  /*9720*/  @UP0 USHF.R.U32.HI UR14, URZ, UR5, UR15 ;  /* 0x000000053f0e0299 */ /* 0x000fe4000801160f */
.L_x_428:
[----:B------:R-:W-:Y:S02]  /*9730*/  ULDC UR4, c[0x0][0x32c] ;  /* 0x0000cb0000047ab9 */ /* 0x000fe40000000800 */
[----:B------:R-:W-:-:S04]  /*9740*/  UIMAD UR4, UR14, UR4, URZ ;  /* 0x000000040e0472a4 */ /* 0x000fc8000f8e023f */
[----:B------:R-:W-:-:S04]  /*9750*/  UISETP.LT.AND UP0, UPT, UR13, UR4, UPT ;  /* 0x000000040d00728c */ /* 0x000fc8000bf01270 */
[----:B------:R-:W-:-:S04]  /*9760*/  USEL UR13, UR13, UR4, !UP0 ;  /* 0x000000040d0d7287 */ /* 0x000fc8000c000000 */
.L_x_426:
[----:B------:R-:W-:-:S04]  /*9770*/  UIADD3 UR13, UR13, 0x2f, URZ ;  /* 0x0000002f0d0d7890 */ /* 0x000fc8000fffe03f */
[----:B------:R-:W-:-:S04]  /*9780*/  UIMAD.WIDE UR4, UR13, 0x2aaaaaab, URZ ;  /* 0x2aaaaaab0d0478a5 */ /* 0x000fc8000f8e023f */
[----:B------:R-:W-:-:S04]  /*9790*/  USHF.R.U32.HI UR4, URZ, 0x1f, UR5 ;  /* 0x0000001f3f047899 */ /* 0x000fc80008011605 */
[----:B------:R-:W-:-:S04]  /*97a0*/  ULEA.HI.SX32 UR4, UR5, UR4, 0x1d ;  /* 0x0000000405047291 */ /* 0x000fc8000f8fea3f */
[----:B------:R-:W-:-:S04]  /*97b0*/  UISETP.LT.AND UP0, UPT, UR12, UR4, UPT ;  /* 0x000000040c00728c */ /* 0x000fc8000bf01270 */
[----:B------:R-:W-:-:S06]  /*97c0*/  USEL UR4, UR12, UR4, !UP0 ;  /* 0x000000040c047287 */ /* 0x000fcc000c000000 */
[----:B------:R-:W-:-:S13]  /*97d0*/  ISETP.GE.AND P0, PT, R230, UR4, PT ;  /* 0x00000004e6007c0c */ /* 0x000fda000bf06270 */
[----:B------:R-:W-:Y:S05]  /*97e0*/  @!P0 BRA `(.L_x_429) ;  /* 0x0000298000008947 */ /* 0x000fea0003800000 */
[C---:B------:R-:W-:Y:S02]  /*97f0*/  IADD3 R243, P0, R220.reuse, 0x20, RZ ;  /* 0x00000020dcf37810 */ /* 0x040fe40007f1e0ff */
[----:B------:R-:W-:Y:S02]  /*9800*/  IADD3 R241, P2, R220, 0x40, RZ ;  /* 0x00000040dcf17810 */ /* 0x000fe40007f5e0ff */
[C---:B------:R-:W-:Y:S01]  /*9810*/  IADD3 R239, P1, R224.reuse, 0x20, RZ ;  /* 0x00000020e0ef7810 */ /* 0x040fe20007f3e0ff */
[--C-:B------:R-:W-:Y:S01]  /*9820*/  IMAD.X R242, RZ, RZ, R227.reuse, P0 ;  /* 0x000000fffff27224 */ /* 0x100fe200000e06e3 */
[----:B------:R-:W-:Y:S01]  /*9830*/  IADD3 R236, P0, R224, 0x40, RZ ;  /* 0x00000040e0ec7810 */ /* 0x000fe20007f1e0ff */
[----:B------:R-:W-:Y:S02]  /*9840*/  IMAD.X R240, RZ, RZ, R227, P2 ;  /* 0x000000fffff07224 */ /* 0x000fe400010e06e3 */
[--C-:B------:R-:W-:Y:S02]  /*9850*/  IMAD.X R238, RZ, RZ, R229.reuse, P1 ;  /* 0x000000ffffee7224 */ /* 0x100fe400008e06e5 */
[----:B------:R-:W-:-:S02]  /*9860*/  IMAD.X R234, RZ, RZ, R229, P0 ;  /* 0x000000ffffea7224 */ /* 0x000fc400000e06e5 */
.L_x_432:
[----:B------:R-:W-:Y:S04]  /*9870*/  DEPBAR.LE SB0, 0x0 ;  /* 0x000080000000791a */ /* 0x000fe80000000000 */
[----:B------:R-:W-:Y:S01]  /*9880*/  BAR.SYNC.DEFER_BLOCKING 0x0 ;  /* 0x0000000000007b1d */ /* 0x000fe20000010000 */
[----:B------:R-:W-:Y:S01]  /*9890*/  ISETP.GT.AND P0, PT, R219, R230, PT ;  /* 0x000000e6db00720c */ /* 0x000fe20003f04270 */
[----:B------:R-:W-:Y:S01]  /*98a0*/  IMAD.MOV.U32 R148, RZ, RZ, R151 ;  /* 0x000000ffff947224 */ /* 0x000fe200078e0097 */
[----:B------:R-:W-:Y:S01]  /*98b0*/  MOV R2, R149 ;  /* 0x0000009500027202 */ /* 0x000fe20000000f00 */
[----:B------:R-:W-:Y:S02]  /*98c0*/  IMAD.MOV.U32 R0, RZ, RZ, R3 ;  /* 0x000000ffff007224 */ /* 0x000fe400078e0003 */
        /* <DEDUP_REMOVED lines=26> */
[----:B------:R-:W-:Y:S01]  /*9a70*/  LEA R14, P2, R7, c[0x0][0x1f8], 0x1 ;  /* 0x00007e00070e7a11 */ /* 0x000fe200078408ff */
[----:B------:R-:W-:Y:S01]  /*9a80*/  IMAD.X R6, R5, 0x1, R242, P1 ;  /* 0x0000000105067824 */ /* 0x000fe200008e06f2 */
[----:B------:R-:W-:Y:S02]  /*9a90*/  IADD3 R8, P0, R241, R8, RZ ;  /* 0x00000008f1087210 */ /* 0x000fe40007f1e0ff */
[----:B------:R-:W-:Y:S02]  /*9aa0*/  LEA.HI.X R15, R7, c[0x0][0x1fc], R4, 0x1, P2 ;  /* 0x00007f00070f7a11 */ /* 0x000fe400010f0c04 */
[----:B------:R-:W-:Y:S01]  /*9ab0*/  LEA R12, P1, R9, c[0x0][0x1f8], 0x1 ;  /* 0x00007e00090c7a11 */ /* 0x000fe200078208ff */
[----:B------:R-:W-:Y:S01]  /*9ac0*/  IMAD.X R5, R5, 0x1, R240, P0 ;  /* 0x0000000105057824 */ /* 0x000fe200000e06f0 */
[----:B------:R-:W-:Y:S01]  /*9ad0*/  LEA R16, P0, R8, c[0x0][0x1f8], 0x1 ;  /* 0x00007e0008107a11 */ /* 0x000fe200078008ff */
[----:B------:R-:W-:Y:S01]  /*9ae0*/  @!PT LDS RZ, [RZ] ;  /* 0x00000000fffff984 */ /* 0x000fe20000000800 */
[----:B------:R-:W-:Y:S01]  /*9af0*/  @!PT LDS RZ, [RZ] ;  /* 0x00000000fffff984 */ /* 0x000fe20000000800 */
[----:B------:R-:W-:Y:S01]  /*9b00*/  @!PT LDS RZ, [RZ] ;  /* 0x00000000fffff984 */ /* 0x000fe20000000800 */
[----:B------:R4:W-:Y:S01]  /*9b10*/  LDGSTS.E.BYPASS.LTC128B.128 [R218+0x100], [R14.64], !P6 ;  /* 0x001000000eda7fae */ /* 0x0009e2000f101d4a */
[----:B------:R-:W-:Y:S02]  /*9b20*/  LEA.HI.X R13, R9, c[0x0][0x1fc], R6, 0x1, P1 ;  /* 0x00007f00090d7a11 */ /* 0x000fe400008f0c06 */
[----:B------:R-:W-:Y:S02]  /*9b30*/  @!P3 IADD3 R4, P2, R10, R220, RZ ;  /* 0x000000dc0a04b210 */ /* 0x000fe40007f5e0ff */
[----:B------:R-:W-:Y:S01]  /*9b40*/  LEA.HI.X R17, R8, c[0x0][0x1fc], R5, 0x1, P0 ;  /* 0x00007f0008117a11 */ /* 0x000fe200000f0c05 */
[----:B------:R4:W-:Y:S01]  /*9b50*/  LDGSTS.E.BYPASS.LTC128B.128 [R218+0xd00], [R12.64], !P5 ;  /* 0x00d000000cda7fae */ /* 0x0009e2000e901d4a */
[----:B------:R-:W-:Y:S01]  /*9b60*/  @!P3 IADD3 R5, P1, R10, R243, RZ ;  /* 0x000000f30a05b210 */ /* 0x000fe20007f3e0ff */
[C---:B------:R-:W-:Y:S01]  /*9b70*/  @!P3 IMAD.X R7, R11.reuse, 0x1, R227, P2 ;  /* 0x000000010b07b824 */ /* 0x040fe200010e06e3 */
[----:B------:R-:W-:Y:S02]  /*9b80*/  @!P3 LEA R18, P2, R4, c[0x0][0x1f8], 0x1 ;  /* 0x00007e000412ba11 */ /* 0x000fe400078408ff */
[----:B------:R4:W-:Y:S01]  /*9b90*/  LDGSTS.E.BYPASS.LTC128B.128 [R218+0x1900], [R16.64], !P4 ;  /* 0x0190000010da7fae */ /* 0x0009e2000e101d4a */
[----:B------:R-:W-:Y:S01]  /*9ba0*/  @!P3 IADD3 R10, P0, R10, R241, RZ ;  /* 0x000000f10a0ab210 */ /* 0x000fe20007f1e0ff */
[----:B------:R-:W-:Y:S01]  /*9bb0*/  @!P3 IMAD.X R6, R11, 0x1, R242, P1 ;  /* 0x000000010b06b824 */ /* 0x000fe200008e06f2 */
[----:B------:R-:W-:Y:S02]  /*9bc0*/  @!P3 LEA.HI.X R19, R4, c[0x0][0x1fc], R7, 0x1, P2 ;  /* 0x00007f000413ba11 */ /* 0x000fe400010f0c07 */
[----:B------:R-:W-:Y:S01]  /*9bd0*/  @!P3 LEA R8, P1, R5, c[0x0][0x1f8], 0x1 ;  /* 0x00007e000508ba11 */ /* 0x000fe200078208ff */
[----:B------:R-:W-:Y:S01]  /*9be0*/  @!P3 IMAD.X R11, R11, 0x1, R240, P0 ;  /* 0x000000010b0bb824 */ /* 0x000fe200000e06f0 */
[C---:B------:R-:W-:Y:S01]  /*9bf0*/  @!P3 LEA R20, P0, R10.reuse, c[0x0][0x1f8], 0x1 ;  /* 0x00007e000a14ba11 */ /* 0x040fe200078008ff */
[----:B------:R4:W-:Y:S01]  /*9c00*/  @!P3 LDGSTS.E.BYPASS.LTC128B.128 [R218+0x900], [R18.64], !P6 ;  /* 0x0090000012dabfae */ /* 0x0009e2000f101d4a */
[----:B------:R-:W-:Y:S02]  /*9c10*/  @!P3 LEA.HI.X R9, R5, c[0x0][0x1fc], R6, 0x1, P1 ;  /* 0x00007f000509ba11 */ /* 0x000fe400008f0c06 */
[----:B------:R-:W-:Y:S03]  /*9c20*/  @!P3 LEA.HI.X R21, R10, c[0x0][0x1fc], R11, 0x1, P0 ;  /* 0x00007f000a15ba11 */ /* 0x000fe600000f0c0b */
[----:B------:R4:W-:Y:S05]  /*9c30*/  @!P3 LDGSTS.E.BYPASS.LTC128B.128 [R218+0x1500], [R8.64], !P5 ;  /* 0x0150000008dabfae */ /* 0x0009ea000e901d4a */
[----:B------:R4:W-:Y:S02]  /*9c40*/  @!P3 LDGSTS.E.BYPASS.LTC128B.128 [R218+0x2100], [R20.64], !P4 ;  /* 0x0210000014dabfae */ /* 0x0009e4000e101d4a */
.L_x_430:
        /* <DEDUP_REMOVED lines=9> */
[-C--:B-1----:R-:W-:Y:S01]  /*9ce0*/  HMMA.16816.F32 R20, R156, R32.reuse, RZ ;  /* 0x000000209c14723c */ /* 0x082fe200000018ff */
[----:B------:R-:W-:Y:S07]  /*9cf0*/  LDSM.16.M88.4 R192, [R216+0x3900] ;  /* 0x00390000d8c0783b */ /* 0x000fee0000000200 */
[C---:B------:R-:W-:Y:S01]  /*9d00*/  HMMA.16816.F32 R24, R44.reuse, R32, RZ ;  /* 0x000000202c18723c */ /* 0x040fe200000018ff */
[----:B------:R-:W-:Y:S07]  /*9d10*/  LDSM.16.M88.4 R196, [R209] ;  /* 0x00000000d1c4783b */ /* 0x000fee0000000200 */
[-C--:B------:R-:W-:Y:S01]  /*9d20*/  HMMA.16816.F32 R28, R44, R34.reuse, RZ ;  /* 0x000000222c1c723c */ /* 0x080fe200000018ff */
[----:B------:R-:W-:Y:S07]  /*9d30*/  LDSM.16.M88.4 R200, [R213+0x7900] ;  /* 0x00790000d5c8783b */ /* 0x000fee0000000200 */
[C---:B------:R-:W-:Y:S08]  /*9d40*/  HMMA.16816.F32 R32, R156.reuse, R34, RZ ;  /* 0x000000229c20723c */ /* 0x040ff000000018ff */
[-C--:B------:R-:W-:Y:S08]  /*9d50*/  HMMA.16816.F32 R36, R156, R48.reuse, RZ ;  /* 0x000000309c24723c */ /* 0x080ff000000018ff */
[C---:B------:R-:W-:Y:S08]  /*9d60*/  HMMA.16816.F32 R40, R44.reuse, R48, RZ ;  /* 0x000000302c28723c */ /* 0x040ff000000018ff */
[-C--:B------:R-:W-:Y:S08]  /*9d70*/  HMMA.16816.F32 R44, R44, R50.reuse, RZ ;  /* 0x000000322c2c723c */ /* 0x080ff000000018ff */
[----:B------:R-:W-:Y:S01]  /*9d80*/  HMMA.16816.F32 R48, R156, R50, RZ ;  /* 0x000000329c30723c */ /* 0x000fe200000018ff */
[----:B------:R-:W1:Y:S07]  /*9d90*/  LDSM.16.M88.4 R156, [R216+0x3500] ;  /* 0x00350000d89c783b */ /* 0x000e6e0000000200 */
[-C--:B------:R-:W-:Y:S08]  /*9da0*/  HMMA.16816.F32 R4, R164, R168.reuse, R4 ;  /* 0x000000a8a404723c */ /* 0x080ff00000001804 */
[C---:B------:R-:W-:Y:S08]  /*9db0*/  HMMA.16816.F32 R8, R172.reuse, R168, R8 ;  /* 0x000000a8ac08723c */ /* 0x040ff00000001808 */
[-C--:B------:R-:W-:Y:S08]  /*9dc0*/  HMMA.16816.F32 R12, R172, R170.reuse, R12 ;  /* 0x000000aaac0c723c */ /* 0x080ff0000000180c */
[C---:B------:R-:W-:Y:S01]  /*9dd0*/  HMMA.16816.F32 R16, R164.reuse, R170, R16 ;  /* 0x000000aaa410723c */ /* 0x040fe20000001810 */
[----:B------:R-:W3:Y:S07]  /*9de0*/  LDSM.16.M88.4 R168, [R213+0x6900] ;  /* 0x00690000d5a8783b */ /* 0x000eee0000000200 */
        /* <DEDUP_REMOVED lines=10> */
[----:B------:R-:W4:Y:S07]  /*9e90*/  LDSM.16.M88.4 R164, [R208] ;  /* 0x00000000d0a4783b */ /* 0x000f2e0000000200 */
[-C--:B--2---:R-:W-:Y:S01]  /*9ea0*/  HMMA.16816.F32 R4, R160, R184.reuse, R4 ;  /* 0x000000b8a004723c */ /* 0x084fe20000001804 */
[----:B------:R-:W-:Y:S07]  /*9eb0*/  LDSM.16.M88.4 R180, [R216+0x4100] ;  /* 0x00410000d8b4783b */ /* 0x000fee0000000200 */
[C---:B------:R-:W-:Y:S08]  /*9ec0*/  HMMA.16816.F32 R8, R188.reuse, R184, R8 ;  /* 0x000000b8bc08723c */ /* 0x040ff00000001808 */
[-C--:B------:R-:W-:Y:S08]  /*9ed0*/  HMMA.16816.F32 R12, R188, R186.reuse, R12 ;  /* 0x000000babc0c723c */ /* 0x080ff0000000180c */
[C---:B------:R-:W-:Y:S01]  /*9ee0*/  HMMA.16816.F32 R16, R160.reuse, R186, R16 ;  /* 0x000000baa010723c */ /* 0x040fe20000001810 */
[----:B------:R-:W-:Y:S07]  /*9ef0*/  LDSM.16.M88.4 R184, [R216+0x4500] ;  /* 0x00450000d8b8783b */ /* 0x000fee0000000200 */
[-C--:B-1----:R-:W-:Y:S08]  /*9f00*/  HMMA.16816.F32 R20, R160, R156.reuse, R20 ;  /* 0x0000009ca014723c */ /* 0x082ff00000001814 */
        /* <DEDUP_REMOVED lines=9> */
[----:B------:R-:W1:Y:S07]  /*9fa0*/  LDSM.16.M88.4 R160, [R216+0x3d00] ;  /* 0x003d0000d8a0783b */ /* 0x000e6e0000000200 */
[-C--:B---3--:R-:W-:Y:S01]  /*9fb0*/  HMMA.16816.F32 R4, R168, R196.reuse, R4 ;  /* 0x000000c4a804723c */ /* 0x088fe20000001804 */
[----:B------:R-:W-:Y:S07]  /*9fc0*/  LDSM.16.M88.4 R192, [R213+0x9900] ;  /* 0x00990000d5c0783b */ /* 0x000fee0000000200 */
[C---:B------:R-:W-:Y:S08]  /*9fd0*/  HMMA.16816.F32 R8, R200.reuse, R196, R8 ;  /* 0x000000c4c808723c */ /* 0x040ff00000001808 */
[-C--:B------:R-:W-:Y:S08]  /*9fe0*/  HMMA.16816.F32 R12, R200, R198.reuse, R12 ;  /* 0x000000c6c80c723c */ /* 0x080ff0000000180c */
[C---:B------:R-:W-:Y:S01]  /*9ff0*/  HMMA.16816.F32 R16, R168.reuse, R198, R16 ;  /* 0x000000c6a810723c */ /* 0x040fe20000001810 */
[----:B------:R-:W-:Y:S07]  /*a000*/  LDSM.16.M88.4 R196, [R205] ;  /* 0x00000000cdc4783b */ /* 0x000fee0000000200 */
[-C--:B----4-:R-:W-:Y:S08]  /*a010*/  HMMA.16816.F32 R20, R168, R164.reuse, R20 ;  /* 0x000000a4a814723c */ /* 0x090ff00000001814 */
[C---:B------:R-:W-:Y:S08]  /*a020*/  HMMA.16816.F32 R24, R200.reuse, R164, R24 ;  /* 0x000000a4c818723c */ /* 0x040ff00000001818 */
[-C--:B------:R-:W-:Y:S08]  /*a030*/  HMMA.16816.F32 R28, R200, R166.reuse, R28 ;  /* 0x000000a6c81c723c */ /* 0x080ff0000000181c */
[C---:B------:R-:W-:Y:S01]  /*a040*/  HMMA.16816.F32 R32, R168.reuse, R166, R32 ;  /* 0x000000a6a820723c */ /* 0x040fe20000001820 */
[----:B------:R-:W2:Y:S07]  /*a050*/  LDSM.16.M88.4 R164, [R213+0x8900] ;  /* 0x00890000d5a4783b */ /* 0x000eae0000000200 */
[-C--:B------:R-:W-:Y:S08]  /*a060*/  HMMA.16816.F32 R36, R168, R172.reuse, R36 ;  /* 0x000000aca824723c */ /* 0x080ff00000001824 */
[C---:B------:R-:W-:Y:S08]  /*a070*/  HMMA.16816.F32 R40, R200.reuse, R172, R40 ;  /* 0x000000acc828723c */ /* 0x040ff00000001828 */
[-C--:B------:R-:W-:Y:S08]  /*a080*/  HMMA.16816.F32 R44, R200, R174.reuse, R44 ;  /* 0x000000aec82c723c */ /* 0x080ff0000000182c */
[----:B------:R-:W-:Y:S01]  /*a090*/  HMMA.16816.F32 R48, R168, R174, R48 ;  /* 0x000000aea830723c */ /* 0x000fe20000001830 */
[----:B------:R-:W3:Y:S01]  /*a0a0*/  LDSM.16.M88.4 R168, [R204] ;  /* 0x00000000cca8783b */ /* 0x000ee20000000200 */
[----:B------:R-:W-:Y:S06]  /*a0b0*/  DEPBAR.LE SB0, 0x0 ;  /* 0x000080000000791a */ /* 0x000fec0000000000 */
[-C--:B-1----:R-:W-:Y:S01]  /*a0c0*/  HMMA.16816.F32 R4, R156, R160.reuse, R4 ;  /* 0x000000a09c04723c */ /* 0x082fe20000001804 */
[----:B------:R-:W-:Y:S07]  /*a0d0*/  BAR.SYNC.DEFER_BLOCKING 0x0 ;  /* 0x0000000000007b1d */ /* 0x000fee0000010000 */
        /* <DEDUP_REMOVED lines=10> */
[----:B------:R-:W-:Y:S08]  /*a180*/  HMMA.16816.F32 R48, R156, R186, R48 ;  /* 0x000000ba9c30723c */ /* 0x000ff00000001830 */
[-C--:B--2---:R-:W-:Y:S08]  /*a190*/  HMMA.16816.F32 R4, R164, R188.reuse, R4 ;  /* 0x000000bca404723c */ /* 0x084ff00000001804 */
[C---:B------:R-:W-:Y:S08]  /*a1a0*/  HMMA.16816.F32 R8, R192.reuse, R188, R8 ;  /* 0x000000bcc008723c */ /* 0x040ff00000001808 */
        /* <DEDUP_REMOVED lines=9> */
[----:B------:R-:W-:Y:S01]  /*a240*/  HMMA.16816.F32 R48, R164, R170, R48 ;  /* 0x000000aaa430723c */ /* 0x000fe20000001830 */
[----:B------:R-:W-:-:S07]  /*a250*/  @!P0 BRA `(.L_x_431) ;  /* 0x000003a000008947 */ /* 0x000fce0003800000 */
[----:B------:R-:W-:Y:S01]  /*a260*/  IMAD.U32 R164, RZ, RZ, UR7 ;  /* 0x00000007ffa47e24 */ /* 0x000fe2000f8e00ff */
[----:B------:R-:W-:Y:S01]  /*a270*/  IADD3 R154, -R232, 0x30, RZ ;  /* 0x00000030e89a7810 */ /* 0x000fe20007ffe1ff */
[----:B------:R-:W-:Y:S03]  /*a280*/  IMAD.U32 R165, RZ, RZ, UR6 ;  /* 0x00000006ffa57e24 */ /* 0x000fe6000f8e00ff */
[----:B------:R-:W-:Y:S11]  /*a290*/  ISETP.GE.AND P1, PT, R154, 0x1, PT ;  /* 0x000000019a00780c */ /* 0x000ff60003f26270 */
[----:B------:R-:W-:Y:S02]  /*a2a0*/  @!UPT UIADD3 URZ, URZ, URZ, URZ ;  /* 0x0000003f3f3ff290 */ /* 0x000fe4000fffe03f */
[----:B------:R-:W-:Y:S01]  /*a2b0*/  @P1 IMAD.MOV.U32 R156, RZ, RZ, R224 ;  /* 0x000000ffff9c1224 */ /* 0x000fe200078e00e0 */
[----:B------:R-:W-:Y:S01]  /*a2c0*/  @P1 IADD3 R153, R230, -0x1, RZ ;  /* 0xffffffffe6991810 */ /* 0x000fe20007ffe0ff */
[----:B------:R-:W-:Y:S03]  /*a2d0*/  @P1 IMAD.MOV.U32 R157, RZ, RZ, R229 ;  /* 0x000000ffff9d1224 */ /* 0x000fe600078e00e5 */
[----:B------:R-:W-:Y:S01]  /*a2e0*/  @P1 SHF.R.S32.HI R150, RZ, 0x1f, R153 ;  /* 0x0000001fff961819 */ /* 0x000fe20000011499 */
[C---:B------:R-:W-:Y:S04]  /*a2f0*/  @P1 IMAD.WIDE.U32 R158, R153.reuse, c[0x0][0x1e0], RZ ;  /* 0x00007800999e1a25 */ /* 0x040fe800078e00ff */
[----:B------:R-:W-:Y:S02]  /*a300*/  @P1 IMAD R150, R150, c[0x0][0x1e0], RZ ;  /* 0x0000780096961a24 */ /* 0x000fe400078e02ff */
[----:B------:R-:W-:Y:S04]  /*a310*/  @P1 IMAD.WIDE.U32 R156, R158, 0x30, R156 ;  /* 0x000000309e9c1825 */ /* 0x000fe800078e009c */
[----:B------:R-:W-:Y:S02]  /*a320*/  @P1 IMAD R150, R153, c[0x0][0x1e4], R150 ;  /* 0x0000790099961a24 */ /* 0x000fe400078e0296 */
[----:B------:R-:W-:Y:S02]  /*a330*/  @P1 IMAD.SHL.U32 R153, R156, 0x2, RZ ;  /* 0x000000029c991824 */ /* 0x000fe400078e00ff */
[----:B------:R-:W-:Y:S03]  /*a340*/  @P1 IMAD.IADD R150, R159, 0x1, R150 ;  /* 0x000000019f961824 */ /* 0x000fe600078e0296 */
[----:B------:R-:W-:Y:S01]  /*a350*/  @P1 IADD3 R160, P2, R153, 0x40, RZ ;  /* 0x0000004099a01810 */ /* 0x000fe20007f5e0ff */
[----:B------:R-:W-:Y:S03]  /*a360*/  @P1 IMAD R150, R150, 0x30, RZ ;  /* 0x0000003096961824 */ /* 0x000fe600078e02ff */
[----:B------:R-:W-:Y:S01]  /*a370*/  @P1 IADD3 R160, P0, R160, c[0x0][0x1c8], RZ ;  /* 0x00007200a0a01a10 */ /* 0x000fe20007f1e0ff */
[----:B------:R-:W-:Y:S05]  /*a380*/  @P1 IMAD.IADD R150, R157, 0x1, R150 ;  /* 0x000000019d961824 */ /* 0x000fea00078e0296 */
[----:B------:R-:W-:Y:S04]  /*a390*/  @P1 SHF.L.U64.HI R150, R156, 0x1, R150 ;  /* 0x000000019c961819 */ /* 0x000fe80000010296 */
[--C-:B------:R-:W-:Y:S02]  /*a3a0*/  @P1 IADD3.X R161, RZ, c[0x0][0x1cc], R150.reuse, P0, P2 ;  /* 0x00007300ffa11a10 */ /* 0x100fe400007e4496 */
[----:B------:R-:W-:Y:S04]  /*a3b0*/  @P1 IADD3 R158, P2, R153, 0x80, RZ ;  /* 0x00000080999e1810 */ /* 0x000fe80007f5e0ff */
[----:B------:R-:W-:Y:S04]  /*a3c0*/  @P1 IADD3 R158, P0, R158, c[0x0][0x1c8], RZ ;  /* 0x000072009e9e1a10 */ /* 0x000fe80007f1e0ff */
[----:B------:R-:W-:Y:S02]  /*a3d0*/  @P1 IADD3.X R159, RZ, c[0x0][0x1cc], R150, P0, P2 ;  /* 0x00007300ff9f1a10 */ /* 0x000fe400007e4496 */
[----:B------:R-:W-:Y:S11]  /*a3e0*/  ISETP.GE.AND P0, PT, R154, 0x21, PT ;  /* 0x000000219a00780c */ /* 0x000ff60003f06270 */
[----:B------:R-:W-:Y:S02]  /*a3f0*/  @!UPT UIADD3 URZ, URZ, URZ, URZ ;  /* 0x0000003f3f3ff290 */ /* 0x000fe4000fffe03f */
[----:B------:R-:W-:Y:S04]  /*a400*/  @P0 IADD3 R154, R230, -0x1, RZ ;  /* 0xffffffffe69a0810 */ /* 0x000fe80007ffe0ff */
[----:B------:R-:W-:Y:S01]  /*a410*/  @P0 SHF.R.S32.HI R155, RZ, 0x1f, R154 ;  /* 0x0000001fff9b0819 */ /* 0x000fe2000001149a */
[----:B------:R-:W-:Y:S04]  /*a420*/  @P0 IMAD.WIDE.U32 R156, R154, c[0x0][0x1e0], RZ ;  /* 0x000078009a9c0a25 */ /* 0x000fe800078e00ff */
[----:B------:R-:W-:Y:S02]  /*a430*/  @P0 IMAD R155, R155, c[0x0][0x1e0], RZ ;  /* 0x000078009b9b0a24 */ /* 0x000fe400078e02ff */
[----:B------:R-:W-:Y:S04]  /*a440*/  @P0 IMAD.WIDE.U32 R164, R156, 0x30, R164 ;  /* 0x000000309ca40825 */ /* 0x000fe800078e00a4 */
[----:B------:R-:W-:Y:S04]  /*a450*/  @P0 IMAD R155, R154, c[0x0][0x1e4], R155 ;  /* 0x000079009a9b0a24 */ /* 0x000fe800078e029b */
[----:B------:R-:W-:Y:S01]  /*a460*/  @P0 IMAD.IADD R155, R157, 0x1, R155 ;  /* 0x000000019d9b0824 */ /* 0x000fe200078e029b */
[-C--:B------:R-:W-:Y:S03]  /*a470*/  @P0 IADD3 R157, P2, R224, R164.reuse, RZ ;  /* 0x000000a4e09d0210 */ /* 0x080fe60007f5e0ff */
[----:B------:R-:W-:Y:S04]  /*a480*/  @P0 IMAD R155, R155, 0x30, RZ ;  /* 0x000000309b9b0824 */ /* 0x000fe800078e02ff */
[----:B------:R-:W-:Y:S04]  /*a490*/  @P0 IMAD.IADD R155, R155, 0x1, R165 ;  /* 0x000000019b9b0824 */ /* 0x000fe800078e02a5 */
[----:B------:R-:W-:Y:S01]  /*a4a0*/  @P0 IMAD.X R154, R155, 0x1, R229, P2 ;  /* 0x000000019b9a0824 */ /* 0x000fe200010e06e5 */
[C---:B------:R-:W-:Y:S04]  /*a4b0*/  @P0 LEA R162, P2, R157.reuse, c[0x0][0x1c8], 0x1 ;  /* 0x000072009da20a11 */ /* 0x040fe800078408ff */
[----:B------:R-:W-:Y:S02]  /*a4c0*/  @P0 LEA.HI.X R163, R157, c[0x0][0x1cc], R154, 0x1, P2 ;  /* 0x000073009da30a11 */ /* 0x000fe400010f0c9a */
[-C--:B------:R-:W-:Y:S05]  /*a4d0*/  @P0 IADD3 R157, P2, R239, R164.reuse, RZ ;  /* 0x000000a4ef9d0210 */ /* 0x080fea0007f5e0ff */
[----:B------:R-:W-:Y:S01]  /*a4e0*/  @P0 IMAD.X R154, R155, 0x1, R238, P2 ;  /* 0x000000019b9a0824 */ /* 0x000fe200010e06ee */
[C---:B------:R-:W-:Y:S04]  /*a4f0*/  @P0 LEA R156, P2, R157.reuse, c[0x0][0x1c8], 0x1 ;  /* 0x000072009d9c0a11 */ /* 0x040fe800078408ff */
[----:B------:R-:W-:Y:S02]  /*a500*/  @P0 LEA.HI.X R157, R157, c[0x0][0x1cc], R154, 0x1, P2 ;  /* 0x000073009d9d0a11 */ /* 0x000fe400010f0c9a */
[----:B------:R-:W-:Y:S05]  /*a510*/  @P0 IADD3 R154, P2, R236, R164, RZ ;  /* 0x000000a4ec9a0210 */ /* 0x000fea0007f5e0ff */
[----:B------:R-:W-:Y:S01]  /*a520*/  @P0 IMAD.X R155, R155, 0x1, R234, P2 ;  /* 0x000000019b9b0824 */ /* 0x000fe200010e06ea */
[----:B------:R-:W-:Y:S04]  /*a530*/  @P1 IADD3 R164, P2, R153, c[0x0][0x1c8], RZ ;  /* 0x0000720099a41a10 */ /* 0x000fe80007f5e0ff */
[----:B------:R-:W-:Y:S02]  /*a540*/  @P1 IADD3.X R165, R150, c[0x0][0x1cc], RZ, P2, !PT ;  /* 0x0000730096a51a10 */ /* 0x000fe400017fe4ff */
[C---:B------:R-:W-:Y:S03]  /*a550*/  @P0 LEA R166, P2, R154.reuse, c[0x0][0x1c8], 0x1 ;  /* 0x000072009aa60a11 */ /* 0x040fe600078408ff */
[----:B------:R-:W-:Y:S01]  /*a560*/  @!PT LDS RZ, [RZ] ;  /* 0x00000000fffff984 */ /* 0x000fe20000000800 */
[----:B------:R-:W-:Y:S01]  /*a570*/  @!PT LDS RZ, [RZ] ;  /* 0x00000000fffff984 */ /* 0x000fe20000000800 */
[----:B------:R-:W-:Y:S01]  /*a580*/  @!PT LDS RZ, [RZ] ;  /* 0x00000000fffff984 */ /* 0x000fe20000000800 */
[----:B------:R1:W-:Y:S01]  /*a590*/  @P1 LDGSTS.E.BYPASS.LTC128B.128 [R218+0x2500], [R164.64], !P6 ;  /* 0x02500000a4da1fae */ /* 0x0003e2000f101d4a */
[----:B------:R-:W-:Y:S06]  /*a5a0*/  @P0 LEA.HI.X R167, R154, c[0x0][0x1cc], R155, 0x1, P2 ;  /* 0x000073009aa70a11 */ /* 0x000fec00010f0c9b */
[----:B------:R1:W-:Y:S07]  /*a5b0*/  @P1 LDGSTS.E.BYPASS.LTC128B.128 [R218+0x3100], [R160.64], !P5 ;  /* 0x03100000a0da1fae */ /* 0x0003ee000e901d4a */
[----:B------:R1:W-:Y:S07]  /*a5c0*/  @P1 LDGSTS.E.BYPASS.LTC128B.128 [R218+0x3d00], [R158.64], !P4 ;  /* 0x03d000009eda1fae */ /* 0x0003ee000e101d4a */
[----:B------:R1:W-:Y:S07]  /*a5d0*/  @P0 LDGSTS.E.BYPASS.LTC128B.128 [R218+0x2d00], [R162.64], !P6 ;  /* 0x02d00000a2da0fae */ /* 0x0003ee000f101d4a */
[----:B------:R1:W-:Y:S07]  /*a5e0*/  @P0 LDGSTS.E.BYPASS.LTC128B.128 [R218+0x3900], [R156.64], !P5 ;  /* 0x039000009cda0fae */ /* 0x0003ee000e901d4a */
[----:B------:R1:W-:Y:S02]  /*a5f0*/  @P0 LDGSTS.E.BYPASS.LTC128B.128 [R218+0x4500], [R166.64], !P4 ;  /* 0x04500000a6da0fae */ /* 0x0003e4000e101d4a */
.L_x_431:
[----:B------:R-:W-:Y:S01]  /*a600*/  FMNMX.FTZ R150, R4, R151, !PT ;  /* 0x0000009704967209 */ /* 0x000fe20007810000 */
[----:B------:R-:W0:Y:S01]  /*a610*/  LDGDEPBAR ;  /* 0x00000000000079af */ /* 0x000e220000000000 */
[----:B------:R-:W-:Y:S02]  /*a620*/  FMNMX.FTZ R154, R6, R149, !PT ;  /* 0x00000095069a7209 */ /* 0x000fe40007810000 */
[----:B------:R-:W-:Y:S02]  /*a630*/  FMNMX.FTZ R153, R5, R150, !PT ;  /* 0x0000009605997209 */ /* 0x000fe40007810000 */
[----:B-1----:R-:W-:Y:S02]  /*a640*/  FMNMX.FTZ R156, R8, R3, !PT ;  /* 0x00000003089c7209 */ /* 0x002fe40007810000 */
        /* <DEDUP_REMOVED lines=35> */
[C---:B------:R-:W-:Y:S02]  /*a880*/  ISETP.GT.AND P0, PT, R230.reuse, UR4, PT ;  /* 0x00000004e6007c0c */ /* 0x040fe4000bf04270 */
[----:B------:R-:W-:Y:S03]  /*a890*/  IADD3 R230, R230, -0x1, RZ ;  /* 0xffffffffe6e67810 */ /* 0x000fe60007ffe0ff */
[----:B------:R-:W1:Y:S02]  /*a8a0*/  SHFL.BFLY PT, R156, R3, 0x2, 0x1f ;  /* 0x0c401f00039c7f89 */ /* 0x000e6400000e0000 */
[----:B-1----:R-:W-:Y:S02]  /*a8b0*/  FMNMX.FTZ R156, R3, R156, !PT ;  /* 0x0000009c039c7209 */ /* 0x002fe40007810000 */
[----:B------:R-:W-:Y:S02]  /*a8c0*/  FMNMX.FTZ R155, R153, R150, !PT ;  /* 0x00000096999b7209 */ /* 0x000fe40007810000 */
[----:B------:R-:W-:Y:S02]  /*a8d0*/  FMNMX.FTZ R153, R11, R158, !PT ;  /* 0x0000009e0b997209 */ /* 0x000fe40007810000 */
[----:B------:R-:W-:Y:S01]  /*a8e0*/  FMNMX.FTZ R150, R160, R149, !PT ;  /* 0x00000095a0967209 */ /* 0x000fe20007810000 */
[----:B------:R-:W1:Y:S01]  /*a8f0*/  SHFL.BFLY PT, R154, R155, 0x1, 0x1f ;  /* 0x0c201f009b9a7f89 */ /* 0x000e6200000e0000 */
[----:B------:R-:W-:Y:S04]  /*a900*/  FMNMX.FTZ R158, R14, R153, !PT ;  /* 0x000000990e9e7209 */ /* 0x000fe80007810000 */
[----:B------:R-:W-:Y:S03]  /*a910*/  FMNMX.FTZ R153, R15, R158, !PT ;  /* 0x0000009e0f997209 */ /* 0x000fe60007810000 */
[----:B------:R-:W2:Y:S01]  /*a920*/  SHFL.BFLY PT, R149, R150, 0x1, 0x1f ;  /* 0x0c201f0096957f89 */ /* 0x000ea200000e0000 */
[----:B------:R-:W-:Y:S04]  /*a930*/  FMNMX.FTZ R158, R26, R153, !PT ;  /* 0x000000991a9e7209 */ /* 0x000fe80007810000 */
[----:B------:R-:W-:Y:S03]  /*a940*/  FMNMX.FTZ R3, R27, R158, !PT ;  /* 0x0000009e1b037209 */ /* 0x000fe60007810000 */
[----:B------:R-:W3:Y:S01]  /*a950*/  SHFL.BFLY PT, R153, R156, 0x1, 0x1f ;  /* 0x0c201f009c997f89 */ /* 0x000ee200000e0000 */
[----:B-1----:R-:W-:Y:S02]  /*a960*/  FMNMX.FTZ R151, R155, R154, !PT ;  /* 0x0000009a9b977209 */ /* 0x002fe40007810000 */
[----:B------:R-:W-:Y:S03]  /*a970*/  FMNMX.FTZ R154, R30, R3, !PT ;  /* 0x000000031e9a7209 */ /* 0x000fe60007810000 */
[----:B------:R-:W-:Y:S01]  /*a980*/  FADD.FTZ R3, -R151, R148 ;  /* 0x0000009497037221 */ /* 0x000fe20000010100 */
[----:B------:R-:W-:Y:S01]  /*a990*/  FMNMX.FTZ R155, R31, R154, !PT ;  /* 0x0000009a1f9b7209 */ /* 0x000fe20007810000 */
[----:B------:R-:W-:Y:S01]  /*a9a0*/  FMUL.FTZ R178, R151, c[0x0][0x2d0] ;  /* 0x0000b40097b27a20 */ /* 0x000fe20000410000 */
[----:B--2---:R-:W-:Y:S01]  /*a9b0*/  FMNMX.FTZ R149, R150, R149, !PT ;  /* 0x0000009596957209 */ /* 0x004fe20007810000 */
[----:B------:R-:W-:Y:S01]  /*a9c0*/  FMUL.FTZ R150, R3, c[0x0][0x2d0] ;  /* 0x0000b40003967a20 */ /* 0x000fe20000410000 */
[----:B------:R-:W-:Y:S01]  /*a9d0*/  FMNMX.FTZ R154, R42, R155, !PT ;  /* 0x0000009b2a9a7209 */ /* 0x000fe20007810000 */
[----:B------:R-:W-:Y:S02]  /*a9e0*/  FFMA.FTZ R161, R5, c[0x0][0x2d0], -R178 ;  /* 0x0000b40005a17a23 */ /* 0x000fe400000108b2 */
[----:B------:R-:W-:Y:S01]  /*a9f0*/  FADD.FTZ R155, -R149, R2 ;  /* 0x00000002959b7221 */ /* 0x000fe20000010100 */
[----:B------:R-:W-:Y:S01]  /*aa00*/  FMNMX.FTZ R3, R43, R154, !PT ;  /* 0x0000009a2b037209 */ /* 0x000fe20007810000 */
[----:B------:R-:W-:Y:S01]  /*aa10*/  FMUL.FTZ R176, R149, c[0x0][0x2d0] ;  /* 0x0000b40095b07a20 */ /* 0x000fe20000410000 */
[----:B------:R-:W1:Y:S01]  /*aa20*/  MUFU.EX2 R150, R150 ;  /* 0x0000009600967308 */ /* 0x000e620000000800 */
[----:B------:R-:W-:Y:S01]  /*aa30*/  FMUL.FTZ R148, R155, c[0x0][0x2d0] ;  /* 0x0000b4009b947a20 */ /* 0x000fe20000410000 */
[----:B------:R-:W-:Y:S01]  /*aa40*/  FMNMX.FTZ R154, R46, R3, !PT ;  /* 0x000000032e9a7209 */ /* 0x000fe20007810000 */
[----:B------:R-:W-:Y:S01]  /*aa50*/  FFMA.FTZ R162, R6, c[0x0][0x2d0], -R176 ;  /* 0x0000b40006a27a23 */ /* 0x000fe200000108b0 */
[----:B---3--:R-:W-:Y:S01]  /*aa60*/  FMNMX.FTZ R3, R156, R153, !PT ;  /* 0x000000999c037209 */ /* 0x008fe20007810000 */
[----:B------:R-:W-:Y:S01]  /*aa70*/  FFMA.FTZ R160, R4, c[0x0][0x2d0], -R178 ;  /* 0x0000b40004a07a23 */ /* 0x000fe200000108b2 */
[----:B------:R-:W-:Y:S01]  /*aa80*/  FMNMX.FTZ R153, R47, R154, !PT ;  /* 0x0000009a2f997209 */ /* 0x000fe20007810000 */
[----:B------:R-:W-:Y:S01]  /*aa90*/  FFMA.FTZ R7, R7, c[0x0][0x2d0], -R176 ;  /* 0x0000b40007077a23 */ /* 0x000fe200000108b0 */
[----:B------:R-:W-:Y:S01]  /*aaa0*/  LDSM.16.MT88.4 R156, [R212+0x100] ;  /* 0x00010000d49c783b */ /* 0x000fe20000004200 */
[C---:B------:R-:W-:Y:S01]  /*aab0*/  FADD.FTZ R154, -R3.reuse, R0 ;  /* 0x00000000039a7221 */ /* 0x040fe20000010100 */
[----:B------:R-:W2:Y:S01]  /*aac0*/  MUFU.EX2 R148, R148 ;  /* 0x0000009400947308 */ /* 0x000ea20000000800 */
[----:B------:R-:W-:Y:S02]  /*aad0*/  FMUL.FTZ R175, R3, c[0x0][0x2d0] ;  /* 0x0000b40003af7a20 */ /* 0x000fe40000410000 */
[----:B------:R-:W-:Y:S02]  /*aae0*/  FMUL.FTZ R2, R154, c[0x0][0x2d0] ;  /* 0x0000b4009a027a20 */ /* 0x000fe40000410000 */
[--C-:B------:R-:W-:Y:S01]  /*aaf0*/  FFMA.FTZ R163, R16, c[0x0][0x2d0], -R178.reuse ;  /* 0x0000b40010a37a23 */ /* 0x100fe200000108b2 */
[----:B------:R-:W3:Y:S01]  /*ab00*/  SHFL.BFLY PT, R0, R153, 0x2, 0x1f ;  /* 0x0c401f0099007f89 */ /* 0x000ee200000e0000 */
[----:B------:R-:W-:Y:S02]  /*ab10*/  FFMA.FTZ R164, R17, c[0x0][0x2d0], -R178 ;  /* 0x0000b40011a47a23 */ /* 0x000fe400000108b2 */
[--C-:B------:R-:W-:Y:S01]  /*ab20*/  FFMA.FTZ R165, R18, c[0x0][0x2d0], -R176.reuse ;  /* 0x0000b40012a57a23 */ /* 0x100fe200000108b0 */
[----:B------:R-:W-:Y:S01]  /*ab30*/  MUFU.EX2 R160, R160 ;  /* 0x000000a000a07308 */ /* 0x000fe20000000800 */
[----:B------:R-:W-:Y:S02]  /*ab40*/  FFMA.FTZ R166, R19, c[0x0][0x2d0], -R176 ;  /* 0x0000b40013a67a23 */ /* 0x000fe400000108b0 */
[--C-:B------:R-:W-:Y:S02]  /*ab50*/  FFMA.FTZ R8, R8, c[0x0][0x2d0], -R175.reuse ;  /* 0x0000b40008087a23 */ /* 0x100fe400000108af */
[--C-:B------:R-:W-:Y:S02]  /*ab60*/  FFMA.FTZ R167, R9, c[0x0][0x2d0], -R175.reuse ;  /* 0x0000b40009a77a23 */ /* 0x100fe400000108af */
[--C-:B------:R-:W-:Y:S02]  /*ab70*/  FFMA.FTZ R168, R12, c[0x0][0x2d0], -R175.reuse ;  /* 0x0000b4000ca87a23 */ /* 0x100fe400000108af */
[--C-:B------:R-:W-:Y:S01]  /*ab80*/  FFMA.FTZ R169, R13, c[0x0][0x2d0], -R175.reuse ;  /* 0x0000b4000da97a23 */ /* 0x100fe200000108af */
[----:B------:R-:W-:Y:S01]  /*ab90*/  MUFU.EX2 R161, R161 ;  /* 0x000000a100a17308 */ /* 0x000fe20000000800 */
[C---:B-1----:R-:W-:Y:S02]  /*aba0*/  FMUL.FTZ R9, R150.reuse, R145 ;  /* 0x0000009196097220 */ /* 0x042fe40000410000 */
[C---:B------:R-:W-:Y:S02]  /*abb0*/  FMUL.FTZ R100, R150.reuse, R100 ;  /* 0x0000006496647220 */ /* 0x040fe40000410000 */
[----:B------:R-:W-:Y:S02]  /*abc0*/  FMUL.FTZ R101, R150, R101 ;  /* 0x0000006596657220 */ /* 0x000fe40000410000 */
[C---:B--2---:R-:W-:Y:S02]  /*abd0*/  FMUL.FTZ R102, R148.reuse, R102 ;  /* 0x0000006694667220 */ /* 0x044fe40000410000 */
[----:B------:R-:W-:Y:S01]  /*abe0*/  FMUL.FTZ R103, R148, R103 ;  /* 0x0000006794677220 */ /* 0x000fe20000410000 */
[----:B---3--:R-:W-:Y:S01]  /*abf0*/  FMNMX.FTZ R0, R153, R0, !PT ;  /* 0x0000000099007209 */ /* 0x008fe20007810000 */
[----:B------:R-:W-:Y:S01]  /*ac00*/  MUFU.EX2 R162, R162 ;  /* 0x000000a200a27308 */ /* 0x000fe20000000800 */
[--C-:B------:R-:W-:Y:S02]  /*ac10*/  FFMA.FTZ R177, R32, c[0x0][0x2d0], -R178.reuse ;  /* 0x0000b40020b17a23 */ /* 0x100fe400000108b2 */
[----:B------:R-:W-:Y:S01]  /*ac20*/  FFMA.FTZ R180, R33, c[0x0][0x2d0], -R178 ;  /* 0x0000b40021b47a23 */ /* 0x000fe200000108b2 */
[----:B------:R-:W1:Y:S01]  /*ac30*/  SHFL.BFLY PT, R5, R0, 0x1, 0x1f ;  /* 0x0c201f0000057f89 */ /* 0x000e6200000e0000 */
[--C-:B------:R-:W-:Y:S02]  /*ac40*/  FFMA.FTZ R179, R34, c[0x0][0x2d0], -R176.reuse ;  /* 0x0000b40022b37a23 */ /* 0x100fe400000108b0 */
[----:B------:R-:W-:Y:S02]  /*ac50*/  FFMA.FTZ R182, R35, c[0x0][0x2d0], -R176 ;  /* 0x0000b40023b67a23 */ /* 0x000fe400000108b0 */
[--C-:B------:R-:W-:Y:S01]  /*ac60*/  FFMA.FTZ R189, R36, c[0x0][0x2d0], -R178.reuse ;  /* 0x0000b40024bd7a23 */ /* 0x100fe200000108b2 */
[----:B------:R-:W2:Y:S01]  /*ac70*/  MUFU.EX2 R7, R7 ;  /* 0x0000000700077308 */ /* 0x000ea20000000800 */
[----:B------:R-:W-:Y:S01]  /*ac80*/  FFMA.FTZ R192, R37, c[0x0][0x2d0], -R178 ;  /* 0x0000b40025c07a23 */ /* 0x000fe200000108b2 */
[----:B------:R-:W-:Y:S01]  /*ac90*/  LDSM.16.MT88.4 R32, [R212+0x1900] ;  /* 0x00190000d420783b */ /* 0x000fe20000004200 */
[--C-:B------:R-:W-:Y:S02]  /*aca0*/  FFMA.FTZ R191, R38, c[0x0][0x2d0], -R176.reuse ;  /* 0x0000b40026bf7a23 */ /* 0x100fe400000108b0 */
[----:B------:R-:W-:Y:S02]  /*acb0*/  FFMA.FTZ R194, R39, c[0x0][0x2d0], -R176 ;  /* 0x0000b40027c27a23 */ /* 0x000fe400000108b0 */
[--C-:B------:R-:W-:Y:S02]  /*acc0*/  FFMA.FTZ R196, R40, c[0x0][0x2d0], -R175.reuse ;  /* 0x0000b40028c47a23 */ /* 0x100fe400000108af */
[--C-:B------:R-:W-:Y:S01]  /*acd0*/  FFMA.FTZ R197, R41, c[0x0][0x2d0], -R175.reuse ;  /* 0x0000b40029c57a23 */ /* 0x100fe200000108af */
[----:B------:R-:W-:Y:S01]  /*ace0*/  MUFU.EX2 R163, R163 ;  /* 0x000000a300a37308 */ /* 0x000fe20000000800 */
[----:B------:R-:W-:Y:S01]  /*acf0*/  LDSM.16.MT88.4 R36, [R214+0x1d00] ;  /* 0x001d0000d624783b */ /* 0x000fe20000004200 */
[----:B------:R-:W-:Y:S02]  /*ad00*/  FFMA.FTZ R193, R48, c[0x0][0x2d0], -R178 ;  /* 0x0000b40030c17a23 */ /* 0x000fe400000108b2 */
[----:B------:R-:W-:Y:S02]  /*ad10*/  FFMA.FTZ R195, R50, c[0x0][0x2d0], -R176 ;  /* 0x0000b40032c37a23 */ /* 0x000fe400000108b0 */
[--C-:B------:R-:W-:Y:S01]  /*ad20*/  FFMA.FTZ R200, R44, c[0x0][0x2d0], -R175.reuse ;  /* 0x0000b4002cc87a23 */ /* 0x100fe200000108af */
[----:B-1----:R-:W-:Y:S01]  /*ad30*/  FMNMX.FTZ R5, R0, R5, !PT ;  /* 0x0000000500057209 */ /* 0x002fe20007810000 */
[C---:B------:R-:W-:Y:S02]  /*ad40*/  FMUL.FTZ R120, R150.reuse, R120 ;  /* 0x0000007896787220 */ /* 0x040fe40000410000 */
[----:B------:R-:W1:Y:S01]  /*ad50*/  MUFU.EX2 R164, R164 ;  /* 0x000000a400a47308 */ /* 0x000e620000000800 */
[----:B------:R-:W-:Y:S02]  /*ad60*/  FMUL.FTZ R121, R150, R121 ;  /* 0x0000007996797220 */ /* 0x000fe40000410000 */
[----:B------:R-:W-:Y:S01]  /*ad70*/  FADD.FTZ R6, -R5, R152 ;  /* 0x0000009805067221 */ /* 0x000fe20000010100 */
[----:B--2---:R-:W-:Y:S01]  /*ad80*/  F2FP.PACK_AB R145, R7, R162 ;  /* 0x000000a20791723e */ /* 0x004fe200000000ff */
[----:B------:R-:W2:Y:S01]  /*ad90*/  LDSM.16.MT88.4 R152, [R214+0x100] ;  /* 0x00010000d698783b */ /* 0x000ea20000004200 */
[----:B------:R-:W-:Y:S02]  /*ada0*/  FMUL.FTZ R174, R5, c[0x0][0x2d0] ;  /* 0x0000b40005ae7a20 */ /* 0x000fe40000410000 */
[----:B------:R-:W-:Y:S02]  /*adb0*/  FMUL.FTZ R0, R6, c[0x0][0x2d0] ;  /* 0x0000b40006007a20 */ /* 0x000fe40000410000 */
[----:B------:R-:W-:Y:S01]  /*adc0*/  MUFU.EX2 R165, R165 ;  /* 0x000000a500a57308 */ /* 0x000fe20000000800 */
[--C-:B------:R-:W-:Y:S02]  /*add0*/  FFMA.FTZ R170, R10, c[0x0][0x2d0], -R174.reuse ;  /* 0x0000b4000aaa7a23 */ /* 0x100fe400000108ae */
[--C-:B------:R-:W-:Y:S02]  /*ade0*/  FFMA.FTZ R171, R11, c[0x0][0x2d0], -R174.reuse ;  /* 0x0000b4000bab7a23 */ /* 0x100fe400000108ae */
[--C-:B------:R-:W-:Y:S02]  /*adf0*/  FFMA.FTZ R172, R14, c[0x0][0x2d0], -R174.reuse ;  /* 0x0000b4000eac7a23 */ /* 0x100fe400000108ae */
[--C-:B------:R-:W-:Y:S02]  /*ae00*/  FFMA.FTZ R173, R15, c[0x0][0x2d0], -R174.reuse ;  /* 0x0000b4000fad7a23 */ /* 0x100fe400000108ae */
[C---:B------:R-:W-:Y:S01]  /*ae10*/  FMUL.FTZ R10, R148.reuse, R146 ;  /* 0x00000092940a7220 */ /* 0x040fe20000410000 */
[----:B------:R-:W3:Y:S01]  /*ae20*/  MUFU.EX2 R166, R166 ;  /* 0x000000a600a67308 */ /* 0x000ee20000000800 */
[----:B------:R-:W-:Y:S02]  /*ae30*/  FMUL.FTZ R11, R148, R147 ;  /* 0x00000093940b7220 */ /* 0x000fe40000410000 */
[--C-:B------:R-:W-:Y:S01]  /*ae40*/  FFMA.FTZ R198, R42, c[0x0][0x2d0], -R174.reuse ;  /* 0x0000b4002ac67a23 */ /* 0x100fe200000108ae */
[----:B-1----:R-:W-:Y:S01]  /*ae50*/  F2FP.PACK_AB R146, R164, R163 ;  /* 0x000000a3a492723e */ /* 0x002fe200000000ff */
[--C-:B------:R-:W-:Y:S02]  /*ae60*/  FFMA.FTZ R199, R43, c[0x0][0x2d0], -R174.reuse ;  /* 0x0000b4002bc77a23 */ /* 0x100fe400000108ae */
[----:B------:R-:W-:Y:S01]  /*ae70*/  LDSM.16.MT88.4 R40, [R214+0x900] ;  /* 0x00090000d628783b */ /* 0x000fe20000004200 */
[----:B------:R-:W-:Y:S02]  /*ae80*/  FFMA.FTZ R201, R46, c[0x0][0x2d0], -R174 ;  /* 0x0000b4002ec97a23 */ /* 0x000fe400000108ae */
[----:B------:R1:W-:Y:S01]  /*ae90*/  MUFU.EX2 R6, R8 ;  /* 0x0000000800067308 */ /* 0x0003e20000000800 */
[C---:B------:R-:W-:Y:S02]  /*aea0*/  FMUL.FTZ R122, R148.reuse, R122 ;  /* 0x0000007a947a7220 */ /* 0x040fe40000410000 */
[----:B------:R-:W-:Y:S02]  /*aeb0*/  FMUL.FTZ R123, R148, R123 ;  /* 0x0000007b947b7220 */ /* 0x000fe40000410000 */
[C---:B------:R-:W-:Y:S02]  /*aec0*/  FMUL.FTZ R128, R150.reuse, R128 ;  /* 0x0000008096807220 */ /* 0x040fe40000410000 */
[----:B------:R-:W-:Y:S02]  /*aed0*/  FMUL.FTZ R129, R150, R129 ;  /* 0x0000008196817220 */ /* 0x000fe40000410000 */
[C---:B------:R-:W-:Y:S01]  /*aee0*/  FMUL.FTZ R130, R148.reuse, R130 ;  /* 0x0000008294827220 */ /* 0x040fe20000410000 */
[----:B------:R-:W4:Y:S01]  /*aef0*/  MUFU.EX2 R2, R2 ;  /* 0x0000000200027308 */ /* 0x000f220000000800 */
[----:B------:R-:W-:Y:S02]  /*af00*/  FMUL.FTZ R131, R148, R131 ;  /* 0x0000008394837220 */ /* 0x000fe40000410000 */
[----:B------:R-:W-:Y:S01]  /*af10*/  FMUL.FTZ R52, R150, R52 ;  /* 0x0000003496347220 */ /* 0x000fe20000410000 */
[----:B---3--:R-:W-:Y:S01]  /*af20*/  F2FP.PACK_AB R147, R166, R165 ;  /* 0x000000a5a693723e */ /* 0x008fe200000000ff */
[----:B------:R-:W-:Y:S02]  /*af30*/  FMUL.FTZ R53, R150, R53 ;  /* 0x0000003596357220 */ /* 0x000fe40000410000 */
[C---:B------:R-:W-:Y:S02]  /*af40*/  FMUL.FTZ R54, R148.reuse, R54 ;  /* 0x0000003694367220 */ /* 0x040fe40000410000 */
[----:B------:R-:W-:Y:S01]  /*af50*/  FMUL.FTZ R55, R148, R55 ;  /* 0x0000003794377220 */ /* 0x000fe20000410000 */
[----:B------:R-:W3:Y:S01]  /*af60*/  MUFU.EX2 R0, R0 ;  /* 0x0000000000007308 */ /* 0x000ee20000000800 */
[C---:B------:R-:W-:Y:S02]  /*af70*/  FMUL.FTZ R64, R150.reuse, R64 ;  /* 0x0000004096407220 */ /* 0x040fe40000410000 */
[C---:B------:R-:W-:Y:S02]  /*af80*/  FMUL.FTZ R65, R150.reuse, R65 ;  /* 0x0000004196417220 */ /* 0x040fe40000410000 */
[----:B-1----:R-:W-:Y:S01]  /*af90*/  FMUL.FTZ R8, R150, R144 ;  /* 0x0000009096087220 */ /* 0x002fe20000410000 */
[----:B------:R-:W-:Y:S01]  /*afa0*/  F2FP.PACK_AB R144, R161, R160 ;  /* 0x000000a0a190723e */ /* 0x000fe200000000ff */
[C---:B------:R-:W-:Y:S02]  /*afb0*/  FMUL.FTZ R66, R148.reuse, R66 ;  /* 0x0000004294427220 */ /* 0x040fe40000410000 */
[----:B------:R-:W-:Y:S01]  /*afc0*/  FMUL.FTZ R67, R148, R67 ;  /* 0x0000004394437220 */ /* 0x000fe20000410000 */
[----:B------:R-:W1:Y:S01]  /*afd0*/  MUFU.EX2 R167, R167 ;  /* 0x000000a700a77308 */ /* 0x000e620000000800 */
[----:B------:R-:W-:Y:S02]  /*afe0*/  FMUL.FTZ R68, R150, R68 ;  /* 0x0000004496447220 */ /* 0x000fe40000410000 */
[-C--:B--2---:R-:W-:Y:S05]  /*aff0*/  HMMA.16816.F32 R8, R144, R152.reuse, R8 ;  /* 0x000000989008723c */ /* 0x084fea0000001808 */
[C---:B----4-:R-:W-:Y:S02]  /*b000*/  FMUL.FTZ R12, R2.reuse, R140 ;  /* 0x0000008c020c7220 */ /* 0x050fe40000410000 */
[----:B------:R-:W-:Y:S01]  /*b010*/  MUFU.EX2 R168, R168 ;  /* 0x000000a800a87308 */ /* 0x000fe20000000800 */
[----:B------:R-:W-:Y:S04]  /*b020*/  FMUL.FTZ R13, R2, R141 ;  /* 0x0000008d020d7220 */ /* 0x000fe80000410000 */
[C---:B---3--:R-:W-:Y:S02]  /*b030*/  FMUL.FTZ R14, R0.reuse, R142 ;  /* 0x0000008e000e7220 */ /* 0x048fe40000410000 */
[----:B------:R-:W-:Y:S02]  /*b040*/  FMUL.FTZ R15, R0, R143 ;  /* 0x0000008f000f7220 */ /* 0x000fe40000410000 */
[C---:B------:R-:W-:Y:S01]  /*b050*/  FMUL.FTZ R16, R2.reuse, R136 ;  /* 0x0000008802107220 */ /* 0x040fe20000410000 */
[----:B------:R-:W2:Y:S01]  /*b060*/  MUFU.EX2 R169, R169 ;  /* 0x000000a900a97308 */ /* 0x000ea20000000800 */
[----:B------:R-:W-:Y:S02]  /*b070*/  FMUL.FTZ R17, R2, R137 ;  /* 0x0000008902117220 */ /* 0x000fe40000410000 */
[C---:B------:R-:W-:Y:S01]  /*b080*/  FMUL.FTZ R18, R0.reuse, R138 ;  /* 0x0000008a00127220 */ /* 0x040fe20000410000 */
[----:B-1----:R-:W-:Y:S01]  /*b090*/  F2FP.PACK_AB R140, R167, R6 ;  /* 0x00000006a78c723e */ /* 0x002fe200000000ff */
[----:B------:R-:W-:Y:S02]  /*b0a0*/  FMUL.FTZ R19, R0, R139 ;  /* 0x0000008b00137220 */ /* 0x000fe40000410000 */
[----:B------:R-:W1:Y:S01]  /*b0b0*/  LDSM.16.MT88.4 R136, [R214+0xd00] ;  /* 0x000d0000d688783b */ /* 0x000e620000004200 */
[C---:B------:R-:W-:Y:S02]  /*b0c0*/  FMUL.FTZ R104, R150.reuse, R104 ;  /* 0x0000006896687220 */ /* 0x040fe40000410000 */
[----:B------:R-:W-:Y:S01]  /*b0d0*/  MUFU.EX2 R170, R170 ;  /* 0x000000aa00aa7308 */ /* 0x000fe20000000800 */
[----:B------:R-:W-:Y:S02]  /*b0e0*/  FMUL.FTZ R105, R150, R105 ;  /* 0x0000006996697220 */ /* 0x000fe40000410000 */
[C---:B------:R-:W-:Y:S02]  /*b0f0*/  FMUL.FTZ R106, R148.reuse, R106 ;  /* 0x0000006a946a7220 */ /* 0x040fe40000410000 */
[----:B------:R-:W-:Y:S02]  /*b100*/  FMUL.FTZ R107, R148, R107 ;  /* 0x0000006b946b7220 */ /* 0x000fe40000410000 */
[C---:B------:R-:W-:Y:S02]  /*b110*/  FMUL.FTZ R124, R2.reuse, R124 ;  /* 0x0000007c027c7220 */ /* 0x040fe40000410000 */
[----:B------:R-:W-:Y:S01]  /*b120*/  FMUL.FTZ R125, R2, R125 ;  /* 0x0000007d027d7220 */ /* 0x000fe20000410000 */
[----:B------:R-:W3:Y:S01]  /*b130*/  MUFU.EX2 R171, R171 ;  /* 0x000000ab00ab7308 */ /* 0x000ee20000000800 */
[C---:B------:R-:W-:Y:S02]  /*b140*/  FMUL.FTZ R126, R0.reuse, R126 ;  /* 0x0000007e007e7220 */ /* 0x040fe40000410000 */
[----:B------:R-:W-:Y:S01]  /*b150*/  FMUL.FTZ R127, R0, R127 ;  /* 0x0000007f007f7220 */ /* 0x000fe20000410000 */
[----:B--2---:R-:W-:Y:S01]  /*b160*/  F2FP.PACK_AB R142, R169, R168 ;  /* 0x000000a8a98e723e */ /* 0x004fe200000000ff */
[C---:B------:R-:W-:Y:S02]  /*b170*/  FMUL.FTZ R56, R2.reuse, R56 ;  /* 0x0000003802387220 */ /* 0x040fe40000410000 */
[----:B------:R-:W-:Y:S02]  /*b180*/  FMUL.FTZ R57, R2, R57 ;  /* 0x0000003902397220 */ /* 0x000fe40000410000 */
[C---:B------:R-:W-:Y:S01]  /*b190*/  FMUL.FTZ R58, R0.reuse, R58 ;  /* 0x0000003a003a7220 */ /* 0x040fe20000410000 */
[----:B------:R-:W-:Y:S01]  /*b1a0*/  MUFU.EX2 R172, R172 ;  /* 0x000000ac00ac7308 */ /* 0x000fe20000000800 */
[----:B------:R-:W-:Y:S02]  /*b1b0*/  FMUL.FTZ R59, R0, R59 ;  /* 0x0000003b003b7220 */ /* 0x000fe40000410000 */
[C---:B------:R-:W-:Y:S02]  /*b1c0*/  FMUL.FTZ R60, R2.reuse, R60 ;  /* 0x0000003c023c7220 */ /* 0x040fe40000410000 */
[----:B------:R-:W-:Y:S02]  /*b1d0*/  FMUL.FTZ R61, R2, R61 ;  /* 0x0000003d023d7220 */ /* 0x000fe40000410000 */
[C---:B------:R-:W-:Y:S02]  /*b1e0*/  FMUL.FTZ R62, R0.reuse, R62 ;  /* 0x0000003e003e7220 */ /* 0x040fe40000410000 */
[----:B------:R-:W-:Y:S01]  /*b1f0*/  FMUL.FTZ R63, R0, R63 ;  /* 0x0000003f003f7220 */ /* 0x000fe20000410000 */
[----:B------:R-:W2:Y:S01]  /*b200*/  MUFU.EX2 R173, R173 ;  /* 0x000000ad00ad7308 */ /* 0x000ea20000000800 */
[----:B------:R-:W-:Y:S02]  /*b210*/  FMUL.FTZ R69, R150, R69 ;  /* 0x0000004596457220 */ /* 0x000fe40000410000 */
[C---:B------:R-:W-:Y:S01]  /*b220*/  FMUL.FTZ R70, R148.reuse, R70 ;  /* 0x0000004694467220 */ /* 0x040fe20000410000 */
[----:B---3--:R-:W-:Y:S01]  /*b230*/  F2FP.PACK_AB R141, R171, R170 ;  /* 0x000000aaab8d723e */ /* 0x008fe200000000ff */
[----:B------:R-:W-:Y:S02]  /*b240*/  FMUL.FTZ R71, R148, R71 ;  /* 0x0000004794477220 */ /* 0x000fe40000410000 */
[C---:B------:R-:W-:Y:S02]  /*b250*/  FMUL.FTZ R72, R2.reuse, R72 ;  /* 0x0000004802487220 */ /* 0x040fe40000410000 */
[----:B------:R-:W-:Y:S01]  /*b260*/  FMUL.FTZ R73, R2, R73 ;  /* 0x0000004902497220 */ /* 0x000fe20000410000 */
[----:B------:R-:W-:Y:S01]  /*b270*/  MUFU.EX2 R177, R177 ;  /* 0x000000b100b17308 */ /* 0x000fe20000000800 */
[C---:B------:R-:W-:Y:S02]  /*b280*/  FMUL.FTZ R74, R0.reuse, R74 ;  /* 0x0000004a004a7220 */ /* 0x040fe40000410000 */
[----:B------:R-:W-:Y:S02]  /*b290*/  FMUL.FTZ R75, R0, R75 ;  /* 0x0000004b004b7220 */ /* 0x000fe40000410000 */
[C---:B------:R-:W-:Y:S02]  /*b2a0*/  FMUL.FTZ R76, R2.reuse, R76 ;  /* 0x0000004c024c7220 */ /* 0x040fe40000410000 */
[----:B------:R-:W-:Y:S02]  /*b2b0*/  FMUL.FTZ R77, R2, R77 ;  /* 0x0000004d024d7220 */ /* 0x000fe40000410000 */
[C---:B------:R-:W-:Y:S01]  /*b2c0*/  FMUL.FTZ R78, R0.reuse, R78 ;  /* 0x0000004e004e7220 */ /* 0x040fe20000410000 */
[----:B------:R-:W3:Y:S01]  /*b2d0*/  MUFU.EX2 R180, R180 ;  /* 0x000000b400b47308 */ /* 0x000ee20000000800 */
[----:B------:R-:W-:Y:S02]  /*b2e0*/  FMUL.FTZ R79, R0, R79 ;  /* 0x0000004f004f7220 */ /* 0x000fe40000410000 */
[C---:B------:R-:W-:Y:S01]  /*b2f0*/  FMUL.FTZ R80, R150.reuse, R80 ;  /* 0x0000005096507220 */ /* 0x040fe20000410000 */
[----:B--2---:R-:W-:Y:S01]  /*b300*/  F2FP.PACK_AB R143, R173, R172 ;  /* 0x000000acad8f723e */ /* 0x004fe200000000ff */
[----:B------:R-:W-:Y:S02]  /*b310*/  FMUL.FTZ R81, R150, R81 ;  /* 0x0000005196517220 */ /* 0x000fe40000410000 */
[C---:B------:R-:W-:Y:S02]  /*b320*/  FMUL.FTZ R82, R148.reuse, R82 ;  /* 0x0000005294527220 */ /* 0x040fe40000410000 */
[----:B------:R-:W-:Y:S01]  /*b330*/  FMUL.FTZ R83, R148, R83 ;  /* 0x0000005394537220 */ /* 0x000fe20000410000 */
[----:B------:R-:W-:Y:S01]  /*b340*/  MUFU.EX2 R179, R179 ;  /* 0x000000b300b37308 */ /* 0x000fe20000000800 */
[C---:B------:R-:W-:Y:S04]  /*b350*/  HMMA.16816.F32 R12, R140.reuse, R152, R12 ;  /* 0x000000988c0c723c */ /* 0x040fe8000000180c */
[C---:B------:R-:W-:Y:S02]  /*b360*/  FMUL.FTZ R84, R150.reuse, R84 ;  /* 0x0000005496547220 */ /* 0x040fe40000410000 */
[----:B------:R-:W-:Y:S02]  /*b370*/  FMUL.FTZ R85, R150, R85 ;  /* 0x0000005596557220 */ /* 0x000fe40000410000 */
[-C--:B------:R-:W-:Y:S01]  /*b380*/  HMMA.16816.F32 R16, R140, R154.reuse, R16 ;  /* 0x0000009a8c10723c */ /* 0x080fe20000001810 */
[----:B------:R-:W-:Y:S03]  /*b390*/  MUFU.EX2 R182, R182 ;  /* 0x000000b600b67308 */ /* 0x000fe60000000800 */
[C---:B------:R-:W-:Y:S02]  /*b3a0*/  FMUL.FTZ R86, R148.reuse, R86 ;  /* 0x0000005694567220 */ /* 0x040fe40000410000 */
[----:B------:R-:W-:Y:S02]  /*b3b0*/  FMUL.FTZ R87, R148, R87 ;  /* 0x0000005794577220 */ /* 0x000fe40000410000 */
[C---:B------:R-:W-:Y:S01]  /*b3c0*/  HMMA.16816.F32 R100, R144.reuse, R154, R100 ;  /* 0x0000009a9064723c */ /* 0x040fe20000001864 */
[----:B------:R-:W2:Y:S02]  /*b3d0*/  LDSM.16.MT88.4 R152, [R212+0xd00] ;  /* 0x000d0000d498783b */ /* 0x000ea40000004200 */
[----:B------:R-:W-:Y:S01]  /*b3e0*/  MUFU.EX2 R189, R189 ;  /* 0x000000bd00bd7308 */ /* 0x000fe20000000800 */
[C---:B------:R-:W-:Y:S02]  /*b3f0*/  FMUL.FTZ R88, R2.reuse, R88 ;  /* 0x0000005802587220 */ /* 0x040fe40000410000 */
[C---:B------:R-:W-:Y:S02]  /*b400*/  FMUL.FTZ R89, R2.reuse, R89 ;  /* 0x0000005902597220 */ /* 0x040fe40000410000 */
[-C--:B------:R-:W-:Y:S04]  /*b410*/  HMMA.16816.F32 R104, R144, R156.reuse, R104 ;  /* 0x0000009c9068723c */ /* 0x080fe80000001868 */
[C---:B------:R-:W-:Y:S01]  /*b420*/  FMUL.FTZ R108, R2.reuse, R108 ;  /* 0x0000006c026c7220 */ /* 0x040fe20000410000 */
[----:B------:R-:W-:Y:S01]  /*b430*/  MUFU.EX2 R192, R192 ;  /* 0x000000c000c07308 */ /* 0x000fe20000000800 */
[----:B------:R-:W-:Y:S02]  /*b440*/  FMUL.FTZ R109, R2, R109 ;  /* 0x0000006d026d7220 */ /* 0x000fe40000410000 */
[C---:B------:R-:W-:Y:S04]  /*b450*/  FMUL.FTZ R110, R0.reuse, R110 ;  /* 0x0000006e006e7220 */ /* 0x040fe80000410000 */
[C---:B------:R-:W-:Y:S02]  /*b460*/  FMUL.FTZ R111, R0.reuse, R111 ;  /* 0x0000006f006f7220 */ /* 0x040fe40000410000 */
[C---:B------:R-:W-:Y:S01]  /*b470*/  FMUL.FTZ R90, R0.reuse, R90 ;  /* 0x0000005a005a7220 */ /* 0x040fe20000410000 */
[----:B------:R-:W-:Y:S01]  /*b480*/  MUFU.EX2 R191, R191 ;  /* 0x000000bf00bf7308 */ /* 0x000fe20000000800 */
[----:B------:R-:W-:Y:S02]  /*b490*/  FMUL.FTZ R91, R0, R91 ;  /* 0x0000005b005b7220 */ /* 0x000fe40000410000 */
[--C-:B------:R-:W-:Y:S01]  /*b4a0*/  FFMA.FTZ R181, R24, c[0x0][0x2d0], -R175.reuse ;  /* 0x0000b40018b57a23 */ /* 0x100fe200000108af */
[C---:B------:R-:W-:Y:S04]  /*b4b0*/  HMMA.16816.F32 R108, R140.reuse, R156, R108 ;  /* 0x0000009c8c6c723c */ /* 0x040fe8000000186c */
[C---:B------:R-:W-:Y:S02]  /*b4c0*/  FMUL.FTZ R112, R2.reuse, R112 ;  /* 0x0000007002707220 */ /* 0x040fe40000410000 */
[----:B------:R-:W-:Y:S01]  /*b4d0*/  FMUL.FTZ R113, R2, R113 ;  /* 0x0000007102717220 */ /* 0x000fe20000410000 */
[----:B------:R-:W-:Y:S01]  /*b4e0*/  MUFU.EX2 R181, R181 ;  /* 0x000000b500b57308 */ /* 0x000fe20000000800 */
[C---:B------:R-:W-:Y:S04]  /*b4f0*/  FMUL.FTZ R114, R0.reuse, R114 ;  /* 0x0000007200727220 */ /* 0x040fe80000410000 */
[----:B------:R-:W-:Y:S02]  /*b500*/  FMUL.FTZ R115, R0, R115 ;  /* 0x0000007300737220 */ /* 0x000fe40000410000 */
[--C-:B------:R-:W-:Y:S02]  /*b510*/  FFMA.FTZ R156, R20, c[0x0][0x2d0], -R178.reuse ;  /* 0x0000b400149c7a23 */ /* 0x100fe400000108b2 */
[----:B------:R-:W-:Y:S01]  /*b520*/  FMUL.FTZ R20, R2, R132 ;  /* 0x0000008402147220 */ /* 0x000fe20000410000 */
[----:B------:R-:W-:Y:S01]  /*b530*/  MUFU.EX2 R194, R194 ;  /* 0x000000c200c27308 */ /* 0x000fe20000000800 */
[--C-:B------:R-:W-:Y:S01]  /*b540*/  FFMA.FTZ R157, R21, c[0x0][0x2d0], -R178.reuse ;  /* 0x0000b400159d7a23 */ /* 0x100fe200000108b2 */
[-C--:B------:R-:W-:Y:S03]  /*b550*/  HMMA.16816.F32 R112, R140, R158.reuse, R112 ;  /* 0x0000009e8c70723c */ /* 0x080fe60000001870 */
[C---:B------:R-:W-:Y:S02]  /*b560*/  FMUL.FTZ R116, R150.reuse, R116 ;  /* 0x0000007496747220 */ /* 0x040fe40000410000 */
[----:B------:R-:W-:Y:S02]  /*b570*/  FMUL.FTZ R117, R150, R117 ;  /* 0x0000007596757220 */ /* 0x000fe40000410000 */
[C---:B------:R-:W-:Y:S01]  /*b580*/  FMUL.FTZ R118, R148.reuse, R118 ;  /* 0x0000007694767220 */ /* 0x040fe20000410000 */
[----:B------:R-:W-:Y:S01]  /*b590*/  MUFU.EX2 R156, R156 ;  /* 0x0000009c009c7308 */ /* 0x000fe20000000800 */
[----:B------:R-:W-:Y:S03]  /*b5a0*/  FMUL.FTZ R119, R148, R119 ;  /* 0x0000007794777220 */ /* 0x000fe60000410000 */
[----:B------:R-:W-:Y:S02]  /*b5b0*/  FMUL.FTZ R21, R2, R133 ;  /* 0x0000008502157220 */ /* 0x000fe40000410000 */
[----:B------:R-:W-:Y:S02]  /*b5c0*/  FFMA.FTZ R178, R49, c[0x0][0x2d0], -R178 ;  /* 0x0000b40031b27a23 */ /* 0x000fe400000108b2 */
[C---:B------:R-:W-:Y:S02]  /*b5d0*/  HMMA.16816.F32 R116, R144.reuse, R158, R116 ;  /* 0x0000009e9074723c */ /* 0x040fe40000001874 */
[----:B------:R-:W4:Y:S02]  /*b5e0*/  MUFU.EX2 R157, R157 ;  /* 0x0000009d009d7308 */ /* 0x000f240000000800 */
[--C-:B------:R-:W-:Y:S02]  /*b5f0*/  FFMA.FTZ R184, R25, c[0x0][0x2d0], -R175.reuse ;  /* 0x0000b40019b87a23 */ /* 0x100fe400000108af */
[----:B------:R-:W-:Y:S01]  /*b600*/  FFMA.FTZ R183, R26, c[0x0][0x2d0], -R174 ;  /* 0x0000b4001ab77a23 */ /* 0x000fe200000108ae */
[----:B---3--:R-:W-:Y:S01]  /*b610*/  F2FP.PACK_AB R26, R180, R177 ;  /* 0x000000b1b41a723e */ /* 0x008fe200000000ff */
[-C--:B-1----:R-:W-:Y:S04]  /*b620*/  HMMA.16816.F32 R120, R144, R136.reuse, R120 ;  /* 0x000000889078723c */ /* 0x082fe80000001878 */
[--C-:B------:R-:W-:Y:S01]  /*b630*/  FFMA.FTZ R158, R22, c[0x0][0x2d0], -R176.reuse ;  /* 0x0000b400169e7a23 */ /* 0x100fe200000108b0 */
[----:B------:R-:W1:Y:S01]  /*b640*/  MUFU.EX2 R184, R184 ;  /* 0x000000b800b87308 */ /* 0x000e620000000800 */
[C---:B------:R-:W-:Y:S02]  /*b650*/  FMUL.FTZ R22, R0.reuse, R134 ;  /* 0x0000008600167220 */ /* 0x040fe40000410000 */
[C---:B------:R-:W-:Y:S04]  /*b660*/  HMMA.16816.F32 R124, R140.reuse, R136, R124 ;  /* 0x000000888c7c723c */ /* 0x040fe8000000187c */
[--C-:B------:R-:W-:Y:S02]  /*b670*/  FFMA.FTZ R159, R23, c[0x0][0x2d0], -R176.reuse ;  /* 0x0000b400179f7a23 */ /* 0x100fe400000108b0 */
[----:B------:R-:W-:Y:S01]  /*b680*/  FMUL.FTZ R23, R0, R135 ;  /* 0x0000008700177220 */ /* 0x000fe20000410000 */
[----:B------:R-:W-:Y:S01]  /*b690*/  MUFU.EX2 R158, R158 ;  /* 0x0000009e009e7308 */ /* 0x000fe20000000800 */
[----:B------:R-:W3:Y:S01]  /*b6a0*/  LDSM.16.MT88.4 R132, [R214+0x1900] ;  /* 0x00190000d684783b */ /* 0x000ee20000004200 */
[----:B------:R-:W-:Y:S03]  /*b6b0*/  FFMA.FTZ R176, R51, c[0x0][0x2d0], -R176 ;  /* 0x0000b40033b07a23 */ /* 0x000fe600000108b0 */
[--C-:B------:R-:W-:Y:S01]  /*b6c0*/  FFMA.FTZ R186, R27, c[0x0][0x2d0], -R174.reuse ;  /* 0x0000b4001bba7a23 */ /* 0x100fe200000108ae */
[-C--:B------:R-:W-:Y:S03]  /*b6d0*/  HMMA.16816.F32 R20, R140, R138.reuse, R20 ;  /* 0x0000008a8c14723c */ /* 0x080fe60000001814 */
[----:B------:R-:W-:Y:S01]  /*b6e0*/  LDSM.16.MT88.4 R48, [R212+0x1500] ;  /* 0x00150000d430783b */ /* 0x000fe20000004200 */
[--C-:B------:R-:W-:Y:S01]  /*b6f0*/  FFMA.FTZ R185, R28, c[0x0][0x2d0], -R175.reuse ;  /* 0x0000b4001cb97a23 */ /* 0x100fe200000108af */
[----:B----4-:R-:W-:Y:S01]  /*b700*/  F2FP.PACK_AB R24, R157, R156 ;  /* 0x0000009c9d18723e */ /* 0x010fe200000000ff */
[--C-:B------:R-:W-:Y:S01]  /*b710*/  FFMA.FTZ R188, R29, c[0x0][0x2d0], -R175.reuse ;  /* 0x0000b4001dbc7a23 */ /* 0x100fe200000108af */
[----:B------:R-:W-:Y:S01]  /*b720*/  F2FP.PACK_AB R27, R182, R179 ;  /* 0x000000b3b61b723e */ /* 0x000fe200000000ff */
[C---:B------:R-:W-:Y:S01]  /*b730*/  HMMA.16816.F32 R128, R144.reuse, R138, R128 ;  /* 0x0000008a9080723c */ /* 0x040fe20000001880 */
[----:B------:R-:W4:Y:S02]  /*b740*/  MUFU.EX2 R159, R159 ;  /* 0x0000009f009f7308 */ /* 0x000f240000000800 */
[----:B------:R-:W-:Y:S01]  /*b750*/  LDSM.16.MT88.4 R136, [R212+0x500] ;  /* 0x00050000d488783b */ /* 0x000fe20000004200 */
[----:B------:R-:W-:Y:S01]  /*b760*/  FFMA.FTZ R175, R45, c[0x0][0x2d0], -R175 ;  /* 0x0000b4002daf7a23 */ /* 0x000fe200000108af */
[----:B-1----:R-:W-:Y:S01]  /*b770*/  F2FP.PACK_AB R28, R184, R181 ;  /* 0x000000b5b81c723e */ /* 0x002fe200000000ff */
[--C-:B------:R-:W-:Y:S02]  /*b780*/  FFMA.FTZ R187, R30, c[0x0][0x2d0], -R174.reuse ;  /* 0x0000b4001ebb7a23 */ /* 0x100fe400000108ae */
[-C--:B--2---:R-:W-:Y:S03]  /*b790*/  HMMA.16816.F32 R52, R144, R152.reuse, R52 ;  /* 0x000000989034723c */ /* 0x084fe60000001834 */
[----:B------:R-:W-:Y:S01]  /*b7a0*/  MUFU.EX2 R183, R183 ;  /* 0x000000b700b77308 */ /* 0x000fe20000000800 */
[--C-:B------:R-:W-:Y:S02]  /*b7b0*/  FFMA.FTZ R190, R31, c[0x0][0x2d0], -R174.reuse ;  /* 0x0000b4001fbe7a23 */ /* 0x100fe400000108ae */
[----:B------:R-:W-:Y:S02]  /*b7c0*/  FFMA.FTZ R174, R47, c[0x0][0x2d0], -R174 ;  /* 0x0000b4002fae7a23 */ /* 0x000fe400000108ae */
[C---:B------:R-:W-:Y:S01]  /*b7d0*/  HMMA.16816.F32 R56, R140.reuse, R152, R56 ;  /* 0x000000988c38723c */ /* 0x040fe20000001838 */
[----:B------:R-:W-:Y:S03]  /*b7e0*/  LDSM.16.MT88.4 R44, [R214+0x1500] ;  /* 0x00150000d62c783b */ /* 0x000fe60000004200 */
[C---:B------:R-:W-:Y:S01]  /*b7f0*/  FMUL.FTZ R92, R2.reuse, R92 ;  /* 0x0000005c025c7220 */ /* 0x040fe20000410000 */
[----:B------:R-:W1:Y:S01]  /*b800*/  MUFU.EX2 R186, R186 ;  /* 0x000000ba00ba7308 */ /* 0x000e620000000800 */
[----:B------:R-:W-:Y:S02]  /*b810*/  FMUL.FTZ R93, R2, R93 ;  /* 0x0000005d025d7220 */ /* 0x000fe40000410000 */
[-C--:B------:R-:W-:Y:S04]  /*b820*/  HMMA.16816.F32 R60, R140, R154.reuse, R60 ;  /* 0x0000009a8c3c723c */ /* 0x080fe8000000183c */
[C---:B------:R-:W-:Y:S01]  /*b830*/  FMUL.FTZ R94, R0.reuse, R94 ;  /* 0x0000005e005e7220 */ /* 0x040fe20000410000 */
[----:B----4-:R-:W-:Y:S01]  /*b840*/  F2FP.PACK_AB R25, R159, R158 ;  /* 0x0000009e9f19723e */ /* 0x010fe200000000ff */
[----:B------:R-:W-:Y:S01]  /*b850*/  FMUL.FTZ R95, R0, R95 ;  /* 0x0000005f005f7220 */ /* 0x000fe20000410000 */
[----:B------:R-:W-:Y:S01]  /*b860*/  MUFU.EX2 R185, R185 ;  /* 0x000000b900b97308 */ /* 0x000fe20000000800 */
[C---:B------:R-:W-:Y:S01]  /*b870*/  HMMA.16816.F32 R64, R144.reuse, R154, R64 ;  /* 0x0000009a9040723c */ /* 0x040fe20000001840 */
[----:B------:R-:W-:Y:S03]  /*b880*/  LDSM.16.MT88.4 R152, [R214+0x2100] ;  /* 0x00210000d698783b */ /* 0x000fe60000004200 */
[C---:B------:R-:W-:Y:S02]  /*b890*/  FMUL.FTZ R96, R150.reuse, R96 ;  /* 0x0000006096607220 */ /* 0x040fe40000410000 */
[----:B------:R-:W-:Y:S02]  /*b8a0*/  FMUL.FTZ R97, R150, R97 ;  /* 0x0000006196617220 */ /* 0x000fe40000410000 */
[-C--:B---3--:R-:W-:Y:S01]  /*b8b0*/  HMMA.16816.F32 R68, R144, R132.reuse, R68 ;  /* 0x000000849044723c */ /* 0x088fe20000001844 */
[----:B------:R-:W2:Y:S03]  /*b8c0*/  MUFU.EX2 R188, R188 ;  /* 0x000000bc00bc7308 */ /* 0x000ea60000000800 */
[----:B------:R-:W-:Y:S01]  /*b8d0*/  FMUL.FTZ R98, R148, R98 ;  /* 0x0000006294627220 */ /* 0x000fe20000410000 */
[----:B-1----:R-:W-:Y:S01]  /*b8e0*/  F2FP.PACK_AB R29, R186, R183 ;  /* 0x000000b7ba1d723e */ /* 0x002fe200000000ff */
[----:B------:R-:W-:Y:S02]  /*b8f0*/  FMUL.FTZ R99, R148, R99 ;  /* 0x0000006394637220 */ /* 0x000fe40000410000 */
[C---:B------:R-:W-:Y:S03]  /*b900*/  HMMA.16816.F32 R72, R140.reuse, R132, R72 ;  /* 0x000000848c48723c */ /* 0x040fe60000001848 */
[----:B------:R-:W-:Y:S01]  /*b910*/  MUFU.EX2 R187, R187 ;  /* 0x000000bb00bb7308 */ /* 0x000fe20000000800 */
[----:B------:R-:W-:Y:S02]  /*b920*/  FFMA.FTZ R160, R150, R237, R160 ;  /* 0x000000ed96a07223 */ /* 0x000fe400000100a0 */
[----:B------:R-:W-:Y:S02]  /*b930*/  FFMA.FTZ R162, R148, R235, R162 ;  /* 0x000000eb94a27223 */ /* 0x000fe400000100a2 */
[-C--:B------:R-:W-:Y:S04]  /*b940*/  HMMA.16816.F32 R76, R140, R134.reuse, R76 ;  /* 0x000000868c4c723c */ /* 0x080fe8000000184c */
[----:B------:R-:W-:Y:S01]  /*b950*/  FFMA.FTZ R6, R2, R233, R6 ;  /* 0x000000e902067223 */ /* 0x000fe20000010006 */
[----:B------:R-:W1:Y:S01]  /*b960*/  MUFU.EX2 R190, R190 ;  /* 0x000000be00be7308 */ /* 0x000e620000000800 */
[----:B------:R-:W-:Y:S02]  /*b970*/  FFMA.FTZ R170, R0, R231, R170 ;  /* 0x000000e700aa7223 */ /* 0x000fe400000100aa */
[C---:B------:R-:W-:Y:S01]  /*b980*/  HMMA.16816.F32 R80, R144.reuse, R134, R80 ;  /* 0x000000869050723c */ /* 0x040fe20000001850 */
[----:B------:R-:W3:Y:S03]  /*b990*/  LDSM.16.MT88.4 R132, [R214+0x500] ;  /* 0x00050000d684783b */ /* 0x000ee60000004200 */
[----:B--2---:R-:W-:Y:S01]  /*b9a0*/  F2FP.PACK_AB R30, R188, R185 ;  /* 0x000000b9bc1e723e */ /* 0x004fe200000000ff */
[----:B------:R-:W-:Y:S02]  /*b9b0*/  FADD.FTZ R160, R161, R160 ;  /* 0x000000a0a1a07221 */ /* 0x000fe40000010000 */
[----:B------:R-:W-:Y:S01]  /*b9c0*/  MUFU.EX2 R193, R193 ;  /* 0x000000c100c17308 */ /* 0x000fe20000000800 */
[-C--:B------:R-:W-:Y:S04]  /*b9d0*/  HMMA.16816.F32 R84, R144, R32.reuse, R84 ;  /* 0x000000209054723c */ /* 0x080fe80000001854 */
[----:B------:R-:W-:Y:S02]  /*b9e0*/  FADD.FTZ R162, R7, R162 ;  /* 0x000000a207a27221 */ /* 0x000fe40000010000 */
[----:B------:R-:W-:Y:S02]  /*b9f0*/  FADD.FTZ R167, R167, R6 ;  /* 0x00000006a7a77221 */ /* 0x000fe40000010000 */
[C---:B------:R-:W-:Y:S01]  /*ba00*/  HMMA.16816.F32 R88, R140.reuse, R32, R88 ;  /* 0x000000208c58723c */ /* 0x040fe20000001858 */
[----:B------:R-:W-:Y:S03]  /*ba10*/  MUFU.EX2 R178, R178 ;  /* 0x000000b200b27308 */ /* 0x000fe60000000800 */
[----:B------:R-:W-:Y:S01]  /*ba20*/  FADD.FTZ R171, R171, R170 ;  /* 0x000000aaabab7221 */ /* 0x000fe20000010000 */
[----:B-1----:R-:W-:Y:S01]  /*ba30*/  F2FP.PACK_AB R31, R190, R187 ;  /* 0x000000bbbe1f723e */ /* 0x002fe200000000ff */
[----:B------:R-:W-:Y:S02]  /*ba40*/  FADD.FTZ R163, R163, R160 ;  /* 0x000000a0a3a37221 */ /* 0x000fe40000010000 */
[-C--:B------:R-:W-:Y:S03]  /*ba50*/  HMMA.16816.F32 R92, R140, R34.reuse, R92 ;  /* 0x000000228c5c723c */ /* 0x080fe6000000185c */
[----:B------:R-:W-:Y:S01]  /*ba60*/  MUFU.EX2 R195, R195 ;  /* 0x000000c300c37308 */ /* 0x000fe20000000800 */
[----:B------:R-:W-:Y:S02]  /*ba70*/  FADD.FTZ R165, R165, R162 ;  /* 0x000000a2a5a57221 */ /* 0x000fe40000010000 */
[----:B------:R-:W-:Y:S02]  /*ba80*/  FADD.FTZ R168, R168, R167 ;  /* 0x000000a7a8a87221 */ /* 0x000fe40000010000 */
[----:B------:R-:W-:Y:S01]  /*ba90*/  HMMA.16816.F32 R96, R144, R34, R96 ;  /* 0x000000229060723c */ /* 0x000fe20000001860 */
[----:B------:R-:W1:Y:S03]  /*baa0*/  LDSM.16.MT88.4 R32, [R214+0x1100] ;  /* 0x00110000d620783b */ /* 0x000e660000004200 */
[----:B------:R-:W-:Y:S01]  /*bab0*/  FADD.FTZ R172, R172, R171 ;  /* 0x000000abacac7221 */ /* 0x000fe20000010000 */
[----:B------:R-:W-:Y:S01]  /*bac0*/  MUFU.EX2 R176, R176 ;  /* 0x000000b000b07308 */ /* 0x000fe20000000800 */
[----:B------:R-:W-:Y:S02]  /*bad0*/  FADD.FTZ R163, R164, R163 ;  /* 0x000000a3a4a37221 */ /* 0x000fe40000010000 */
[----:B------:R-:W-:Y:S01]  /*bae0*/  FADD.FTZ R165, R166, R165 ;  /* 0x000000a5a6a57221 */ /* 0x000fe20000010000 */
[-C--:B---3--:R-:W-:Y:S05]  /*baf0*/  HMMA.16816.F32 R8, R24, R132.reuse, R8 ;  /* 0x000000841808723c */ /* 0x088fea0000001808 */
[----:B------:R-:W-:Y:S01]  /*bb00*/  FADD.FTZ R168, R169, R168 ;  /* 0x000000a8a9a87221 */ /* 0x000fe20000010000 */
[----:B------:R-:W-:Y:S01]  /*bb10*/  MUFU.EX2 R196, R196 ;  /* 0x000000c400c47308 */ /* 0x000fe20000000800 */
[----:B------:R-:W-:Y:S01]  /*bb20*/  FADD.FTZ R172, R173, R172 ;  /* 0x000000acadac7221 */ /* 0x000fe20000010000 */
[C---:B------:R-:W-:Y:S04]  /*bb30*/  HMMA.16816.F32 R12, R28.reuse, R132, R12 ;  /* 0x000000841c0c723c */ /* 0x040fe8000000180c */
[----:B------:R-:W-:Y:S02]  /*bb40*/  FADD.FTZ R156, R156, R163 ;  /* 0x000000a39c9c7221 */ /* 0x000fe40000010000 */
[----:B------:R-:W-:Y:S02]  /*bb50*/  FADD.FTZ R158, R158, R165 ;  /* 0x000000a59e9e7221 */ /* 0x000fe40000010000 */
[-C--:B------:R-:W-:Y:S01]  /*bb60*/  HMMA.16816.F32 R16, R28, R134.reuse, R16 ;  /* 0x000000861c10723c */ /* 0x080fe20000001810 */
[----:B------:R-:W2:Y:S03]  /*bb70*/  MUFU.EX2 R197, R197 ;  /* 0x000000c500c57308 */ /* 0x000ea60000000800 */
[----:B------:R-:W-:Y:S02]  /*bb80*/  FADD.FTZ R181, R181, R168 ;  /* 0x000000a8b5b57221 */ /* 0x000fe40000010000 */
[----:B------:R-:W-:Y:S02]  /*bb90*/  FADD.FTZ R183, R183, R172 ;  /* 0x000000acb7b77221 */ /* 0x000fe40000010000 */
[C---:B------:R-:W-:Y:S01]  /*bba0*/  HMMA.16816.F32 R100, R24.reuse, R134, R100 ;  /* 0x000000861864723c */ /* 0x040fe20000001864 */
[----:B------:R-:W3:Y:S02]  /*bbb0*/  LDSM.16.MT88.4 R132, [R212+0x1100] ;  /* 0x00110000d484783b */ /* 0x000ee40000004200 */
[----:B------:R-:W-:Y:S01]  /*bbc0*/  MUFU.EX2 R198, R198 ;  /* 0x000000c600c67308 */ /* 0x000fe20000000800 */
[----:B------:R-:W-:Y:S02]  /*bbd0*/  FADD.FTZ R156, R157, R156 ;  /* 0x0000009c9d9c7221 */ /* 0x000fe40000010000 */
[----:B------:R-:W-:Y:S02]  /*bbe0*/  FADD.FTZ R158, R159, R158 ;  /* 0x0000009e9f9e7221 */ /* 0x000fe40000010000 */
[-C--:B------:R-:W-:Y:S04]  /*bbf0*/  HMMA.16816.F32 R104, R24, R136.reuse, R104 ;  /* 0x000000881868723c */ /* 0x080fe80000001868 */
[----:B------:R-:W-:Y:S01]  /*bc00*/  FADD.FTZ R184, R184, R181 ;  /* 0x000000b5b8b87221 */ /* 0x000fe20000010000 */
[----:B------:R-:W4:Y:S01]  /*bc10*/  MUFU.EX2 R199, R199 ;  /* 0x000000c700c77308 */ /* 0x000f220000000800 */
[----:B------:R-:W-:Y:S02]  /*bc20*/  FADD.FTZ R186, R186, R183 ;  /* 0x000000b7baba7221 */ /* 0x000fe40000010000 */
[C---:B------:R-:W-:Y:S04]  /*bc30*/  HMMA.16816.F32 R108, R28.reuse, R136, R108 ;  /* 0x000000881c6c723c */ /* 0x040fe8000000186c */
[----:B------:R-:W-:Y:S02]  /*bc40*/  FADD.FTZ R177, R177, R156 ;  /* 0x0000009cb1b17221 */ /* 0x000fe40000010000 */
[----:B------:R-:W-:Y:S01]  /*bc50*/  FADD.FTZ R179, R179, R158 ;  /* 0x0000009eb3b37221 */ /* 0x000fe20000010000 */
[----:B------:R-:W-:Y:S01]  /*bc60*/  MUFU.EX2 R200, R200 ;  /* 0x000000c800c87308 */ /* 0x000fe20000000800 */
[-C--:B------:R-:W-:Y:S04]  /*bc70*/  HMMA.16816.F32 R112, R28, R138.reuse, R112 ;  /* 0x0000008a1c70723c */ /* 0x080fe80000001870 */
[----:B------:R-:W-:Y:S02]  /*bc80*/  FADD.FTZ R185, R185, R184 ;  /* 0x000000b8b9b97221 */ /* 0x000fe40000010000 */
[----:B------:R-:W-:Y:S02]  /*bc90*/  FADD.FTZ R187, R187, R186 ;  /* 0x000000babbbb7221 */ /* 0x000fe40000010000 */
[C---:B------:R-:W-:Y:S01]  /*bca0*/  HMMA.16816.F32 R116, R24.reuse, R138, R116 ;  /* 0x0000008a1874723c */ /* 0x040fe20000001874 */
[----:B------:R-:W5:Y:S03]  /*bcb0*/  MUFU.EX2 R175, R175 ;  /* 0x000000af00af7308 */ /* 0x000f660000000800 */
[----:B------:R-:W-:Y:S02]  /*bcc0*/  FADD.FTZ R180, R180, R177 ;  /* 0x000000b1b4b47221 */ /* 0x000fe40000010000 */
[----:B------:R-:W-:Y:S02]  /*bcd0*/  FADD.FTZ R182, R182, R179 ;  /* 0x000000b3b6b67221 */ /* 0x000fe40000010000 */
[-C--:B-1----:R-:W-:Y:S03]  /*bce0*/  HMMA.16816.F32 R120, R24, R32.reuse, R120 ;  /* 0x000000201878723c */ /* 0x082fe60000001878 */
[----:B------:R-:W-:Y:S01]  /*bcf0*/  MUFU.EX2 R201, R201 ;  /* 0x000000c900c97308 */ /* 0x000fe20000000800 */
[----:B------:R-:W-:Y:S02]  /*bd00*/  FADD.FTZ R185, R188, R185 ;  /* 0x000000b9bcb97221 */ /* 0x000fe40000010000 */
[----:B------:R-:W-:Y:S02]  /*bd10*/  FADD.FTZ R187, R190, R187 ;  /* 0x000000bbbebb7221 */ /* 0x000fe40000010000 */
[C---:B------:R-:W-:Y:S05]  /*bd20*/  HMMA.16816.F32 R124, R28.reuse, R32, R124 ;  /* 0x000000201c7c723c */ /* 0x040fea000000187c */
[----:B------:R-:W1:Y:S03]  /*bd30*/  MUFU.EX2 R174, R174 ;  /* 0x000000ae00ae7308 */ /* 0x000e660000000800 */
        /* <DEDUP_REMOVED lines=8> */
[C---:B------:R-:W-:Y:S08]  /*bdc0*/  HMMA.16816.F32 R72, R28.reuse, R36, R72 ;  /* 0x000000241c48723c */ /* 0x040ff00000001848 */
[-C--:B------:R-:W-:Y:S08]  /*bdd0*/  HMMA.16816.F32 R76, R28, R38.reuse, R76 ;  /* 0x000000261c4c723c */ /* 0x080ff0000000184c */
[C---:B------:R-:W-:Y:S01]  /*bde0*/  HMMA.16816.F32 R80, R24.reuse, R38, R80 ;  /* 0x000000261850723c */ /* 0x040fe20000001850 */
[----:B------:R-:W3:Y:S07]  /*bdf0*/  LDSM.16.MT88.4 R36, [R212+0x900] ;  /* 0x00090000d424783b */ /* 0x000eee0000004200 */
[-C--:B-1----:R-:W-:Y:S08]  /*be00*/  HMMA.16816.F32 R84, R24, R32.reuse, R84 ;  /* 0x000000201854723c */ /* 0x082ff00000001854 */
[C---:B------:R-:W-:Y:S08]  /*be10*/  HMMA.16816.F32 R88, R28.reuse, R32, R88 ;  /* 0x000000201c58723c */ /* 0x040ff00000001858 */
[-C--:B------:R-:W-:Y:S07]  /*be20*/  HMMA.16816.F32 R92, R28, R34.reuse, R92 ;  /* 0x000000221c5c723c */ /* 0x080fee000000185c */
[----:B--2---:R-:W-:Y:S01]  /*be30*/  F2FP.PACK_AB R28, R197, R196 ;  /* 0x000000c4c51c723e */ /* 0x004fe200000000ff */
[----:B------:R-:W-:Y:S01]  /*be40*/  HMMA.16816.F32 R96, R24, R34, R96 ;  /* 0x000000221860723c */ /* 0x000fe20000001860 */
[----:B------:R-:W1:Y:S03]  /*be50*/  LDSM.16.MT88.4 R32, [R212+0x2100] ;  /* 0x00210000d420783b */ /* 0x000e660000004200 */
[----:B----4-:R-:W-:Y:S01]  /*be60*/  F2FP.PACK_AB R29, R199, R198 ;  /* 0x000000c6c71d723e */ /* 0x010fe200000000ff */
[----:B------:R-:W-:Y:S01]  /*be70*/  FADD.FTZ R196, R196, R185 ;  /* 0x000000b9c4c47221 */ /* 0x000fe20000010000 */
[----:B-----5:R-:W-:Y:S01]  /*be80*/  F2FP.PACK_AB R30, R175, R200 ;  /* 0x000000c8af1e723e */ /* 0x020fe200000000ff */
[----:B------:R-:W-:Y:S01]  /*be90*/  FADD.FTZ R198, R198, R187 ;  /* 0x000000bbc6c67221 */ /* 0x000fe20000010000 */
[----:B------:R-:W-:Y:S01]  /*bea0*/  F2FP.PACK_AB R24, R192, R189 ;  /* 0x000000bdc018723e */ /* 0x000fe200000000ff */
[----:B------:R-:W-:Y:S03]  /*beb0*/  FADD.FTZ R189, R189, R180 ;  /* 0x000000b4bdbd7221 */ /* 0x000fe60000010000 */
[----:B------:R-:W-:Y:S01]  /*bec0*/  F2FP.PACK_AB R25, R194, R191 ;  /* 0x000000bfc219723e */ /* 0x000fe200000000ff */
[----:B------:R-:W-:Y:S01]  /*bed0*/  FADD.FTZ R191, R191, R182 ;  /* 0x000000b6bfbf7221 */ /* 0x000fe20000010000 */
[----:B------:R-:W-:Y:S01]  /*bee0*/  F2FP.PACK_AB R26, R178, R193 ;  /* 0x000000c1b21a723e */ /* 0x000fe200000000ff */
[----:B------:R-:W-:Y:S01]  /*bef0*/  FADD.FTZ R192, R192, R189 ;  /* 0x000000bdc0c07221 */ /* 0x000fe20000010000 */
[----:B------:R-:W-:Y:S01]  /*bf00*/  F2FP.PACK_AB R27, R176, R195 ;  /* 0x000000c3b01b723e */ /* 0x000fe200000000ff */
[----:B------:R-:W-:Y:S01]  /*bf10*/  FADD.FTZ R194, R194, R191 ;  /* 0x000000bfc2c27221 */ /* 0x000fe20000010000 */
[----:B------:R-:W-:Y:S01]  /*bf20*/  F2FP.PACK_AB R31, R174, R201 ;  /* 0x000000c9ae1f723e */ /* 0x000fe200000000ff */
[----:B------:R-:W-:Y:S02]  /*bf30*/  FADD.FTZ R197, R197, R196 ;  /* 0x000000c4c5c57221 */ /* 0x000fe40000010000 */
[----:B------:R-:W-:Y:S02]  /*bf40*/  FADD.FTZ R198, R199, R198 ;  /* 0x000000c6c7c67221 */ /* 0x000fe40000010000 */
[-C--:B------:R-:W-:Y:S03]  /*bf50*/  HMMA.16816.F32 R144, R24, R40.reuse, R8 ;  /* 0x000000281890723c */ /* 0x080fe60000001808 */
[----:B------:R-:W-:Y:S02]  /*bf60*/  FADD.FTZ R193, R193, R192 ;  /* 0x000000c0c1c17221 */ /* 0x000fe40000010000 */
[----:B------:R-:W-:Y:S02]  /*bf70*/  FADD.FTZ R195, R195, R194 ;  /* 0x000000c2c3c37221 */ /* 0x000fe40000010000 */
[----:B------:R-:W-:Y:S01]  /*bf80*/  FADD.FTZ R200, R200, R197 ;  /* 0x000000c5c8c87221 */ /* 0x000fe20000010000 */
[C---:B------:R-:W-:Y:S04]  /*bf90*/  HMMA.16816.F32 R140, R28.reuse, R40, R12 ;  /* 0x000000281c8c723c */ /* 0x040fe8000000180c */
[----:B------:R-:W-:Y:S02]  /*bfa0*/  FADD.FTZ R201, R201, R198 ;  /* 0x000000c6c9c97221 */ /* 0x000fe40000010000 */
[----:B------:R-:W-:Y:S02]  /*bfb0*/  FADD.FTZ R237, R178, R193 ;  /* 0x000000c1b2ed7221 */ /* 0x000fe40000010000 */
[-C--:B------:R-:W-:Y:S04]  /*bfc0*/  HMMA.16816.F32 R136, R28, R42.reuse, R16 ;  /* 0x0000002a1c88723c */ /* 0x080fe80000001810 */
[----:B------:R-:W-:Y:S02]  /*bfd0*/  FADD.FTZ R235, R176, R195 ;  /* 0x000000c3b0eb7221 */ /* 0x000fe40000010000 */
[----:B------:R-:W-:Y:S02]  /*bfe0*/  FADD.FTZ R233, R175, R200 ;  /* 0x000000c8afe97221 */ /* 0x000fe40000010000 */
[C---:B------:R-:W-:Y:S04]  /*bff0*/  HMMA.16816.F32 R100, R24.reuse, R42, R100 ;  /* 0x0000002a1864723c */ /* 0x040fe80000001864 */
[----:B------:R-:W-:Y:S04]  /*c000*/  FADD.FTZ R231, R174, R201 ;  /* 0x000000c9aee77221 */ /* 0x000fe80000010000 */
[-C--:B---3--:R-:W-:Y:S08]  /*c010*/  HMMA.16816.F32 R104, R24, R36.reuse, R104 ;  /* 0x000000241868723c */ /* 0x088ff00000001868 */
        /* <DEDUP_REMOVED lines=12> */
[C---:B------:R-:W-:Y:S07]  /*c0e0*/  HMMA.16816.F32 R72, R28.reuse, R152, R72 ;  /* 0x000000981c48723c */ /* 0x040fee0000001848 */
[----:B------:R-:W-:Y:S01]  /*c0f0*/  MOV R152, R5 ;  /* 0x0000000500987202 */ /* 0x000fe20000000f00 */
[-C--:B------:R-:W-:Y:S08]  /*c100*/  HMMA.16816.F32 R76, R28, R154.reuse, R76 ;  /* 0x0000009a1c4c723c */ /* 0x080ff0000000184c */
[C---:B------:R-:W-:Y:S08]  /*c110*/  HMMA.16816.F32 R80, R24.reuse, R154, R80 ;  /* 0x0000009a1850723c */ /* 0x040ff00000001850 */
[-C--:B-1----:R-:W-:Y:S08]  /*c120*/  HMMA.16816.F32 R84, R24, R32.reuse, R84 ;  /* 0x000000201854723c */ /* 0x082ff00000001854 */
[C---:B------:R-:W-:Y:S08]  /*c130*/  HMMA.16816.F32 R88, R28.reuse, R32, R88 ;  /* 0x000000201c58723c */ /* 0x040ff00000001858 */
[-C--:B------:R-:W-:Y:S08]  /*c140*/  HMMA.16816.F32 R92, R28, R34.reuse, R92 ;  /* 0x000000221c5c723c */ /* 0x080ff0000000185c */
[----:B------:R-:W-:Y:S01]  /*c150*/  HMMA.16816.F32 R96, R24, R34, R96 ;  /* 0x000000221860723c */ /* 0x000fe20000001860 */
[----:B------:R-:W-:-:S07]  /*c160*/  @P0 BRA `(.L_x_432) ;  /* 0xffffd70000000947 */ /* 0x000fce000383ffff */
.L_x_429:
[----:B------:R-:W-:-:S13]  /*c170*/  ISETP.GE.AND P0, PT, R230, R219, PT ;  /* 0x000000dbe600720c */ /* 0x000fda0003f06270 */
[----:B------:R-:W-:Y:S05]  /*c180*/  @!P0 BRA `(.L_x_433) ;  /* 0x00003e8000008947 */ /* 0x000fea0003800000 */
[----:B------:R-:W-:Y:S01]  /*c190*/  IADD3 R241, P0, R220, 0x20, RZ ;  /* 0x00000020dcf17810 */ /* 0x000fe20007f1e0ff */
[----:B------:R-:W-:Y:S01]  /*c1a0*/  ULDC.64 UR4, c[0x0][0x208] ;  /* 0x0000820000047ab9 */ /* 0x000fe20000000a00 */
[----:B------:R-:W-:Y:S01]  /*c1b0*/  IADD3 R234, P1, R224, 0x20, RZ ;  /* 0x00000020e0ea7810 */ /* 0x000fe20007f3e0ff */
[----:B------:R-:W-:Y:S01]  /*c1c0*/  UIMAD.WIDE.U32 UR12, UR4, 0x30, URZ ;  /* 0x00000030040c78a5 */ /* 0x000fe2000f8e003f */
[-C--:B------:R-:W-:Y:S01]  /*c1d0*/  IADD3.X R240, RZ, R227.reuse, RZ, P0, !PT ;  /* 0x000000e3fff07210 */ /* 0x080fe200007fe4ff */
[----:B------:R-:W-:Y:S01]  /*c1e0*/  UIMAD UR5, UR5, 0x30, URZ ;  /* 0x00000030050578a4 */ /* 0x000fe2000f8e023f */
[----:B------:R-:W-:Y:S01]  /*c1f0*/  IADD3 R239, P2, R220, 0x40, RZ ;  /* 0x00000040dcef7810 */ /* 0x000fe20007f5e0ff */
[----:B------:R-:W-:Y:S01]  /*c200*/  IMAD.MOV.U32 R148, RZ, RZ, R149 ;  /* 0x000000ffff947224 */ /* 0x000fe200078e0095 */
[----:B------:R-:W-:Y:S01]  /*c210*/  IADD3 R203, P0, R224, 0x40, RZ ;  /* 0x00000040e0cb7810 */ /* 0x000fe20007f1e0ff */
[----:B------:R-:W-:Y:S01]  /*c220*/  IMAD.MOV.U32 R150, RZ, RZ, R151 ;  /* 0x000000ffff967224 */ /* 0x000fe200078e0097 */
[----:B------:R-:W-:Y:S01]  /*c230*/  IADD3 R236, -R232, 0x30, RZ ;  /* 0x00000030e8ec7810 */ /* 0x000fe20007ffe1ff */
[----:B------:R-:W-:Y:S01]  /*c240*/  IMAD.MOV.U32 R0, RZ, RZ, R152 ;  /* 0x000000ffff007224 */ /* 0x000fe200078e0098 */
[----:B------:R-:W-:Y:S01]  /*c250*/  IADD3.X R238, RZ, R227, RZ, P2, !PT ;  /* 0x000000e3ffee7210 */ /* 0x000fe200017fe4ff */
[----:B------:R-:W-:Y:S01]  /*c260*/  IMAD.MOV.U32 R2, RZ, RZ, R3 ;  /* 0x000000ffff027224 */ /* 0x000fe200078e0003 */
[----:B------:R-:W-:Y:S01]  /*c270*/  IADD3.X R202, RZ, R229, RZ, P0, !PT ;  /* 0x000000e5ffca7210 */ /* 0x000fe200007fe4ff */
[----:B------:R-:W-:Y:S01]  /*c280*/  IMAD.X R232, RZ, RZ, R229, P1 ;  /* 0x000000ffffe87224 */ /* 0x000fe200008e06e5 */
[----:B------:R-:W-:Y:S01]  /*c290*/  MOV R200, c[0x0][0x20c] ;  /* 0x0000830000c87a02 */ /* 0x000fe20000000f00 */
[----:B------:R-:W-:Y:S01]  /*c2a0*/  IMAD.MOV.U32 R201, RZ, RZ, c[0x0][0x208] ;  /* 0x00008200ffc97624 */ /* 0x000fe200078e00ff */
[----:B------:R-:W-:-:S02]  /*c2b0*/  UIADD3 UR5, UR13, UR5, URZ ;  /* 0x000000050d057290 */ /* 0x000fc4000fffe03f */
.L_x_451:
[----:B------:R-:W-:Y:S04]  /*c2c0*/  DEPBAR.LE SB0, 0x0 ;  /* 0x000080000000791a */ /* 0x000fe80000000000 */
[----:B------:R-:W-:Y:S01]  /*c2d0*/  BAR.SYNC.DEFER_BLOCKING 0x0 ;  /* 0x0000000000007b1d */ /* 0x000fe20000010000 */
[----:B------:R-:W-:Y:S01]  /*c2e0*/  SHF.R.S32.HI R4, RZ, 0x1f, R230 ;  /* 0x0000001fff047819 */ /* 0x000fe200000114e6 */
[C---:B------:R-:W-:Y:S02]  /*c2f0*/  IMAD R3, R230.reuse, UR5, RZ ;  /* 0x00000005e6037c24 */ /* 0x040fe4000f8e02ff */
[----:B------:R-:W-:Y:S04]  /*c300*/  IMAD.WIDE.U32 R28, R230, UR12, RZ ;  /* 0x0000000ce61c7c25 */ /* 0x000fe8000f8e00ff */
[----:B------:R-:W-:Y:S01]  /*c310*/  IMAD R3, R4, UR12, R3 ;  /* 0x0000000c04037c24 */ /* 0x000fe2000f8e0203 */
[-C--:B------:R-:W-:Y:S03]  /*c320*/  IADD3 R13, P0, R220, R28.reuse, RZ ;  /* 0x0000001cdc0d7210 */ /* 0x080fe60007f1e0ff */
[----:B------:R-:W-:Y:S01]  /*c330*/  IMAD.IADD R3, R29, 0x1, R3 ;  /* 0x000000011d037824 */ /* 0x000fe200078e0203 */
[----:B------:R-:W-:Y:S03]  /*c340*/  LEA R36, P2, R13, c[0x0][0x1f8], 0x1 ;  /* 0x00007e000d247a11 */ /* 0x000fe600078408ff */
[--C-:B------:R-:W-:Y:S01]  /*c350*/  IMAD.X R12, R3, 0x1, R227.reuse, P0 ;  /* 0x00000001030c7824 */ /* 0x100fe200000e06e3 */
[-C--:B------:R-:W-:Y:S04]  /*c360*/  IADD3 R21, P0, R239, R28.reuse, RZ ;  /* 0x0000001cef157210 */ /* 0x080fe80007f1e0ff */
[----:B------:R-:W-:Y:S01]  /*c370*/  LEA.HI.X R37, R13, c[0x0][0x1fc], R12, 0x1, P2 ;  /* 0x00007f000d257a11 */ /* 0x000fe200010f0c0c */
[----:B------:R-:W-:Y:S01]  /*c380*/  IMAD.X R20, R3, 0x1, R238, P0 ;  /* 0x0000000103147824 */ /* 0x000fe200000e06ee */
[----:B------:R-:W-:Y:S07]  /*c390*/  LDSM.16.M88.4 R48, [R217+0x4900] ;  /* 0x00490000d930783b */ /* 0x000fee0000000200 */
[----:B------:R-:W1:Y:S07]  /*c3a0*/  LDSM.16.M88.4 R16, [R216+0x2500] ;  /* 0x00250000d810783b */ /* 0x000e6e0000000200 */
[----:B------:R-:W2:Y:S07]  /*c3b0*/  LDSM.16.M88.4 R44, [R217+0x5900] ;  /* 0x00590000d92c783b */ /* 0x000eae0000000200 */
[----:B------:R-:W3:Y:S07]  /*c3c0*/  LDSM.16.M88.4 R32, [R216+0x2900] ;  /* 0x00290000d820783b */ /* 0x000eee0000000200 */
[----:B------:R-:W4:Y:S07]  /*c3d0*/  LDSM.16.M88.4 R152, [R216+0x2d00] ;  /* 0x002d0000d898783b */ /* 0x000f2e0000000200 */
[----:B------:R-:W-:Y:S07]  /*c3e0*/  LDSM.16.M88.4 R156, [R213+0x4900] ;  /* 0x00490000d59c783b */ /* 0x000fee0000000200 */
[----:B------:R-:W5:Y:S01]  /*c3f0*/  LDSM.16.M88.4 R160, [R215] ;  /* 0x00000000d7a0783b */ /* 0x000f620000000200 */
[-C--:B-1----:R-:W-:Y:S06]  /*c400*/  HMMA.16816.F32 R4, R48, R16.reuse, RZ ;  /* 0x000000103004723c */ /* 0x082fec00000018ff */
[----:B------:R-:W1:Y:S02]  /*c410*/  LDSM.16.M88.4 R164, [R213+0x5900] ;  /* 0x00590000d5a4783b */ /* 0x000e640000000200 */
[C---:B--2---:R-:W-:Y:S05]  /*c420*/  HMMA.16816.F32 R8, R44.reuse, R16, RZ ;  /* 0x000000102c08723c */ /* 0x044fea00000018ff */
[----:B------:R-:W2:Y:S02]  /*c430*/  LDSM.16.M88.4 R168, [R211] ;  /* 0x00000000d3a8783b */ /* 0x000ea40000000200 */
[-C--:B------:R-:W-:Y:S01]  /*c440*/  IADD3 R17, P1, R241, R28.reuse, RZ ;  /* 0x0000001cf1117210 */ /* 0x080fe20007f3e0ff */
[-C--:B------:R-:W-:Y:S01]  /*c450*/  HMMA.16816.F32 R12, R44, R18.reuse, RZ ;  /* 0x000000122c0c723c */ /* 0x080fe200000018ff */
[----:B------:R-:W-:Y:S03]  /*c460*/  @!P3 LEA R28, P0, R201, R28, 0x5 ;  /* 0x0000001cc91cb211 */ /* 0x000fe600078028ff */
[----:B------:R-:W1:Y:S01]  /*c470*/  LDSM.16.M88.4 R172, [R210] ;  /* 0x00000000d2ac783b */ /* 0x000e620000000200 */
[----:B------:R-:W-:Y:S01]  /*c480*/  IMAD.X R16, R3, 0x1, R240, P1 ;  /* 0x0000000103107824 */ /* 0x000fe200008e06f0 */
[----:B------:R-:W-:Y:S02]  /*c490*/  LEA R40, P2, R17, c[0x0][0x1f8], 0x1 ;  /* 0x00007e0011287a11 */ /* 0x000fe400078408ff */
[----:B------:R-:W-:Y:S04]  /*c4a0*/  LEA R190, P1, R21, c[0x0][0x1f8], 0x1 ;  /* 0x00007e0015be7a11 */ /* 0x000fe800078208ff */
[----:B------:R-:W-:Y:S01]  /*c4b0*/  LEA.HI.X R41, R17, c[0x0][0x1fc], R16, 0x1, P2 ;  /* 0x00007f0011297a11 */ /* 0x000fe200010f0c10 */
[----:B------:R-:W-:Y:S01]  /*c4c0*/  @!PT LDS RZ, [RZ] ;  /* 0x00000000fffff984 */ /* 0x000fe20000000800 */
[----:B------:R-:W-:Y:S01]  /*c4d0*/  @!PT LDS RZ, [RZ] ;  /* 0x00000000fffff984 */ /* 0x000fe20000000800 */
[----:B------:R-:W-:Y:S01]  /*c4e0*/  @!PT LDS RZ, [RZ] ;  /* 0x00000000fffff984 */ /* 0x000fe20000000800 */
[----:B------:R4:W-:Y:S01]  /*c4f0*/  LDGSTS.E.BYPASS.LTC128B.128 [R218+0x100], [R36.64], !P6 ;  /* 0x0010000024da7fae */ /* 0x0009e2000f101d4a */
[C---:B------:R-:W-:Y:S02]  /*c500*/  HMMA.16816.F32 R16, R48.reuse, R18, RZ ;  /* 0x000000123010723c */ /* 0x040fe400000018ff */
[----:B------:R-:W-:Y:S02]  /*c510*/  LEA.HI.X R191, R21, c[0x0][0x1fc], R20, 0x1, P1 ;  /* 0x00007f0015bf7a11 */ /* 0x000fe400008f0c14 */
[C---:B------:R-:W-:Y:S02]  /*c520*/  @!P3 IADD3 R24, P2, R28.reuse, R220, RZ ;  /* 0x000000dc1c18b210 */ /* 0x040fe40007f5e0ff */
[C---:B------:R-:W-:Y:S01]  /*c530*/  @!P3 IADD3 R25, P1, R28.reuse, R241, RZ ;  /* 0x000000f11c19b210 */ /* 0x040fe20007f3e0ff */
[----:B------:R1:W-:Y:S01]  /*c540*/  LDGSTS.E.BYPASS.LTC128B.128 [R218+0xd00], [R40.64], !P5 ;  /* 0x00d0000028da7fae */ /* 0x0003e2000e901d4a */
[-C--:B---3--:R-:W-:Y:S01]  /*c550*/  HMMA.16816.F32 R20, R48, R32.reuse, RZ ;  /* 0x000000203014723c */ /* 0x088fe200000018ff */
[----:B------:R-:W-:Y:S03]  /*c560*/  @!P3 LEA.HI.X R3, R201, R3, R200, 0x5, P0 ;  /* 0x00000003c903b211 */ /* 0x000fe600000f2cc8 */
[----:B------:R-:W-:Y:S02]  /*c570*/  @!P3 IADD3 R28, P0, R28, R239, RZ ;  /* 0x000000ef1c1cb210 */ /* 0x000fe40007f1e0ff */
[C---:B------:R-:W-:Y:S01]  /*c580*/  @!P3 IMAD.X R27, R3.reuse, 0x1, R227, P2 ;  /* 0x00000001031bb824 */ /* 0x040fe200010e06e3 */
[C---:B------:R-:W-:Y:S01]  /*c590*/  @!P3 LEA R194, P2, R24.reuse, c[0x0][0x1f8], 0x1 ;  /* 0x00007e0018c2ba11 */ /* 0x040fe200078408ff */
[----:B------:R-:W-:Y:S01]  /*c5a0*/  @!P3 IMAD.X R26, R3, 0x1, R240, P1 ;  /* 0x00000001031ab824 */ /* 0x000fe200008e06f0 */
[----:B------:R-:W-:Y:S01]  /*c5b0*/  @!P3 LEA R192, P1, R25, c[0x0][0x1f8], 0x1 ;  /* 0x00007e0019c0ba11 */ /* 0x000fe200078208ff */
[----:B------:R3:W-:Y:S02]  /*c5c0*/  LDGSTS.E.BYPASS.LTC128B.128 [R218+0x1900], [R190.64], !P4 ;  /* 0x01900000beda7fae */ /* 0x0007e4000e101d4a */
[----:B------:R-:W-:Y:S01]  /*c5d0*/  @!P3 LEA.HI.X R195, R24, c[0x0][0x1fc], R27, 0x1, P2 ;  /* 0x00007f0018c3ba11 */ /* 0x000fe200010f0c1b */
[----:B------:R-:W-:Y:S01]  /*c5e0*/  @!P3 IMAD.X R3, R3, 0x1, R238, P0 ;  /* 0x000000010303b824 */ /* 0x000fe200000e06ee */
[----:B------:R-:W-:Y:S02]  /*c5f0*/  @!P3 LEA.HI.X R193, R25, c[0x0][0x1fc], R26, 0x1, P1 ;  /* 0x00007f0019c1ba11 */ /* 0x000fe400008f0c1a */
[C---:B------:R-:W-:Y:S01]  /*c600*/  HMMA.16816.F32 R24, R44.reuse, R32, RZ ;  /* 0x000000202c18723c */ /* 0x040fe200000018ff */
[----:B------:R1:W-:Y:S01]  /*c610*/  @!P3 LDGSTS.E.BYPASS.LTC128B.128 [R218+0x900], [R194.64], !P6 ;  /* 0x00900000c2dabfae */ /* 0x0003e2000f101d4a */
[C---:B------:R-:W-:Y:S04]  /*c620*/  @!P3 LEA R188, P0, R28.reuse, c[0x0][0x1f8], 0x1 ;  /* 0x00007e001cbcba11 */ /* 0x040fe800078008ff */
[----:B------:R-:W-:Y:S02]  /*c630*/  @!P3 LEA.HI.X R189, R28, c[0x0][0x1fc], R3, 0x1, P0 ;  /* 0x00007f001cbdba11 */ /* 0x000fe400000f0c03 */
[-C--:B------:R-:W-:Y:S01]  /*c640*/  HMMA.16816.F32 R28, R44, R34.reuse, RZ ;  /* 0x000000222c1c723c */ /* 0x080fe200000018ff */
[----:B------:R2:W-:Y:S01]  /*c650*/  @!P3 LDGSTS.E.BYPASS.LTC128B.128 [R218+0x1500], [R192.64], !P5 ;  /* 0x01500000c0dabfae */ /* 0x0005e2000e901d4a */
[----:B------:R-:W-:Y:S06]  /*c660*/  ISETP.GT.AND P0, PT, R230, R219, PT ;  /* 0x000000dbe600720c */ /* 0x000fec0003f04270 */
[C---:B------:R-:W-:Y:S01]  /*c670*/  HMMA.16816.F32 R32, R48.reuse, R34, RZ ;  /* 0x000000223020723c */ /* 0x040fe200000018ff */
[----:B------:R3:W-:Y:S07]  /*c680*/  @!P3 LDGSTS.E.BYPASS.LTC128B.128 [R218+0x2100], [R188.64], !P4 ;  /* 0x02100000bcdabfae */ /* 0x0007ee000e101d4a */
[-C--:B----4-:R-:W-:Y:S01]  /*c690*/  HMMA.16816.F32 R36, R48, R152.reuse, RZ ;  /* 0x000000983024723c */ /* 0x090fe200000018ff */
[----:B------:R-:W-:Y:S07]  /*c6a0*/  LDSM.16.M88.4 R176, [R217+0x6900] ;  /* 0x00690000d9b0783b */ /* 0x000fee0000000200 */
[C---:B-1----:R-:W-:Y:S01]  /*c6b0*/  HMMA.16816.F32 R40, R44.reuse, R152, RZ ;  /* 0x000000982c28723c */ /* 0x042fe200000018ff */
[----:B------:R-:W0:Y:S07]  /*c6c0*/  LDGDEPBAR ;  /* 0x00000000000079af */ /* 0x000e2e0000000000 */
[-C--:B------:R-:W-:Y:S01]  /*c6d0*/  HMMA.16816.F32 R44, R44, R154.reuse, RZ ;  /* 0x0000009a2c2c723c */ /* 0x080fe200000018ff */
[----:B------:R-:W1:Y:S07]  /*c6e0*/  LDSM.16.M88.4 R180, [R216+0x3100] ;  /* 0x00310000d8b4783b */ /* 0x000e6e0000000200 */
[----:B------:R-:W-:Y:S01]  /*c6f0*/  HMMA.16816.F32 R48, R48, R154, RZ ;  /* 0x0000009a3030723c */ /* 0x000fe200000018ff */
[----:B------:R-:W4:Y:S07]  /*c700*/  LDSM.16.M88.4 R184, [R217+0x7900] ;  /* 0x00790000d9b8783b */ /* 0x000f2e0000000200 */
[-C--:B-----5:R-:W-:Y:S01]  /*c710*/  HMMA.16816.F32 R4, R156, R160.reuse, R4 ;  /* 0x000000a09c04723c */ /* 0x0a0fe20000001804 */
[----:B------:R-:W5:Y:S07]  /*c720*/  LDSM.16.M88.4 R152, [R216+0x3500] ;  /* 0x00350000d898783b */ /* 0x000f6e0000000200 */
[C---:B------:R-:W-:Y:S01]  /*c730*/  HMMA.16816.F32 R8, R164.reuse, R160, R8 ;  /* 0x000000a0a408723c */ /* 0x040fe20000001808 */
[----:B---3--:R-:W3:Y:S07]  /*c740*/  LDSM.16.M88.4 R188, [R216+0x3900] ;  /* 0x00390000d8bc783b */ /* 0x008eee0000000200 */
[-C--:B------:R-:W-:Y:S01]  /*c750*/  HMMA.16816.F32 R12, R164, R162.reuse, R12 ;  /* 0x000000a2a40c723c */ /* 0x080fe2000000180c */
[----:B--2---:R-:W-:Y:S07]  /*c760*/  LDSM.16.M88.4 R192, [R209] ;  /* 0x00000000d1c0783b */ /* 0x004fee0000000200 */
[C---:B------:R-:W-:Y:S01]  /*c770*/  HMMA.16816.F32 R16, R156.reuse, R162, R16 ;  /* 0x000000a29c10723c */ /* 0x040fe20000001810 */
[----:B------:R-:W2:Y:S07]  /*c780*/  LDSM.16.M88.4 R160, [R213+0x6900] ;  /* 0x00690000d5a0783b */ /* 0x000eae0000000200 */
[-C--:B------:R-:W-:Y:S01]  /*c790*/  HMMA.16816.F32 R20, R156, R168.reuse, R20 ;  /* 0x000000a89c14723c */ /* 0x080fe20000001814 */
[----:B------:R-:W1:Y:S07]  /*c7a0*/  LDSM.16.M88.4 R196, [R213+0x7900] ;  /* 0x00790000d5c4783b */ /* 0x000e6e0000000200 */
        /* <DEDUP_REMOVED lines=9> */
[----:B------:R-:W2:Y:S07]  /*c840*/  LDSM.16.M88.4 R156, [R208] ;  /* 0x00000000d09c783b */ /* 0x000eae0000000200 */
[-C--:B-1----:R-:W-:Y:S01]  /*c850*/  HMMA.16816.F32 R4, R176, R180.reuse, R4 ;  /* 0x000000b4b004723c */ /* 0x082fe20000001804 */
[----:B------:R-:W-:Y:S07]  /*c860*/  LDSM.16.M88.4 R172, [R217+0x9900] ;  /* 0x00990000d9ac783b */ /* 0x000fee0000000200 */
[C---:B----4-:R-:W-:Y:S08]  /*c870*/  HMMA.16816.F32 R8, R184.reuse, R180, R8 ;  /* 0x000000b4b808723c */ /* 0x050ff00000001808 */
[-C--:B------:R-:W-:Y:S08]  /*c880*/  HMMA.16816.F32 R12, R184, R182.reuse, R12 ;  /* 0x000000b6b80c723c */ /* 0x080ff0000000180c */
[C---:B------:R-:W-:Y:S01]  /*c890*/  HMMA.16816.F32 R16, R176.reuse, R182, R16 ;  /* 0x000000b6b010723c */ /* 0x040fe20000001810 */
[----:B------:R-:W-:Y:S07]  /*c8a0*/  LDSM.16.M88.4 R180, [R216+0x4500] ;  /* 0x00450000d8b4783b */ /* 0x000fee0000000200 */
[-C--:B-----5:R-:W-:Y:S08]  /*c8b0*/  HMMA.16816.F32 R20, R176, R152.reuse, R20 ;  /* 0x00000098b014723c */ /* 0x0a0ff00000001814 */
[C---:B------:R-:W-:Y:S08]  /*c8c0*/  HMMA.16816.F32 R24, R184.reuse, R152, R24 ;  /* 0x00000098b818723c */ /* 0x040ff00000001818 */
[-C--:B------:R-:W-:Y:S08]  /*c8d0*/  HMMA.16816.F32 R28, R184, R154.reuse, R28 ;  /* 0x0000009ab81c723c */ /* 0x080ff0000000181c */
[C---:B------:R-:W-:Y:S01]  /*c8e0*/  HMMA.16816.F32 R32, R176.reuse, R154, R32 ;  /* 0x0000009ab020723c */ /* 0x040fe20000001820 */
[----:B------:R-:W1:Y:S07]  /*c8f0*/  LDSM.16.M88.4 R152, [R217+0x8900] ;  /* 0x00890000d998783b */ /* 0x000e6e0000000200 */
[-C--:B---3--:R-:W-:Y:S08]  /*c900*/  HMMA.16816.F32 R36, R176, R188.reuse, R36 ;  /* 0x000000bcb024723c */ /* 0x088ff00000001824 */
[C---:B------:R-:W-:Y:S08]  /*c910*/  HMMA.16816.F32 R40, R184.reuse, R188, R40 ;  /* 0x000000bcb828723c */ /* 0x040ff00000001828 */
[-C--:B------:R-:W-:Y:S01]  /*c920*/  HMMA.16816.F32 R44, R184, R190.reuse, R44 ;  /* 0x000000beb82c723c */ /* 0x080fe2000000182c */
[----:B------:R-:W-:Y:S07]  /*c930*/  LDSM.16.M88.4 R184, [R206] ;  /* 0x00000000ceb8783b */ /* 0x000fee0000000200 */
[----:B------:R-:W-:Y:S01]  /*c940*/  HMMA.16816.F32 R48, R176, R190, R48 ;  /* 0x000000beb030723c */ /* 0x000fe20000001830 */
[----:B------:R-:W3:Y:S07]  /*c950*/  LDSM.16.M88.4 R176, [R216+0x4100] ;  /* 0x00410000d8b0783b */ /* 0x000eee0000000200 */
[-C--:B--2---:R-:W-:Y:S01]  /*c960*/  HMMA.16816.F32 R4, R160, R192.reuse, R4 ;  /* 0x000000c0a004723c */ /* 0x084fe20000001804 */
[----:B------:R-:W-:Y:S07]  /*c970*/  LDSM.16.M88.4 R188, [R213+0x9900] ;  /* 0x00990000d5bc783b */ /* 0x000fee0000000200 */
[C---:B------:R-:W-:Y:S08]  /*c980*/  HMMA.16816.F32 R8, R196.reuse, R192, R8 ;  /* 0x000000c0c408723c */ /* 0x040ff00000001808 */
[-C--:B------:R-:W-:Y:S08]  /*c990*/  HMMA.16816.F32 R12, R196, R194.reuse, R12 ;  /* 0x000000c2c40c723c */ /* 0x080ff0000000180c */
[C---:B------:R-:W-:Y:S01]  /*c9a0*/  HMMA.16816.F32 R16, R160.reuse, R194, R16 ;  /* 0x000000c2a010723c */ /* 0x040fe20000001810 */
[----:B------:R-:W-:Y:S07]  /*c9b0*/  LDSM.16.M88.4 R192, [R205] ;  /* 0x00000000cdc0783b */ /* 0x000fee0000000200 */
[-C--:B------:R-:W-:Y:S08]  /*c9c0*/  HMMA.16816.F32 R20, R160, R156.reuse, R20 ;  /* 0x0000009ca014723c */ /* 0x080ff00000001814 */
        /* <DEDUP_REMOVED lines=8> */
[----:B------:R-:W4:Y:S01]  /*ca50*/  LDSM.16.M88.4 R160, [R204] ;  /* 0x00000000cca0783b */ /* 0x000f220000000200 */
[----:B------:R-:W-:Y:S06]  /*ca60*/  DEPBAR.LE SB0, 0x0 ;  /* 0x000080000000791a */ /* 0x000fec0000000000 */
[-C--:B-1----:R-:W-:Y:S01]  /*ca70*/  HMMA.16816.F32 R4, R152, R168.reuse, R4 ;  /* 0x000000a89804723c */ /* 0x082fe20000001804 */
[----:B------:R-:W-:Y:S07]  /*ca80*/  BAR.SYNC.DEFER_BLOCKING 0x0 ;  /* 0x0000000000007b1d */ /* 0x000fee0000010000 */
[C---:B------:R-:W-:Y:S08]  /*ca90*/  HMMA.16816.F32 R8, R172.reuse, R168, R8 ;  /* 0x000000a8ac08723c */ /* 0x040ff00000001808 */
[-C--:B------:R-:W-:Y:S08]  /*caa0*/  HMMA.16816.F32 R12, R172, R170.reuse, R12 ;  /* 0x000000aaac0c723c */ /* 0x080ff0000000180c */
[C---:B------:R-:W-:Y:S08]  /*cab0*/  HMMA.16816.F32 R16, R152.reuse, R170, R16 ;  /* 0x000000aa9810723c */ /* 0x040ff00000001810 */
[-C--:B---3--:R-:W-:Y:S08]  /*cac0*/  HMMA.16816.F32 R20, R152, R176.reuse, R20 ;  /* 0x000000b09814723c */ /* 0x088ff00000001814 */
        /* <DEDUP_REMOVED lines=15> */
[-C--:B----4-:R-:W-:Y:S08]  /*cbc0*/  HMMA.16816.F32 R36, R156, R160.reuse, R36 ;  /* 0x000000a09c24723c */ /* 0x090ff00000001824 */
[C---:B------:R-:W-:Y:S08]  /*cbd0*/  HMMA.16816.F32 R40, R188.reuse, R160, R40 ;  /* 0x000000a0bc28723c */ /* 0x040ff00000001828 */
[-C--:B------:R-:W-:Y:S08]  /*cbe0*/  HMMA.16816.F32 R44, R188, R162.reuse, R44 ;  /* 0x000000a2bc2c723c */ /* 0x080ff0000000182c */
[----:B------:R-:W-:Y:S01]  /*cbf0*/  HMMA.16816.F32 R48, R156, R162, R48 ;  /* 0x000000a29c30723c */ /* 0x000fe20000001830 */
[----:B------:R-:W-:-:S07]  /*cc00*/  @!P0 BRA `(.L_x_434) ;  /* 0x000002e000008947 */ /* 0x000fce0003800000 */
[----:B------:R-:W-:Y:S02]  /*cc10*/  IADD3 R152, R230, -0x1, RZ ;  /* 0xffffffffe6987810 */ /* 0x000fe40007ffe0ff */
[----:B------:R-:W-:Y:S02]  /*cc20*/  ISETP.GE.AND P1, PT, R236, 0x1, PT ;  /* 0x00000001ec00780c */ /* 0x000fe40003f26270 */
[----:B------:R-:W-:Y:S01]  /*cc30*/  SHF.R.S32.HI R3, RZ, 0x1f, R152 ;  /* 0x0000001fff037819 */ /* 0x000fe20000011498 */
[C---:B------:R-:W-:Y:S04]  /*cc40*/  IMAD.WIDE.U32 R160, R152.reuse, c[0x0][0x1e0], RZ ;  /* 0x0000780098a07a25 */ /* 0x040fe800078e00ff */
        /* <DEDUP_REMOVED lines=28> */
[----:B------:R-:W-:Y:S01]  /*ce10*/  @P0 IMAD.X R151, R3, 0x1, R229, P2 ;  /* 0x0000000103970824 */ /* 0x000fe200010e06e5 */
[C---:B------:R-:W-:Y:S04]  /*ce20*/  @P0 LEA R160, P2, R152.reuse, c[0x0][0x1c8], 0x1 ;  /* 0x0000720098a00a11 */ /* 0x040fe800078408ff */
[----:B------:R-:W-:Y:S02]  /*ce30*/  @P0 LEA.HI.X R161, R152, c[0x0][0x1cc], R151, 0x1, P2 ;  /* 0x0000730098a10a11 */ /* 0x000fe400010f0c97 */
[----:B------:R-:W-:Y:S03]  /*ce40*/  @P0 IADD3 R152, P2, R149, R234, RZ ;  /* 0x000000ea95980210 */ /* 0x000fe60007f5e0ff */
[----:B------:R1:W-:Y:S02]  /*ce50*/  @P0 LDGSTS.E.BYPASS.LTC128B.128 [R218+0x2d00], [R160.64], !P6 ;  /* 0x02d00000a0da0fae */ /* 0x0003e4000f101d4a */
[----:B------:R-:W-:Y:S01]  /*ce60*/  @P0 IMAD.X R151, R3, 0x1, R232, P2 ;  /* 0x0000000103970824 */ /* 0x000fe200010e06e8 */
        /* <DEDUP_REMOVED lines=8> */
.L_x_434:
[----:B------:R-:W-:Y:S01]  /*cef0*/  PLOP3.LUT P1, PT, PT, PT, UP2, 0x80, 0x0 ;  /* 0x000000000000781c */ /* 0x000fe20003f2f028 */
[----:B------:R-:W0:Y:S01]  /*cf00*/  LDGDEPBAR ;  /* 0x00000000000079af */ /* 0x000e220000000000 */
[----:B------:R-:W-:Y:S01]  /*cf10*/  PLOP3.LUT P0, PT, PT, PT, UP2, 0x80, 0x0 ;  /* 0x000000000000781c */ /* 0x000fe20003f0f028 */
[----:B-1----:R-:W-:Y:S02]  /*cf20*/  IMAD.MOV.U32 R160, RZ, RZ, R222 ;  /* 0x000000ffffa07224 */ /* 0x002fe400078e00de */
[----:B------:R-:W-:Y:S04]  /*cf30*/  IMAD R166, R230, -0x30, RZ ;  /* 0xffffffd0e6a67824 */ /* 0x000fe800078e02ff */
[----:B------:R-:W-:Y:S01]  /*cf40*/  IMAD.IADD R157, R166, 0x1, -R223 ;  /* 0x00000001a69d7824 */ /* 0x000fe200078e0adf */
        /* <DEDUP_REMOVED lines=9> */
[--C-:B-1----:R-:W-:Y:S02]  /*cfe0*/  IMAD.IADD R165, R159, 0x1, R3.reuse ;  /* 0x000000019fa57824 */ /* 0x102fe400078e0203 */
        /* <DEDUP_REMOVED lines=16> */
.L_x_437:
[----:B------:R-:W-:Y:S04]  /*d0f0*/  MOV R3, c[0x0][0x32c] ;  /* 0x0000cb0000037a02 */ /* 0x000fe80000000f00 */
[----:B------:R-:W-:Y:S11]  /*d100*/  ISETP.NE.AND P0, PT, R3, 0x1, PT ;  /* 0x000000010300780c */ /* 0x000ff60003f05270 */
[----:B------:R-:W-:Y:S02]  /*d110*/  @!UPT UIADD3 URZ, URZ, URZ, URZ ;  /* 0x0000003f3f3ff290 */ /* 0x000fe4000fffe03f */
[----:B------:R-:W-:Y:S05]  /*d120*/  @P0 IMAD.HI.U32 R3, R152, c[0x0][0x330], RZ ;  /* 0x0000cc0098030a27 */ /* 0x000fea00078e00ff */
[----:B------:R-:W-:Y:S02]  /*d130*/  @P0 SHF.R.U32.HI R152, RZ, c[0x0][0x334], R3 ;  /* 0x0000cd00ff980a19 */ /* 0x000fe40000011603 */
.L_x_438:
[----:B------:R-:W-:Y:S05]  /*d140*/  BSYNC B0 ;  /* 0x0000000000007941 */ /* 0x000fea0003800000 */
.L_x_436:
[----:B------:R-:W-:Y:S05]  /*d150*/  IMAD R154, R152, c[0x0][0x32c], R157 ;  /* 0x0000cb00989a7a24 */ /* 0x000fea00078e029d */
[----:B------:R-:W-:Y:S02]  /*d160*/  IADD3 R152, R154, c[0x0][0x32c], RZ ;  /* 0x0000cb009a987a10 */ /* 0x000fe40007ffe0ff */
[----:B------:R-:W-:Y:S02]  /*d170*/  IMNMX R163, R163, R154, !PT ;  /* 0x0000009aa3a37217 */ /* 0x000fe40007800200 */
[----:B------:R-:W-:Y:S02]  /*d180*/  IMNMX R165, R165, R152, PT ;  /* 0x00000098a5a57217 */ /* 0x000fe40003800200 */
.L_x_435:
        /* <DEDUP_REMOVED lines=19> */
.L_x_441:
[----:B------:R-:W-:Y:S04]  /*d2c0*/  MOV R3, c[0x0][0x32c] ;  /* 0x0000cb0000037a02 */ /* 0x000fe80000000f00 */
[----:B------:R-:W-:Y:S11]  /*d2d0*/  ISETP.NE.AND P0, PT, R3, 0x1, PT ;  /* 0x000000010300780c */ /* 0x000ff60003f05270 */
[----:B------:R-:W-:Y:S02]  /*d2e0*/  @!UPT UIADD3 URZ, URZ, URZ, URZ ;  /* 0x0000003f3f3ff290 */ /* 0x000fe4000fffe03f */
[----:B------:R-:W-:Y:S05]  /*d2f0*/  @P0 IMAD.HI.U32 R3, R152, c[0x0][0x330], RZ ;  /* 0x0000cc0098030a27 */ /* 0x000fea00078e00ff */
[----:B------:R-:W-:Y:S02]  /*d300*/  @P0 SHF.R.U32.HI R152, RZ, c[0x0][0x334], R3 ;  /* 0x0000cd00ff980a19 */ /* 0x000fe40000011603 */
.L_x_442:
[----:B------:R-:W-:Y:S05]  /*d310*/  BSYNC B0 ;  /* 0x0000000000007941 */ /* 0x000fea0003800000 */
.L_x_440:
[----:B------:R-:W-:Y:S05]  /*d320*/  IMAD R152, R152, c[0x0][0x32c], R157 ;  /* 0x0000cb0098987a24 */ /* 0x000fea00078e029d */
[----:B------:R-:W-:Y:S02]  /*d330*/  IADD3 R3, R152, c[0x0][0x32c], RZ ;  /* 0x0000cb0098037a10 */ /* 0x000fe40007ffe0ff */
[----:B------:R-:W-:Y:S02]  /*d340*/  IMNMX R161, R161, R152, !PT ;  /* 0x00000098a1a17217 */ /* 0x000fe40007800200 */
[----:B------:R-:W-:Y:S02]  /*d350*/  IMNMX R162, R162, R3, PT ;  /* 0x00000003a2a27217 */ /* 0x000fe40003800200 */
.L_x_439:
[C---:B------:R-:W-:Y:S02]  /*d360*/  ISETP.GE.AND P0, PT, R166.reuse, 0x2, PT ;  /* 0x00000002a600780c */ /* 0x040fe40003f06270 */
[C---:B------:R-:W-:Y:S02]  /*d370*/  ISETP.GE.AND P1, PT, R166.reuse, 0x9, PT ;  /* 0x00000009a600780c */ /* 0x040fe40003f26270 */
[----:B------:R-:W-:Y:S02]  /*d380*/  P2R R155, PR, RZ, 0x1 ;  /* 0x00000001ff9b7803 */ /* 0x000fe40000000000 */
[----:B------:R-:W-:Y:S02]  /*d390*/  ISETP.GT.AND P0, PT, R163, 0x1, !P0 ;  /* 0x00000001a300780c */ /* 0x000fe40004704270 */
[----:B------:R-:W-:Y:S02]  /*d3a0*/  P2R R154, PR, RZ, 0x2 ;  /* 0x00000002ff9a7803 */ /* 0x000fe40000000000 */
[----:B------:R-:W-:Y:S02]  /*d3b0*/  ISETP.LT.OR P0, PT, R165, 0x2, P0 ;  /* 0x00000002a500780c */ /* 0x000fe40000701670 */
[C---:B------:R-:W-:Y:S02]  /*d3c0*/  ISETP.GE.AND P2, PT, R166.reuse, 0x1, PT ;  /* 0x00000001a600780c */ /* 0x040fe40003f46270 */
[----:B------:R-:W-:Y:S02]  /*d3d0*/  FSEL R156, R5, -INF , !P0 ;  /* 0xff800000059c7808 */ /* 0x000fe40004000000 */
[----:B------:R-:W-:Y:S02]  /*d3e0*/  ISETP.GT.AND P0, PT, R163, 0x8, !P1 ;  /* 0x00000008a300780c */ /* 0x000fe40004f04270 */
[----:B------:R-:W-:Y:S02]  /*d3f0*/  ISETP.GE.AND P1, PT, R166, 0xa, PT ;  /* 0x0000000aa600780c */ /* 0x000fe40003f26270 */
[----:B------:R-:W-:Y:S02]  /*d400*/  ISETP.LT.OR P0, PT, R165, 0x9, P0 ;  /* 0x00000009a500780c */ /* 0x000fe40000701670 */
[----:B------:R-:W-:Y:S02]  /*d410*/  P2R R153, PR, RZ, 0x2 ;  /* 0x00000002ff997803 */ /* 0x000fe40000000000 */
[----:B------:R-:W-:Y:S02]  /*d420*/  FSEL R152, R16, -INF , !P0 ;  /* 0xff80000010987808 */ /* 0x000fe40004000000 */
[----:B------:R-:W-:Y:S02]  /*d430*/  ISETP.GT.AND P0, PT, R163, 0x9, !P1 ;  /* 0x00000009a300780c */ /* 0x000fe40004f04270 */
[C---:B------:R-:W-:Y:S02]  /*d440*/  ISETP.GE.AND P1, PT, R166.reuse, 0x11, PT ;  /* 0x00000011a600780c */ /* 0x040fe40003f26270 */
[----:B------:R-:W-:Y:S02]  /*d450*/  ISETP.LT.OR P0, PT, R165, 0xa, P0 ;  /* 0x0000000aa500780c */ /* 0x000fe40000701670 */
[----:B------:R-:W-:Y:S02]  /*d460*/  P2R R151, PR, RZ, 0x2 ;  /* 0x00000002ff977803 */ /* 0x000fe40000000000 */
[----:B------:R-:W-:Y:S02]  /*d470*/  FSEL R16, R17, -INF , !P0 ;  /* 0xff80000011107808 */ /* 0x000fe40004000000 */
[----:B------:R-:W-:Y:S02]  /*d480*/  ISETP.GT.AND P0, PT, R163, 0x10, !P1 ;  /* 0x00000010a300780c */ /* 0x000fe40004f04270 */
[----:B------:R-:W-:Y:S02]  /*d490*/  ISETP.GE.AND P1, PT, R166, 0x12, PT ;  /* 0x00000012a600780c */ /* 0x000fe40003f26270 */
[----:B------:R-:W-:Y:S02]  /*d4a0*/  ISETP.LT.OR P0, PT, R165, 0x11, P0 ;  /* 0x00000011a500780c */ /* 0x000fe40000701670 */
[----:B------:R-:W-:Y:S02]  /*d4b0*/  P2R R149, PR, RZ, 0x2 ;  /* 0x00000002ff957803 */ /* 0x000fe40000000000 */
[----:B------:R-:W-:Y:S02]  /*d4c0*/  FSEL R164, R20, -INF , !P0 ;  /* 0xff80000014a47808 */ /* 0x000fe40004000000 */
[----:B------:R-:W-:Y:S01]  /*d4d0*/  ISETP.GT.AND P0, PT, R163, 0x11, !P1 ;  /* 0x00000011a300780c */ /* 0x000fe20004f04270 */
[----:B------:R-:W1:Y:S01]  /*d4e0*/  SHFL.IDX PT, R20, R160, 0x2, 0x1c1f ;  /* 0x005c1f00a0147f89 */ /* 0x000e6200000e0000 */
[C---:B------:R-:W-:Y:S02]  /*d4f0*/  ISETP.GE.AND P1, PT, R166.reuse, 0x19, PT ;  /* 0x00000019a600780c */ /* 0x040fe40003f26270 */
[----:B------:R-:W-:Y:S04]  /*d500*/  ISETP.LT.OR P0, PT, R165, 0x12, P0 ;  /* 0x00000012a500780c */ /* 0x000fe80000701670 */
[----:B------:R-:W-:Y:S02]  /*d510*/  FSEL R198, R21, -INF , !P0 ;  /* 0xff80000015c67808 */ /* 0x000fe40004000000 */
[----:B------:R-:W-:Y:S02]  /*d520*/  ISETP.GT.AND P0, PT, R163, 0x18, !P1 ;  /* 0x00000018a300780c */ /* 0x000fe40004f04270 */
[----:B------:R-:W-:Y:S02]  /*d530*/  P2R R21, PR, RZ, 0x2 ;  /* 0x00000002ff157803 */ /* 0x000fe40000000000 */
[----:B------:R-:W-:Y:S02]  /*d540*/  ISETP.LT.OR P0, PT, R165, 0x19, P0 ;  /* 0x00000019a500780c */ /* 0x000fe40000701670 */
[----:B------:R-:W-:Y:S02]  /*d550*/  ISETP.GE.AND P1, PT, R166, 0x1a, PT ;  /* 0x0000001aa600780c */ /* 0x000fe40003f26270 */
[----:B------:R-:W-:Y:S02]  /*d560*/  FSEL R174, R32, -INF , !P0 ;  /* 0xff80000020ae7808 */ /* 0x000fe40004000000 */
[----:B------:R-:W-:Y:S02]  /*d570*/  ISETP.GT.AND P0, PT, R163, 0x19, !P1 ;  /* 0x00000019a300780c */ /* 0x000fe40004f04270 */
[----:B------:R-:W-:Y:S02]  /*d580*/  P2R R17, PR, RZ, 0x2 ;  /* 0x00000002ff117803 */ /* 0x000fe40000000000 */
[----:B------:R-:W-:Y:S02]  /*d590*/  ISETP.LT.OR P0, PT, R165, 0x1a, P0 ;  /* 0x0000001aa500780c */ /* 0x000fe40000701670 */
[C---:B------:R-:W-:Y:S02]  /*d5a0*/  ISETP.GE.AND P1, PT, R166.reuse, 0x21, PT ;  /* 0x00000021a600780c */ /* 0x040fe40003f26270 */
[----:B------:R-:W-:Y:S02]  /*d5b0*/  FSEL R194, R33, -INF , !P0 ;  /* 0xff80000021c27808 */ /* 0x000fe40004000000 */
[----:B------:R-:W-:Y:S02]  /*d5c0*/  ISETP.GT.AND P0, PT, R163, 0x20, !P1 ;  /* 0x00000020a300780c */ /* 0x000fe40004f04270 */
[----:B------:R-:W-:Y:S02]  /*d5d0*/  P2R R5, PR, RZ, 0x2 ;  /* 0x00000002ff057803 */ /* 0x000fe40000000000 */
[----:B------:R-:W-:Y:S02]  /*d5e0*/  ISETP.LT.OR P0, PT, R165, 0x21, P0 ;  /* 0x00000021a500780c */ /* 0x000fe40000701670 */
[----:B------:R-:W-:Y:S02]  /*d5f0*/  ISETP.GE.AND P1, PT, R166, 0x22, PT ;  /* 0x00000022a600780c */ /* 0x000fe40003f26270 */
[----:B------:R-:W-:Y:S01]  /*d600*/  FSEL R180, R36, -INF , !P0 ;  /* 0xff80000024b47808 */ /* 0x000fe20004000000 */
[--C-:B-1----:R-:W-:Y:S01]  /*d610*/  IMAD.IADD R36, R158, 0x1, R20.reuse ;  /* 0x000000019e247824 */ /* 0x102fe200078e0214 */
[----:B------:R-:W-:Y:S02]  /*d620*/  ISETP.GT.AND P0, PT, R163, 0x21, !P1 ;  /* 0x00000021a300780c */ /* 0x000fe40004f04270 */
[----:B------:R-:W-:Y:S02]  /*d630*/  P2R R3, PR, RZ, 0x2 ;  /* 0x00000002ff037803 */ /* 0x000fe40000000000 */
[----:B------:R-:W-:Y:S02]  /*d640*/  ISETP.LT.OR P0, PT, R165, 0x22, P0 ;  /* 0x00000022a500780c */ /* 0x000fe40000701670 */
[----:B------:R-:W-:Y:S02]  /*d650*/  ISETP.GE.AND P1, PT, R166, 0x29, PT ;  /* 0x00000029a600780c */ /* 0x000fe40003f26270 */
[----:B------:R-:W-:Y:S01]  /*d660*/  FSEL R177, R37, -INF , !P0 ;  /* 0xff80000025b17808 */ /* 0x000fe20004000000 */
[----:B------:R-:W-:Y:S01]  /*d670*/  IMAD.IADD R37, R159, 0x1, R20 ;  /* 0x000000019f257824 */ /* 0x000fe200078e0214 */
[----:B------:R-:W-:Y:S02]  /*d680*/  ISETP.GT.AND P0, PT, R163, 0x28, !P1 ;  /* 0x00000028a300780c */ /* 0x000fe40004f04270 */
[----:B------:R-:W-:Y:S02]  /*d690*/  P2R R33, PR, RZ, 0x4 ;  /* 0x00000004ff217803 */ /* 0x000fe40000000000 */
[----:B------:R-:W-:Y:S04]  /*d6a0*/  ISETP.LT.OR P0, PT, R165, 0x29, P0 ;  /* 0x00000029a500780c */ /* 0x000fe80000701670 */
[----:B------:R-:W-:Y:S02]  /*d6b0*/  FSEL R173, R48, -INF , !P0 ;  /* 0xff80000030ad7808 */ /* 0x000fe40004000000 */
[----:B------:R-:W-:Y:S04]  /*d6c0*/  ISETP.GT.AND P0, PT, R163, RZ, !P2 ;  /* 0x000000ffa300720c */ /* 0x000fe80005704270 */
[----:B------:R-:W-:Y:S04]  /*d6d0*/  ISETP.LT.OR P0, PT, R165, 0x1, P0 ;  /* 0x00000001a500780c */ /* 0x000fe80000701670 */
[----:B------:R-:W-:Y:S02]  /*d6e0*/  FSEL R4, R4, -INF , !P0 ;  /* 0xff80000004047808 */ /* 0x000fe40004000000 */
[----:B------:R-:W-:Y:S04]  /*d6f0*/  ISETP.GE.AND P0, PT, R166, 0x2a, PT ;  /* 0x0000002aa600780c */ /* 0x000fe80003f06270 */
[----:B------:R-:W-:Y:S04]  /*d700*/  ISETP.GT.AND P2, PT, R163, 0x29, !P0 ;  /* 0x00000029a300780c */ /* 0x000fe80004744270 */
[----:B------:R-:W-:Y:S04]  /*d710*/  ISETP.LT.OR P2, PT, R165, 0x2a, P2 ;  /* 0x0000002aa500780c */ /* 0x000fe80001741670 */
[----:B------:R-:W-:Y:S02]  /*d720*/  FSEL R170, R49, -INF , !P2 ;  /* 0xff80000031aa7808 */ /* 0x000fe40005000000 */
[----:B------:R-:W-:Y:S11]  /*d730*/  PLOP3.LUT P2, PT, PT, PT, UP1, 0x40, 0x0 ;  /* 0x000000000000781c */ /* 0x000ff60003f4e818 */
[----:B------:R-:W-:Y:S02]  /*d740*/  @!UPT UIADD3 URZ, URZ, URZ, URZ ;  /* 0x0000003f3f3ff290 */ /* 0x000fe4000fffe03f */
        /* <DEDUP_REMOVED lines=15> */
.L_x_445:
[----:B------:R-:W-:Y:S04]  /*d840*/  MOV R20, c[0x0][0x32c] ;  /* 0x0000cb0000147a02 */ /* 0x000fe80000000f00 */
[----:B------:R-:W-:Y:S11]  /*d850*/  ISETP.NE.AND P2, PT, R20, 0x1, PT ;  /* 0x000000011400780c */ /* 0x000ff60003f45270 */
[----:B------:R-:W-:Y:S02]  /*d860*/  @!UPT UIADD3 URZ, URZ, URZ, URZ ;  /* 0x0000003f3f3ff290 */ /* 0x000fe4000fffe03f */
[----:B------:R-:W-:Y:S05]  /*d870*/  @P2 IMAD.HI.U32 R20, R32, c[0x0][0x330], RZ ;  /* 0x0000cc0020142a27 */ /* 0x000fea00078e00ff */
[----:B------:R-:W-:Y:S02]  /*d880*/  @P2 SHF.R.U32.HI R32, RZ, c[0x0][0x334], R20 ;  /* 0x0000cd00ff202a19 */ /* 0x000fe40000011614 */
.L_x_446:
[----:B------:R-:W-:Y:S05]  /*d890*/  BSYNC B0 ;  /* 0x0000000000007941 */ /* 0x000fea0003800000 */
.L_x_444:
[----:B------:R-:W-:Y:S05]  /*d8a0*/  IMAD R49, R32, c[0x0][0x32c], R157 ;  /* 0x0000cb0020317a24 */ /* 0x000fea00078e029d */
[----:B------:R-:W-:Y:S02]  /*d8b0*/  IADD3 R20, R49, c[0x0][0x32c], RZ ;  /* 0x0000cb0031147a10 */ /* 0x000fe40007ffe0ff */
[----:B------:R-:W-:Y:S02]  /*d8c0*/  IMNMX R36, R36, R49, !PT ;  /* 0x0000003124247217 */ /* 0x000fe40007800200 */
[----:B------:R-:W-:Y:S02]  /*d8d0*/  IMNMX R37, R37, R20, PT ;  /* 0x0000001425257217 */ /* 0x000fe40003800200 */
.L_x_443:
[----:B------:R-:W-:Y:S02]  /*d8e0*/  ISETP.NE.AND P2, PT, R154, RZ, PT ;  /* 0x000000ff9a00720c */ /* 0x000fe40003f45270 */
[----:B------:R-:W-:Y:S02]  /*d8f0*/  P2R R165, PR, RZ, 0x40 ;  /* 0x00000040ffa57803 */ /* 0x000fe40000000000 */
[----:B------:R-:W-:Y:S02]  /*d900*/  ISETP.GT.AND P2, PT, R161, 0x8, !P2 ;  /* 0x00000008a100780c */ /* 0x000fe40005744270 */
[----:B------:R-:W-:Y:S02]  /*d910*/  ISETP.NE.AND P6, PT, R21, RZ, PT ;  /* 0x000000ff1500720c */ /* 0x000fe40003fc5270 */
[----:B------:R-:W-:Y:S02]  /*d920*/  ISETP.LT.OR P2, PT, R162, 0x9, P2 ;  /* 0x00000009a200780c */ /* 0x000fe40001741670 */
[----:B------:R-:W-:Y:S02]  /*d930*/  P2R R163, PR, RZ, 0x20 ;  /* 0x00000020ffa37803 */ /* 0x000fe40000000000 */
[----:B------:R-:W-:Y:S02]  /*d940*/  FSEL R20, R18, -INF , !P2 ;  /* 0xff80000012147808 */ /* 0x000fe40005000000 */
[----:B------:R-:W-:Y:S02]  /*d950*/  ISETP.NE.AND P2, PT, R153, RZ, PT ;  /* 0x000000ff9900720c */ /* 0x000fe40003f45270 */
[----:B------:R-:W-:Y:S02]  /*d960*/  ISETP.NE.AND P5, PT, R17, RZ, PT ;  /* 0x000000ff1100720c */ /* 0x000fe40003fa5270 */
[----:B------:R-:W-:Y:S02]  /*d970*/  ISETP.GT.AND P2, PT, R161, 0x9, !P2 ;  /* 0x00000009a100780c */ /* 0x000fe40005744270 */
[----:B------:R-:W-:Y:S02]  /*d980*/  P2R R49, PR, RZ, 0x10 ;  /* 0x00000010ff317803 */ /* 0x000fe40000000000 */
[C---:B------:R-:W-:Y:S02]  /*d990*/  ISETP.LT.OR P2, PT, R162.reuse, 0xa, P2 ;  /* 0x0000000aa200780c */ /* 0x040fe40001741670 */
[----:B------:R-:W-:Y:S02]  /*d9a0*/  ISETP.NE.AND P4, PT, R5, RZ, PT ;  /* 0x000000ff0500720c */ /* 0x000fe40003f85270 */
[----:B------:R-:W-:Y:S02]  /*d9b0*/  FSEL R18, R19, -INF , !P2 ;  /* 0xff80000013127808 */ /* 0x000fe40005000000 */
[----:B------:R-:W-:Y:S02]  /*d9c0*/  ISETP.NE.AND P2, PT, R151, RZ, PT ;  /* 0x000000ff9700720c */ /* 0x000fe40003f45270 */
[----:B------:R-:W-:Y:S02]  /*d9d0*/  P2R R48, PR, RZ, 0x8 ;  /* 0x00000008ff307803 */ /* 0x000fe40000000000 */
[----:B------:R-:W-:Y:S02]  /*d9e0*/  ISETP.GT.AND P2, PT, R161, 0x10, !P2 ;  /* 0x00000010a100780c */ /* 0x000fe40005744270 */
[----:B------:R-:W-:Y:S02]  /*d9f0*/  ISETP.NE.AND P3, PT, R3, RZ, PT ;  /* 0x000000ff0300720c */ /* 0x000fe40003f65270 */
[----:B------:R-:W-:Y:S02]  /*da00*/  ISETP.LT.OR P2, PT, R162, 0x11, P2 ;  /* 0x00000011a200780c */ /* 0x000fe40001741670 */
[----:B------:R-:W-:Y:S02]  /*da10*/  P2R R19, PR, RZ, 0x40 ;  /* 0x00000040ff137803 */ /* 0x000fe40000000000 */
[----:B------:R-:W-:Y:S02]  /*da20*/  FSEL R172, R22, -INF , !P2 ;  /* 0xff80000016ac7808 */ /* 0x000fe40005000000 */
[----:B------:R-:W-:Y:S04]  /*da30*/  ISETP.NE.AND P2, PT, R149, RZ, PT ;  /* 0x000000ff9500720c */ /* 0x000fe80003f45270 */
[----:B------:R-:W-:Y:S04]  /*da40*/  ISETP.GT.AND P2, PT, R161, 0x11, !P2 ;  /* 0x00000011a100780c */ /* 0x000fe80005744270 */
[C---:B------:R-:W-:Y:S04]  /*da50*/  ISETP.LT.OR P2, PT, R162.reuse, 0x12, P2 ;  /* 0x00000012a200780c */ /* 0x040fe80001741670 */
[----:B------:R-:W-:Y:S02]  /*da60*/  FSEL R196, R23, -INF , !P2 ;  /* 0xff80000017c47808 */ /* 0x000fe40005000000 */
[----:B------:R-:W-:Y:S02]  /*da70*/  ISETP.GT.AND P2, PT, R161, 0x18, !P6 ;  /* 0x00000018a100780c */ /* 0x000fe40007744270 */
[----:B------:R-:W-:Y:S02]  /*da80*/  ISETP.NE.AND P6, PT, R33, RZ, PT ;  /* 0x000000ff2100720c */ /* 0x000fe40003fc5270 */
[----:B------:R-:W-:Y:S04]  /*da90*/  ISETP.LT.OR P2, PT, R162, 0x19, P2 ;  /* 0x00000019a200780c */ /* 0x000fe80001741670 */
[----:B------:R-:W-:Y:S02]  /*daa0*/  FSEL R182, R34, -INF , !P2 ;  /* 0xff80000022b67808 */ /* 0x000fe40005000000 */
[----:B------:R-:W-:Y:S04]  /*dab0*/  ISETP.GT.AND P2, PT, R161, 0x19, !P5 ;  /* 0x00000019a100780c */ /* 0x000fe80006f44270 */
[C---:B------:R-:W-:Y:S04]  /*dac0*/  ISETP.LT.OR P2, PT, R162.reuse, 0x1a, P2 ;  /* 0x0000001aa200780c */ /* 0x040fe80001741670 */
[----:B------:R-:W-:Y:S02]  /*dad0*/  FSEL R192, R35, -INF , !P2 ;  /* 0xff80000023c07808 */ /* 0x000fe40005000000 */
[C---:B------:R-:W-:Y:S04]  /*dae0*/  ISETP.GT.AND P2, PT, R161.reuse, 0x20, !P4 ;  /* 0x00000020a100780c */ /* 0x040fe80006744270 */
[----:B------:R-:W-:Y:S04]  /*daf0*/  ISETP.LT.OR P2, PT, R162, 0x21, P2 ;  /* 0x00000021a200780c */ /* 0x000fe80001741670 */
[----:B------:R-:W-:Y:S02]  /*db00*/  FSEL R178, R38, -INF , !P2 ;  /* 0xff80000026b27808 */ /* 0x000fe40005000000 */
[----:B------:R-:W-:Y:S04]  /*db10*/  ISETP.GT.AND P2, PT, R161, 0x21, !P3 ;  /* 0x00000021a100780c */ /* 0x000fe80005f44270 */
[C---:B------:R-:W-:Y:S04]  /*db20*/  ISETP.LT.OR P2, PT, R162.reuse, 0x22, P2 ;  /* 0x00000022a200780c */ /* 0x040fe80001741670 */
[----:B------:R-:W-:Y:S02]  /*db30*/  FSEL R176, R39, -INF , !P2 ;  /* 0xff80000027b07808 */ /* 0x000fe40005000000 */
[----:B------:R-:W-:Y:S04]  /*db40*/  ISETP.NE.AND P2, PT, R155, RZ, PT ;  /* 0x000000ff9b00720c */ /* 0x000fe80003f45270 */
[----:B------:R-:W-:Y:S04]  /*db50*/  ISETP.GT.AND P2, PT, R161, 0x1, !P2 ;  /* 0x00000001a100780c */ /* 0x000fe80005744270 */
[C---:B------:R-:W-:Y:S04]  /*db60*/  ISETP.LT.OR P2, PT, R162.reuse, 0x2, P2 ;  /* 0x00000002a200780c */ /* 0x040fe80001741670 */
[----:B------:R-:W-:Y:S02]  /*db70*/  FSEL R32, R7, -INF , !P2 ;  /* 0xff80000007207808 */ /* 0x000fe40005000000 */
[C---:B------:R-:W-:Y:S04]  /*db80*/  ISETP.GT.AND P2, PT, R161.reuse, RZ, !P6 ;  /* 0x000000ffa100720c */ /* 0x040fe80007744270 */
[----:B------:R-:W-:Y:S04]  /*db90*/  ISETP.LT.OR P2, PT, R162, 0x1, P2 ;  /* 0x00000001a200780c */ /* 0x000fe80001741670 */
[----:B------:R-:W-:Y:S02]  /*dba0*/  FSEL R6, R6, -INF , !P2 ;  /* 0xff80000006067808 */ /* 0x000fe40005000000 */
[C---:B------:R-:W-:Y:S04]  /*dbb0*/  ISETP.GT.AND P2, PT, R161.reuse, 0x28, !P1 ;  /* 0x00000028a100780c */ /* 0x040fe80004f44270 */
[----:B------:R-:W-:Y:S04]  /*dbc0*/  ISETP.LT.OR P2, PT, R162, 0x29, P2 ;  /* 0x00000029a200780c */ /* 0x000fe80001741670 */
[----:B------:R-:W-:Y:S02]  /*dbd0*/  FSEL R168, R50, -INF , !P2 ;  /* 0xff80000032a87808 */ /* 0x000fe40005000000 */
[----:B------:R-:W-:Y:S04]  /*dbe0*/  ISETP.GT.AND P2, PT, R161, 0x29, !P0 ;  /* 0x00000029a100780c */ /* 0x000fe80004744270 */
[----:B------:R-:W-:Y:S04]  /*dbf0*/  ISETP.LT.OR P2, PT, R162, 0x2a, P2 ;  /* 0x0000002aa200780c */ /* 0x000fe80001741670 */
[----:B------:R-:W-:Y:S02]  /*dc00*/  FSEL R166, R51, -INF , !P2 ;  /* 0xff80000033a67808 */ /* 0x000fe40005000000 */
[----:B------:R-:W-:Y:S02]  /*dc10*/  ISETP.GT.AND P2, PT, R36, RZ, !P6 ;  /* 0x000000ff2400720c */ /* 0x000fe40007744270 */
[----:B------:R-:W-:Y:S02]  /*dc20*/  ISETP.NE.AND P6, PT, R19, RZ, PT ;  /* 0x000000ff1300720c */ /* 0x000fe40003fc5270 */
[----:B------:R-:W-:Y:S04]  /*dc30*/  ISETP.LT.OR P2, PT, R37, 0x1, P2 ;  /* 0x000000012500780c */ /* 0x000fe80001741670 */
[----:B------:R-:W-:Y:S02]  /*dc40*/  FSEL R7, R8, -INF , !P2 ;  /* 0xff80000008077808 */ /* 0x000fe40005000000 */
[----:B------:R-:W-:Y:S04]  /*dc50*/  ISETP.NE.AND P2, PT, R155, RZ, PT ;  /* 0x000000ff9b00720c */ /* 0x000fe80003f45270 */
[----:B------:R-:W-:Y:S04]  /*dc60*/  ISETP.GT.AND P2, PT, R36, 0x1, !P2 ;  /* 0x000000012400780c */ /* 0x000fe80005744270 */
[----:B------:R-:W-:Y:S04]  /*dc70*/  ISETP.LT.OR P2, PT, R37, 0x2, P2 ;  /* 0x000000022500780c */ /* 0x000fe80001741670 */
[----:B------:R-:W-:Y:S02]  /*dc80*/  FSEL R22, R9, -INF , !P2 ;  /* 0xff80000009167808 */ /* 0x000fe40005000000 */
[----:B------:R-:W-:Y:S01]  /*dc90*/  ISETP.NE.AND P2, PT, R154, RZ, PT ;  /* 0x000000ff9a00720c */ /* 0x000fe20003f45270 */
[----:B------:R-:W1:Y:S03]  /*dca0*/  SHFL.IDX PT, R9, R160, 0x3, 0x1c1f ;  /* 0x007c1f00a0097f89 */ /* 0x000e6600000e0000 */
[----:B------:R-:W-:Y:S04]  /*dcb0*/  ISETP.GT.AND P2, PT, R36, 0x8, !P2 ;  /* 0x000000082400780c */ /* 0x000fe80005744270 */
[----:B------:R-:W-:Y:S04]  /*dcc0*/  ISETP.LT.OR P2, PT, R37, 0x9, P2 ;  /* 0x000000092500780c */ /* 0x000fe80001741670 */
[----:B------:R-:W-:Y:S02]  /*dcd0*/  FSEL R12, R12, -INF , !P2 ;  /* 0xff8000000c0c7808 */ /* 0x000fe40005000000 */
[----:B------:R-:W-:Y:S04]  /*dce0*/  ISETP.NE.AND P2, PT, R153, RZ, PT ;  /* 0x000000ff9900720c */ /* 0x000fe80003f45270 */
[----:B------:R-:W-:Y:S04]  /*dcf0*/  ISETP.GT.AND P2, PT, R36, 0x9, !P2 ;  /* 0x000000092400780c */ /* 0x000fe80005744270 */
[----:B------:R-:W-:Y:S01]  /*dd00*/  ISETP.LT.OR P2, PT, R37, 0xa, P2 ;  /* 0x0000000a2500780c */ /* 0x000fe20001741670 */
[--C-:B-1----:R-:W-:Y:S03]  /*dd10*/  IMAD.IADD R159, R159, 0x1, R9.reuse ;  /* 0x000000019f9f7824 */ /* 0x102fe600078e0209 */
[----:B------:R-:W-:Y:S01]  /*dd20*/  FSEL R8, R13, -INF , !P2 ;  /* 0xff8000000d087808 */ /* 0x000fe20005000000 */
[----:B------:R-:W-:Y:S01]  /*dd30*/  IMAD.IADD R158, R158, 0x1, R9 ;  /* 0x000000019e9e7824 */ /* 0x000fe200078e0209 */
        /* <DEDUP_REMOVED lines=47> */
.L_x_449:
[----:B------:R-:W-:Y:S04]  /*e030*/  MOV R9, c[0x0][0x32c] ;  /* 0x0000cb0000097a02 */ /* 0x000fe80000000f00 */
[----:B------:R-:W-:Y:S11]  /*e040*/  ISETP.NE.AND P2, PT, R9, 0x1, PT ;  /* 0x000000010900780c */ /* 0x000ff60003f45270 */
[----:B------:R-:W-:Y:S02]  /*e050*/  @!UPT UIADD3 URZ, URZ, URZ, URZ ;  /* 0x0000003f3f3ff290 */ /* 0x000fe4000fffe03f */
[----:B------:R-:W-:Y:S05]  /*e060*/  @P2 IMAD.HI.U32 R9, R24, c[0x0][0x330], RZ ;  /* 0x0000cc0018092a27 */ /* 0x000fea00078e00ff */
[----:B------:R-:W-:Y:S02]  /*e070*/  @P2 SHF.R.U32.HI R24, RZ, c[0x0][0x334], R9 ;  /* 0x0000cd00ff182a19 */ /* 0x000fe40000011609 */
.L_x_450:
[----:B------:R-:W-:Y:S05]  /*e080*/  BSYNC B0 ;  /* 0x0000000000007941 */ /* 0x000fea0003800000 */
.L_x_448:
[----:B------:R-:W-:Y:S05]  /*e090*/  IMAD R157, R24, c[0x0][0x32c], R157 ;  /* 0x0000cb00189d7a24 */ /* 0x000fea00078e029d */
[----:B------:R-:W-:Y:S02]  /*e0a0*/  IADD3 R24, R157, c[0x0][0x32c], RZ ;  /* 0x0000cb009d187a10 */ /* 0x000fe40007ffe0ff */
[----:B------:R-:W-:Y:S02]  /*e0b0*/  IMNMX R158, R158, R157, !PT ;  /* 0x0000009d9e9e7217 */ /* 0x000fe40007800200 */
[----:B------:R-:W-:Y:S02]  /*e0c0*/  IMNMX R159, R159, R24, PT ;  /* 0x000000189f9f7217 */ /* 0x000fe40003800200 */
.L_x_447:
[----:B------:R-:W-:Y:S01]  /*e0d0*/  ISETP.NE.AND P2, PT, R33, RZ, PT ;  /* 0x000000ff2100720c */ /* 0x000fe20003f45270 */
[----:B------:R-:W-:Y:S01]  /*e0e0*/  LDSM.16.MT88.4 R36, [R214+0xd00] ;  /* 0x000d0000d624783b */ /* 0x000fe20000004200 */
[C---:B------:R-:W-:Y:S02]  /*e0f0*/  ISETP.GT.AND P1, PT, R158.reuse, 0x28, !P1 ;  /* 0x000000289e00780c */ /* 0x040fe40004f24270 */
[----:B------:R-:W-:Y:S02]  /*e100*/  ISETP.GT.AND P2, PT, R158, RZ, !P2 ;  /* 0x000000ff9e00720c */ /* 0x000fe40005744270 */
[C---:B------:R-:W-:Y:S02]  /*e110*/  ISETP.LT.OR P1, PT, R159.reuse, 0x29, P1 ;  /* 0x000000299f00780c */ /* 0x040fe40000f21670 */
[----:B------:R-:W-:Y:S02]  /*e120*/  ISETP.LT.OR P2, PT, R159, 0x1, P2 ;  /* 0x000000019f00780c */ /* 0x000fe40001741670 */
[----:B------:R-:W-:Y:S02]  /*e130*/  FSEL R46, R46, -INF , !P1 ;  /* 0xff8000002e2e7808 */ /* 0x000fe40004800000 */
[----:B------:R-:W-:Y:S02]  /*e140*/  FSEL R13, R10, -INF , !P2 ;  /* 0xff8000000a0d7808 */ /* 0x000fe40005000000 */
[----:B------:R-:W-:Y:S02]  /*e150*/  ISETP.NE.AND P2, PT, R155, RZ, PT ;  /* 0x000000ff9b00720c */ /* 0x000fe40003f45270 */
[C---:B------:R-:W-:Y:S02]  /*e160*/  ISETP.GT.AND P0, PT, R158.reuse, 0x29, !P0 ;  /* 0x000000299e00780c */ /* 0x040fe40004704270 */
[----:B------:R-:W-:Y:S02]  /*e170*/  ISETP.GT.AND P2, PT, R158, 0x1, !P2 ;  /* 0x000000019e00780c */ /* 0x000fe40005744270 */
[C---:B------:R-:W-:Y:S02]  /*e180*/  ISETP.LT.OR P0, PT, R159.reuse, 0x2a, P0 ;  /* 0x0000002a9f00780c */ /* 0x040fe40000701670 */
[----:B------:R-:W-:Y:S02]  /*e190*/  ISETP.LT.OR P2, PT, R159, 0x2, P2 ;  /* 0x000000029f00780c */ /* 0x000fe40001741670 */
[----:B------:R-:W-:Y:S02]  /*e1a0*/  FSEL R23, R47, -INF , !P0 ;  /* 0xff8000002f177808 */ /* 0x000fe40004000000 */
        /* <DEDUP_REMOVED lines=49> */
[----:B------:R-:W-:Y:S01]  /*e4c0*/  ISETP.GT.AND P2, PT, R158, 0x21, !P2 ;  /* 0x000000219e00780c */ /* 0x000fe20005744270 */
[----:B------:R-:W-:Y:S01]  /*e4d0*/  SHFL.BFLY PT, R149, R24, 0x2, 0x1f ;  /* 0x0c401f0018957f89 */ /* 0x000fe200000e0000 */
[----:B------:R-:W-:Y:S02]  /*e4e0*/  FMNMX.FTZ R3, R194, R3, !PT ;  /* 0x00000003c2037209 */ /* 0x000fe40007810000 */
[----:B------:R-:W-:Y:S02]  /*e4f0*/  ISETP.LT.OR P2, PT, R159, 0x22, P2 ;  /* 0x000000229f00780c */ /* 0x000fe40001741670 */
[----:B------:R-:W-:Y:S02]  /*e500*/  FMNMX.FTZ R10, R180, R3, !PT ;  /* 0x00000003b40a7209 */ /* 0x000fe40007810000 */
[----:B------:R-:W-:Y:S02]  /*e510*/  FSEL R49, R43, -INF , !P2 ;  /* 0xff8000002b317808 */ /* 0x000fe40005000000 */
[----:B------:R-:W-:Y:S04]  /*e520*/  FMNMX.FTZ R10, R177, R10, !PT ;  /* 0x0000000ab10a7209 */ /* 0x000fe80007810000 */
[----:B------:R-:W-:Y:S04]  /*e530*/  FMNMX.FTZ R3, R173, R10, !PT ;  /* 0x0000000aad037209 */ /* 0x000fe80007810000 */
[----:B------:R-:W-:Y:S02]  /*e540*/  FMNMX.FTZ R5, R170, R3, !PT ;  /* 0x00000003aa057209 */ /* 0x000fe40007810000 */
[----:B------:R-:W-:Y:S03]  /*e550*/  FMNMX.FTZ R3, R7, R2, !PT ;  /* 0x0000000207037209 */ /* 0x000fe60007810000 */
[----:B------:R-:W1:Y:S01]  /*e560*/  SHFL.BFLY PT, R10, R5, 0x2, 0x1f ;  /* 0x0c401f00050a7f89 */ /* 0x000e6200000e0000 */
[----:B------:R-:W-:Y:S04]  /*e570*/  FMNMX.FTZ R3, R22, R3, !PT ;  /* 0x0000000316037209 */ /* 0x000fe80007810000 */
[----:B------:R-:W-:Y:S04]  /*e580*/  FMNMX.FTZ R3, R12, R3, !PT ;  /* 0x000000030c037209 */ /* 0x000fe80007810000 */
[----:B------:R-:W-:Y:S04]  /*e590*/  FMNMX.FTZ R3, R8, R3, !PT ;  /* 0x0000000308037209 */ /* 0x000fe80007810000 */
[----:B------:R-:W-:Y:S04]  /*e5a0*/  FMNMX.FTZ R3, R184, R3, !PT ;  /* 0x00000003b8037209 */ /* 0x000fe80007810000 */
[----:B------:R-:W-:Y:S04]  /*e5b0*/  FMNMX.FTZ R3, R190, R3, !PT ;  /* 0x00000003be037209 */ /* 0x000fe80007810000 */
[----:B------:R-:W-:Y:S02]  /*e5c0*/  FMNMX.FTZ R3, R186, R3, !PT ;  /* 0x00000003ba037209 */ /* 0x000fe40007810000 */
[----:B-1----:R-:W-:Y:S02]  /*e5d0*/  FMNMX.FTZ R10, R5, R10, !PT ;  /* 0x0000000a050a7209 */ /* 0x002fe40007810000 */
[----:B------:R-:W-:Y:S02]  /*e5e0*/  FMNMX.FTZ R14, R188, R3, !PT ;  /* 0x00000003bc0e7209 */ /* 0x000fe40007810000 */
[----:B------:R-:W-:Y:S01]  /*e5f0*/  FMNMX.FTZ R149, R24, R149, !PT ;  /* 0x0000009518957209 */ /* 0x000fe20007810000 */
[----:B------:R-:W1:Y:S01]  /*e600*/  SHFL.BFLY PT, R151, R10, 0x1, 0x1f ;  /* 0x0c201f000a977f89 */ /* 0x000e6200000e0000 */
[----:B------:R-:W-:Y:S04]  /*e610*/  FMNMX.FTZ R3, R171, R14, !PT ;  /* 0x0000000eab037209 */ /* 0x000fe80007810000 */
[----:B------:R-:W-:Y:S03]  /*e620*/  FMNMX.FTZ R3, R50, R3, !PT ;  /* 0x0000000332037209 */ /* 0x000fe60007810000 */
[----:B------:R-:W2:Y:S01]  /*e630*/  SHFL.BFLY PT, R14, R149, 0x1, 0x1f ;  /* 0x0c201f00950e7f89 */ /* 0x000ea200000e0000 */
[----:B------:R-:W-:Y:S02]  /*e640*/  FMNMX.FTZ R24, R48, R3, !PT ;  /* 0x0000000330187209 */ /* 0x000fe40007810000 */
[----:B-1----:R-:W-:Y:S02]  /*e650*/  FMNMX.FTZ R151, R10, R151, !PT ;  /* 0x000000970a977209 */ /* 0x002fe40007810000 */
[----:B------:R-:W-:Y:S02]  /*e660*/  FMNMX.FTZ R10, R45, R24, !PT ;  /* 0x000000182d0a7209 */ /* 0x000fe40007810000 */
[C---:B------:R-:W-:Y:S01]  /*e670*/  FSETP.NEU.FTZ.AND P2, PT, R151.reuse, -INF , PT ;  /* 0xff8000009700780b */ /* 0x040fe20003f5d000 */
[----:B------:R-:W-:Y:S02]  /*e680*/  FMUL.FTZ R185, R151, c[0x0][0x2d0] ;  /* 0x0000b40097b97a20 */ /* 0x000fe40000410000 */
[----:B------:R-:W1:Y:S01]  /*e690*/  SHFL.BFLY PT, R3, R10, 0x2, 0x1f ;  /* 0x0c401f000a037f89 */ /* 0x000e6200000e0000 */
[----:B--2---:R-:W-:Y:S02]  /*e6a0*/  FMNMX.FTZ R149, R149, R14, !PT ;  /* 0x0000000e95957209 */ /* 0x004fe40007810000 */
[----:B------:R-:W-:Y:S02]  /*e6b0*/  FSEL R185, R185, RZ, P2 ;  /* 0x000000ffb9b97208 */ /* 0x000fe40001000000 */
[C---:B------:R-:W-:Y:S01]  /*e6c0*/  FSETP.NEU.FTZ.AND P1, PT, R149.reuse, -INF , PT ;  /* 0xff8000009500780b */ /* 0x040fe20003f3d000 */
[----:B------:R-:W-:Y:S02]  /*e6d0*/  FMUL.FTZ R181, R149, c[0x0][0x2d0] ;  /* 0x0000b40095b57a20 */ /* 0x000fe40000410000 */
[--C-:B------:R-:W-:Y:S01]  /*e6e0*/  FFMA.FTZ R154, R4, c[0x0][0x2d0], -R185.reuse ;  /* 0x0000b400049a7a23 */ /* 0x100fe200000108b9 */
[----:B------:R-:W-:Y:S01]  /*e6f0*/  FMNMX.FTZ R4, R13, R0, !PT ;  /* 0x000000000d047209 */ /* 0x000fe20007810000 */
[--C-:B------:R-:W-:Y:S01]  /*e700*/  FFMA.FTZ R157, R16, c[0x0][0x2d0], -R185.reuse ;  /* 0x0000b400109d7a23 */ /* 0x100fe200000108b9 */
[----:B------:R-:W-:Y:S01]  /*e710*/  FSEL R181, R181, RZ, P1 ;  /* 0x000000ffb5b57208 */ /* 0x000fe20000800000 */
[--C-:B------:R-:W-:Y:S01]  /*e720*/  FFMA.FTZ R153, R156, c[0x0][0x2d0], -R185.reuse ;  /* 0x0000b4009c997a23 */ /* 0x100fe200000108b9 */
[----:B------:R-:W-:Y:S01]  /*e730*/  FMNMX.FTZ R4, R11, R4, !PT ;  /* 0x000000040b047209 */ /* 0x000fe20007810000 */
[----:B------:R-:W-:Y:S01]  /*e740*/  FFMA.FTZ R152, R152, c[0x0][0x2d0], -R185 ;  /* 0x0000b40098987a23 */ /* 0x000fe200000108b9 */
[----:B------:R-:W-:Y:S01]  /*e750*/  MUFU.EX2 R154, R154 ;  /* 0x0000009a009a7308 */ /* 0x000fe20000000800 */
[--C-:B------:R-:W-:Y:S01]  /*e760*/  FFMA.FTZ R155, R6, c[0x0][0x2d0], -R181.reuse ;  /* 0x0000b400069b7a23 */ /* 0x100fe200000108b5 */
[----:B------:R-:W-:Y:S01]  /*e770*/  FMNMX.FTZ R4, R9, R4, !PT ;  /* 0x0000000409047209 */ /* 0x000fe20007810000 */
[--C-:B------:R-:W-:Y:S02]  /*e780*/  FFMA.FTZ R160, R18, c[0x0][0x2d0], -R181.reuse ;  /* 0x0000b40012a07a23 */ /* 0x100fe400000108b5 */
[----:B------:R-:W-:Y:S01]  /*e790*/  LDSM.16.MT88.4 R16, [R214+0x100] ;  /* 0x00010000d610783b */ /* 0x000fe20000004200 */
[----:B------:R-:W-:Y:S01]  /*e7a0*/  FMNMX.FTZ R4, R15, R4, !PT ;  /* 0x000000040f047209 */ /* 0x000fe20007810000 */
[--C-:B------:R-:W-:Y:S01]  /*e7b0*/  FFMA.FTZ R156, R32, c[0x0][0x2d0], -R181.reuse ;  /* 0x0000b400209c7a23 */ /* 0x100fe200000108b5 */
[----:B-1----:R-:W-:Y:S01]  /*e7c0*/  FMNMX.FTZ R10, R10, R3, !PT ;  /* 0x000000030a0a7209 */ /* 0x002fe20007810000 */
[----:B------:R-:W-:Y:S01]  /*e7d0*/  FFMA.FTZ R161, R20, c[0x0][0x2d0], -R181 ;  /* 0x0000b40014a17a23 */ /* 0x000fe200000108b5 */
[----:B------:R-:W-:Y:S01]  /*e7e0*/  FMNMX.FTZ R4, R195, R4, !PT ;  /* 0x00000004c3047209 */ /* 0x000fe20007810000 */
[----:B------:R-:W1:Y:S02]  /*e7f0*/  MUFU.EX2 R153, R153 ;  /* 0x0000009900997308 */ /* 0x000e640000000800 */
[----:B------:R-:W-:Y:S01]  /*e800*/  LDSM.16.MT88.4 R32, [R212+0x100] ;  /* 0x00010000d420783b */ /* 0x000fe20000004200 */
[----:B------:R-:W-:Y:S01]  /*e810*/  FFMA.FTZ R179, R194, c[0x0][0x2d0], -R185 ;  /* 0x0000b400c2b37a23 */ /* 0x000fe200000108b9 */
[----:B------:R-:W-:Y:S01]  /*e820*/  FMNMX.FTZ R4, R191, R4, !PT ;  /* 0x00000004bf047209 */ /* 0x000fe20007810000 */
[----:B------:R-:W-:Y:S02]  /*e830*/  FFMA.FTZ R183, R192, c[0x0][0x2d0], -R181 ;  /* 0x0000b400c0b77a23 */ /* 0x000fe400000108b5 */
[--C-:B------:R-:W-:Y:S01]  /*e840*/  FFMA.FTZ R164, R164, c[0x0][0x2d0], -R185.reuse ;  /* 0x0000b400a4a47a23 */ /* 0x100fe200000108b9 */
[----:B------:R-:W-:Y:S01]  /*e850*/  FMNMX.FTZ R4, R193, R4, !PT ;  /* 0x00000004c1047209 */ /* 0x000fe20007810000 */
[--C-:B------:R-:W-:Y:S01]  /*e860*/  FFMA.FTZ R169, R198, c[0x0][0x2d0], -R185.reuse ;  /* 0x0000b400c6a97a23 */ /* 0x100fe200000108b9 */
[----:B------:R-:W2:Y:S01]  /*e870*/  SHFL.BFLY PT, R3, R10, 0x1, 0x1f ;  /* 0x0c201f000a037f89 */ /* 0x000ea200000e0000 */
[----:B------:R-:W-:Y:S01]  /*e880*/  MUFU.EX2 R152, R152 ;  /* 0x0000009800987308 */ /* 0x000fe20000000800 */
[----:B------:R-:W-:Y:S01]  /*e890*/  FMNMX.FTZ R4, R41, R4, !PT ;  /* 0x0000000429047209 */ /* 0x000fe20007810000 */
[--C-:B------:R-:W-:Y:S02]  /*e8a0*/  FFMA.FTZ R174, R174, c[0x0][0x2d0], -R185.reuse ;  /* 0x0000b400aeae7a23 */ /* 0x100fe400000108b9 */
[--C-:B------:R-:W-:Y:S01]  /*e8b0*/  FFMA.FTZ R180, R180, c[0x0][0x2d0], -R185.reuse ;  /* 0x0000b400b4b47a23 */ /* 0x100fe200000108b9 */
[----:B------:R-:W-:Y:S01]  /*e8c0*/  FMNMX.FTZ R4, R51, R4, !PT ;  /* 0x0000000433047209 */ /* 0x000fe20007810000 */
[--C-:B------:R-:W-:Y:S02]  /*e8d0*/  FFMA.FTZ R177, R177, c[0x0][0x2d0], -R185.reuse ;  /* 0x0000b400b1b17a23 */ /* 0x100fe400000108b9 */
[--C-:B------:R-:W-:Y:S01]  /*e8e0*/  FFMA.FTZ R173, R173, c[0x0][0x2d0], -R185.reuse ;  /* 0x0000b400adad7a23 */ /* 0x100fe200000108b9 */
[----:B------:R-:W-:Y:S01]  /*e8f0*/  FMNMX.FTZ R5, R49, R4, !PT ;  /* 0x0000000431057209 */ /* 0x000fe20007810000 */
[----:B------:R-:W3:Y:S01]  /*e900*/  MUFU.EX2 R157, R157 ;  /* 0x0000009d009d7308 */ /* 0x000ee20000000800 */
[----:B------:R-:W-:Y:S02]  /*e910*/  FFMA.FTZ R185, R170, c[0x0][0x2d0], -R185 ;  /* 0x0000b400aab97a23 */ /* 0x000fe400000108b9 */
[----:B------:R-:W-:Y:S01]  /*e920*/  FMNMX.FTZ R6, R46, R5, !PT ;  /* 0x000000052e067209 */ /* 0x000fe20007810000 */
[--C-:B------:R-:W-:Y:S01]  /*e930*/  FFMA.FTZ R172, R172, c[0x0][0x2d0], -R181.reuse ;  /* 0x0000b400acac7a23 */ /* 0x100fe200000108b5 */
[----:B-1----:R-:W-:Y:S01]  /*e940*/  F2FP.PACK_AB R24, R153, R154 ;  /* 0x0000009a9918723e */ /* 0x002fe200000000ff */
[--C-:B------:R-:W-:Y:S01]  /*e950*/  FFMA.FTZ R175, R196, c[0x0][0x2d0], -R181.reuse ;  /* 0x0000b400c4af7a23 */ /* 0x100fe200000108b5 */
[----:B------:R-:W-:Y:S01]  /*e960*/  FMNMX.FTZ R4, R23, R6, !PT ;  /* 0x0000000617047209 */ /* 0x000fe20007810000 */
[--C-:B------:R-:W-:Y:S02]  /*e970*/  FFMA.FTZ R182, R182, c[0x0][0x2d0], -R181.reuse ;  /* 0x0000b400b6b67a23 */ /* 0x100fe400000108b5 */
[----:B------:R-:W-:Y:S01]  /*e980*/  MUFU.EX2 R155, R155 ;  /* 0x0000009b009b7308 */ /* 0x000fe20000000800 */
[--C-:B------:R-:W-:Y:S01]  /*e990*/  FFMA.FTZ R178, R178, c[0x0][0x2d0], -R181.reuse ;  /* 0x0000b400b2b27a23 */ /* 0x100fe200000108b5 */
[----:B------:R-:W1:Y:S01]  /*e9a0*/  SHFL.BFLY PT, R5, R4, 0x2, 0x1f ;  /* 0x0c401f0004057f89 */ /* 0x000e6200000e0000 */
[----:B--2---:R-:W-:Y:S01]  /*e9b0*/  FMNMX.FTZ R3, R10, R3, !PT ;  /* 0x000000030a037209 */ /* 0x004fe20007810000 */
[----:B------:R-:W-:Y:S03]  /*e9c0*/  FFMA.FTZ R168, R168, c[0x0][0x2d0], -R181 ;  /* 0x0000b400a8a87a23 */ /* 0x000fe600000108b5 */
[C---:B------:R-:W-:Y:S01]  /*e9d0*/  FSETP.NEU.FTZ.AND P0, PT, R3.reuse, -INF , PT ;  /* 0xff8000000300780b */ /* 0x040fe20003f1d000 */
[----:B------:R-:W-:Y:S02]  /*e9e0*/  FMUL.FTZ R47, R3, c[0x0][0x2d0] ;  /* 0x0000b400032f7a20 */ /* 0x000fe40000410000 */
[----:B------:R-:W2:Y:S03]  /*e9f0*/  MUFU.EX2 R156, R156 ;  /* 0x0000009c009c7308 */ /* 0x000ea60000000800 */
[----:B------:R-:W-:Y:S02]  /*ea00*/  FSEL R47, R47, RZ, P0 ;  /* 0x000000ff2f2f7208 */ /* 0x000fe40000000000 */
[----:B---3--:R-:W-:Y:S03]  /*ea10*/  F2FP.PACK_AB R26, R157, R152 ;  /* 0x000000989d1a723e */ /* 0x008fe600000000ff */
[--C-:B------:R-:W-:Y:S02]  /*ea20*/  FFMA.FTZ R158, R22, c[0x0][0x2d0], -R47.reuse ;  /* 0x0000b400169e7a23 */ /* 0x100fe4000001082f */
[--C-:B------:R-:W-:Y:S01]  /*ea30*/  FFMA.FTZ R159, R7, c[0x0][0x2d0], -R47.reuse ;  /* 0x0000b400079f7a23 */ /* 0x100fe2000001082f */
[----:B------:R-:W-:Y:S01]  /*ea40*/  FSEL R7, R151, RZ, P2 ;  /* 0x000000ff97077208 */ /* 0x000fe20001000000 */
[----:B------:R-:W-:Y:S01]  /*ea50*/  MUFU.EX2 R161, R161 ;  /* 0x000000a100a17308 */ /* 0x000fe20000000800 */
[--C-:B------:R-:W-:Y:S02]  /*ea60*/  FFMA.FTZ R163, R12, c[0x0][0x2d0], -R47.reuse ;  /* 0x0000b4000ca37a23 */ /* 0x100fe4000001082f */
[--C-:B------:R-:W-:Y:S01]  /*ea70*/  FFMA.FTZ R162, R8, c[0x0][0x2d0], -R47.reuse ;  /* 0x0000b40008a27a23 */ /* 0x100fe2000001082f */
[----:B-1----:R-:W-:Y:S01]  /*ea80*/  FMNMX.FTZ R5, R4, R5, !PT ;  /* 0x0000000504057209 */ /* 0x002fe20007810000 */
[----:B------:R-:W-:Y:S01]  /*ea90*/  FADD.FTZ R4, -R7, R150 ;  /* 0x0000009607047221 */ /* 0x000fe20000010100 */
[----:B------:R-:W-:Y:S01]  /*eaa0*/  FSEL R7, R149, RZ, P1 ;  /* 0x000000ff95077208 */ /* 0x000fe20000800000 */
[--C-:B------:R-:W-:Y:S02]  /*eab0*/  FFMA.FTZ R184, R184, c[0x0][0x2d0], -R47.reuse ;  /* 0x0000b400b8b87a23 */ /* 0x100fe4000001082f */
[----:B------:R-:W1:Y:S01]  /*eac0*/  SHFL.BFLY PT, R22, R5, 0x1, 0x1f ;  /* 0x0c201f0005167f89 */ /* 0x000e6200000e0000 */
[----:B------:R-:W-:Y:S01]  /*ead0*/  FMUL.FTZ R21, R4, c[0x0][0x2d0] ;  /* 0x0000b40004157a20 */ /* 0x000fe20000410000 */
[----:B------:R-:W3:Y:S01]  /*eae0*/  MUFU.EX2 R160, R160 ;  /* 0x000000a000a07308 */ /* 0x000ee20000000800 */
[----:B------:R-:W-:Y:S01]  /*eaf0*/  FADD.FTZ R4, -R7, R148 ;  /* 0x0000009407047221 */ /* 0x000fe20000010100 */
[----:B------:R-:W-:Y:S01]  /*eb00*/  FSEL R7, R3, RZ, P0 ;  /* 0x000000ff03077208 */ /* 0x000fe20000000000 */
[--C-:B------:R-:W-:Y:S01]  /*eb10*/  FFMA.FTZ R187, R190, c[0x0][0x2d0], -R47.reuse ;  /* 0x0000b400bebb7a23 */ /* 0x100fe2000001082f */
[----:B--2---:R-:W-:Y:S01]  /*eb20*/  F2FP.PACK_AB R25, R156, R155 ;  /* 0x0000009b9c19723e */ /* 0x004fe200000000ff */
[----:B------:R-:W-:Y:S02]  /*eb30*/  FMUL.FTZ R20, R4, c[0x0][0x2d0] ;  /* 0x0000b40004147a20 */ /* 0x000fe40000410000 */
[----:B------:R-:W-:Y:S02]  /*eb40*/  FADD.FTZ R2, -R7, R2 ;  /* 0x0000000207027221 */ /* 0x000fe40000010100 */
[--C-:B------:R-:W-:Y:S01]  /*eb50*/  FFMA.FTZ R186, R186, c[0x0][0x2d0], -R47.reuse ;  /* 0x0000b400baba7a23 */ /* 0x100fe2000001082f */
[----:B------:R-:W2:Y:S01]  /*eb60*/  MUFU.EX2 R21, R21 ;  /* 0x0000001500157308 */ /* 0x000ea20000000800 */
[----:B------:R-:W-:Y:S02]  /*eb70*/  FMUL.FTZ R6, R2, c[0x0][0x2d0] ;  /* 0x0000b40002067a20 */ /* 0x000fe40000410000 */
[----:B------:R-:W-:Y:S07]  /*eb80*/  FFMA.FTZ R189, R188, c[0x0][0x2d0], -R47 ;  /* 0x0000b400bcbd7a23 */ /* 0x000fee000001082f */
[----:B------:R-:W4:Y:S01]  /*eb90*/  MUFU.EX2 R20, R20 ;  /* 0x0000001400147308 */ /* 0x000f220000000800 */
[----:B-1----:R-:W-:Y:S02]  /*eba0*/  FMNMX.FTZ R22, R5, R22, !PT ;  /* 0x0000001605167209 */ /* 0x002fe40007810000 */
[----:B---3--:R-:W-:Y:S02]  /*ebb0*/  F2FP.PACK_AB R27, R160, R161 ;  /* 0x000000a1a01b723e */ /* 0x008fe400000000ff */
[C---:B------:R-:W-:Y:S01]  /*ebc0*/  FSETP.NEU.FTZ.AND P0, PT, R22.reuse, -INF , PT ;  /* 0xff8000001600780b */ /* 0x040fe20003f1d000 */
[C---:B------:R-:W-:Y:S03]  /*ebd0*/  FMUL.FTZ R44, R22.reuse, c[0x0][0x2d0] ;  /* 0x0000b400162c7a20 */ /* 0x040fe60000410000 */
[----:B------:R-:W-:Y:S01]  /*ebe0*/  FSEL R5, R22, RZ, P0 ;  /* 0x000000ff16057208 */ /* 0x000fe20000000000 */
[----:B------:R1:W3:Y:S01]  /*ebf0*/  MUFU.EX2 R2, R6 ;  /* 0x0000000600027308 */ /* 0x0002e20000000800 */
[----:B------:R-:W-:Y:S01]  /*ec00*/  FSEL R44, R44, RZ, P0 ;  /* 0x000000ff2c2c7208 */ /* 0x000fe20000000000 */
[----:B--2---:R-:W-:Y:S01]  /*ec10*/  FMUL.FTZ R4, R21, R144 ;  /* 0x0000009015047220 */ /* 0x004fe20000410000 */
[C---:B------:R-:W-:Y:S01]  /*ec20*/  ISETP.GT.AND P0, PT, R230.reuse, R219, PT ;  /* 0x000000dbe600720c */ /* 0x040fe20003f04270 */
[----:B------:R-:W-:Y:S01]  /*ec30*/  FADD.FTZ R5, -R5, R0 ;  /* 0x0000000005057221 */ /* 0x000fe20000010100 */
[----:B------:R-:W-:Y:S01]  /*ec40*/  IADD3 R230, R230, -0x1, RZ ;  /* 0xffffffffe6e67810 */ /* 0x000fe20007ffe0ff */
[--C-:B------:R-:W-:Y:S02]  /*ec50*/  FFMA.FTZ R167, R13, c[0x0][0x2d0], -R44.reuse ;  /* 0x0000b4000da77a23 */ /* 0x100fe4000001082c */
[--C-:B------:R-:W-:Y:S02]  /*ec60*/  FFMA.FTZ R150, R11, c[0x0][0x2d0], -R44.reuse ;  /* 0x0000b4000b967a23 */ /* 0x100fe4000001082c */
[----:B------:R-:W-:Y:S01]  /*ec70*/  MUFU.EX2 R159, R159 ;  /* 0x0000009f009f7308 */ /* 0x000fe20000000800 */
[--C-:B------:R-:W-:Y:S02]  /*ec80*/  FFMA.FTZ R165, R9, c[0x0][0x2d0], -R44.reuse ;  /* 0x0000b40009a57a23 */ /* 0x100fe4000001082c */
[--C-:B------:R-:W-:Y:S02]  /*ec90*/  FFMA.FTZ R148, R15, c[0x0][0x2d0], -R44.reuse ;  /* 0x0000b4000f947a23 */ /* 0x100fe4000001082c */
[----:B------:R-:W-:Y:S02]  /*eca0*/  FMUL.FTZ R0, R5, c[0x0][0x2d0] ;  /* 0x0000b40005007a20 */ /* 0x000fe40000410000 */
[C---:B------:R-:W-:Y:S02]  /*ecb0*/  FMUL.FTZ R5, R21.reuse, R145 ;  /* 0x0000009115057220 */ /* 0x040fe40000410000 */
[C---:B----4-:R-:W-:Y:S01]  /*ecc0*/  FMUL.FTZ R7, R20.reuse, R147 ;  /* 0x0000009314077220 */ /* 0x050fe20000410000 */
[----:B------:R-:W2:Y:S01]  /*ecd0*/  MUFU.EX2 R158, R158 ;  /* 0x0000009e009e7308 */ /* 0x000ea20000000800 */
[C---:B------:R-:W-:Y:S02]  /*ece0*/  FMUL.FTZ R100, R21.reuse, R100 ;  /* 0x0000006415647220 */ /* 0x040fe40000410000 */
[----:B------:R-:W-:Y:S02]  /*ecf0*/  FMUL.FTZ R101, R21, R101 ;  /* 0x0000006515657220 */ /* 0x000fe40000410000 */
[----:B-1----:R-:W-:Y:S02]  /*ed00*/  FMUL.FTZ R6, R20, R146 ;  /* 0x0000009214067220 */ /* 0x002fe40000410000 */
[--C-:B------:R-:W-:Y:S02]  /*ed10*/  FFMA.FTZ R190, R41, c[0x0][0x2d0], -R44.reuse ;  /* 0x0000b40029be7a23 */ /* 0x100fe4000001082c */
[----:B------:R-:W-:Y:S01]  /*ed20*/  LDSM.16.MT88.4 R40, [R212+0x500] ;  /* 0x00050000d428783b */ /* 0x000fe20000004200 */
[----:B------:R-:W-:Y:S01]  /*ed30*/  MUFU.EX2 R163, R163 ;  /* 0x000000a300a37308 */ /* 0x000fe20000000800 */
[--C-:B------:R-:W-:Y:S01]  /*ed40*/  FFMA.FTZ R192, R51, c[0x0][0x2d0], -R44.reuse ;  /* 0x0000b40033c07a23 */ /* 0x100fe2000001082c */
[-C--:B------:R-:W-:Y:S01]  /*ed50*/  HMMA.16816.F32 R4, R24, R16.reuse, R4 ;  /* 0x000000101804723c */ /* 0x080fe20000001804 */
[C---:B---3--:R-:W-:Y:S02]  /*ed60*/  FMUL.FTZ R8, R2.reuse, R140 ;  /* 0x0000008c02087220 */ /* 0x048fe40000410000 */
[C---:B------:R-:W-:Y:S02]  /*ed70*/  FMUL.FTZ R9, R2.reuse, R141 ;  /* 0x0000008d02097220 */ /* 0x040fe40000410000 */
[C---:B------:R-:W-:Y:S02]  /*ed80*/  FMUL.FTZ R12, R2.reuse, R136 ;  /* 0x00000088020c7220 */ /* 0x040fe40000410000 */
[----:B------:R-:W-:Y:S01]  /*ed90*/  FMUL.FTZ R13, R2, R137 ;  /* 0x00000089020d7220 */ /* 0x000fe20000410000 */
[----:B------:R-:W1:Y:S01]  /*eda0*/  MUFU.EX2 R162, R162 ;  /* 0x000000a200a27308 */ /* 0x000e620000000800 */
[----:B------:R-:W-:Y:S03]  /*edb0*/  FMUL.FTZ R102, R20, R102 ;  /* 0x0000006614667220 */ /* 0x000fe60000410000 */
[----:B--2---:R-:W-:Y:S01]  /*edc0*/  F2FP.PACK_AB R28, R158, R159 ;  /* 0x0000009f9e1c723e */ /* 0x004fe200000000ff */
[C---:B------:R-:W-:Y:S02]  /*edd0*/  FMUL.FTZ R103, R20.reuse, R103 ;  /* 0x0000006714677220 */ /* 0x040fe40000410000 */
[C---:B------:R-:W-:Y:S02]  /*ede0*/  FMUL.FTZ R104, R21.reuse, R104 ;  /* 0x0000006815687220 */ /* 0x040fe40000410000 */
[----:B------:R-:W-:Y:S01]  /*edf0*/  FMUL.FTZ R105, R21, R105 ;  /* 0x0000006915697220 */ /* 0x000fe20000410000 */
[----:B------:R-:W-:Y:S01]  /*ee00*/  MUFU.EX2 R167, R167 ;  /* 0x000000a700a77308 */ /* 0x000fe20000000800 */
[C---:B------:R-:W-:Y:S02]  /*ee10*/  FMUL.FTZ R106, R20.reuse, R106 ;  /* 0x0000006a146a7220 */ /* 0x040fe40000410000 */
[----:B------:R-:W-:Y:S02]  /*ee20*/  FMUL.FTZ R107, R20, R107 ;  /* 0x0000006b146b7220 */ /* 0x000fe40000410000 */
[C---:B------:R-:W-:Y:S02]  /*ee30*/  FMUL.FTZ R108, R2.reuse, R108 ;  /* 0x0000006c026c7220 */ /* 0x040fe40000410000 */
[----:B------:R-:W-:Y:S02]  /*ee40*/  FMUL.FTZ R109, R2, R109 ;  /* 0x0000006d026d7220 */ /* 0x000fe40000410000 */
[--C-:B------:R-:W-:Y:S01]  /*ee50*/  FFMA.FTZ R197, R49, c[0x0][0x2d0], -R44.reuse ;  /* 0x0000b40031c57a23 */ /* 0x100fe2000001082c */
[----:B------:R-:W2:Y:S01]  /*ee60*/  MUFU.EX2 R150, R150 ;  /* 0x0000009600967308 */ /* 0x000ea20000000800 */
[--C-:B------:R-:W-:Y:S02]  /*ee70*/  FFMA.FTZ R194, R46, c[0x0][0x2d0], -R44.reuse ;  /* 0x0000b4002ec27a23 */ /* 0x100fe4000001082c */
[----:B------:R-:W-:Y:S01]  /*ee80*/  FMUL.FTZ R112, R2, R112 ;  /* 0x0000007002707220 */ /* 0x000fe20000410000 */
[----:B-1----:R-:W-:Y:S01]  /*ee90*/  F2FP.PACK_AB R30, R162, R163 ;  /* 0x000000a3a21e723e */ /* 0x002fe200000000ff */
[----:B------:R-:W-:Y:S02]  /*eea0*/  FMUL.FTZ R113, R2, R113 ;  /* 0x0000007102717220 */ /* 0x000fe40000410000 */
[C---:B------:R-:W-:Y:S02]  /*eeb0*/  FMUL.FTZ R116, R21.reuse, R116 ;  /* 0x0000007415747220 */ /* 0x040fe40000410000 */
[C---:B------:R-:W-:Y:S01]  /*eec0*/  FMUL.FTZ R117, R21.reuse, R117 ;  /* 0x0000007515757220 */ /* 0x040fe20000410000 */
[----:B------:R-:W-:Y:S01]  /*eed0*/  MUFU.EX2 R165, R165 ;  /* 0x000000a500a57308 */ /* 0x000fe20000000800 */
[C---:B------:R-:W-:Y:S02]  /*eee0*/  FMUL.FTZ R118, R20.reuse, R118 ;  /* 0x0000007614767220 */ /* 0x040fe40000410000 */
[C---:B------:R-:W-:Y:S02]  /*eef0*/  FMUL.FTZ R119, R20.reuse, R119 ;  /* 0x0000007714777220 */ /* 0x040fe40000410000 */
[C---:B------:R-:W-:Y:S02]  /*ef00*/  FMUL.FTZ R120, R21.reuse, R120 ;  /* 0x0000007815787220 */ /* 0x040fe40000410000 */
[C---:B------:R-:W-:Y:S02]  /*ef10*/  FMUL.FTZ R121, R21.reuse, R121 ;  /* 0x0000007915797220 */ /* 0x040fe40000410000 */
[C---:B------:R-:W-:Y:S01]  /*ef20*/  FMUL.FTZ R122, R20.reuse, R122 ;  /* 0x0000007a147a7220 */ /* 0x040fe20000410000 */
[----:B------:R-:W1:Y:S01]  /*ef30*/  MUFU.EX2 R148, R148 ;  /* 0x0000009400947308 */ /* 0x000e620000000800 */
[----:B------:R-:W-:Y:S02]  /*ef40*/  FMUL.FTZ R123, R20, R123 ;  /* 0x0000007b147b7220 */ /* 0x000fe40000410000 */
[----:B------:R-:W-:Y:S01]  /*ef50*/  FMUL.FTZ R124, R2, R124 ;  /* 0x0000007c027c7220 */ /* 0x000fe20000410000 */
[----:B--2---:R-:W-:Y:S01]  /*ef60*/  F2FP.PACK_AB R29, R150, R167 ;  /* 0x000000a7961d723e */ /* 0x004fe200000000ff */
[----:B------:R-:W-:Y:S02]  /*ef70*/  FMUL.FTZ R125, R2, R125 ;  /* 0x0000007d027d7220 */ /* 0x000fe40000410000 */
[C---:B------:R-:W-:Y:S02]  /*ef80*/  FMUL.FTZ R128, R21.reuse, R128 ;  /* 0x0000008015807220 */ /* 0x040fe40000410000 */
[C---:B------:R-:W-:Y:S01]  /*ef90*/  FMUL.FTZ R129, R21.reuse, R129 ;  /* 0x0000008115817220 */ /* 0x040fe20000410000 */
[----:B------:R-:W2:Y:S01]  /*efa0*/  MUFU.EX2 R0, R0 ;  /* 0x0000000000007308 */ /* 0x000ea20000000800 */
        /* <DEDUP_REMOVED lines=8> */
[----:B-1----:R-:W-:Y:S01]  /*f030*/  F2FP.PACK_AB R31, R148, R165 ;  /* 0x000000a5941f723e */ /* 0x002fe200000000ff */
[C---:B------:R-:W-:Y:S02]  /*f040*/  FMUL.FTZ R57, R2.reuse, R57 ;  /* 0x0000003902397220 */ /* 0x040fe40000410000 */
[C---:B------:R-:W-:Y:S02]  /*f050*/  FMUL.FTZ R60, R2.reuse, R60 ;  /* 0x0000003c023c7220 */ /* 0x040fe40000410000 */
[----:B------:R-:W-:Y:S01]  /*f060*/  FMUL.FTZ R61, R2, R61 ;  /* 0x0000003d023d7220 */ /* 0x000fe20000410000 */
[----:B------:R-:W-:Y:S01]  /*f070*/  MUFU.EX2 R164, R164 ;  /* 0x000000a400a47308 */ /* 0x000fe20000000800 */
[C---:B------:R-:W-:Y:S02]  /*f080*/  FMUL.FTZ R64, R21.reuse, R64 ;  /* 0x0000004015407220 */ /* 0x040fe40000410000 */
[C---:B------:R-:W-:Y:S02]  /*f090*/  FMUL.FTZ R65, R21.reuse, R65 ;  /* 0x0000004115417220 */ /* 0x040fe40000410000 */
[C---:B--2---:R-:W-:Y:S02]  /*f0a0*/  FMUL.FTZ R10, R0.reuse, R142 ;  /* 0x0000008e000a7220 */ /* 0x044fe40000410000 */
[C---:B------:R-:W-:Y:S02]  /*f0b0*/  FMUL.FTZ R11, R0.reuse, R143 ;  /* 0x0000008f000b7220 */ /* 0x040fe40000410000 */
[C---:B------:R-:W-:Y:S01]  /*f0c0*/  FMUL.FTZ R110, R0.reuse, R110 ;  /* 0x0000006e006e7220 */ /* 0x040fe20000410000 */
[----:B------:R-:W-:Y:S01]  /*f0d0*/  MUFU.EX2 R169, R169 ;  /* 0x000000a900a97308 */ /* 0x000fe20000000800 */
[C---:B------:R-:W-:Y:S02]  /*f0e0*/  FMUL.FTZ R111, R0.reuse, R111 ;  /* 0x0000006f006f7220 */ /* 0x040fe40000410000 */
[C---:B------:R-:W-:Y:S01]  /*f0f0*/  FMUL.FTZ R114, R0.reuse, R114 ;  /* 0x0000007200727220 */ /* 0x040fe20000410000 */
[C---:B------:R-:W-:Y:S01]  /*f100*/  HMMA.16816.F32 R8, R28.reuse, R16, R8 ;  /* 0x000000101c08723c */ /* 0x040fe20000001808 */
[C---:B------:R-:W-:Y:S02]  /*f110*/  FMUL.FTZ R14, R0.reuse, R138 ;  /* 0x0000008a000e7220 */ /* 0x040fe40000410000 */
[C---:B------:R-:W-:Y:S02]  /*f120*/  FMUL.FTZ R15, R0.reuse, R139 ;  /* 0x0000008b000f7220 */ /* 0x040fe40000410000 */
[C---:B------:R-:W-:Y:S01]  /*f130*/  FMUL.FTZ R115, R0.reuse, R115 ;  /* 0x0000007300737220 */ /* 0x040fe20000410000 */
[----:B------:R-:W-:Y:S01]  /*f140*/  MUFU.EX2 R172, R172 ;  /* 0x000000ac00ac7308 */ /* 0x000fe20000000800 */
[C---:B------:R-:W-:Y:S02]  /*f150*/  FMUL.FTZ R126, R0.reuse, R126 ;  /* 0x0000007e007e7220 */ /* 0x040fe40000410000 */
[----:B------:R-:W-:Y:S01]  /*f160*/  FMUL.FTZ R127, R0, R127 ;  /* 0x0000007f007f7220 */ /* 0x000fe20000410000 */
[-C--:B------:R-:W-:Y:S02]  /*f170*/  HMMA.16816.F32 R12, R28, R18.reuse, R12 ;  /* 0x000000121c0c723c */ /* 0x080fe4000000180c */
[C---:B------:R-:W-:Y:S02]  /*f180*/  FMUL.FTZ R16, R2.reuse, R132 ;  /* 0x0000008402107220 */ /* 0x040fe40000410000 */
[----:B------:R-:W-:Y:S02]  /*f190*/  FMUL.FTZ R17, R2, R133 ;  /* 0x0000008502117220 */ /* 0x000fe40000410000 */
[C---:B------:R-:W-:Y:S01]  /*f1a0*/  FMUL.FTZ R58, R0.reuse, R58 ;  /* 0x0000003a003a7220 */ /* 0x040fe20000410000 */
[----:B------:R-:W-:Y:S01]  /*f1b0*/  MUFU.EX2 R175, R175 ;  /* 0x000000af00af7308 */ /* 0x000fe20000000800 */
[C---:B------:R-:W-:Y:S01]  /*f1c0*/  HMMA.16816.F32 R100, R24.reuse, R18, R100 ;  /* 0x000000121864723c */ /* 0x040fe20000001864 */
[C---:B------:R-:W-:Y:S03]  /*f1d0*/  FMUL.FTZ R59, R0.reuse, R59 ;  /* 0x0000003b003b7220 */ /* 0x040fe60000410000 */
[C---:B------:R-:W-:Y:S02]  /*f1e0*/  FMUL.FTZ R62, R0.reuse, R62 ;  /* 0x0000003e003e7220 */ /* 0x040fe40000410000 */
[C---:B------:R-:W-:Y:S02]  /*f1f0*/  FMUL.FTZ R63, R0.reuse, R63 ;  /* 0x0000003f003f7220 */ /* 0x040fe40000410000 */
[-C--:B------:R-:W-:Y:S01]  /*f200*/  HMMA.16816.F32 R104, R24, R32.reuse, R104 ;  /* 0x000000201868723c */ /* 0x080fe20000001868 */
[C---:B------:R-:W-:Y:S01]  /*f210*/  FMUL.FTZ R18, R0.reuse, R134 ;  /* 0x0000008600127220 */ /* 0x040fe20000410000 */
[----:B------:R-:W-:Y:S02]  /*f220*/  MUFU.EX2 R174, R174 ;  /* 0x000000ae00ae7308 */ /* 0x000fe40000000800 */
[----:B------:R-:W-:Y:S02]  /*f230*/  FMUL.FTZ R19, R0, R135 ;  /* 0x0000008700137220 */ /* 0x000fe40000410000 */
[C---:B------:R-:W-:Y:S02]  /*f240*/  FMUL.FTZ R66, R20.reuse, R66 ;  /* 0x0000004214427220 */ /* 0x040fe40000410000 */
[C---:B------:R-:W-:Y:S01]  /*f250*/  HMMA.16816.F32 R108, R28.reuse, R32, R108 ;  /* 0x000000201c6c723c */ /* 0x040fe2000000186c */
[C---:B------:R-:W-:Y:S03]  /*f260*/  FMUL.FTZ R67, R20.reuse, R67 ;  /* 0x0000004314437220 */ /* 0x040fe60000410000 */
[C---:B------:R-:W-:Y:S01]  /*f270*/  FMUL.FTZ R68, R21.reuse, R68 ;  /* 0x0000004415447220 */ /* 0x040fe20000410000 */
[----:B------:R-:W-:Y:S01]  /*f280*/  MUFU.EX2 R179, R179 ;  /* 0x000000b300b37308 */ /* 0x000fe20000000800 */
[C---:B------:R-:W-:Y:S02]  /*f290*/  FMUL.FTZ R69, R21.reuse, R69 ;  /* 0x0000004515457220 */ /* 0x040fe40000410000 */
[-C--:B------:R-:W-:Y:S01]  /*f2a0*/  HMMA.16816.F32 R112, R28, R34.reuse, R112 ;  /* 0x000000221c70723c */ /* 0x080fe20000001870 */
[C---:B------:R-:W-:Y:S03]  /*f2b0*/  FMUL.FTZ R70, R20.reuse, R70 ;  /* 0x0000004614467220 */ /* 0x040fe60000410000 */
[----:B------:R-:W-:Y:S02]  /*f2c0*/  FMUL.FTZ R71, R20, R71 ;  /* 0x0000004714477220 */ /* 0x000fe40000410000 */
[C---:B------:R-:W-:Y:S01]  /*f2d0*/  FMUL.FTZ R72, R2.reuse, R72 ;  /* 0x0000004802487220 */ /* 0x040fe20000410000 */
[----:B------:R-:W-:Y:S01]  /*f2e0*/  MUFU.EX2 R182, R182 ;  /* 0x000000b600b67308 */ /* 0x000fe20000000800 */
[C---:B------:R-:W-:Y:S01]  /*f2f0*/  HMMA.16816.F32 R116, R24.reuse, R34, R116 ;  /* 0x000000221874723c */ /* 0x040fe20000001874 */
[----:B------:R-:W1:Y:S03]  /*f300*/  LDSM.16.MT88.4 R32, [R212+0xd00] ;  /* 0x000d0000d420783b */ /* 0x000e660000004200 */
[----:B------:R-:W-:Y:S02]  /*f310*/  FMUL.FTZ R73, R2, R73 ;  /* 0x0000004902497220 */ /* 0x000fe40000410000 */
[C---:B------:R-:W-:Y:S02]  /*f320*/  FMUL.FTZ R74, R0.reuse, R74 ;  /* 0x0000004a004a7220 */ /* 0x040fe40000410000 */
[-C--:B------:R-:W-:Y:S01]  /*f330*/  HMMA.16816.F32 R120, R24, R36.reuse, R120 ;  /* 0x000000241878723c */ /* 0x080fe20000001878 */
[----:B------:R-:W-:Y:S01]  /*f340*/  FMUL.FTZ R75, R0, R75 ;  /* 0x0000004b004b7220 */ /* 0x000fe20000410000 */
[----:B------:R-:W-:Y:S02]  /*f350*/  MUFU.EX2 R183, R183 ;  /* 0x000000b700b77308 */ /* 0x000fe40000000800 */
[C---:B------:R-:W-:Y:S02]  /*f360*/  FMUL.FTZ R76, R2.reuse, R76 ;  /* 0x0000004c024c7220 */ /* 0x040fe40000410000 */
[----:B------:R-:W-:Y:S02]  /*f370*/  FMUL.FTZ R77, R2, R77 ;  /* 0x0000004d024d7220 */ /* 0x000fe40000410000 */
[C---:B------:R-:W-:Y:S01]  /*f380*/  HMMA.16816.F32 R124, R28.reuse, R36, R124 ;  /* 0x000000241c7c723c */ /* 0x040fe2000000187c */
[C---:B------:R-:W-:Y:S03]  /*f390*/  FMUL.FTZ R78, R0.reuse, R78 ;  /* 0x0000004e004e7220 */ /* 0x040fe60000410000 */
[----:B------:R-:W-:Y:S01]  /*f3a0*/  FMUL.FTZ R79, R0, R79 ;  /* 0x0000004f004f7220 */ /* 0x000fe20000410000 */
[----:B------:R-:W-:Y:S01]  /*f3b0*/  MUFU.EX2 R184, R184 ;  /* 0x000000b800b87308 */ /* 0x000fe20000000800 */
[C---:B------:R-:W-:Y:S02]  /*f3c0*/  FMUL.FTZ R80, R21.reuse, R80 ;  /* 0x0000005015507220 */ /* 0x040fe40000410000 */
[-C--:B------:R-:W-:Y:S01]  /*f3d0*/  HMMA.16816.F32 R16, R28, R38.reuse, R16 ;  /* 0x000000261c10723c */ /* 0x080fe20000001810 */
[C---:B------:R-:W-:Y:S03]  /*f3e0*/  FMUL.FTZ R81, R21.reuse, R81 ;  /* 0x0000005115517220 */ /* 0x040fe60000410000 */
[C---:B------:R-:W-:Y:S02]  /*f3f0*/  FMUL.FTZ R82, R20.reuse, R82 ;  /* 0x0000005214527220 */ /* 0x040fe40000410000 */
[C---:B------:R-:W-:Y:S01]  /*f400*/  FMUL.FTZ R83, R20.reuse, R83 ;  /* 0x0000005314537220 */ /* 0x040fe20000410000 */
[----:B------:R-:W2:Y:S01]  /*f410*/  MUFU.EX2 R187, R187 ;  /* 0x000000bb00bb7308 */ /* 0x000ea20000000800 */
[C---:B------:R-:W-:Y:S01]  /*f420*/  HMMA.16816.F32 R128, R24.reuse, R38, R128 ;  /* 0x000000261880723c */ /* 0x040fe20000001880 */
[----:B------:R-:W3:Y:S03]  /*f430*/  LDSM.16.MT88.4 R36, [R214+0x1900] ;  /* 0x00190000d624783b */ /* 0x000ee60000004200 */
[C---:B------:R-:W-:Y:S02]  /*f440*/  FMUL.FTZ R84, R21.reuse, R84 ;  /* 0x0000005415547220 */ /* 0x040fe40000410000 */
[----:B------:R-:W-:Y:S02]  /*f450*/  FMUL.FTZ R85, R21, R85 ;  /* 0x0000005515557220 */ /* 0x000fe40000410000 */
[C---:B------:R-:W-:Y:S01]  /*f460*/  FMUL.FTZ R86, R20.reuse, R86 ;  /* 0x0000005614567220 */ /* 0x040fe20000410000 */
[-C--:B-1----:R-:W-:Y:S01]  /*f470*/  HMMA.16816.F32 R52, R24, R32.reuse, R52 ;  /* 0x000000201834723c */ /* 0x082fe20000001834 */
[----:B------:R-:W-:Y:S02]  /*f480*/  MUFU.EX2 R186, R186 ;  /* 0x000000ba00ba7308 */ /* 0x000fe40000000800 */
[----:B------:R-:W-:Y:S02]  /*f490*/  FMUL.FTZ R87, R20, R87 ;  /* 0x0000005714577220 */ /* 0x000fe40000410000 */
[C---:B------:R-:W-:Y:S02]  /*f4a0*/  FMUL.FTZ R88, R2.reuse, R88 ;  /* 0x0000005802587220 */ /* 0x040fe40000410000 */
[----:B------:R-:W-:Y:S01]  /*f4b0*/  FMUL.FTZ R89, R2, R89 ;  /* 0x0000005902597220 */ /* 0x000fe20000410000 */
[C---:B------:R-:W-:Y:S01]  /*f4c0*/  HMMA.16816.F32 R56, R28.reuse, R32, R56 ;  /* 0x000000201c38723c */ /* 0x040fe20000001838 */
[C---:B------:R-:W-:Y:S02]  /*f4d0*/  FMUL.FTZ R90, R0.reuse, R90 ;  /* 0x0000005a005a7220 */ /* 0x040fe40000410000 */
[----:B------:R-:W1:Y:S01]  /*f4e0*/  MUFU.EX2 R189, R189 ;  /* 0x000000bd00bd7308 */ /* 0x000e620000000800 */
[----:B------:R-:W-:Y:S02]  /*f4f0*/  FMUL.FTZ R91, R0, R91 ;  /* 0x0000005b005b7220 */ /* 0x000fe40000410000 */
[--C-:B------:R-:W-:Y:S02]  /*f500*/  FFMA.FTZ R188, R195, c[0x0][0x2d0], -R44.reuse ;  /* 0x0000b400c3bc7a23 */ /* 0x100fe4000001082c */
[-C--:B------:R-:W-:Y:S01]  /*f510*/  HMMA.16816.F32 R60, R28, R34.reuse, R60 ;  /* 0x000000221c3c723c */ /* 0x080fe2000000183c */
[--C-:B------:R-:W-:Y:S03]  /*f520*/  FFMA.FTZ R191, R191, c[0x0][0x2d0], -R44.reuse ;  /* 0x0000b400bfbf7a23 */ /* 0x100fe6000001082c */
[--C-:B------:R-:W-:Y:S01]  /*f530*/  FFMA.FTZ R193, R193, c[0x0][0x2d0], -R44.reuse ;  /* 0x0000b400c1c17a23 */ /* 0x100fe2000001082c */
[----:B------:R-:W-:Y:S01]  /*f540*/  MUFU.EX2 R188, R188 ;  /* 0x000000bc00bc7308 */ /* 0x000fe20000000800 */
[----:B------:R-:W-:Y:S02]  /*f550*/  FFMA.FTZ R44, R23, c[0x0][0x2d0], -R44 ;  /* 0x0000b400172c7a23 */ /* 0x000fe4000001082c */
[C---:B------:R-:W-:Y:S01]  /*f560*/  HMMA.16816.F32 R64, R24.reuse, R34, R64 ;  /* 0x000000221840723c */ /* 0x040fe20000001840 */
[----:B------:R-:W4:Y:S03]  /*f570*/  LDSM.16.MT88.4 R32, [R212+0x1900] ;  /* 0x00190000d420783b */ /* 0x000f260000004200 */
[C---:B------:R-:W-:Y:S02]  /*f580*/  FMUL.FTZ R92, R2.reuse, R92 ;  /* 0x0000005c025c7220 */ /* 0x040fe40000410000 */
[----:B------:R-:W-:Y:S01]  /*f590*/  FMUL.FTZ R93, R2, R93 ;  /* 0x0000005d025d7220 */ /* 0x000fe20000410000 */
[----:B------:R-:W-:Y:S01]  /*f5a0*/  MUFU.EX2 R23, R44 ;  /* 0x0000002c00177308 */ /* 0x000fe20000000800 */
[-C--:B---3--:R-:W-:Y:S01]  /*f5b0*/  HMMA.16816.F32 R68, R24, R36.reuse, R68 ;  /* 0x000000241844723c */ /* 0x088fe20000001844 */
[C---:B------:R-:W-:Y:S03]  /*f5c0*/  FMUL.FTZ R94, R0.reuse, R94 ;  /* 0x0000005e005e7220 */ /* 0x040fe60000410000 */
[----:B------:R-:W-:Y:S02]  /*f5d0*/  FMUL.FTZ R95, R0, R95 ;  /* 0x0000005f005f7220 */ /* 0x000fe40000410000 */
[C---:B------:R-:W-:Y:S02]  /*f5e0*/  FMUL.FTZ R96, R21.reuse, R96 ;  /* 0x0000006015607220 */ /* 0x040fe40000410000 */
[C---:B------:R-:W-:Y:S01]  /*f5f0*/  HMMA.16816.F32 R72, R28.reuse, R36, R72 ;  /* 0x000000241c48723c */ /* 0x040fe20000001848 */
[----:B------:R-:W-:Y:S01]  /*f600*/  FMUL.FTZ R97, R21, R97 ;  /* 0x0000006115617220 */ /* 0x000fe20000410000 */
[----:B------:R-:W3:Y:S02]  /*f610*/  MUFU.EX2 R191, R191 ;  /* 0x000000bf00bf7308 */ /* 0x000ee40000000800 */
[C---:B------:R-:W-:Y:S02]  /*f620*/  FMUL.FTZ R98, R20.reuse, R98 ;  /* 0x0000006214627220 */ /* 0x040fe40000410000 */
[----:B------:R-:W-:Y:S02]  /*f630*/  FMUL.FTZ R99, R20, R99 ;  /* 0x0000006314637220 */ /* 0x000fe40000410000 */
[-C--:B------:R-:W-:Y:S01]  /*f640*/  HMMA.16816.F32 R76, R28, R38.reuse, R76 ;  /* 0x000000261c4c723c */ /* 0x080fe2000000184c */
[----:B------:R-:W-:Y:S03]  /*f650*/  FFMA.FTZ R195, R176, c[0x0][0x2d0], -R181 ;  /* 0x0000b400b0c37a23 */ /* 0x000fe600000108b5 */
[----:B------:R-:W-:Y:S01]  /*f660*/  FFMA.FTZ R176, R48, c[0x0][0x2d0], -R47 ;  /* 0x0000b40030b07a23 */ /* 0x000fe2000001082f */
[----:B------:R-:W-:Y:S01]  /*f670*/  MUFU.EX2 R193, R193 ;  /* 0x000000c100c17308 */ /* 0x000fe20000000800 */
[----:B------:R-:W-:Y:S02]  /*f680*/  FFMA.FTZ R181, R166, c[0x0][0x2d0], -R181 ;  /* 0x0000b400a6b57a23 */ /* 0x000fe400000108b5 */
[C---:B------:R-:W-:Y:S01]  /*f690*/  HMMA.16816.F32 R80, R24.reuse, R38, R80 ;  /* 0x000000261850723c */ /* 0x040fe20000001850 */
[----:B------:R-:W5:Y:S03]  /*f6a0*/  LDSM.16.MT88.4 R36, [R214+0x500] ;  /* 0x00050000d624783b */ /* 0x000f660000004200 */
[--C-:B------:R-:W-:Y:S02]  /*f6b0*/  FFMA.FTZ R166, R171, c[0x0][0x2d0], -R47.reuse ;  /* 0x0000b400aba67a23 */ /* 0x100fe4000001082f */
[--C-:B------:R-:W-:Y:S01]  /*f6c0*/  FFMA.FTZ R171, R50, c[0x0][0x2d0], -R47.reuse ;  /* 0x0000b40032ab7a23 */ /* 0x100fe2000001082f */
[----:B------:R-:W1:Y:S01]  /*f6d0*/  MUFU.EX2 R190, R190 ;  /* 0x000000be00be7308 */ /* 0x000e620000000800 */
[----:B------:R-:W-:Y:S01]  /*f6e0*/  FFMA.FTZ R47, R45, c[0x0][0x2d0], -R47 ;  /* 0x0000b4002d2f7a23 */ /* 0x000fe2000001082f */
[-C--:B----4-:R-:W-:Y:S01]  /*f6f0*/  HMMA.16816.F32 R84, R24, R32.reuse, R84 ;  /* 0x000000201854723c */ /* 0x090fe20000001854 */
[----:B------:R-:W-:Y:S02]  /*f700*/  LDSM.16.MT88.4 R48, [R212+0x1500] ;  /* 0x00150000d430783b */ /* 0x000fe40000004200 */
[----:B------:R-:W-:Y:S02]  /*f710*/  FFMA.FTZ R154, R21, R237, R154 ;  /* 0x000000ed159a7223 */ /* 0x000fe4000001009a */
[----:B------:R-:W-:Y:S02]  /*f720*/  FFMA.FTZ R155, R20, R235, R155 ;  /* 0x000000eb149b7223 */ /* 0x000fe4000001009b */
[----:B------:R-:W-:Y:S01]  /*f730*/  FFMA.FTZ R159, R2, R233, R159 ;  /* 0x000000e9029f7223 */ /* 0x000fe2000001009f */
[C---:B------:R-:W-:Y:S01]  /*f740*/  HMMA.16816.F32 R88, R28.reuse, R32, R88 ;  /* 0x000000201c58723c */ /* 0x040fe20000001858 */
[----:B------:R4:W-:Y:S03]  /*f750*/  MUFU.EX2 R185, R47 ;  /* 0x0000002f00b97308 */ /* 0x0009e60000000800 */
[----:B------:R-:W-:Y:S01]  /*f760*/  MOV R2, R3 ;  /* 0x0000000300027202 */ /* 0x000fe20000000f00 */
[----:B------:R-:W-:Y:S01]  /*f770*/  FFMA.FTZ R167, R0, R231, R167 ;  /* 0x000000e700a77223 */ /* 0x000fe200000100a7 */
[----:B------:R-:W-:Y:S01]  /*f780*/  MOV R0, R22 ;  /* 0x0000001600007202 */ /* 0x000fe20000000f00 */
[----:B------:R-:W-:Y:S01]  /*f790*/  FADD.FTZ R153, R153, R154 ;  /* 0x0000009a99997221 */ /* 0x000fe20000010000 */
[-C--:B------:R-:W-:Y:S01]  /*f7a0*/  HMMA.16816.F32 R92, R28, R34.reuse, R92 ;  /* 0x000000221c5c723c */ /* 0x080fe2000000185c */
[----:B------:R-:W-:Y:S02]  /*f7b0*/  FADD.FTZ R156, R156, R155 ;  /* 0x0000009b9c9c7221 */ /* 0x000fe40000010000 */
[----:B------:R-:W-:Y:S01]  /*f7c0*/  MUFU.EX2 R180, R180 ;  /* 0x000000b400b47308 */ /* 0x000fe20000000800 */
[----:B------:R-:W-:Y:S02]  /*f7d0*/  FADD.FTZ R158, R158, R159 ;  /* 0x0000009f9e9e7221 */ /* 0x000fe40000010000 */
[----:B------:R-:W-:Y:S01]  /*f7e0*/  FADD.FTZ R150, R150, R167 ;  /* 0x000000a796967221 */ /* 0x000fe20000010000 */
[----:B--2---:R-:W-:Y:S01]  /*f7f0*/  F2FP.PACK_AB R28, R187, R184 ;  /* 0x000000b8bb1c723e */ /* 0x004fe200000000ff */
[----:B------:R-:W-:Y:S01]  /*f800*/  HMMA.16816.F32 R96, R24, R34, R96 ;  /* 0x000000221860723c */ /* 0x000fe20000001860 */
[----:B-1----:R-:W-:Y:S01]  /*f810*/  F2FP.PACK_AB R30, R189, R186 ;  /* 0x000000babd1e723e */ /* 0x002fe200000000ff */
[----:B------:R-:W1:Y:S02]  /*f820*/  LDSM.16.MT88.4 R32, [R214+0x1100] ;  /* 0x00110000d620783b */ /* 0x000e640000004200 */
[----:B---3--:R-:W-:Y:S01]  /*f830*/  F2FP.PACK_AB R29, R191, R188 ;  /* 0x000000bcbf1d723e */ /* 0x008fe200000000ff */
[----:B------:R-:W-:Y:S01]  /*f840*/  MUFU.EX2 R177, R177 ;  /* 0x000000b100b17308 */ /* 0x000fe20000000800 */
[----:B------:R-:W-:Y:S01]  /*f850*/  F2FP.PACK_AB R31, R190, R193 ;  /* 0x000000c1be1f723e */ /* 0x000fe200000000ff */
[----:B------:R-:W-:Y:S01]  /*f860*/  FADD.FTZ R152, R152, R153 ;  /* 0x0000009998987221 */ /* 0x000fe20000010000 */
[----:B------:R-:W-:Y:S01]  /*f870*/  F2FP.PACK_AB R24, R169, R164 ;  /* 0x000000a4a918723e */ /* 0x000fe200000000ff */
[----:B------:R-:W-:Y:S01]  /*f880*/  FADD.FTZ R161, R161, R156 ;  /* 0x0000009ca1a17221 */ /* 0x000fe20000010000 */
[----:B----4-:R-:W-:Y:S02]  /*f890*/  LDSM.16.MT88.4 R44, [R214+0x1500] ;  /* 0x00150000d62c783b */ /* 0x010fe40000004200 */
[----:B------:R-:W-:Y:S01]  /*f8a0*/  F2FP.PACK_AB R25, R175, R172 ;  /* 0x000000acaf19723e */ /* 0x000fe200000000ff */
[----:B------:R-:W-:Y:S01]  /*f8b0*/  FADD.FTZ R163, R163, R158 ;  /* 0x0000009ea3a37221 */ /* 0x000fe20000010000 */
[----:B------:R-:W-:Y:S01]  /*f8c0*/  F2FP.PACK_AB R26, R179, R174 ;  /* 0x000000aeb31a723e */ /* 0x000fe200000000ff */
[----:B------:R-:W-:Y:S01]  /*f8d0*/  MUFU.EX2 R178, R178 ;  /* 0x000000b200b27308 */ /* 0x000fe20000000800 */
[----:B------:R-:W-:Y:S01]  /*f8e0*/  F2FP.PACK_AB R27, R183, R182 ;  /* 0x000000b6b71b723e */ /* 0x000fe200000000ff */
[----:B------:R-:W-:Y:S01]  /*f8f0*/  FADD.FTZ R165, R165, R150 ;  /* 0x00000096a5a57221 */ /* 0x000fe20000010000 */
[----:B------:R-:W-:Y:S01]  /*f900*/  MOV R150, R151 ;  /* 0x0000009700967202 */ /* 0x000fe20000000f00 */
[----:B------:R-:W-:Y:S01]  /*f910*/  FADD.FTZ R157, R157, R152 ;  /* 0x000000989d9d7221 */ /* 0x000fe20000010000 */
[----:B------:R-:W-:Y:S01]  /*f920*/  MOV R152, R22 ;  /* 0x0000001600987202 */ /* 0x000fe20000000f00 */
[----:B------:R-:W-:Y:S02]  /*f930*/  FADD.FTZ R161, R160, R161 ;  /* 0x000000a1a0a17221 */ /* 0x000fe40000010000 */
[-C--:B-----5:R-:W-:Y:S01]  /*f940*/  HMMA.16816.F32 R4, R24, R36.reuse, R4 ;  /* 0x000000241804723c */ /* 0x0a0fe20000001804 */
[----:B------:R-:W-:Y:S01]  /*f950*/  FADD.FTZ R163, R162, R163 ;  /* 0x000000a3a2a37221 */ /* 0x000fe20000010000 */
[----:B------:R-:W-:Y:S01]  /*f960*/  MUFU.EX2 R195, R195 ;  /* 0x000000c300c37308 */ /* 0x000fe20000000800 */
[----:B------:R-:W-:Y:S01]  /*f970*/  FADD.FTZ R165, R148, R165 ;  /* 0x000000a594a57221 */ /* 0x000fe20000010000 */
[----:B------:R-:W-:Y:S01]  /*f980*/  MOV R148, R149 ;  /* 0x0000009500947202 */ /* 0x000fe20000000f00 */
[----:B------:R-:W-:Y:S02]  /*f990*/  FADD.FTZ R164, R164, R157 ;  /* 0x0000009da4a47221 */ /* 0x000fe40000010000 */
[----:B------:R-:W-:Y:S01]  /*f9a0*/  FADD.FTZ R172, R172, R161 ;  /* 0x000000a1acac7221 */ /* 0x000fe20000010000 */
[C---:B------:R-:W-:Y:S01]  /*f9b0*/  HMMA.16816.F32 R8, R28.reuse, R36, R8 ;  /* 0x000000241c08723c */ /* 0x040fe20000001808 */
[----:B------:R-:W-:Y:S03]  /*f9c0*/  FADD.FTZ R184, R184, R163 ;  /* 0x000000a3b8b87221 */ /* 0x000fe60000010000 */
[----:B------:R-:W-:Y:S01]  /*f9d0*/  MUFU.EX2 R173, R173 ;  /* 0x000000ad00ad7308 */ /* 0x000fe20000000800 */
[----:B------:R-:W-:Y:S02]  /*f9e0*/  FADD.FTZ R188, R188, R165 ;  /* 0x000000a5bcbc7221 */ /* 0x000fe40000010000 */
[----:B------:R-:W-:Y:S01]  /*f9f0*/  FADD.FTZ R169, R169, R164 ;  /* 0x000000a4a9a97221 */ /* 0x000fe20000010000 */
[-C--:B------:R-:W-:Y:S01]  /*fa00*/  HMMA.16816.F32 R12, R28, R38.reuse, R12 ;  /* 0x000000261c0c723c */ /* 0x080fe2000000180c */
[----:B------:R-:W-:Y:S03]  /*fa10*/  FADD.FTZ R175, R175, R172 ;  /* 0x000000acafaf7221 */ /* 0x000fe60000010000 */
[----:B------:R-:W-:Y:S02]  /*fa20*/  FADD.FTZ R187, R187, R184 ;  /* 0x000000b8bbbb7221 */ /* 0x000fe40000010000 */
[----:B------:R-:W-:Y:S01]  /*fa30*/  MUFU.EX2 R168, R168 ;  /* 0x000000a800a87308 */ /* 0x000fe20000000800 */
[----:B------:R-:W-:Y:S01]  /*fa40*/  FADD.FTZ R188, R191, R188 ;  /* 0x000000bcbfbc7221 */ /* 0x000fe20000010000 */
[C---:B------:R-:W-:Y:S01]  /*fa50*/  HMMA.16816.F32 R100, R24.reuse, R38, R100 ;  /* 0x000000261864723c */ /* 0x040fe20000001864 */
[----:B------:R-:W2:Y:S03]  /*fa60*/  LDSM.16.MT88.4 R36, [R212+0x1100] ;  /* 0x00110000d424783b */ /* 0x000ea60000004200 */
[----:B------:R-:W-:Y:S02]  /*fa70*/  FADD.FTZ R174, R174, R169 ;  /* 0x000000a9aeae7221 */ /* 0x000fe40000010000 */
[----:B------:R-:W-:Y:S02]  /*fa80*/  FADD.FTZ R182, R182, R175 ;  /* 0x000000afb6b67221 */ /* 0x000fe40000010000 */
[-C--:B------:R-:W-:Y:S01]  /*fa90*/  HMMA.16816.F32 R104, R24, R40.reuse, R104 ;  /* 0x000000281868723c */ /* 0x080fe20000001868 */
[----:B------:R-:W-:Y:S03]  /*faa0*/  MUFU.EX2 R181, R181 ;  /* 0x000000b500b57308 */ /* 0x000fe60000000800 */
[----:B------:R-:W-:Y:S02]  /*fab0*/  FADD.FTZ R186, R186, R187 ;  /* 0x000000bbbaba7221 */ /* 0x000fe40000010000 */
[----:B------:R-:W-:Y:S02]  /*fac0*/  FADD.FTZ R193, R193, R188 ;  /* 0x000000bcc1c17221 */ /* 0x000fe40000010000 */
[C---:B------:R-:W-:Y:S01]  /*fad0*/  HMMA.16816.F32 R108, R28.reuse, R40, R108 ;  /* 0x000000281c6c723c */ /* 0x040fe2000000186c */
[----:B------:R-:W-:Y:S02]  /*fae0*/  FADD.FTZ R179, R179, R174 ;  /* 0x000000aeb3b37221 */ /* 0x000fe40000010000 */
[----:B------:R-:W-:Y:S01]  /*faf0*/  MUFU.EX2 R166, R166 ;  /* 0x000000a600a67308 */ /* 0x000fe20000000800 */
[----:B------:R-:W-:Y:S02]  /*fb00*/  FADD.FTZ R183, R183, R182 ;  /* 0x000000b6b7b77221 */ /* 0x000fe40000010000 */
[----:B------:R-:W-:Y:S02]  /*fb10*/  FADD.FTZ R189, R189, R186 ;  /* 0x000000babdbd7221 */ /* 0x000fe40000010000 */
[-C--:B------:R-:W-:Y:S01]  /*fb20*/  HMMA.16816.F32 R112, R28, R42.reuse, R112 ;  /* 0x0000002a1c70723c */ /* 0x080fe20000001870 */
[----:B------:R-:W-:Y:S04]  /*fb30*/  FADD.FTZ R193, R190, R193 ;  /* 0x000000c1bec17221 */ /* 0x000fe80000010000 */
[----:B------:R-:W3:Y:S03]  /*fb40*/  MUFU.EX2 R171, R171 ;  /* 0x000000ab00ab7308 */ /* 0x000ee60000000800 */
[C---:B------:R-:W-:Y:S01]  /*fb50*/  HMMA.16816.F32 R116, R24.reuse, R42, R116 ;  /* 0x0000002a1874723c */ /* 0x040fe20000001874 */
[----:B------:R-:W4:Y:S06]  /*fb60*/  LDSM.16.MT88.4 R40, [R214+0x1d00] ;  /* 0x001d0000d628783b */ /* 0x000f2c0000004200 */
[----:B------:R-:W5:Y:S01]  /*fb70*/  MUFU.EX2 R176, R176 ;  /* 0x000000b000b07308 */ /* 0x000f620000000800 */
[-C--:B-1----:R-:W-:Y:S08]  /*fb80*/  HMMA.16816.F32 R120, R24, R32.reuse, R120 ;  /* 0x000000201878723c */ /* 0x082ff00000001878 */
[C---:B------:R-:W-:Y:S01]  /*fb90*/  HMMA.16816.F32 R124, R28.reuse, R32, R124 ;  /* 0x000000201c7c723c */ /* 0x040fe2000000187c */
[----:B------:R-:W-:Y:S07]  /*fba0*/  MUFU.EX2 R192, R192 ;  /* 0x000000c000c07308 */ /* 0x000fee0000000800 */
[-C--:B------:R-:W-:Y:S03]  /*fbb0*/  HMMA.16816.F32 R16, R28, R34.reuse, R16 ;  /* 0x000000221c10723c */ /* 0x080fe60000001810 */
[----:B------:R-:W1:Y:S05]  /*fbc0*/  MUFU.EX2 R197, R197 ;  /* 0x000000c500c57308 */ /* 0x000e6a0000000800 */
[C---:B------:R-:W-:Y:S01]  /*fbd0*/  HMMA.16816.F32 R128, R24.reuse, R34, R128 ;  /* 0x000000221880723c */ /* 0x040fe20000001880 */
[----:B------:R-:W1:Y:S04]  /*fbe0*/  LDSM.16.MT88.4 R32, [R212+0x1d00] ;  /* 0x001d0000d420783b */ /* 0x000e680000004200 */
[----:B------:R-:W1:Y:S03]  /*fbf0*/  MUFU.EX2 R194, R194 ;  /* 0x000000c200c27308 */ /* 0x000e660000000800 */
[-C--:B--2---:R-:W-:Y:S08]  /*fc00*/  HMMA.16816.F32 R52, R24, R36.reuse, R52 ;  /* 0x000000241834723c */ /* 0x084ff00000001834 */
[C---:B------:R-:W-:Y:S08]  /*fc10*/  HMMA.16816.F32 R56, R28.reuse, R36, R56 ;  /* 0x000000241c38723c */ /* 0x040ff00000001838 */
[-C--:B------:R-:W-:Y:S08]  /*fc20*/  HMMA.16816.F32 R60, R28, R38.reuse, R60 ;  /* 0x000000261c3c723c */ /* 0x080ff0000000183c */
[C---:B------:R-:W-:Y:S01]  /*fc30*/  HMMA.16816.F32 R64, R24.reuse, R38, R64 ;  /* 0x000000261840723c */ /* 0x040fe20000001840 */
[----:B------:R-:W2:Y:S07]  /*fc40*/  LDSM.16.MT88.4 R36, [R214+0x900] ;  /* 0x00090000d624783b */ /* 0x000eae0000004200 */
[-C--:B----4-:R-:W-:Y:S08]  /*fc50*/  HMMA.16816.F32 R68, R24, R40.reuse, R68 ;  /* 0x000000281844723c */ /* 0x090ff00000001844 */
[C---:B------:R-:W-:Y:S08]  /*fc60*/  HMMA.16816.F32 R72, R28.reuse, R40, R72 ;  /* 0x000000281c48723c */ /* 0x040ff00000001848 */
[-C--:B------:R-:W-:Y:S08]  /*fc70*/  HMMA.16816.F32 R76, R28, R42.reuse, R76 ;  /* 0x0000002a1c4c723c */ /* 0x080ff0000000184c */
[C---:B------:R-:W-:Y:S01]  /*fc80*/  HMMA.16816.F32 R80, R24.reuse, R42, R80 ;  /* 0x0000002a1850723c */ /* 0x040fe20000001850 */
[----:B------:R-:W4:Y:S07]  /*fc90*/  LDSM.16.MT88.4 R40, [R212+0x900] ;  /* 0x00090000d428783b */ /* 0x000f2e0000004200 */
[-C--:B-1----:R-:W-:Y:S08]  /*fca0*/  HMMA.16816.F32 R84, R24, R32.reuse, R84 ;  /* 0x000000201854723c */ /* 0x082ff00000001854 */
[C---:B------:R-:W-:Y:S08]  /*fcb0*/  HMMA.16816.F32 R88, R28.reuse, R32, R88 ;  /* 0x000000201c58723c */ /* 0x040ff00000001858 */
[-C--:B------:R-:W-:Y:S07]  /*fcc0*/  HMMA.16816.F32 R92, R28, R34.reuse, R92 ;  /* 0x000000221c5c723c */ /* 0x080fee000000185c */
[----:B---3--:R-:W-:Y:S01]  /*fcd0*/  F2FP.PACK_AB R28, R171, R166 ;  /* 0x000000a6ab1c723e */ /* 0x008fe200000000ff */
[----:B------:R-:W-:Y:S01]  /*fce0*/  HMMA.16816.F32 R96, R24, R34, R96 ;  /* 0x000000221860723c */ /* 0x000fe20000001860 */
[----:B-----5:R-:W-:Y:S01]  /*fcf0*/  F2FP.PACK_AB R30, R185, R176 ;  /* 0x000000b0b91e723e */ /* 0x020fe200000000ff */
[----:B------:R-:W1:Y:S02]  /*fd00*/  LDSM.16.MT88.4 R32, [R214+0x2100] ;  /* 0x00210000d620783b */ /* 0x000e640000004200 */
[----:B------:R-:W-:Y:S01]  /*fd10*/  F2FP.PACK_AB R29, R197, R192 ;  /* 0x000000c0c51d723e */ /* 0x000fe200000000ff */
[----:B------:R-:W-:Y:S01]  /*fd20*/  FADD.FTZ R166, R166, R189 ;  /* 0x000000bda6a67221 */ /* 0x000fe20000010000 */
[----:B------:R-:W-:Y:S01]  /*fd30*/  F2FP.PACK_AB R31, R23, R194 ;  /* 0x000000c2171f723e */ /* 0x000fe200000000ff */
        /* <DEDUP_REMOVED lines=8> */
[----:B------:R-:W-:Y:S02]  /*fdc0*/  FADD.FTZ R195, R195, R178 ;  /* 0x000000b2c3c37221 */ /* 0x000fe40000010000 */
[----:B------:R-:W-:Y:S02]  /*fdd0*/  FADD.FTZ R171, R171, R166 ;  /* 0x000000a6abab7221 */ /* 0x000fe40000010000 */
[----:B------:R-:W-:Y:S02]  /*fde0*/  FADD.FTZ R197, R197, R192 ;  /* 0x000000c0c5c57221 */ /* 0x000fe40000010000 */
[-C--:B--2---:R-:W-:Y:S01]  /*fdf0*/  HMMA.16816.F32 R144, R24, R36.reuse, R4 ;  /* 0x000000241890723c */ /* 0x084fe20000001804 */
[----:B------:R-:W2:Y:S01]  /*fe00*/  LDSM.16.MT88.4 R4, [R212+0x2100] ;  /* 0x00210000d404783b */ /* 0x000ea20000004200 */
[----:B------:R-:W-:Y:S02]  /*fe10*/  FADD.FTZ R173, R173, R180 ;  /* 0x000000b4adad7221 */ /* 0x000fe40000010000 */
[----:B------:R-:W-:Y:S02]  /*fe20*/  FADD.FTZ R168, R168, R195 ;  /* 0x000000c3a8a87221 */ /* 0x000fe40000010000 */
[----:B------:R-:W-:Y:S02]  /*fe30*/  FADD.FTZ R176, R176, R171 ;  /* 0x000000abb0b07221 */ /* 0x000fe40000010000 */
[C---:B------:R-:W-:Y:S01]  /*fe40*/  HMMA.16816.F32 R140, R28.reuse, R36, R8 ;  /* 0x000000241c8c723c */ /* 0x040fe20000001808 */
[----:B------:R-:W-:Y:S03]  /*fe50*/  FADD.FTZ R194, R194, R197 ;  /* 0x000000c5c2c27221 */ /* 0x000fe60000010000 */
[----:B------:R-:W-:Y:S02]  /*fe60*/  FADD.FTZ R237, R170, R173 ;  /* 0x000000adaaed7221 */ /* 0x000fe40000010000 */
[----:B------:R-:W-:Y:S02]  /*fe70*/  FADD.FTZ R235, R181, R168 ;  /* 0x000000a8b5eb7221 */ /* 0x000fe40000010000 */
[-C--:B------:R-:W-:Y:S01]  /*fe80*/  HMMA.16816.F32 R136, R28, R38.reuse, R12 ;  /* 0x000000261c88723c */ /* 0x080fe2000000180c */
[----:B------:R-:W-:Y:S03]  /*fe90*/  FADD.FTZ R233, R185, R176 ;  /* 0x000000b0b9e97221 */ /* 0x000fe60000010000 */
[----:B------:R-:W-:Y:S04]  /*fea0*/  FADD.FTZ R231, R23, R194 ;  /* 0x000000c217e77221 */ /* 0x000fe80000010000 */
[C---:B------:R-:W-:Y:S08]  /*feb0*/  HMMA.16816.F32 R100, R24.reuse, R38, R100 ;  /* 0x000000261864723c */ /* 0x040ff00000001864 */
        /* <DEDUP_REMOVED lines=15> */
[C---:B------:R-:W-:Y:S08]  /*ffb0*/  HMMA.16816.F32 R80, R24.reuse, R34, R80 ;  /* 0x000000221850723c */ /* 0x040ff00000001850 */
[-C--:B--2---:R-:W-:Y:S08]  /*ffc0*/  HMMA.16816.F32 R84, R24, R4.reuse, R84 ;  /* 0x000000041854723c */ /* 0x084ff00000001854 */
[C---:B------:R-:W-:Y:S08]  /*ffd0*/  HMMA.16816.F32 R88, R28.reuse, R4, R88 ;  /* 0x000000041c58723c */ /* 0x040ff00000001858 */
[-C--:B------:R-:W-:Y:S08]  /*ffe0*/  HMMA.16816.F32 R92, R28, R6.reuse, R92 ;  /* 0x000000061c5c723c */ /* 0x080ff0000000185c */
[----:B------:R-:W-:Y:S01]  /*fff0*/  HMMA.16816.F32 R96, R24, R6, R96 ;  /* 0x000000061860723c */ /* 0x000fe20000001860 */
[----:B------:R-:W-:-:S07]  /*10000*/  @P0 BRA `(.L_x_451) ;  /* 0xffffc2b000000947 */ /* 0x000fce000383ffff */
.L_x_433:
[----:B------:R-:W1:Y:S01]  /*10010*/  SHFL.BFLY PT, R2, R237, 0x2, 0x1f ;  /* 0x0c401f00ed027f89 */ /* 0x000e6200000e0000 */
[----:B------:R-:W-:-:S02]  /*10020*/  MOV R10, 0xff800000 ;  /* 0xff800000000a7802 */ /* 0x000fc40000000f00 */
[----:B------:R-:W-:Y:S01]  /*10030*/  PLOP3.LUT P4, PT, PT, PT, PT, 0x8, 0x0 ;  /* 0x000000000000781c */ /* 0x000fe20003f8e170 */
[----:B------:R-:W2:Y:S04]  /*10040*/  SHFL.BFLY PT, R4, R235, 0x2, 0x1f ;  /* 0x0c401f00eb047f89 */ /* 0x000ea800000e0000 */
[----:B------:R-:W3:Y:S04]  /*10050*/  SHFL.BFLY PT, R0, R231, 0x2, 0x1f ;  /* 0x0c401f00e7007f89 */ /* 0x000ee800000e0000 */
[----:B------:R-:W4:Y:S01]  /*10060*/  SHFL.BFLY PT, R8, R233, 0x2, 0x1f ;  /* 0x0c401f00e9087f89 */ /* 0x000f2200000e0000 */
[----:B-1----:R-:W-:-:S02]  /*10070*/  FADD.FTZ R2, R2, R237 ;  /* 0x000000ed02027221 */ /* 0x002fc40000010000 */
[----:B--2---:R-:W-:-:S03]  /*10080*/  FADD.FTZ R13, R4, R235 ;  /* 0x000000eb040d7221 */ /* 0x004fc60000010000 */
[----:B------:R-:W1:Y:S01]  /*10090*/  SHFL.BFLY PT, R7, R2, 0x1, 0x1f ;  /* 0x0c201f0002077f89 */ /* 0x000e6200000e0000 */
[----:B------:R-:W-:Y:S01]  /*100a0*/  CS2R R4, SRZ ;  /* 0x0000000000047805 */ /* 0x000fe2000001ff00 */
[----:B---3--:R-:W-:Y:S02]  /*100b0*/  FADD.FTZ R9, R0, R231 ;  /* 0x000000e700097221 */ /* 0x008fe40000010000 */
[----:B------:R-:W2:Y:S01]  /*100c0*/  SHFL.BFLY PT, R6, R13, 0x1, 0x1f ;  /* 0x0c201f000d067f89 */ /* 0x000ea200000e0000 */
[----:B----4-:R-:W-:-:S03]  /*100d0*/  FADD.FTZ R8, R8, R233 ;  /* 0x000000e908087221 */ /* 0x010fc60000010000 */
[----:B------:R-:W3:Y:S04]  /*100e0*/  SHFL.BFLY PT, R0, R9, 0x1, 0x1f ;  /* 0x0c201f0009007f89 */ /* 0x000ee800000e0000 */
[----:B------:R-:W4:Y:S01]  /*100f0*/  SHFL.BFLY PT, R11, R8, 0x1, 0x1f ;  /* 0x0c201f00080b7f89 */ /* 0x000f2200000e0000 */
[----:B-1----:R-:W-:Y:S02]  /*10100*/  FADD.FTZ R7, R2, R7 ;  /* 0x0000000702077221 */ /* 0x002fe40000010000 */
[----:B--2---:R-:W-:-:S03]  /*10110*/  FADD.FTZ R6, R13, R6 ;  /* 0x000000060d067221 */ /* 0x004fc60000010000 */
[----:B------:R-:W-:Y:S01]  /*10120*/  FSETP.NE.FTZ.AND P3, PT, R7, RZ, PT ;  /* 0x000000ff0700720b */ /* 0x000fe20003f75000 */
[----:B---3--:R-:W-:Y:S01]  /*10130*/  FADD.FTZ R0, R0, R9 ;  /* 0x0000000900007221 */ /* 0x008fe20000010000 */
[----:B------:R-:W-:Y:S02]  /*10140*/  FSETP.NE.FTZ.AND P2, PT, R6, RZ, PT ;  /* 0x000000ff0600720b */ /* 0x000fe40003f55000 */
[----:B------:R-:W-:Y:S01]  /*10150*/  MOV R9, 0xff800000 ;  /* 0xff80000000097802 */ /* 0x000fe20000000f00 */
[----:B----4-:R-:W-:Y:S01]  /*10160*/  FADD.FTZ R2, R8, R11 ;  /* 0x0000000b08027221 */ /* 0x010fe20000010000 */
[----:B------:R-:W-:Y:S02]  /*10170*/  FSETP.NE.FTZ.AND P0, PT, R0, RZ, PT ;  /* 0x000000ff0000720b */ /* 0x000fe40003f15000 */
[----:B------:R-:W-:Y:S02]  /*10180*/  MOV R8, RZ ;  /* 0x000000ff00087202 */ /* 0x000fe40000000f00 */
[----:B------:R-:W-:-:S03]  /*10190*/  FSETP.NE.FTZ.AND P1, PT, R2, RZ, PT ;  /* 0x000000ff0200720b */ /* 0x000fc60003f35000 */
[----:B------:R-:W1:Y:S01]  /*101a0*/  @P3 MUFU.RCP R5, R7 ;  /* 0x0000000700053308 */ /* 0x000e620000001000 */
[----:B------:R-:W-:Y:S02]  /*101b0*/  @P3 MOV R15, 0x3f317218 ;  /* 0x3f317218000f3802 */ /* 0x000fe40000000f00 */
[----:B------:R-:W-:-:S03]  /*101c0*/  @P2 MOV R14, 0x3f317218 ;  /* 0x3f317218000e2802 */ /* 0x000fc60000000f00 */
[----:B------:R-:W-:Y:S02]  /*101d0*/  @P3 FMUL.FTZ R15, R15, c[0x0][0x2d0] ;  /* 0x0000b4000f0f3a20 */ /* 0x000fe40000410000 */
[----:B------:R-:W-:Y:S01]  /*101e0*/  @P2 MUFU.RCP R4, R6 ;  /* 0x0000000600042308 */ /* 0x000fe20000001000 */
[----:B------:R-:W-:Y:S01]  /*101f0*/  @P0 MOV R12, 0x3f317218 ;  /* 0x3f317218000c0802 */ /* 0x000fe20000000f00 */
[----:B------:R-:W-:Y:S01]  /*10200*/  @P2 FMUL.FTZ R14, R14, c[0x0][0x2d0] ;  /* 0x0000b4000e0e2a20 */ /* 0x000fe20000410000 */
[----:B------:R-:W-:-:S03]  /*10210*/  @P1 MOV R13, 0x3f317218 ;  /* 0x3f317218000d1802 */ /* 0x000fc60000000f00 */
[----:B------:R-:W-:Y:S02]  /*10220*/  @P0 FMUL.FTZ R12, R12, c[0x0][0x2d0] ;  /* 0x0000b4000c0c0a20 */ /* 0x000fe40000410000 */
[C---:B-1----:R-:W-:Y:S01]  /*10230*/  FMUL.FTZ R144, R5.reuse, R144 ;  /* 0x0000009005907220 */ /* 0x042fe20000410000 */
[----:B------:R-:W-:Y:S01]  /*10240*/  @P0 MUFU.RCP R8, R0 ;  /* 0x0000000000080308 */ /* 0x000fe20000001000 */
[C---:B------:R-:W-:Y:S02]  /*10250*/  FMUL.FTZ R145, R5.reuse, R145 ;  /* 0x0000009105917220 */ /* 0x040fe40000410000 */
[C---:B------:R-:W-:Y:S02]  /*10260*/  FMUL.FTZ R100, R5.reuse, R100 ;  /* 0x0000006405647220 */ /* 0x040fe40000410000 */
[C---:B------:R-:W-:Y:S02]  /*10270*/  FMUL.FTZ R101, R5.reuse, R101 ;  /* 0x0000006505657220 */ /* 0x040fe40000410000 */
[C---:B------:R-:W-:Y:S01]  /*10280*/  FMUL.FTZ R104, R5.reuse, R104 ;  /* 0x0000006805687220 */ /* 0x040fe20000410000 */
[----:B------:R-:W1:Y:S01]  /*10290*/  @P3 MUFU.LG2 R7, R7 ;  /* 0x0000000700073308 */ /* 0x000e620000000c00 */
[----:B------:R-:W-:-:S02]  /*102a0*/  FMUL.FTZ R105, R5, R105 ;  /* 0x0000006905697220 */ /* 0x000fc40000410000 */
[C---:B------:R-:W-:Y:S02]  /*102b0*/  FMUL.FTZ R116, R5.reuse, R116 ;  /* 0x0000007405747220 */ /* 0x040fe40000410000 */
[C---:B------:R-:W-:Y:S02]  /*102c0*/  FMUL.FTZ R117, R5.reuse, R117 ;  /* 0x0000007505757220 */ /* 0x040fe40000410000 */
[C---:B------:R-:W-:Y:S01]  /*102d0*/  FMUL.FTZ R120, R5.reuse, R120 ;  /* 0x0000007805787220 */ /* 0x040fe20000410000 */
[----:B------:R-:W2:Y:S01]  /*102e0*/  @P2 MUFU.LG2 R6, R6 ;  /* 0x0000000600062308 */ /* 0x000ea20000000c00 */
[C---:B------:R-:W-:Y:S02]  /*102f0*/  FMUL.FTZ R121, R5.reuse, R121 ;  /* 0x0000007905797220 */ /* 0x040fe40000410000 */
[C---:B------:R-:W-:Y:S02]  /*10300*/  FMUL.FTZ R128, R5.reuse, R128 ;  /* 0x0000008005807220 */ /* 0x040fe40000410000 */
[----:B------:R-:W-:-:S02]  /*10310*/  FMUL.FTZ R129, R5, R129 ;  /* 0x0000008105817220 */ /* 0x000fc40000410000 */
[C---:B------:R-:W-:Y:S01]  /*10320*/  FMUL.FTZ R52, R5.reuse, R52 ;  /* 0x0000003405347220 */ /* 0x040fe20000410000 */
[----:B------:R-:W3:Y:S01]  /*10330*/  @P1 MUFU.LG2 R11, R2 ;  /* 0x00000002000b1308 */ /* 0x000ee20000000c00 */
[C---:B------:R-:W-:Y:S02]  /*10340*/  FMUL.FTZ R53, R5.reuse, R53 ;  /* 0x0000003505357220 */ /* 0x040fe40000410000 */
[C---:B------:R-:W-:Y:S02]  /*10350*/  FMUL.FTZ R64, R5.reuse, R64 ;  /* 0x0000004005407220 */ /* 0x040fe40000410000 */
[C---:B------:R-:W-:Y:S02]  /*10360*/  FMUL.FTZ R65, R5.reuse, R65 ;  /* 0x0000004105417220 */ /* 0x040fe40000410000 */
[C---:B------:R-:W-:Y:S01]  /*10370*/  FMUL.FTZ R68, R5.reuse, R68 ;  /* 0x0000004405447220 */ /* 0x040fe20000410000 */
[----:B------:R-:W4:Y:S01]  /*10380*/  @P0 MUFU.LG2 R0, R0 ;  /* 0x0000000000000308 */ /* 0x000f220000000c00 */
[----:B------:R-:W-:-:S02]  /*10390*/  FMUL.FTZ R69, R5, R69 ;  /* 0x0000004505457220 */ /* 0x000fc40000410000 */
[C---:B------:R-:W-:Y:S02]  /*103a0*/  FMUL.FTZ R80, R5.reuse, R80 ;  /* 0x0000005005507220 */ /* 0x040fe40000410000 */
[C---:B------:R-:W-:Y:S02]  /*103b0*/  FMUL.FTZ R81, R5.reuse, R81 ;  /* 0x0000005105517220 */ /* 0x040fe40000410000 */
[C---:B------:R-:W-:Y:S02]  /*103c0*/  FMUL.FTZ R84, R5.reuse, R84 ;  /* 0x0000005405547220 */ /* 0x040fe40000410000 */
[C---:B------:R-:W-:Y:S02]  /*103d0*/  FMUL.FTZ R85, R5.reuse, R85 ;  /* 0x0000005505557220 */ /* 0x040fe40000410000 */
[C---:B------:R-:W-:Y:S02]  /*103e0*/  FMUL.FTZ R96, R5.reuse, R96 ;  /* 0x0000006005607220 */ /* 0x040fe40000410000 */
[----:B------:R-:W-:Y:S01]  /*103f0*/  FMUL.FTZ R97, R5, R97 ;  /* 0x0000006105617220 */ /* 0x000fe20000410000 */
[----:B------:R-:W-:Y:S01]  /*10400*/  MOV R5, RZ ;  /* 0x000000ff00057202 */ /* 0x000fe20000000f00 */
[----:B-1----:R-:W-:-:S02]  /*10410*/  @P3 FMUL.FTZ R16, R7, 0.69314718246459960938 ;  /* 0x3f31721807103820 */ /* 0x002fc40000410000 */
[----:B--2---:R-:W-:Y:S02]  /*10420*/  @P2 FMUL.FTZ R6, R6, 0.69314718246459960938 ;  /* 0x3f31721806062820 */ /* 0x004fe40000410000 */
[----:B---3--:R-:W-:Y:S01]  /*10430*/  @P1 FMUL.FTZ R18, R11, 0.69314718246459960938 ;  /* 0x3f3172180b121820 */ /* 0x008fe20000410000 */
[----:B------:R1:W2:Y:S01]  /*10440*/  @P1 MUFU.RCP R5, R2 ;  /* 0x0000000200051308 */ /* 0x0002a20000001000 */
[----:B------:R-:W-:Y:S02]  /*10450*/  @P1 FMUL.FTZ R13, R13, c[0x0][0x2d0] ;  /* 0x0000b4000d0d1a20 */ /* 0x000fe40000410000 */
[----:B----4-:R-:W-:Y:S02]  /*10460*/  @P0 FMUL.FTZ R7, R0, 0.69314718246459960938 ;  /* 0x3f31721800070820 */ /* 0x010fe40000410000 */
[C---:B------:R-:W-:Y:S02]  /*10470*/  FMUL.FTZ R146, R4.reuse, R146 ;  /* 0x0000009204927220 */ /* 0x040fe40000410000 */
[----:B------:R-:W-:-:S02]  /*10480*/  FMUL.FTZ R147, R4, R147 ;  /* 0x0000009304937220 */ /* 0x000fc40000410000 */
[C---:B------:R-:W-:Y:S02]  /*10490*/  FMUL.FTZ R102, R4.reuse, R102 ;  /* 0x0000006604667220 */ /* 0x040fe40000410000 */
[C---:B------:R-:W-:Y:S02]  /*104a0*/  FMUL.FTZ R103, R4.reuse, R103 ;  /* 0x0000006704677220 */ /* 0x040fe40000410000 */
[C---:B------:R-:W-:Y:S02]  /*104b0*/  FMUL.FTZ R106, R4.reuse, R106 ;  /* 0x0000006a046a7220 */ /* 0x040fe40000410000 */
[C---:B------:R-:W-:Y:S01]  /*104c0*/  FMUL.FTZ R107, R4.reuse, R107 ;  /* 0x0000006b046b7220 */ /* 0x040fe20000410000 */
[----:B-1----:R-:W-:Y:S01]  /*104d0*/  MOV R2, 0xff800000 ;  /* 0xff80000000027802 */ /* 0x002fe20000000f00 */
        /* <DEDUP_REMOVED lines=17> */
[----:B------:R-:W-:Y:S02]  /*105f0*/  FMUL.FTZ R99, R4, R99 ;  /* 0x0000006304637220 */ /* 0x000fe40000410000 */
        /* <DEDUP_REMOVED lines=24> */
[----:B------:R-:W-:Y:S01]  /*10780*/  MOV R8, 0xff800000 ;  /* 0xff80000000087802 */ /* 0x000fe20000000f00 */
        /* <DEDUP_REMOVED lines=24> */
[----:B------:R-:W-:Y:S02]  /*10910*/  @P3 FFMA.FTZ R2, R15, R151, R16 ;  /* 0x000000970f023223 */ /* 0x000fe40000010010 */
[----:B------:R-:W-:-:S02]  /*10920*/  @P2 FFMA.FTZ R8, R14, R149, R6 ;  /* 0x000000950e082223 */ /* 0x000fc40000010006 */
[----:B------:R-:W-:Y:S02]  /*10930*/  @P1 FFMA.FTZ R9, R13, R3, R18 ;  /* 0x000000030d091223 */ /* 0x000fe40000010012 */
[----:B------:R-:W-:Y:S02]  /*10940*/  @P0 FFMA.FTZ R10, R12, R152, R7 ;  /* 0x000000980c0a0223 */ /* 0x000fe40000010007 */
.L_x_379:
[----:B------:R-:W-:Y:S05]  /*10950*/  @P4 BRA `(.L_x_452) ;  /* 0x00001a9000004947 */ /* 0x000fea0003800000 */
[----:B------:R-:W1:Y:S01]  /*10960*/  S2R R12, SR_TID.X ;  /* 0x00000000000c7919 */ /* 0x000e620000002100 */
[----:B------:R-:W-:Y:S01]  /*10970*/  USHF.R.S32.HI UR6, URZ, 0x1f, UR9 ;  /* 0x0000001f3f067899 */ /* 0x000fe20008011409 */
[----:B------:R-:W-:Y:S01]  /*10980*/  IMAD R18, RZ, RZ, -UR9 ;  /* 0x80000009ff127e24 */ /* 0x000fe2000f8e02ff */
[----:B------:R-:W-:Y:S01]  /*10990*/  ULDC.64 UR4, c[0x0][0x4d0] ;  /* 0x0001340000047ab9 */ /* 0x000fe20000000a00 */
[----:B------:R-:W2:Y:S01]  /*109a0*/  S2R R11, SR_CTAID.Y ;  /* 0x00000000000b7919 */ /* 0x000ea20000002600 */
[----:B------:R-:W-:Y:S01]  /*109b0*/  UIMAD UR7, UR6, UR4, URZ ;  /* 0x00000004060772a4 */ /* 0x000fe2000f8e023f */
[----:B------:R-:W-:Y:S01]  /*109c0*/  IMAD.MOV.U32 R14, RZ, RZ, c[0x0][0x4e8] ;  /* 0x00013a00ff0e7624 */ /* 0x000fe200078e00ff */
[----:B------:R-:W-:Y:S01]  /*109d0*/  UIMAD.WIDE.U32 UR12, UR9, UR4, URZ ;  /* 0x00000004090c72a5 */ /* 0x000fe2000f8e003f */
[----:B------:R-:W3:Y:S01]  /*109e0*/  S2R R24, SR_CTAID.Z ;  /* 0x0000000000187919 */ /* 0x000ee20000002700 */
[----:B------:R-:W-:Y:S01]  /*109f0*/  UIMAD UR5, UR9, UR5, UR7 ;  /* 0x00000005090572a4 */ /* 0x000fe2000f8e0207 */
[----:B------:R-:W-:Y:S02]  /*10a00*/  BSSY B0, `(.L_x_453) ;  /* 0x00000c0000007945 */ /* 0x000fe40003800000 */
[----:B------:R-:W-:Y:S01]  /*10a10*/  BAR.SYNC.DEFER_BLOCKING 0x1, 0x80 ;  /* 0x0042000000007b1d */ /* 0x000fe20000010000 */
[----:B------:R-:W-:Y:S01]  /*10a20*/  UIADD3 UR5, UR13, UR5, URZ ;  /* 0x000000050d057290 */ /* 0x000fe2000fffe03f */
[----:B------:R-:W-:Y:S01]  /*10a30*/  IMAD.U32 R23, RZ, RZ, UR13 ;  /* 0x0000000dff177e24 */ /* 0x000fe2000f8e00ff */
[----:B------:R-:W-:Y:S01]  /*10a40*/  ISETP.NE.AND P0, PT, R14, 0x1, PT ;  /* 0x000000010e00780c */ /* 0x000fe20003f05270 */
[----:B------:R-:W-:-:S02]  /*10a50*/  IMAD.U32 R22, RZ, RZ, UR12 ;  /* 0x0000000cff167e24 */ /* 0x000fc4000f8e00ff */
[----:B------:R-:W4:Y:S01]  /*10a60*/  S2R R15, SR_CTAID.X ;  /* 0x00000000000f7919 */ /* 0x000f220000002500 */
[----:B------:R-:W-:Y:S01]  /*10a70*/  IMAD.U32 R23, RZ, RZ, UR5 ;  /* 0x00000005ff177e24 */ /* 0x000fe2000f8e00ff */
[----:B------:R-:W-:Y:S01]  /*10a80*/  ULDC.64 UR4, c[0x0][0x438] ;  /* 0x00010e0000047ab9 */ /* 0x000fe20000000a00 */
[----:B------:R-:W-:Y:S01]  /*10a90*/  IMAD R14, R14, c[0x0][0x388], RZ ;  /* 0x0000e2000e0e7a24 */ /* 0x000fe200078e02ff */
[----:B------:R-:W-:Y:S01]  /*10aa0*/  UIMAD UR6, UR6, UR4, URZ ;  /* 0x00000004060672a4 */ /* 0x000fe2000f8e023f */
[----:B-1----:R-:W-:Y:S01]  /*10ab0*/  SHF.R.S32.HI R7, RZ, 0x1f, R12 ;  /* 0x0000001fff077819 */ /* 0x002fe2000001140c */
[----:B------:R-:W-:Y:S02]  /*10ac0*/  UIMAD.WIDE.U32 UR12, UR9, UR4, URZ ;  /* 0x00000004090c72a5 */ /* 0x000fe4000f8e003f */
[----:B------:R-:W-:Y:S01]  /*10ad0*/  UIMAD UR4, UR9, UR5, UR6 ;  /* 0x00000005090472a4 */ /* 0x000fe2000f8e0206 */
[CC--:B------:R-:W-:Y:S01]  /*10ae0*/  LEA.HI R13, R7.reuse, R12.reuse, RZ, 0x2 ;  /* 0x0000000c070d7211 */ /* 0x0c0fe200078f10ff */
[----:B--2---:R-:W-:Y:S01]  /*10af0*/  IMAD R18, R18, c[0x0][0x550], R11 ;  /* 0x0001540012127a24 */ /* 0x004fe200078e020b */
[-C--:B------:R-:W-:Y:S01]  /*10b00*/  LEA.HI R7, R7, R12.reuse, RZ, 0x5 ;  /* 0x0000000c07077211 */ /* 0x080fe200078f28ff */
[----:B------:R-:W-:Y:S01]  /*10b10*/  UIADD3 UR4, UR13, UR4, URZ ;  /* 0x000000040d047290 */ /* 0x000fe2000fffe03f */
[----:B------:R-:W-:Y:S01]  /*10b20*/  LOP3.LUT R13, R13, 0xfffffffc, RZ, 0xc0, !PT ;  /* 0xfffffffc0d0d7812 */ /* 0x000fe200078ec0ff */
[----:B------:R-:W-:Y:S01]  /*10b30*/  IMAD.U32 R17, RZ, RZ, UR13 ;  /* 0x0000000dff117e24 */ /* 0x000fe2000f8e00ff */
[----:B------:R-:W-:Y:S01]  /*10b40*/  LOP3.LUT R3, R7, 0xffffffe0, RZ, 0xc0, !PT ;  /* 0xffffffe007037812 */ /* 0x000fe200078ec0ff */
[----:B---3--:R-:W-:Y:S01]  /*10b50*/  IMAD.WIDE.U32 R22, R24, c[0x0][0x4d8], R22 ;  /* 0x0001360018167a25 */ /* 0x008fe200078e0016 */
[----:B------:R-:W-:-:S02]  /*10b60*/  IADD3 R6, -R13, R12, RZ ;  /* 0x0000000c0d067210 */ /* 0x000fc40007ffe1ff */
[----:B------:R-:W-:Y:S01]  /*10b70*/  SHF.R.S32.HI R19, RZ, 0x5, R7 ;  /* 0x00000005ff137819 */ /* 0x000fe20000011407 */
[----:B------:R-:W-:Y:S01]  /*10b80*/  IMAD.IADD R3, R12, 0x1, -R3 ;  /* 0x000000010c037824 */ /* 0x000fe200078e0a03 */
[----:B------:R-:W-:Y:S01]  /*10b90*/  LEA.HI R0, R6, R6, RZ, 0x1 ;  /* 0x0000000606007211 */ /* 0x000fe200078f08ff */
[----:B------:R-:W-:Y:S01]  /*10ba0*/  IMAD.U32 R17, RZ, RZ, UR4 ;  /* 0x00000004ff117e24 */ /* 0x000fe2000f8e00ff */
[----:B------:R-:W-:Y:S02]  /*10bb0*/  SHF.R.S32.HI R12, RZ, 0x1f, R7 ;  /* 0x0000001fff0c7819 */ /* 0x000fe40000011407 */
[----:B------:R-:W-:Y:S02]  /*10bc0*/  LOP3.LUT R11, R0, 0x1ffffffe, RZ, 0xc0, !PT ;  /* 0x1ffffffe000b7812 */ /* 0x000fe400078ec0ff */
[----:B------:R-:W-:Y:S02]  /*10bd0*/  LEA.HI R12, R12, R19, RZ, 0x2 ;  /* 0x000000130c0c7211 */ /* 0x000fe400078f10ff */
[----:B------:R-:W-:Y:S01]  /*10be0*/  SHF.R.S32.HI R7, RZ, 0x1f, R24 ;  /* 0x0000001fff077819 */ /* 0x000fe20000011418 */
[----:B------:R-:W-:Y:S01]  /*10bf0*/  IMAD.IADD R6, R6, 0x1, -R11 ;  /* 0x0000000106067824 */ /* 0x000fe200078e0a0b */
[----:B------:R-:W-:-:S02]  /*10c00*/  SHF.L.U32 R11, R0, 0x5, RZ ;  /* 0x00000005000b7819 */ /* 0x000fc400000006ff */
[----:B------:R-:W-:Y:S01]  /*10c10*/  SHF.R.S32.HI R0, RZ, 0x1f, R3 ;  /* 0x0000001fff007819 */ /* 0x000fe20000011403 */
[C---:B------:R-:W-:Y:S01]  /*10c20*/  IMAD R13, R7.reuse, c[0x0][0x4d8], RZ ;  /* 0x00013600070d7a24 */ /* 0x040fe200078e02ff */
[----:B------:R-:W-:Y:S01]  /*10c30*/  LOP3.LUT R12, R12, 0xffffffc, RZ, 0xc0, !PT ;  /* 0x0ffffffc0c0c7812 */ /* 0x000fe200078ec0ff */
[----:B------:R-:W-:Y:S01]  /*10c40*/  IMAD R7, R7, c[0x0][0x440], RZ ;  /* 0x0001100007077a24 */ /* 0x000fe200078e02ff */
[----:B------:R-:W-:Y:S01]  /*10c50*/  LEA.HI R0, R0, R3, RZ, 0x2 ;  /* 0x0000000300007211 */ /* 0x000fe200078f10ff */
[C---:B------:R-:W-:Y:S01]  /*10c60*/  IMAD R13, R24.reuse, c[0x0][0x4dc], R13 ;  /* 0x00013700180d7a24 */ /* 0x040fe200078e020d */
[----:B------:R-:W-:Y:S01]  /*10c70*/  LOP3.LUT R11, R11, 0xffffffc0, RZ, 0xc0, !PT ;  /* 0xffffffc00b0b7812 */ /* 0x000fe200078ec0ff */
[----:B------:R-:W-:Y:S01]  /*10c80*/  IMAD.IADD R19, R19, 0x1, -R12 ;  /* 0x0000000113137824 */ /* 0x000fe200078e0a0c */
[----:B------:R-:W-:Y:S01]  /*10c90*/  SHF.R.S32.HI R12, RZ, 0x2, R0 ;  /* 0x00000002ff0c7819 */ /* 0x000fe20000011400 */
[----:B------:R-:W-:Y:S01]  /*10ca0*/  IMAD R7, R24, c[0x0][0x444], R7 ;  /* 0x0001110018077a24 */ /* 0x000fe200078e0207 */
[----:B------:R-:W-:Y:S01]  /*10cb0*/  MOV R16, UR12 ;  /* 0x0000000c00107c02 */ /* 0x000fe20008000f00 */
[----:B------:R-:W-:Y:S01]  /*10cc0*/  IMAD R11, R6, 0x8, R11 ;  /* 0x00000008060b7824 */ /* 0x000fe200078e020b */
[----:B------:R-:W-:Y:S01]  /*10cd0*/  LEA R12, R19, R12, 0x4 ;  /* 0x0000000c130c7211 */ /* 0x000fe200078e20ff */
[----:B------:R-:W-:Y:S01]  /*10ce0*/  IMAD.IADD R23, R23, 0x1, R13 ;  /* 0x0000000117177824 */ /* 0x000fe200078e020d */
[----:B------:R-:W-:Y:S01]  /*10cf0*/  SHF.R.S32.HI R13, RZ, 0x1f, R18 ;  /* 0x0000001fff0d7819 */ /* 0x000fe20000011412 */
[----:B------:R-:W-:Y:S01]  /*10d00*/  IMAD.WIDE.U32 R24, R24, c[0x0][0x440], R16 ;  /* 0x0001100018187a25 */ /* 0x000fe200078e0010 */
[----:B------:R-:W-:-:S02]  /*10d10*/  LOP3.LUT P1, RZ, R3, 0x3, RZ, 0xc0, !PT ;  /* 0x0000000303ff7812 */ /* 0x000fc4000782c0ff */
[----:B------:R-:W-:Y:S01]  /*10d20*/  LOP3.LUT R0, R0, 0x7ffffffc, RZ, 0xc0, !PT ;  /* 0x7ffffffc00007812 */ /* 0x000fe200078ec0ff */
[----:B------:R-:W-:Y:S02]  /*10d30*/  IMAD.IADD R20, R12, 0x1, R11 ;  /* 0x000000010c147824 */ /* 0x000fe400078e020b */
[----:B------:R-:W-:Y:S01]  /*10d40*/  IMAD.IADD R25, R25, 0x1, R7 ;  /* 0x0000000119197824 */ /* 0x000fe200078e0207 */
[----:B------:R-:W-:Y:S01]  /*10d50*/  IADD3 R3, R3, -R0, RZ ;  /* 0x8000000003037210 */ /* 0x000fe20007ffe0ff */
[----:B------:R-:W-:Y:S01]  /*10d60*/  IMAD R17, R13, c[0x0][0x448], RZ ;  /* 0x000112000d117a24 */ /* 0x000fe200078e02ff */
[----:B----4-:R-:W-:Y:S01]  /*10d70*/  LEA R20, R15, R20, 0x7 ;  /* 0x000000140f147211 */ /* 0x010fe200078e38ff */
[----:B------:R-:W-:Y:S01]  /*10d80*/  IMAD R13, R13, c[0x0][0x4e0], RZ ;  /* 0x000138000d0d7a24 */ /* 0x000fe200078e02ff */
[----:B------:R-:W-:Y:S01]  /*10d90*/  LEA R15, R15, R12, 0x7 ;  /* 0x0000000c0f0f7211 */ /* 0x000fe200078e38ff */
[----:B------:R-:W-:Y:S01]  /*10da0*/  IMAD R17, R18, c[0x0][0x44c], R17 ;  /* 0x0001130012117a24 */ /* 0x000fe200078e0211 */
[----:B------:R-:W-:Y:S01]  /*10db0*/  MOV R7, R20 ;  /* 0x0000001400077202 */ /* 0x000fe20000000f00 */
[----:B------:R-:W-:Y:S01]  /*10dc0*/  @P0 IMAD.HI.U32 R16, R20, c[0x0][0x4ec], RZ ;  /* 0x00013b0014100a27 */ /* 0x000fe200078e00ff */
[----:B------:R-:W-:-:S03]  /*10dd0*/  ISETP.GE.OR P4, PT, R15, R14, P1 ;  /* 0x0000000e0f00720c */ /* 0x000fc60000f86670 */
[----:B------:R-:W-:Y:S01]  /*10de0*/  IMAD.MOV.U32 R6, RZ, RZ, R20 ;  /* 0x000000ffff067224 */ /* 0x000fe200078e0014 */
[----:B------:R-:W-:Y:S01]  /*10df0*/  @P0 SHF.R.U32.HI R6, RZ, c[0x0][0x4f0], R16 ;  /* 0x00013c00ff060a19 */ /* 0x000fe20000011610 */
[----:B------:R-:W-:-:S03]  /*10e00*/  @P0 IMAD.HI.U32 R11, R20, c[0x0][0x4ec], RZ ;  /* 0x00013b00140b0a27 */ /* 0x000fc600078e00ff */
[----:B------:R-:W-:Y:S01]  /*10e10*/  SHF.R.S32.HI R16, RZ, 0x1f, R6 ;  /* 0x0000001fff107819 */ /* 0x000fe20000011406 */
[----:B------:R-:W-:Y:S01]  /*10e20*/  IMAD.WIDE.U32 R24, R18, c[0x0][0x448], R24 ;  /* 0x0001120012187a25 */ /* 0x000fe200078e0018 */
[----:B------:R-:W-:-:S03]  /*10e30*/  @P0 SHF.R.U32.HI R7, RZ, c[0x0][0x4f0], R11 ;  /* 0x00013c00ff070a19 */ /* 0x000fc6000001160b */
[----:B------:R-:W-:Y:S02]  /*10e40*/  IMAD.MOV R11, RZ, RZ, -R6 ;  /* 0x000000ffff0b7224 */ /* 0x000fe400078e0a06 */
[C---:B------:R-:W-:Y:S02]  /*10e50*/  IMAD R13, R18.reuse, c[0x0][0x4e4], R13 ;  /* 0x00013900120d7a24 */ /* 0x040fe400078e020d */
[----:B------:R-:W-:Y:S01]  /*10e60*/  IMAD.WIDE.U32 R18, R18, c[0x0][0x4e0], R22 ;  /* 0x0001380012127a25 */ /* 0x000fe200078e0016 */
[----:B------:R-:W-:-:S03]  /*10e70*/  SHF.R.S32.HI R22, RZ, 0x1f, R7 ;  /* 0x0000001fff167819 */ /* 0x000fc60000011407 */
[----:B------:R-:W-:Y:S01]  /*10e80*/  IMAD R11, R11, c[0x0][0x4e8], R20 ;  /* 0x00013a000b0b7a24 */ /* 0x000fe200078e0214 */
[----:B------:R-:W-:Y:S01]  /*10e90*/  IADD3 R18, P0, R6, R18, RZ ;  /* 0x0000001206127210 */ /* 0x000fe20007f1e0ff */
[----:B------:R-:W-:Y:S02]  /*10ea0*/  IMAD.IADD R25, R25, 0x1, R17 ;  /* 0x0000000119197824 */ /* 0x000fe400078e0211 */
[----:B------:R-:W-:Y:S01]  /*10eb0*/  IMAD R22, R22, c[0x0][0x430], RZ ;  /* 0x00010c0016167a24 */ /* 0x000fe200078e02ff */
[----:B------:R-:W-:Y:S01]  /*10ec0*/  SHF.R.S32.HI R6, RZ, 0x1f, R11 ;  /* 0x0000001fff067819 */ /* 0x000fe2000001140b */
[----:B------:R-:W-:Y:S01]  /*10ed0*/  IMAD.SHL.U32 R3, R3, 0x2, RZ ;  /* 0x0000000203037824 */ /* 0x000fe200078e00ff */
[----:B------:R-:W-:Y:S01]  /*10ee0*/  IADD3.X R19, R16, R19, R13, P0, !PT ;  /* 0x0000001310137210 */ /* 0x000fe200007fe40d */
[----:B------:R-:W-:-:S04]  /*10ef0*/  IMAD.WIDE.U32 R16, R7, c[0x0][0x430], R24 ;  /* 0x00010c0007107a25 */ /* 0x000fc800078e0018 */
[----:B------:R-:W-:Y:S02]  /*10f00*/  IMAD R6, R6, c[0x0][0x4c8], RZ ;  /* 0x0001320006067a24 */ /* 0x000fe400078e02ff */
[----:B------:R-:W-:-:S04]  /*10f10*/  IMAD.WIDE.U32 R18, R11, c[0x0][0x4c8], R18 ;  /* 0x000132000b127a25 */ /* 0x000fc800078e0012 */
[----:B------:R-:W-:Y:S01]  /*10f20*/  IMAD R6, R11, c[0x0][0x4cc], R6 ;  /* 0x000133000b067a24 */ /* 0x000fe200078e0206 */
[C---:B------:R-:W-:Y:S01]  /*10f30*/  LEA R25, P0, R18.reuse, c[0x0][0x4a8], 0x2 ;  /* 0x00012a0012197a11 */ /* 0x040fe200078010ff */
[C---:B------:R-:W-:Y:S01]  /*10f40*/  IMAD R13, R7.reuse, c[0x0][0x434], R22 ;  /* 0x00010d00070d7a24 */ /* 0x040fe200078e0216 */
[----:B------:R-:W-:Y:S01]  /*10f50*/  IADD3 R7, -R7, RZ, RZ ;  /* 0x000000ff07077210 */ /* 0x000fe20007ffe1ff */
[----:B------:R-:W-:Y:S02]  /*10f60*/  IMAD.IADD R11, R19, 0x1, R6 ;  /* 0x00000001130b7824 */ /* 0x000fe400078e0206 */
[----:B------:R-:W-:Y:S01]  /*10f70*/  SHFL.IDX PT, R22, R25, RZ, 0x1c1f ;  /* 0x001c1fff19167589 */ /* 0x000fe200000e0000 */
[----:B------:R-:W-:Y:S02]  /*10f80*/  IMAD.IADD R13, R17, 0x1, R13 ;  /* 0x00000001110d7824 */ /* 0x000fe400078e020d */
[----:B------:R-:W-:Y:S01]  /*10f90*/  LEA.HI.X R24, R18, c[0x0][0x4ac], R11, 0x2, P0 ;  /* 0x00012b0012187a11 */ /* 0x000fe200000f140b */
[----:B------:R-:W-:Y:S01]  /*10fa0*/  IMAD R7, R7, c[0x0][0x4e8], R20 ;  /* 0x00013a0007077a24 */ /* 0x000fe200078e0214 */
[----:B------:R-:W-:Y:S01]  /*10fb0*/  SHFL.IDX PT, R18, R25, 0x2, 0x1c1f ;  /* 0x005c1f0019127f89 */ /* 0x000fe200000e0000 */
[----:B------:R-:W-:Y:S01]  /*10fc0*/  IMAD.MOV.U32 R12, RZ, RZ, R16 ;  /* 0x000000ffff0c7224 */ /* 0x000fe200078e0010 */
[----:B------:R-:W-:-:S02]  /*10fd0*/  IADD3 R11, R15, 0x48, RZ ;  /* 0x000000480f0b7810 */ /* 0x000fc40007ffe0ff */
[----:B------:R-:W1:Y:S01]  /*10fe0*/  SHFL.IDX PT, R23, R24, RZ, 0x1c1f ;  /* 0x001c1fff18177589 */ /* 0x000e6200000e0000 */
[----:B------:R-:W-:Y:S01]  /*10ff0*/  IMAD.WIDE.U32 R26, R7, c[0x0][0x428], R12 ;  /* 0x00010a00071a7a25 */ /* 0x000fe200078e000c */
[C---:B------:R-:W-:Y:S02]  /*11000*/  IADD3 R13, R15.reuse, 0x8, RZ ;  /* 0x000000080f0d7810 */ /* 0x040fe40007ffe0ff */
[----:B------:R-:W-:Y:S01]  /*11010*/  SHFL.IDX PT, R20, R25, 0x1, 0x1c1f ;  /* 0x003c1f0019147f89 */ /* 0x000fe200000e0000 */
[----:B------:R-:W-:Y:S02]  /*11020*/  IADD3 R12, R15, 0x40, RZ ;  /* 0x000000400f0c7810 */ /* 0x000fe40007ffe0ff */
[-C--:B------:R-:W-:Y:S01]  /*11030*/  ISETP.GE.OR P3, PT, R13, R14.reuse, P1 ;  /* 0x0000000e0d00720c */ /* 0x080fe20000f66670 */
[----:B------:R-:W2:Y:S01]  /*11040*/  SHFL.IDX PT, R21, R24, 0x1, 0x1c1f ;  /* 0x003c1f0018157f89 */ /* 0x000ea200000e0000 */
[-C--:B------:R-:W-:Y:S02]  /*11050*/  ISETP.GE.OR P2, PT, R12, R14.reuse, P1 ;  /* 0x0000000e0c00720c */ /* 0x080fe40000f46670 */
[----:B------:R-:W-:Y:S01]  /*11060*/  ISETP.GE.OR P1, PT, R11, R14, P1 ;  /* 0x0000000e0b00720c */ /* 0x000fe20000f26670 */
[----:B------:R-:W3:Y:S01]  /*11070*/  SHFL.IDX PT, R19, R24, 0x2, 0x1c1f ;  /* 0x005c1f0018137f89 */ /* 0x000ee200000e0000 */
[----:B------:R-:W-:-:S02]  /*11080*/  SHF.R.S32.HI R6, RZ, 0x1f, R7 ;  /* 0x0000001fff067819 */ /* 0x000fc40000011407 */
[-C--:B------:R-:W-:Y:S01]  /*11090*/  ISETP.GE.AND P5, PT, R12, R14.reuse, PT ;  /* 0x0000000e0c00720c */ /* 0x080fe20003fa6270 */
[----:B------:R-:W-:Y:S01]  /*110a0*/  SHFL.IDX PT, R16, R25, 0x3, 0x1c1f ;  /* 0x007c1f0019107f89 */ /* 0x000fe200000e0000 */
[----:B------:R-:W-:Y:S01]  /*110b0*/  ISETP.GE.AND P6, PT, R11, R14, PT ;  /* 0x0000000e0b00720c */ /* 0x000fe20003fc6270 */
[----:B------:R-:W-:Y:S02]  /*110c0*/  IMAD R6, R6, c[0x0][0x428], RZ ;  /* 0x00010a0006067a24 */ /* 0x000fe400078e02ff */
[----:B------:R-:W4:Y:S02]  /*110d0*/  SHFL.IDX PT, R17, R24, 0x3, 0x1c1f ;  /* 0x007c1f0018117f89 */ /* 0x000f2400000e0000 */
[----:B------:R-:W-:Y:S01]  /*110e0*/  IMAD R6, R7, c[0x0][0x42c], R6 ;  /* 0x00010b0007067a24 */ /* 0x000fe200078e0206 */
[----:B------:R-:W-:Y:S01]  /*110f0*/  LEA R7, P0, R26, c[0x0][0x400], 0x2 ;  /* 0x000100001a077a11 */ /* 0x000fe200078010ff */
[----:B-1----:R1:W-:Y:S02]  /*11100*/  @!P4 ST.E [R22.64], R2 ;  /* 0x000000021600c985 */ /* 0x0023e4000c10190a */
[----:B------:R-:W-:-:S02]  /*11110*/  IMAD.IADD R6, R27, 0x1, R6 ;  /* 0x000000011b067824 */ /* 0x000fc400078e0206 */
[----:B------:R1:W1:Y:S03]  /*11120*/  SHFL.IDX PT, R24, R7, RZ, 0x1c1f ;  /* 0x001c1fff07187589 */ /* 0x00026600000e0000 */
[----:B------:R-:W-:Y:S01]  /*11130*/  LEA.HI.X R6, R26, c[0x0][0x404], R6, 0x2, P0 ;  /* 0x000101001a067a11 */ /* 0x000fe200000f1406 */
[----:B--2---:R2:W-:Y:S01]  /*11140*/  @!P3 ST.E [R20.64], R8 ;  /* 0x000000081400b985 */ /* 0x0045e2000c10190a */
[----:B------:R-:W-:-:S03]  /*11150*/  ISETP.GE.AND P0, PT, R13, R14, PT ;  /* 0x0000000e0d00720c */ /* 0x000fc60003f06270 */
[----:B---3--:R2:W-:Y:S04]  /*11160*/  @!P2 ST.E [R18.64], R9 ;  /* 0x000000091200a985 */ /* 0x0085e8000c10190a */
[----:B------:R2:W3:Y:S04]  /*11170*/  SHFL.IDX PT, R25, R6, RZ, 0x1c1f ;  /* 0x001c1fff06197589 */ /* 0x0004e800000e0000 */
[----:B----4-:R2:W-:Y:S01]  /*11180*/  @!P1 ST.E [R16.64], R10 ;  /* 0x0000000a10009985 */ /* 0x0105e2000c10190a */
[----:B------:R-:W-:-:S13]  /*11190*/  ISETP.GE.AND P1, PT, R15, R14, PT ;  /* 0x0000000e0f00720c */ /* 0x000fda0003f26270 */
[----:B------:R-:W-:Y:S05]  /*111a0*/  @P1 BRA `(.L_x_454) ;  /* 0x0000045000001947 */ /* 0x000fea0003800000 */
[C---:B-1----:R-:W-:Y:S02]  /*111b0*/  IADD3 R11, R3.reuse, 0x8, RZ ;  /* 0x00000008030b7810 */ /* 0x042fe40007ffe0ff */
[C---:B--2---:R-:W-:Y:S02]  /*111c0*/  IADD3 R9, R3.reuse, 0x10, RZ ;  /* 0x0000001003097810 */ /* 0x044fe40007ffe0ff */
[----:B------:R-:W-:Y:S02]  /*111d0*/  IADD3 R0, R3, 0x18, RZ ;  /* 0x0000001803007810 */ /* 0x000fe40007ffe0ff */
[----:B------:R-:W-:Y:S02]  /*111e0*/  ISETP.GE.AND P3, PT, R11, c[0x0][0x3c8], PT ;  /* 0x0000f2000b007a0c */ /* 0x000fe40003f66270 */
[----:B------:R-:W-:Y:S02]  /*111f0*/  ISETP.GE.AND P2, PT, R9, c[0x0][0x3c8], PT ;  /* 0x0000f20009007a0c */ /* 0x000fe40003f46270 */
[----:B------:R-:W-:-:S02]  /*11200*/  ISETP.GE.AND P1, PT, R0, c[0x0][0x3c8], PT ;  /* 0x0000f20000007a0c */ /* 0x000fc40003f26270 */
[C---:B------:R-:W-:Y:S02]  /*11210*/  ISETP.GE.AND P4, PT, R3.reuse, c[0x0][0x3c8], PT ;  /* 0x0000f20003007a0c */ /* 0x040fe40003f86270 */
[C---:B------:R-:W-:Y:S02]  /*11220*/  IADD3 R14, R3.reuse, 0x28, RZ ;  /* 0x00000028030e7810 */ /* 0x040fe40007ffe0ff */
[----:B------:R-:W-:-:S03]  /*11230*/  IADD3 R2, R3, 0x30, RZ ;  /* 0x0000003003027810 */ /* 0x000fc60007ffe0ff */
[----:B------:R-:W-:Y:S02]  /*11240*/  @!P3 LEA.HI R11, R11, R11, RZ, 0x1 ;  /* 0x0000000b0b0bb211 */ /* 0x000fe400078f08ff */
[----:B------:R-:W-:Y:S02]  /*11250*/  @!P2 LEA.HI R9, R9, R9, RZ, 0x1 ;  /* 0x000000090909a211 */ /* 0x000fe400078f08ff */
[----:B------:R-:W-:Y:S02]  /*11260*/  @!P1 LEA.HI R0, R0, R0, RZ, 0x1 ;  /* 0x0000000000009211 */ /* 0x000fe400078f08ff */
[----:B------:R-:W-:Y:S01]  /*11270*/  @!P3 LOP3.LUT R11, R11, 0xfffffffe, RZ, 0xc0, !PT ;  /* 0xfffffffe0b0bb812 */ /* 0x000fe200078ec0ff */
[--C-:B---3--:R-:W-:Y:S01]  /*11280*/  @!P4 IMAD.WIDE R12, R3, 0x4, R24.reuse ;  /* 0x00000004030cc825 */ /* 0x108fe200078e0218 */
[----:B------:R-:W-:Y:S02]  /*11290*/  @!P2 LOP3.LUT R9, R9, 0xfffffffe, RZ, 0xc0, !PT ;  /* 0xfffffffe0909a812 */ /* 0x000fe400078ec0ff */
[----:B------:R-:W-:Y:S01]  /*112a0*/  @!P1 LOP3.LUT R15, R0, 0xfffffffe, RZ, 0xc0, !PT ;  /* 0xfffffffe000f9812 */ /* 0x000fe200078ec0ff */
[--C-:B------:R-:W-:Y:S01]  /*112b0*/  @!P3 IMAD.WIDE R10, R11, 0x4, R24.reuse ;  /* 0x000000040b0ab825 */ /* 0x100fe200078e0218 */
[----:B------:R-:W-:Y:S01]  /*112c0*/  IADD3 R0, R3, 0x20, RZ ;  /* 0x0000002003007810 */ /* 0x000fe20007ffe0ff */
[----:B------:R1:W-:Y:S02]  /*112d0*/  @!P4 ST.E.64 [R12.64], R144 ;  /* 0x000000900c00c985 */ /* 0x0003e4000c101b0a */
[--C-:B------:R-:W-:Y:S01]  /*112e0*/  @!P2 IMAD.WIDE R8, R9, 0x4, R24.reuse ;  /* 0x000000040908a825 */ /* 0x100fe200078e0218 */
[----:B------:R-:W-:Y:S01]  /*112f0*/  ISETP.GE.AND P4, PT, R0, c[0x0][0x3c8], PT ;  /* 0x0000f20000007a0c */ /* 0x000fe20003f86270 */
[----:B------:R2:W-:Y:S01]  /*11300*/  @!P3 ST.E.64 [R10.64], R100 ;  /* 0x000000640a00b985 */ /* 0x0005e2000c101b0a */
[----:B------:R-:W-:Y:S01]  /*11310*/  ISETP.GE.AND P3, PT, R14, c[0x0][0x3c8], PT ;  /* 0x0000f2000e007a0c */ /* 0x000fe20003f66270 */
[----:B------:R-:W-:Y:S01]  /*11320*/  @!P1 IMAD.WIDE R16, R15, 0x4, R24 ;  /* 0x000000040f109825 */ /* 0x000fe200078e0218 */
[----:B------:R-:W-:Y:S01]  /*11330*/  IADD3 R15, R3, 0x38, RZ ;  /* 0x00000038030f7810 */ /* 0x000fe20007ffe0ff */
[----:B------:R3:W-:Y:S01]  /*11340*/  @!P2 ST.E.64 [R8.64], R104 ;  /* 0x000000680800a985 */ /* 0x0007e2000c101b0a */
[----:B------:R-:W-:-:S03]  /*11350*/  ISETP.GE.AND P2, PT, R2, c[0x0][0x3c8], PT ;  /* 0x0000f20002007a0c */ /* 0x000fc60003f46270 */
[----:B------:R4:W-:Y:S01]  /*11360*/  @!P1 ST.E.64 [R16.64], R116 ;  /* 0x0000007410009985 */ /* 0x0009e2000c101b0a */
[----:B------:R-:W-:-:S03]  /*11370*/  ISETP.GE.AND P1, PT, R15, c[0x0][0x3c8], PT ;  /* 0x0000f2000f007a0c */ /* 0x000fc60003f26270 */
[----:B------:R-:W-:Y:S02]  /*11380*/  @!P4 LEA.HI R0, R0, R0, RZ, 0x1 ;  /* 0x000000000000c211 */ /* 0x000fe400078f08ff */
[----:B------:R-:W-:-:S04]  /*11390*/  @!P3 LEA.HI R14, R14, R14, RZ, 0x1 ;  /* 0x0000000e0e0eb211 */ /* 0x000fc800078f08ff */
[----:B------:R-:W-:-:S04]  /*113a0*/  @!P2 LEA.HI R2, R2, R2, RZ, 0x1 ;  /* 0x000000020202a211 */ /* 0x000fc800078f08ff */
[----:B------:R-:W-:Y:S02]  /*113b0*/  @!P1 LEA.HI R15, R15, R15, RZ, 0x1 ;  /* 0x0000000f0f0f9211 */ /* 0x000fe400078f08ff */
[----:B-1----:R-:W-:Y:S02]  /*113c0*/  @!P2 LOP3.LUT R13, R2, 0xfffffffe, RZ, 0xc0, !PT ;  /* 0xfffffffe020da812 */ /* 0x002fe400078ec0ff */
[----:B------:R-:W-:Y:S02]  /*113d0*/  @!P1 LOP3.LUT R15, R15, 0xfffffffe, RZ, 0xc0, !PT ;  /* 0xfffffffe0f0f9812 */ /* 0x000fe400078ec0ff */
[----:B--2---:R-:W-:Y:S01]  /*113e0*/  @!P3 LOP3.LUT R11, R14, 0xfffffffe, RZ, 0xc0, !PT ;  /* 0xfffffffe0e0bb812 */ /* 0x004fe200078ec0ff */
[--C-:B------:R-:W-:Y:S01]  /*113f0*/  @!P2 IMAD.WIDE R12, R13, 0x4, R24.reuse ;  /* 0x000000040d0ca825 */ /* 0x100fe200078e0218 */
[----:B------:R-:W-:Y:S02]  /*11400*/  IADD3 R2, R3, 0x48, RZ ;  /* 0x0000004803027810 */ /* 0x000fe40007ffe0ff */
[----:B---3--:R-:W-:Y:S01]  /*11410*/  @!P4 LOP3.LUT R9, R0, 0xfffffffe, RZ, 0xc0, !PT ;  /* 0xfffffffe0009c812 */ /* 0x008fe200078ec0ff */
[----:B------:R-:W-:Y:S01]  /*11420*/  @!P3 IMAD.WIDE R10, R11, 0x4, R24 ;  /* 0x000000040b0ab825 */ /* 0x000fe200078e0218 */
[----:B------:R-:W-:-:S02]  /*11430*/  IADD3 R0, R3, 0x40, RZ ;  /* 0x0000004003007810 */ /* 0x000fc40007ffe0ff */
[----:B----4-:R-:W-:Y:S01]  /*11440*/  IADD3 R17, R3, 0x50, RZ ;  /* 0x0000005003117810 */ /* 0x010fe20007ffe0ff */
[----:B------:R-:W-:Y:S01]  /*11450*/  @!P4 IMAD.WIDE R8, R9, 0x4, R24 ;  /* 0x000000040908c825 */ /* 0x000fe200078e0218 */
[----:B------:R-:W-:-:S03]  /*11460*/  IADD3 R16, R3, 0x58, RZ ;  /* 0x0000005803107810 */ /* 0x000fc60007ffe0ff */
[----:B------:R-:W-:Y:S01]  /*11470*/  @!P1 IMAD.WIDE R14, R15, 0x4, R24 ;  /* 0x000000040f0e9825 */ /* 0x000fe200078e0218 */
[----:B------:R1:W-:Y:S01]  /*11480*/  @!P4 ST.E.64 [R8.64], R120 ;  /* 0x000000780800c985 */ /* 0x0003e2000c101b0a */
[----:B------:R-:W-:-:S03]  /*11490*/  ISETP.GE.AND P4, PT, R0, c[0x0][0x3c8], PT ;  /* 0x0000f20000007a0c */ /* 0x000fc60003f86270 */
[----:B------:R2:W-:Y:S01]  /*114a0*/  @!P3 ST.E.64 [R10.64], R128 ;  /* 0x000000800a00b985 */ /* 0x0005e2000c101b0a */
[----:B------:R-:W-:-:S03]  /*114b0*/  ISETP.GE.AND P3, PT, R2, c[0x0][0x3c8], PT ;  /* 0x0000f20002007a0c */ /* 0x000fc60003f66270 */
[----:B------:R3:W-:Y:S01]  /*114c0*/  @!P2 ST.E.64 [R12.64], R52 ;  /* 0x000000340c00a985 */ /* 0x0007e2000c101b0a */
[----:B------:R-:W-:-:S03]  /*114d0*/  ISETP.GE.AND P2, PT, R17, c[0x0][0x3c8], PT ;  /* 0x0000f20011007a0c */ /* 0x000fc60003f46270 */
[----:B------:R4:W-:Y:S01]  /*114e0*/  @!P1 ST.E.64 [R14.64], R64 ;  /* 0x000000400e009985 */ /* 0x0009e2000c101b0a */
[----:B------:R-:W-:Y:S02]  /*114f0*/  ISETP.GE.AND P1, PT, R16, c[0x0][0x3c8], PT ;  /* 0x0000f20010007a0c */ /* 0x000fe40003f26270 */
[----:B------:R-:W-:-:S03]  /*11500*/  @!P4 LEA.HI R0, R0, R0, RZ, 0x1 ;  /* 0x000000000000c211 */ /* 0x000fc600078f08ff */
[----:B------:R-:W-:-:S04]  /*11510*/  @!P3 LEA.HI R2, R2, R2, RZ, 0x1 ;  /* 0x000000020202b211 */ /* 0x000fc800078f08ff */
[----:B------:R-:W-:-:S04]  /*11520*/  @!P2 LEA.HI R17, R17, R17, RZ, 0x1 ;  /* 0x000000111111a211 */ /* 0x000fc800078f08ff */
[----:B------:R-:W-:Y:S02]  /*11530*/  @!P1 LEA.HI R16, R16, R16, RZ, 0x1 ;  /* 0x0000001010109211 */ /* 0x000fe400078f08ff */
[----:B------:R-:W-:Y:S02]  /*11540*/  @!P2 LOP3.LUT R17, R17, 0xfffffffe, RZ, 0xc0, !PT ;  /* 0xfffffffe1111a812 */ /* 0x000fe400078ec0ff */
[----:B-1----:R-:W-:Y:S02]  /*11550*/  @!P4 LOP3.LUT R9, R0, 0xfffffffe, RZ, 0xc0, !PT ;  /* 0xfffffffe0009c812 */ /* 0x002fe400078ec0ff */
[----:B--2---:R-:W-:-:S03]  /*11560*/  @!P3 LOP3.LUT R11, R2, 0xfffffffe, RZ, 0xc0, !PT ;  /* 0xfffffffe020bb812 */ /* 0x004fc600078ec0ff */
[----:B------:R-:W-:Y:S01]  /*11570*/  @!P4 IMAD.WIDE R8, R9, 0x4, R24 ;  /* 0x000000040908c825 */ /* 0x000fe200078e0218 */
[----:B---3--:R-:W-:-:S03]  /*11580*/  @!P1 LOP3.LUT R13, R16, 0xfffffffe, RZ, 0xc0, !PT ;  /* 0xfffffffe100d9812 */ /* 0x008fc600078ec0ff */
[--C-:B------:R-:W-:Y:S01]  /*11590*/  @!P3 IMAD.WIDE R10, R11, 0x4, R24.reuse ;  /* 0x000000040b0ab825 */ /* 0x100fe200078e0218 */
[----:B------:R1:W-:Y:S03]  /*115a0*/  @!P4 ST.E.64 [R8.64], R68 ;  /* 0x000000440800c985 */ /* 0x0003e6000c101b0a */
[--C-:B----4-:R-:W-:Y:S01]  /*115b0*/  @!P2 IMAD.WIDE R14, R17, 0x4, R24.reuse ;  /* 0x00000004110ea825 */ /* 0x110fe200078e0218 */
[----:B------:R1:W-:Y:S03]  /*115c0*/  @!P3 ST.E.64 [R10.64], R80 ;  /* 0x000000500a00b985 */ /* 0x0003e6000c101b0a */
[----:B------:R-:W-:Y:S01]  /*115d0*/  @!P1 IMAD.WIDE R24, R13, 0x4, R24 ;  /* 0x000000040d189825 */ /* 0x000fe200078e0218 */
[----:B------:R1:W-:Y:S04]  /*115e0*/  @!P2 ST.E.64 [R14.64], R84 ;  /* 0x000000540e00a985 */ /* 0x0003e8000c101b0a */
[----:B------:R1:W-:Y:S02]  /*115f0*/  @!P1 ST.E.64 [R24.64], R96 ;  /* 0x0000006018009985 */ /* 0x0003e4000c101b0a */
.L_x_454:
[----:B-1----:R-:W-:Y:S05]  /*11600*/  BSYNC B0 ;  /* 0x0000000000007941 */ /* 0x002fea0003800000 */
.L_x_453:
[----:B------:R1:W4:Y:S01]  /*11610*/  SHFL.IDX PT, R13, R6, 0x1, 0x1c1f ;  /* 0x003c1f00060d7f89 */ /* 0x00032200000e0000 */
[----:B------:R-:W-:Y:S03]  /*11620*/  BSSY B0, `(.L_x_455) ;  /* 0x0000048000007945 */ /* 0x000fe60003800000 */
[----:B------:R1:W2:Y:S01]  /*11630*/  SHFL.IDX PT, R12, R7, 0x1, 0x1c1f ;  /* 0x003c1f00070c7f89 */ /* 0x0002a200000e0000 */
[----:B------:R-:W-:Y:S05]  /*11640*/  @P0 BRA `(.L_x_456) ;  /* 0x0000045000000947 */ /* 0x000fea0003800000 */
[C---:B------:R-:W-:Y:S02]  /*11650*/  IADD3 R11, R3.reuse, 0x8, RZ ;  /* 0x00000008030b7810 */ /* 0x040fe40007ffe0ff */
[----:B------:R-:W-:-:S02]  /*11660*/  ISETP.GE.AND P1, PT, R3, c[0x0][0x3c8], PT ;  /* 0x0000f20003007a0c */ /* 0x000fc40003f26270 */
[----:B------:R-:W-:Y:S02]  /*11670*/  ISETP.GE.AND P0, PT, R11, c[0x0][0x3c8], PT ;  /* 0x0000f2000b007a0c */ /* 0x000fe40003f06270 */
[C---:B--2---:R-:W-:Y:S02]  /*11680*/  IADD3 R10, R3.reuse, 0x10, RZ ;  /* 0x00000010030a7810 */ /* 0x044fe40007ffe0ff */
[C---:B------:R-:W-:Y:S02]  /*11690*/  IADD3 R9, R3.reuse, 0x18, RZ ;  /* 0x0000001803097810 */ /* 0x040fe40007ffe0ff */
[----:B------:R-:W-:Y:S02]  /*116a0*/  ISETP.GE.AND P4, PT, R10, c[0x0][0x3c8], PT ;  /* 0x0000f2000a007a0c */ /* 0x000fe40003f86270 */
[----:B------:R-:W-:Y:S02]  /*116b0*/  IADD3 R8, R3, 0x20, RZ ;  /* 0x0000002003087810 */ /* 0x000fe40007ffe0ff */
[----:B------:R-:W-:Y:S01]  /*116c0*/  ISETP.GE.AND P3, PT, R9, c[0x0][0x3c8], PT ;  /* 0x0000f20009007a0c */ /* 0x000fe20003f66270 */
[C---:B----4-:R-:W-:Y:S01]  /*116d0*/  @!P1 IMAD.WIDE R14, R3.reuse, 0x4, R12 ;  /* 0x00000004030e9825 */ /* 0x050fe200078e020c */
[----:B------:R-:W-:-:S02]  /*116e0*/  IADD3 R2, R3, 0x28, RZ ;  /* 0x0000002803027810 */ /* 0x000fc40007ffe0ff */
[----:B------:R-:W-:Y:S02]  /*116f0*/  @!P0 LEA.HI R11, R11, R11, RZ, 0x1 ;  /* 0x0000000b0b0b8211 */ /* 0x000fe400078f08ff */
[----:B------:R-:W-:Y:S01]  /*11700*/  IADD3 R0, R3, 0x30, RZ ;  /* 0x0000003003007810 */ /* 0x000fe20007ffe0ff */
[----:B------:R2:W-:Y:S01]  /*11710*/  @!P1 ST.E.64 [R14.64], R146 ;  /* 0x000000920e009985 */ /* 0x0005e2000c101b0a */
[----:B------:R-:W-:Y:S02]  /*11720*/  @!P0 LOP3.LUT R11, R11, 0xfffffffe, RZ, 0xc0, !PT ;  /* 0xfffffffe0b0b8812 */ /* 0x000fe400078ec0ff */
[----:B------:R-:W-:Y:S02]  /*11730*/  ISETP.GE.AND P2, PT, R8, c[0x0][0x3c8], PT ;  /* 0x0000f20008007a0c */ /* 0x000fe40003f46270 */
[----:B------:R-:W-:Y:S01]  /*11740*/  ISETP.GE.AND P1, PT, R2, c[0x0][0x3c8], PT ;  /* 0x0000f20002007a0c */ /* 0x000fe20003f26270 */
[----:B------:R-:W-:Y:S01]  /*11750*/  @!P0 IMAD.WIDE R16, R11, 0x4, R12 ;  /* 0x000000040b108825 */ /* 0x000fe200078e020c */
[----:B------:R-:W-:-:S02]  /*11760*/  @!P4 LEA.HI R10, R10, R10, RZ, 0x1 ;  /* 0x0000000a0a0ac211 */ /* 0x000fc400078f08ff */
[----:B------:R-:W-:Y:S02]  /*11770*/  @!P3 LEA.HI R9, R9, R9, RZ, 0x1 ;  /* 0x000000090909b211 */ /* 0x000fe400078f08ff */
[----:B------:R4:W-:Y:S01]  /*11780*/  @!P0 ST.E.64 [R16.64], R102 ;  /* 0x0000006610008985 */ /* 0x0009e2000c101b0a */
[----:B------:R-:W-:Y:S02]  /*11790*/  ISETP.GE.AND P0, PT, R0, c[0x0][0x3c8], PT ;  /* 0x0000f20000007a0c */ /* 0x000fe40003f06270 */
[----:B------:R-:W-:Y:S02]  /*117a0*/  @!P4 LOP3.LUT R11, R10, 0xfffffffe, RZ, 0xc0, !PT ;  /* 0xfffffffe0a0bc812 */ /* 0x000fe400078ec0ff */
[----:B------:R-:W-:Y:S02]  /*117b0*/  @!P2 LEA.HI R8, R8, R8, RZ, 0x1 ;  /* 0x000000080808a211 */ /* 0x000fe400078f08ff */
[----:B------:R-:W-:Y:S01]  /*117c0*/  @!P3 LOP3.LUT R9, R9, 0xfffffffe, RZ, 0xc0, !PT ;  /* 0xfffffffe0909b812 */ /* 0x000fe200078ec0ff */
[----:B------:R-:W-:Y:S01]  /*117d0*/  @!P4 IMAD.WIDE R18, R11, 0x4, R12 ;  /* 0x000000040b12c825 */ /* 0x000fe200078e020c */
[----:B------:R-:W-:-:S02]  /*117e0*/  @!P1 LEA.HI R2, R2, R2, RZ, 0x1 ;  /* 0x0000000202029211 */ /* 0x000fc400078f08ff */
[C---:B------:R-:W-:Y:S02]  /*117f0*/  IADD3 R21, R3.reuse, 0x48, RZ ;  /* 0x0000004803157810 */ /* 0x040fe40007ffe0ff */
[----:B------:R-:W-:Y:S01]  /*11800*/  @!P1 LOP3.LUT R11, R2, 0xfffffffe, RZ, 0xc0, !PT ;  /* 0xfffffffe020b9812 */ /* 0x000fe200078ec0ff */
[----:B------:R5:W-:Y:S01]  /*11810*/  @!P4 ST.E.64 [R18.64], R106 ;  /* 0x0000006a1200c985 */ /* 0x000be2000c101b0a */
[----:B------:R-:W-:Y:S02]  /*11820*/  @!P0 LEA.HI R0, R0, R0, RZ, 0x1 ;  /* 0x0000000000008211 */ /* 0x000fe400078f08ff */
[----:B------:R-:W-:Y:S01]  /*11830*/  IADD3 R2, R3, 0x40, RZ ;  /* 0x0000004003027810 */ /* 0x000fe20007ffe0ff */
[----:B------:R-:W-:Y:S01]  /*11840*/  @!P1 IMAD.WIDE R10, R11, 0x4, R12 ;  /* 0x000000040b0a9825 */ /* 0x000fe200078e020c */
[----:B--2---:R-:W-:Y:S02]  /*11850*/  @!P2 LOP3.LUT R15, R8, 0xfffffffe, RZ, 0xc0, !PT ;  /* 0xfffffffe080fa812 */ /* 0x004fe400078ec0ff */
[----:B------:R-:W-:-:S03]  /*11860*/  IADD3 R20, R3, 0x50, RZ ;  /* 0x0000005003147810 */ /* 0x000fc60007ffe0ff */
[----:B------:R-:W-:-:S04]  /*11870*/  @!P2 IMAD.WIDE R14, R15, 0x4, R12 ;  /* 0x000000040f0ea825 */ /* 0x000fc800078e020c */
[--C-:B----4-:R-:W-:Y:S01]  /*11880*/  @!P3 IMAD.WIDE R16, R9, 0x4, R12.reuse ;  /* 0x000000040910b825 */ /* 0x110fe200078e020c */
[----:B------:R-:W-:Y:S02]  /*11890*/  @!P0 LOP3.LUT R9, R0, 0xfffffffe, RZ, 0xc0, !PT ;  /* 0xfffffffe00098812 */ /* 0x000fe400078ec0ff */
[----:B------:R-:W-:Y:S02]  /*118a0*/  IADD3 R0, R3, 0x38, RZ ;  /* 0x0000003803007810 */ /* 0x000fe40007ffe0ff */
[----:B------:R2:W-:Y:S01]  /*118b0*/  @!P3 ST.E.64 [R16.64], R118 ;  /* 0x000000761000b985 */ /* 0x0005e2000c101b0a */
[----:B------:R-:W-:Y:S01]  /*118c0*/  @!P0 IMAD.WIDE R8, R9, 0x4, R12 ;  /* 0x0000000409088825 */ /* 0x000fe200078e020c */
[----:B------:R-:W-:Y:S02]  /*118d0*/  ISETP.GE.AND P4, PT, R0, c[0x0][0x3c8], PT ;  /* 0x0000f20000007a0c */ /* 0x000fe40003f86270 */
[----:B------:R4:W-:Y:S01]  /*118e0*/  @!P2 ST.E.64 [R14.64], R122 ;  /* 0x0000007a0e00a985 */ /* 0x0009e2000c101b0a */
[----:B------:R-:W-:-:S02]  /*118f0*/  ISETP.GE.AND P3, PT, R2, c[0x0][0x3c8], PT ;  /* 0x0000f20002007a0c */ /* 0x000fc40003f66270 */
[----:B------:R-:W-:Y:S01]  /*11900*/  ISETP.GE.AND P2, PT, R21, c[0x0][0x3c8], PT ;  /* 0x0000f20015007a0c */ /* 0x000fe20003f46270 */
[----:B------:R1:W-:Y:S01]  /*11910*/  @!P1 ST.E.64 [R10.64], R130 ;  /* 0x000000820a009985 */ /* 0x0003e2000c101b0a */
[----:B-----5:R-:W-:Y:S02]  /*11920*/  IADD3 R18, R3, 0x58, RZ ;  /* 0x0000005803127810 */ /* 0x020fe40007ffe0ff */
[----:B------:R-:W-:Y:S01]  /*11930*/  ISETP.GE.AND P1, PT, R20, c[0x0][0x3c8], PT ;  /* 0x0000f20014007a0c */ /* 0x000fe20003f26270 */
[----:B------:R5:W-:Y:S01]  /*11940*/  @!P0 ST.E.64 [R8.64], R54 ;  /* 0x0000003608008985 */ /* 0x000be2000c101b0a */
[----:B------:R-:W-:Y:S02]  /*11950*/  ISETP.GE.AND P0, PT, R18, c[0x0][0x3c8], PT ;  /* 0x0000f20012007a0c */ /* 0x000fe40003f06270 */
[----:B------:R-:W-:-:S03]  /*11960*/  @!P4 LEA.HI R0, R0, R0, RZ, 0x1 ;  /* 0x000000000000c211 */ /* 0x000fc600078f08ff */
[----:B------:R-:W-:Y:S02]  /*11970*/  @!P3 LEA.HI R2, R2, R2, RZ, 0x1 ;  /* 0x000000020202b211 */ /* 0x000fe400078f08ff */
[----:B------:R-:W-:-:S04]  /*11980*/  @!P2 LEA.HI R21, R21, R21, RZ, 0x1 ;  /* 0x000000151515a211 */ /* 0x000fc800078f08ff */
[----:B------:R-:W-:Y:S02]  /*11990*/  @!P1 LEA.HI R20, R20, R20, RZ, 0x1 ;  /* 0x0000001414149211 */ /* 0x000fe400078f08ff */
[----:B------:R-:W-:Y:S02]  /*119a0*/  @!P0 LEA.HI R18, R18, R18, RZ, 0x1 ;  /* 0x0000001212128211 */ /* 0x000fe400078f08ff */
[----:B------:R-:W-:Y:S02]  /*119b0*/  @!P2 LOP3.LUT R21, R21, 0xfffffffe, RZ, 0xc0, !PT ;  /* 0xfffffffe1515a812 */ /* 0x000fe400078ec0ff */
[----:B--2---:R-:W-:Y:S02]  /*119c0*/  @!P0 LOP3.LUT R17, R18, 0xfffffffe, RZ, 0xc0, !PT ;  /* 0xfffffffe12118812 */ /* 0x004fe400078ec0ff */
[----:B----4-:R-:W-:Y:S01]  /*119d0*/  @!P1 LOP3.LUT R15, R20, 0xfffffffe, RZ, 0xc0, !PT ;  /* 0xfffffffe140f9812 */ /* 0x010fe200078ec0ff */
[----:B------:R-:W-:Y:S01]  /*119e0*/  @!P2 IMAD.WIDE R18, R21, 0x4, R12 ;  /* 0x000000041512a825 */ /* 0x000fe200078e020c */
[----:B-1----:R-:W-:-:S03]  /*119f0*/  @!P3 LOP3.LUT R11, R2, 0xfffffffe, RZ, 0xc0, !PT ;  /* 0xfffffffe020bb812 */ /* 0x002fc600078ec0ff */
[----:B------:R-:W-:Y:S01]  /*11a00*/  @!P1 IMAD.WIDE R14, R15, 0x4, R12 ;  /* 0x000000040f0e9825 */ /* 0x000fe200078e020c */
[----:B-----5:R-:W-:-:S03]  /*11a10*/  @!P4 LOP3.LUT R9, R0, 0xfffffffe, RZ, 0xc0, !PT ;  /* 0xfffffffe0009c812 */ /* 0x020fc600078ec0ff */
[----:B------:R-:W-:-:S04]  /*11a20*/  @!P3 IMAD.WIDE R10, R11, 0x4, R12 ;  /* 0x000000040b0ab825 */ /* 0x000fc800078e020c */
[----:B------:R-:W-:-:S04]  /*11a30*/  @!P4 IMAD.WIDE R8, R9, 0x4, R12 ;  /* 0x000000040908c825 */ /* 0x000fc800078e020c */
[----:B------:R-:W-:Y:S01]  /*11a40*/  @!P0 IMAD.WIDE R12, R17, 0x4, R12 ;  /* 0x00000004110c8825 */ /* 0x000fe200078e020c */
[----:B------:R1:W-:Y:S04]  /*11a50*/  @!P4 ST.E.64 [R8.64], R66 ;  /* 0x000000420800c985 */ /* 0x0003e8000c101b0a */
[----:B------:R1:W-:Y:S04]  /*11a60*/  @!P3 ST.E.64 [R10.64], R70 ;  /* 0x000000460a00b985 */ /* 0x0003e8000c101b0a */
[----:B------:R1:W-:Y:S04]  /*11a70*/  @!P2 ST.E.64 [R18.64], R82 ;  /* 0x000000521200a985 */ /* 0x0003e8000c101b0a */
[----:B------:R1:W-:Y:S04]  /*11a80*/  @!P1 ST.E.64 [R14.64], R86 ;  /* 0x000000560e009985 */ /* 0x0003e8000c101b0a */
[----:B------:R1:W-:Y:S02]  /*11a90*/  @!P0 ST.E.64 [R12.64], R98 ;  /* 0x000000620c008985 */ /* 0x0003e4000c101b0a */
.L_x_456:
[----:B------:R-:W-:Y:S05]  /*11aa0*/  BSYNC B0 ;  /* 0x0000000000007941 */ /* 0x000fea0003800000 */
.L_x_455:
[----:B-1--4-:R1:W4:Y:S01]  /*11ab0*/  SHFL.IDX PT, R13, R6, 0x2, 0x1c1f ;  /* 0x005c1f00060d7f89 */ /* 0x01232200000e0000 */
[----:B------:R-:W-:Y:S03]  /*11ac0*/  BSSY B0, `(.L_x_457) ;  /* 0x0000048000007945 */ /* 0x000fe60003800000 */
[----:B--2---:R1:W2:Y:S01]  /*11ad0*/  SHFL.IDX PT, R12, R7, 0x2, 0x1c1f ;  /* 0x005c1f00070c7f89 */ /* 0x0042a200000e0000 */
[----:B------:R-:W-:Y:S05]  /*11ae0*/  @P5 BRA `(.L_x_458) ;  /* 0x0000045000005947 */ /* 0x000fea0003800000 */
[C---:B------:R-:W-:Y:S02]  /*11af0*/  IADD3 R10, R3.reuse, 0x8, RZ ;  /* 0x00000008030a7810 */ /* 0x040fe40007ffe0ff */
[----:B------:R-:W-:-:S02]  /*11b00*/  IADD3 R9, R3, 0x10, RZ ;  /* 0x0000001003097810 */ /* 0x000fc40007ffe0ff */
[----:B------:R-:W-:Y:S02]  /*11b10*/  ISETP.GE.AND P4, PT, R10, c[0x0][0x3c8], PT ;  /* 0x0000f2000a007a0c */ /* 0x000fe40003f86270 */
[----:B------:R-:W-:Y:S02]  /*11b20*/  IADD3 R8, R3, 0x18, RZ ;  /* 0x0000001803087810 */ /* 0x000fe40007ffe0ff */
[----:B------:R-:W-:Y:S02]  /*11b30*/  ISETP.GE.AND P3, PT, R9, c[0x0][0x3c8], PT ;  /* 0x0000f20009007a0c */ /* 0x000fe40003f66270 */
[C---:B------:R-:W-:Y:S02]  /*11b40*/  IADD3 R2, R3.reuse, 0x20, RZ ;  /* 0x0000002003027810 */ /* 0x040fe40007ffe0ff */
[----:B------:R-:W-:Y:S02]  /*11b50*/  IADD3 R0, R3, 0x28, RZ ;  /* 0x0000002803007810 */ /* 0x000fe40007ffe0ff */
[----:B------:R-:W-:-:S02]  /*11b60*/  ISETP.GE.AND P2, PT, R8, c[0x0][0x3c8], PT ;  /* 0x0000f20008007a0c */ /* 0x000fc40003f46270 */
[----:B------:R-:W-:Y:S02]  /*11b70*/  ISETP.GE.AND P1, PT, R2, c[0x0][0x3c8], PT ;  /* 0x0000f20002007a0c */ /* 0x000fe40003f26270 */
[----:B------:R-:W-:Y:S02]  /*11b80*/  ISETP.GE.AND P0, PT, R0, c[0x0][0x3c8], PT ;  /* 0x0000f20000007a0c */ /* 0x000fe40003f06270 */
[----:B------:R-:W-:Y:S02]  /*11b90*/  ISETP.GE.AND P5, PT, R3, c[0x0][0x3c8], PT ;  /* 0x0000f20003007a0c */ /* 0x000fe40003fa6270 */
[----:B------:R-:W-:Y:S02]  /*11ba0*/  @!P4 LEA.HI R10, R10, R10, RZ, 0x1 ;  /* 0x0000000a0a0ac211 */ /* 0x000fe400078f08ff */
[----:B------:R-:W-:Y:S02]  /*11bb0*/  @!P3 LEA.HI R9, R9, R9, RZ, 0x1 ;  /* 0x000000090909b211 */ /* 0x000fe400078f08ff */
[----:B------:R-:W-:-:S02]  /*11bc0*/  @!P4 LOP3.LUT R11, R10, 0xfffffffe, RZ, 0xc0, !PT ;  /* 0xfffffffe0a0bc812 */ /* 0x000fc400078ec0ff */
[----:B------:R-:W-:Y:S02]  /*11bd0*/  @!P2 LEA.HI R8, R8, R8, RZ, 0x1 ;  /* 0x000000080808a211 */ /* 0x000fe400078f08ff */
[----:B------:R-:W-:Y:S01]  /*11be0*/  @!P3 LOP3.LUT R9, R9, 0xfffffffe, RZ, 0xc0, !PT ;  /* 0xfffffffe0909b812 */ /* 0x000fe200078ec0ff */
[--C-:B--2-4-:R-:W-:Y:S01]  /*11bf0*/  @!P4 IMAD.WIDE R18, R11, 0x4, R12.reuse ;  /* 0x000000040b12c825 */ /* 0x114fe200078e020c */
[----:B------:R-:W-:Y:S02]  /*11c00*/  @!P1 LEA.HI R2, R2, R2, RZ, 0x1 ;  /* 0x0000000202029211 */ /* 0x000fe400078f08ff */
[----:B------:R-:W-:Y:S01]  /*11c10*/  @!P0 LEA.HI R0, R0, R0, RZ, 0x1 ;  /* 0x0000000000008211 */ /* 0x000fe200078f08ff */
[--C-:B------:R-:W-:Y:S01]  /*11c20*/  @!P5 IMAD.WIDE R14, R3, 0x4, R12.reuse ;  /* 0x00000004030ed825 */ /* 0x100fe200078e020c */
[----:B------:R-:W-:Y:S02]  /*11c30*/  @!P2 LOP3.LUT R17, R8, 0xfffffffe, RZ, 0xc0, !PT ;  /* 0xfffffffe0811a812 */ /* 0x000fe400078ec0ff */
[----:B------:R-:W-:Y:S01]  /*11c40*/  @!P1 LOP3.LUT R11, R2, 0xfffffffe, RZ, 0xc0, !PT ;  /* 0xfffffffe020b9812 */ /* 0x000fe200078ec0ff */
[--C-:B------:R-:W-:Y:S01]  /*11c50*/  @!P3 IMAD.WIDE R20, R9, 0x4, R12.reuse ;  /* 0x000000040914b825 */ /* 0x100fe200078e020c */
[----:B------:R-:W-:Y:S01]  /*11c60*/  @!P0 LOP3.LUT R9, R0, 0xfffffffe, RZ, 0xc0, !PT ;  /* 0xfffffffe00098812 */ /* 0x000fe200078ec0ff */
[----:B------:R2:W-:Y:S01]  /*11c70*/  @!P5 ST.E.64 [R14.64], R140 ;  /* 0x0000008c0e00d985 */ /* 0x0005e2000c101b0a */
[----:B------:R-:W-:Y:S01]  /*11c80*/  IADD3 R0, R3, 0x30, RZ ;  /* 0x0000003003007810 */ /* 0x000fe20007ffe0ff */
[--C-:B------:R-:W-:Y:S01]  /*11c90*/  @!P1 IMAD.WIDE R10, R11, 0x4, R12.reuse ;  /* 0x000000040b0a9825 */ /* 0x100fe200078e020c */
[C---:B------:R-:W-:Y:S01]  /*11ca0*/  IADD3 R2, R3.reuse, 0x38, RZ ;  /* 0x0000003803027810 */ /* 0x040fe20007ffe0ff */
[----:B------:R-:W-:Y:S01]  /*11cb0*/  @!P4 ST.E.64 [R18.64], R136 ;  /* 0x000000881200c985 */ /* 0x000fe2000c101b0a */
[----:B------:R-:W-:Y:S01]  /*11cc0*/  IADD3 R23, R3, 0x40, RZ ;  /* 0x0000004003177810 */ /* 0x000fe20007ffe0ff */
[----:B------:R-:W-:Y:S01]  /*11cd0*/  @!P0 IMAD.WIDE R8, R9, 0x4, R12 ;  /* 0x0000000409088825 */ /* 0x000fe200078e020c */
[----:B------:R-:W-:Y:S01]  /*11ce0*/  IADD3 R22, R3, 0x48, RZ ;  /* 0x0000004803167810 */ /* 0x000fe20007ffe0ff */
[----:B------:R4:W-:Y:S01]  /*11cf0*/  @!P3 ST.E.64 [R20.64], R108 ;  /* 0x0000006c1400b985 */ /* 0x0009e2000c101b0a */
[----:B------:R-:W-:-:S02]  /*11d00*/  ISETP.GE.AND P5, PT, R0, c[0x0][0x3c8], PT ;  /* 0x0000f20000007a0c */ /* 0x000fc40003fa6270 */
[----:B------:R-:W-:Y:S02]  /*11d10*/  IADD3 R16, R3, 0x58, RZ ;  /* 0x0000005803107810 */ /* 0x000fe40007ffe0ff */
[----:B------:R-:W-:Y:S02]  /*11d20*/  ISETP.GE.AND P4, PT, R2, c[0x0][0x3c8], PT ;  /* 0x0000f20002007a0c */ /* 0x000fe40003f86270 */
[----:B------:R-:W-:-:S07]  /*11d30*/  ISETP.GE.AND P3, PT, R23, c[0x0][0x3c8], PT ;  /* 0x0000f20017007a0c */ /* 0x000fce0003f66270 */
[----:B------:R-:W-:-:S04]  /*11d40*/  @!P5 LEA.HI R0, R0, R0, RZ, 0x1 ;  /* 0x000000000000d211 */ /* 0x000fc800078f08ff */
[----:B------:R-:W-:Y:S02]  /*11d50*/  @!P4 LEA.HI R2, R2, R2, RZ, 0x1 ;  /* 0x000000020202c211 */ /* 0x000fe400078f08ff */
[----:B------:R-:W-:Y:S01]  /*11d60*/  @!P3 LEA.HI R23, R23, R23, RZ, 0x1 ;  /* 0x000000171717b211 */ /* 0x000fe200078f08ff */
[--C-:B--2---:R-:W-:Y:S01]  /*11d70*/  @!P2 IMAD.WIDE R14, R17, 0x4, R12.reuse ;  /* 0x00000004110ea825 */ /* 0x104fe200078e020c */
[----:B------:R-:W-:Y:S02]  /*11d80*/  IADD3 R17, R3, 0x50, RZ ;  /* 0x0000005003117810 */ /* 0x000fe40007ffe0ff */
[----:B------:R-:W-:Y:S02]  /*11d90*/  @!P3 LOP3.LUT R23, R23, 0xfffffffe, RZ, 0xc0, !PT ;  /* 0xfffffffe1717b812 */ /* 0x000fe400078ec0ff */
[----:B------:R2:W-:Y:S01]  /*11da0*/  @!P2 ST.E.64 [R14.64], R112 ;  /* 0x000000700e00a985 */ /* 0x0005e2000c101b0a */
[----:B------:R-:W-:Y:S02]  /*11db0*/  ISETP.GE.AND P2, PT, R22, c[0x0][0x3c8], PT ;  /* 0x0000f20016007a0c */ /* 0x000fe40003f46270 */
[----:B----4-:R-:W-:Y:S01]  /*11dc0*/  @!P3 IMAD.WIDE R20, R23, 0x4, R12 ;  /* 0x000000041714b825 */ /* 0x010fe200078e020c */
[----:B------:R4:W-:Y:S01]  /*11dd0*/  @!P1 ST.E.64 [R10.64], R124 ;  /* 0x0000007c0a009985 */ /* 0x0009e2000c101b0a */
[----:B------:R-:W-:-:S03]  /*11de0*/  ISETP.GE.AND P1, PT, R17, c[0x0][0x3c8], PT ;  /* 0x0000f20011007a0c */ /* 0x000fc60003f26270 */
[----:B------:R5:W-:Y:S01]  /*11df0*/  @!P0 ST.E.64 [R8.64], R132 ;  /* 0x0000008408008985 */ /* 0x000be2000c101b0a */
[----:B------:R-:W-:-:S05]  /*11e00*/  ISETP.GE.AND P0, PT, R16, c[0x0][0x3c8], PT ;  /* 0x0000f20010007a0c */ /* 0x000fca0003f06270 */
[----:B------:R-:W-:-:S04]  /*11e10*/  @!P2 LEA.HI R22, R22, R22, RZ, 0x1 ;  /* 0x000000161616a211 */ /* 0x000fc800078f08ff */
[----:B------:R-:W-:-:S04]  /*11e20*/  @!P1 LEA.HI R17, R17, R17, RZ, 0x1 ;  /* 0x0000001111119211 */ /* 0x000fc800078f08ff */
[----:B------:R-:W-:Y:S02]  /*11e30*/  @!P0 LEA.HI R16, R16, R16, RZ, 0x1 ;  /* 0x0000001010108211 */ /* 0x000fe400078f08ff */
[----:B------:R-:W-:Y:S02]  /*11e40*/  @!P1 LOP3.LUT R17, R17, 0xfffffffe, RZ, 0xc0, !PT ;  /* 0xfffffffe11119812 */ /* 0x000fe400078ec0ff */
[----:B------:R-:W-:Y:S02]  /*11e50*/  @!P0 LOP3.LUT R19, R16, 0xfffffffe, RZ, 0xc0, !PT ;  /* 0xfffffffe10138812 */ /* 0x000fe400078ec0ff */
[----:B--2---:R-:W-:Y:S01]  /*11e60*/  @!P2 LOP3.LUT R15, R22, 0xfffffffe, RZ, 0xc0, !PT ;  /* 0xfffffffe160fa812 */ /* 0x004fe200078ec0ff */
[----:B------:R-:W-:Y:S01]  /*11e70*/  @!P1 IMAD.WIDE R16, R17, 0x4, R12 ;  /* 0x0000000411109825 */ /* 0x000fe200078e020c */
[----:B----4-:R-:W-:-:S03]  /*11e80*/  @!P4 LOP3.LUT R11, R2, 0xfffffffe, RZ, 0xc0, !PT ;  /* 0xfffffffe020bc812 */ /* 0x010fc600078ec0ff */
        /* <DEDUP_REMOVED lines=9> */
[----:B------:R2:W-:Y:S04]  /*11f20*/  @!P1 ST.E.64 [R16.64], R88 ;  /* 0x0000005810009985 */ /* 0x0005e8000c101b0a */
[----:B------:R2:W-:Y:S02]  /*11f30*/  @!P0 ST.E.64 [R12.64], R4 ;  /* 0x000000040c008985 */ /* 0x0005e4000c101b0a */
.L_x_458:
[----:B------:R-:W-:Y:S05]  /*11f40*/  BSYNC B0 ;  /* 0x0000000000007941 */ /* 0x000fea0003800000 */
.L_x_457:
[----:B--2---:R2:W1:Y:S04]  /*11f50*/  SHFL.IDX PT, R9, R6, 0x3, 0x1c1f ;  /* 0x007c1f0006097f89 */ /* 0x00446800000e0000 */
[----:B------:R2:W4:Y:S01]  /*11f60*/  SHFL.IDX PT, R8, R7, 0x3, 0x1c1f ;  /* 0x007c1f0007087f89 */ /* 0x00052200000e0000 */
[----:B------:R-:W-:Y:S05]  /*11f70*/  @P6 EXIT ;  /* 0x000000000000694d */ /* 0x000fea0003800000 */
[C---:B-12---:R-:W-:Y:S02]  /*11f80*/  IADD3 R6, R3.reuse, 0x8, RZ ;  /* 0x0000000803067810 */ /* 0x046fe40007ffe0ff */
        /* <DEDUP_REMOVED lines=12> */
[----:B----4-:R-:W-:Y:S01]  /*12050*/  @!P3 IMAD.WIDE R10, R3, 0x4, R8 ;  /* 0x00000004030ab825 */ /* 0x010fe200078e0208 */
[----:B------:R-:W-:-:S02]  /*12060*/  @!P2 LOP3.LUT R6, R6, 0xfffffffe, RZ, 0xc0, !PT ;  /* 0xfffffffe0606a812 */ /* 0x000fc400078ec0ff */
[----:B------:R-:W-:Y:S02]  /*12070*/  @!P1 LOP3.LUT R5, R5, 0xfffffffe, RZ, 0xc0, !PT ;  /* 0xfffffffe05059812 */ /* 0x000fe400078ec0ff */
[----:B------:R-:W-:Y:S01]  /*12080*/  @!P0 LOP3.LUT R4, R4, 0xfffffffe, RZ, 0xc0, !PT ;  /* 0xfffffffe04048812 */ /* 0x000fe200078ec0ff */
[--C-:B------:R-:W-:Y:S01]  /*12090*/  @!P2 IMAD.WIDE R6, R6, 0x4, R8.reuse ;  /* 0x000000040606a825 */ /* 0x100fe200078e0208 */
[----:B------:R-:W-:Y:S01]  /*120a0*/  ISETP.GE.AND P5, PT, R0, c[0x0][0x3c8], PT ;  /* 0x0000f20000007a0c */ /* 0x000fe20003fa6270 */
[----:B------:R-:W-:Y:S01]  /*120b0*/  @!P3 ST.E.64 [R10.64], R142 ;  /* 0x0000008e0a00b985 */ /* 0x000fe2000c101b0a */
[----:B------:R-:W-:Y:S01]  /*120c0*/  IADD3 R18, R3, 0x30, RZ ;  /* 0x0000003003127810 */ /* 0x000fe20007ffe0ff */
[--C-:B------:R-:W-:Y:S01]  /*120d0*/  @!P1 IMAD.WIDE R12, R5, 0x4, R8.reuse ;  /* 0x00000004050c9825 */ /* 0x100fe200078e0208 */
[C---:B------:R-:W-:Y:S01]  /*120e0*/  IADD3 R17, R3.reuse, 0x38, RZ ;  /* 0x0000003803117810 */ /* 0x040fe20007ffe0ff */
[----:B------:R1:W-:Y:S01]  /*120f0*/  @!P2 ST.E.64 [R6.64], R138 ;  /* 0x0000008a0600a985 */ /* 0x0003e2000c101b0a */
[C---:B------:R-:W-:Y:S01]  /*12100*/  IADD3 R16, R3.reuse, 0x40, RZ ;  /* 0x0000004003107810 */ /* 0x040fe20007ffe0ff */
[----:B------:R-:W-:Y:S01]  /*12110*/  @!P0 IMAD.WIDE R4, R4, 0x4, R8 ;  /* 0x0000000404048825 */ /* 0x000fe200078e0208 */
[C---:B------:R-:W-:Y:S01]  /*12120*/  IADD3 R15, R3.reuse, 0x48, RZ ;  /* 0x00000048030f7810 */ /* 0x040fe20007ffe0ff */
[----:B------:R-:W-:Y:S01]  /*12130*/  @!P1 ST.E.64 [R12.64], R110 ;  /* 0x0000006e0c009985 */ /* 0x000fe2000c101b0a */
[----:B------:R-:W-:-:S02]  /*12140*/  IADD3 R14, R3, 0x50, RZ ;  /* 0x00000050030e7810 */ /* 0x000fc40007ffe0ff */
[----:B------:R-:W-:Y:S01]  /*12150*/  ISETP.GE.AND P4, PT, R18, c[0x0][0x3c8], PT ;  /* 0x0000f20012007a0c */ /* 0x000fe20003f86270 */
[----:B------:R2:W-:Y:S01]  /*12160*/  @!P0 ST.E.64 [R4.64], R114 ;  /* 0x0000007204008985 */ /* 0x0005e2000c101b0a */
[----:B------:R-:W-:Y:S02]  /*12170*/  ISETP.GE.AND P3, PT, R17, c[0x0][0x3c8], PT ;  /* 0x0000f20011007a0c */ /* 0x000fe40003f66270 */
[----:B------:R-:W-:Y:S02]  /*12180*/  ISETP.GE.AND P2, PT, R16, c[0x0][0x3c8], PT ;  /* 0x0000f20010007a0c */ /* 0x000fe40003f46270 */
[----:B------:R-:W-:Y:S02]  /*12190*/  ISETP.GE.AND P1, PT, R15, c[0x0][0x3c8], PT ;  /* 0x0000f2000f007a0c */ /* 0x000fe40003f26270 */
[----:B------:R-:W-:Y:S02]  /*121a0*/  ISETP.GE.AND P0, PT, R14, c[0x0][0x3c8], PT ;  /* 0x0000f2000e007a0c */ /* 0x000fe40003f06270 */
[----:B------:R-:W-:-:S02]  /*121b0*/  @!P6 LEA.HI R2, R2, R2, RZ, 0x1 ;  /* 0x000000020202e211 */ /* 0x000fc400078f08ff */
[----:B------:R-:W-:Y:S02]  /*121c0*/  @!P5 LEA.HI R0, R0, R0, RZ, 0x1 ;  /* 0x000000000000d211 */ /* 0x000fe400078f08ff */
[----:B------:R-:W-:Y:S02]  /*121d0*/  @!P4 LEA.HI R18, R18, R18, RZ, 0x1 ;  /* 0x000000121212c211 */ /* 0x000fe400078f08ff */
[----:B------:R-:W-:Y:S02]  /*121e0*/  @!P3 LEA.HI R17, R17, R17, RZ, 0x1 ;  /* 0x000000111111b211 */ /* 0x000fe400078f08ff */
[----:B------:R-:W-:Y:S02]  /*121f0*/  @!P2 LEA.HI R16, R16, R16, RZ, 0x1 ;  /* 0x000000101010a211 */ /* 0x000fe400078f08ff */
[----:B------:R-:W-:Y:S02]  /*12200*/  @!P1 LEA.HI R15, R15, R15, RZ, 0x1 ;  /* 0x0000000f0f0f9211 */ /* 0x000fe400078f08ff */
[----:B-1----:R-:W-:-:S02]  /*12210*/  @!P5 LOP3.LUT R7, R0, 0xfffffffe, RZ, 0xc0, !PT ;  /* 0xfffffffe0007d812 */ /* 0x002fc400078ec0ff */
[----:B------:R-:W-:Y:S02]  /*12220*/  @!P0 LEA.HI R14, R14, R14, RZ, 0x1 ;  /* 0x0000000e0e0e8211 */ /* 0x000fe400078f08ff */
[----:B------:R-:W-:Y:S01]  /*12230*/  @!P4 LOP3.LUT R11, R18, 0xfffffffe, RZ, 0xc0, !PT ;  /* 0xfffffffe120bc812 */ /* 0x000fe200078ec0ff */
[--C-:B------:R-:W-:Y:S01]  /*12240*/  @!P5 IMAD.WIDE R6, R7, 0x4, R8.reuse ;  /* 0x000000040706d825 */ /* 0x100fe200078e0208 */
[----:B------:R-:W-:Y:S02]  /*12250*/  @!P3 LOP3.LUT R17, R17, 0xfffffffe, RZ, 0xc0, !PT ;  /* 0xfffffffe1111b812 */ /* 0x000fe400078ec0ff */
[----:B--2---:R-:W-:Y:S02]  /*12260*/  @!P6 LOP3.LUT R5, R2, 0xfffffffe, RZ, 0xc0, !PT ;  /* 0xfffffffe0205e812 */ /* 0x004fe400078ec0ff */
[----:B------:R-:W-:Y:S02]  /*12270*/  @!P2 LOP3.LUT R13, R16, 0xfffffffe, RZ, 0xc0, !PT ;  /* 0xfffffffe100da812 */ /* 0x000fe400078ec0ff */
[----:B------:R-:W-:Y:S01]  /*12280*/  @!P1 LOP3.LUT R15, R15, 0xfffffffe, RZ, 0xc0, !PT ;  /* 0xfffffffe0f0f9812 */ /* 0x000fe200078ec0ff */
[----:B------:R-:W-:Y:S01]  /*12290*/  @!P6 IMAD.WIDE R4, R5, 0x4, R8 ;  /* 0x000000040504e825 */ /* 0x000fe200078e0208 */
[----:B------:R-:W-:-:S03]  /*122a0*/  IADD3 R3, R3, 0x58, RZ ;  /* 0x0000005803037810 */ /* 0x000fc60007ffe0ff */
[--C-:B------:R-:W-:Y:S01]  /*122b0*/  @!P2 IMAD.WIDE R12, R13, 0x4, R8.reuse ;  /* 0x000000040d0ca825 */ /* 0x100fe200078e0208 */
[----:B------:R1:W-:Y:S04]  /*122c0*/  @!P6 ST.E.64 [R4.64], R126 ;  /* 0x0000007e0400e985 */ /* 0x0003e8000c101b0a */
[----:B------:R2:W-:Y:S01]  /*122d0*/  @!P5 ST.E.64 [R6.64], R134 ;  /* 0x000000860600d985 */ /* 0x0005e2000c101b0a */
[----:B-1----:R-:W-:Y:S01]  /*122e0*/  @!P0 LOP3.LUT R5, R14, 0xfffffffe, RZ, 0xc0, !PT ;  /* 0xfffffffe0e058812 */ /* 0x002fe200078ec0ff */
[----:B------:R-:W-:-:S04]  /*122f0*/  @!P1 IMAD.WIDE R14, R15, 0x4, R8 ;  /* 0x000000040f0e9825 */ /* 0x000fc800078e0208 */
[----:B--2---:R-:W-:-:S04]  /*12300*/  @!P4 IMAD.WIDE R6, R11, 0x4, R8 ;  /* 0x000000040b06c825 */ /* 0x004fc800078e0208 */
[--C-:B------:R-:W-:Y:S01]  /*12310*/  @!P3 IMAD.WIDE R10, R17, 0x4, R8.reuse ;  /* 0x00000004110ab825 */ /* 0x100fe200078e0208 */
[----:B------:R1:W-:Y:S03]  /*12320*/  @!P4 ST.E.64 [R6.64], R58 ;  /* 0x0000003a0600c985 */ /* 0x0003e6000c101b0a */
[----:B------:R-:W-:Y:S01]  /*12330*/  @!P0 IMAD.WIDE R4, R5, 0x4, R8 ;  /* 0x0000000405048825 */ /* 0x000fe200078e0208 */
[----:B------:R1:W-:Y:S04]  /*12340*/  @!P3 ST.E.64 [R10.64], R62 ;  /* 0x0000003e0a00b985 */ /* 0x0003e8000c101b0a */
[----:B------:R1:W-:Y:S04]  /*12350*/  @!P2 ST.E.64 [R12.64], R74 ;  /* 0x0000004a0c00a985 */ /* 0x0003e8000c101b0a */
        /* <DEDUP_REMOVED lines=9> */
.L_x_452:
        /* <DEDUP_REMOVED lines=9> */
[----:B------:R-:W1:Y:S01]  /*12480*/  S2R R5, SR_CTAID.Z ;  /* 0x0000000000057919 */ /* 0x000e620000002700 */
[----:B------:R-:W-:Y:S01]  /*12490*/  USHF.R.S32.HI UR6, URZ, 0x1f, UR9 ;  /* 0x0000001f3f067899 */ /* 0x000fe20008011409 */
[----:B------:R-:W-:Y:S01]  /*124a0*/  ISETP.NE.AND P0, PT, R0, 0x1, PT ;  /* 0x000000010000780c */ /* 0x000fe20003f05270 */
[----:B------:R-:W-:Y:S01]  /*124b0*/  ULDC.64 UR4, c[0x0][0x4d0] ;  /* 0x0001340000047ab9 */ /* 0x000fe20000000a00 */
[----:B------:R-:W2:Y:S01]  /*124c0*/  S2R R3, SR_CTAID.Y ;  /* 0x0000000000037919 */ /* 0x000ea20000002600 */
[----:B------:R-:W-:Y:S01]  /*124d0*/  UIMAD UR6, UR6, UR4, URZ ;  /* 0x00000004060672a4 */ /* 0x000fe2000f8e023f */
[----:B------:R-:W-:Y:S01]  /*124e0*/  IADD3 R2, RZ, -UR9, RZ ;  /* 0x80000009ff027c10 */ /* 0x000fe2000fffe0ff */
[----:B------:R-:W-:Y:S01]  /*124f0*/  UIMAD.WIDE.U32 UR12, UR9, UR4, URZ ;  /* 0x00000004090c72a5 */ /* 0x000fe2000f8e003f */
[----:B------:R-:W-:Y:S01]  /*12500*/  MOV R6, R7 ;  /* 0x0000000700067202 */ /* 0x000fe20000000f00 */
[----:B------:R-:W-:-:S04]  /*12510*/  UIMAD UR4, UR9, UR5, UR6 ;  /* 0x00000005090472a4 */ /* 0x000fc8000f8e0206 */
[----:B------:R-:W-:Y:S01]  /*12520*/  UIADD3 UR4, UR13, UR4, URZ ;  /* 0x000000040d047290 */ /* 0x000fe2000fffe03f */
[----:B------:R-:W-:Y:S01]  /*12530*/  MOV R9, UR13 ;  /* 0x0000000d00097c02 */ /* 0x000fe20008000f00 */
[----:B------:R-:W-:-:S04]  /*12540*/  @P0 IMAD.HI.U32 R4, R7, c[0x0][0x4ec], RZ ;  /* 0x00013b0007040a27 */ /* 0x000fc800078e00ff */
[----:B------:R-:W-:Y:S01]  /*12550*/  IMAD.U32 R8, RZ, RZ, UR12 ;  /* 0x0000000cff087e24 */ /* 0x000fe2000f8e00ff */
[----:B------:R-:W-:Y:S01]  /*12560*/  @P0 SHF.R.U32.HI R6, RZ, c[0x0][0x4f0], R4 ;  /* 0x00013c00ff060a19 */ /* 0x000fe20000011604 */
[----:B------:R-:W-:Y:S01]  /*12570*/  IMAD.U32 R9, RZ, RZ, UR4 ;  /* 0x00000004ff097e24 */ /* 0x000fe2000f8e00ff */
[----:B-1----:R-:W-:-:S03]  /*12580*/  SHF.R.S32.HI R0, RZ, 0x1f, R5 ;  /* 0x0000001fff007819 */ /* 0x002fc60000011405 */
[----:B------:R-:W-:Y:S01]  /*12590*/  IMAD.WIDE.U32 R8, R5, c[0x0][0x4d8], R8 ;  /* 0x0001360005087a25 */ /* 0x000fe200078e0008 */
[----:B------:R-:W-:-:S03]  /*125a0*/  IADD3 R4, -R6, RZ, RZ ;  /* 0x000000ff06047210 */ /* 0x000fc60007ffe1ff */
[----:B------:R-:W-:Y:S02]  /*125b0*/  IMAD R0, R0, c[0x0][0x4d8], RZ ;  /* 0x0001360000007a24 */ /* 0x000fe400078e02ff */
[----:B--2---:R-:W-:Y:S02]  /*125c0*/  IMAD R2, R2, c[0x0][0x550], R3 ;  /* 0x0001540002027a24 */ /* 0x004fe400078e0203 */
[----:B------:R-:W-:Y:S02]  /*125d0*/  IMAD R0, R5, c[0x0][0x4dc], R0 ;  /* 0x0001370005007a24 */ /* 0x000fe400078e0200 */
[----:B------:R-:W-:Y:S01]  /*125e0*/  IMAD R4, R4, c[0x0][0x4e8], R7 ;  /* 0x00013a0004047a24 */ /* 0x000fe200078e0207 */
[----:B------:R-:W-:Y:S01]  /*125f0*/  SHF.R.S32.HI R3, RZ, 0x1f, R2 ;  /* 0x0000001fff037819 */ /* 0x000fe20000011402 */
[----:B------:R-:W-:Y:S01]  /*12600*/  IMAD.IADD R9, R0, 0x1, R9 ;  /* 0x0000000100097824 */ /* 0x000fe200078e0209 */
[----:B------:R-:W-:-:S03]  /*12610*/  SHF.R.S32.HI R0, RZ, 0x1f, R6 ;  /* 0x0000001fff007819 */ /* 0x000fc60000011406 */
[----:B------:R-:W-:Y:S02]  /*12620*/  IMAD R3, R3, c[0x0][0x4e0], RZ ;  /* 0x0001380003037a24 */ /* 0x000fe400078e02ff */
[----:B------:R-:W-:-:S04]  /*12630*/  IMAD.WIDE.U32 R8, R2, c[0x0][0x4e0], R8 ;  /* 0x0001380002087a25 */ /* 0x000fc800078e0008 */
[----:B------:R-:W-:Y:S01]  /*12640*/  IMAD R3, R2, c[0x0][0x4e4], R3 ;  /* 0x0001390002037a24 */ /* 0x000fe200078e0203 */
[----:B------:R-:W-:Y:S02]  /*12650*/  SHF.R.S32.HI R2, RZ, 0x1f, R4 ;  /* 0x0000001fff027819 */ /* 0x000fe40000011404 */
[----:B------:R-:W-:-:S03]  /*12660*/  IADD3 R6, P0, R6, R8, RZ ;  /* 0x0000000806067210 */ /* 0x000fc60007f1e0ff */
[----:B------:R-:W-:Y:S01]  /*12670*/  IMAD R5, R2, c[0x0][0x4c8], RZ ;  /* 0x0001320002057a24 */ /* 0x000fe200078e02ff */
[----:B------:R-:W-:-:S03]  /*12680*/  IADD3.X R7, R0, R9, R3, P0, !PT ;  /* 0x0000000900077210 */ /* 0x000fc600007fe403 */
[C---:B------:R-:W-:Y:S02]  /*12690*/  IMAD R5, R4.reuse, c[0x0][0x4cc], R5 ;  /* 0x0001330004057a24 */ /* 0x040fe400078e0205 */
[----:B------:R-:W-:-:S05]  /*126a0*/  IMAD.WIDE.U32 R6, R4, c[0x0][0x4c8], R6 ;  /* 0x0001320004067a25 */ /* 0x000fca00078e0006 */
[----:B------:R-:W-:Y:S02]  /*126b0*/  IADD3 R5, R7, R5, RZ ;  /* 0x0000000507057210 */ /* 0x000fe40007ffe0ff */
[----:B------:R-:W-:-:S04]  /*126c0*/  LEA R2, P0, R6, c[0x0][0x4a8], 0x2 ;  /* 0x00012a0006027a11 */ /* 0x000fc800078010ff */
[----:B------:R-:W-:Y:S02]  /*126d0*/  LEA.HI.X R3, R6, c[0x0][0x4ac], R5, 0x2, P0 ;  /* 0x00012b0006037a11 */ /* 0x000fe400000f1405 */
[----:B------:R-:W-:-:S05]  /*126e0*/  MOV R5, 0xff800000 ;  /* 0xff80000000057802 */ /* 0x000fca0000000f00 */
[----:B------:R-:W-:Y:S01]  /*126f0*/  STG.E [R2.64], R5 ;  /* 0x0000000502007986 */ /* 0x000fe2000c10190a */
[----:B------:R-:W-:Y:S05]  /*12700*/  EXIT ;  /* 0x000000000000794d */ /* 0x000fea0003800000 */
.L_x_459:
        /* <DEDUP_REMOVED lines=15> */
.L_x_1435:


//--------------------- .text._ZN7cutlass13device_kernelIN5flash19enable_sm80_to_sm89INS1_16FlashAttnFwdSm80INS1_25CollectiveMainloopFwdSm80ILi4ELi1ELb0EN4cute5tupleIJNS5_1CILi128EEENS7_ILi48EEENS7_ILi96EEEEEELi96ENS_6half_tEfNS_4arch4Sm80ELb0ELb1ELb0ELb1ELb0ELb0ELb1ELb1EEENS1_21CollectiveEpilogueFwdINS6_IJS8_SA_S9_EEENS6_IJNS7_ILi1EEESI_SI_EEESC_SE_Li128ELb1ELb1ELb1ELb0EEENS1_36VarlenDynamicPersistentTileSchedulerILi128ELi48ELi128ELi128ELb1ELb1ELb0ELb1ELb0ELb1EEEEEEEEEvNT_6ParamsE --------------------------
	.section	.text._ZN7cutlass13device_kernelIN5flash19enable_sm80_to_sm89INS1_16FlashAttnFwdSm80INS1_25CollectiveMainloopFwdSm80ILi4ELi1ELb0EN4cute5tupleIJNS5_1CILi128EEENS7_ILi48EEENS7_ILi96EEEEEELi96ENS_6half_tEfNS_4arch4Sm80ELb0ELb1ELb0ELb1ELb0ELb0ELb1ELb1EEENS1_21CollectiveEpilogueFwdINS6_IJS8_SA_S9_EEENS6_IJNS7_ILi1EEESI_SI_EEESC_SE_Li128ELb1ELb1ELb1ELb0EEENS1_36VarlenDynamicPersistentTileSchedulerILi128ELi48ELi128ELi128ELb1ELb1ELb0ELb1ELb0ELb1EEEEEEEEEvNT_6ParamsE,"ax",@progbits
	.sectioninfo	@"SHI_REGISTERS=255"
	.align	128
.text._ZN7cutlass13device_kernelIN5flash19enable_sm80_to_sm89INS1_16FlashAttnFwdSm80INS1_25CollectiveMainloopFwdSm80ILi4ELi1ELb0EN4cute5tupleIJNS5_1CILi128EEENS7_ILi48EEENS7_ILi96EEEEEELi96ENS_6half_tEfNS_4arch4Sm80ELb0ELb1ELb0ELb1ELb0ELb0ELb1ELb1EEENS1_21CollectiveEpilogueFwdINS6_IJS8_SA_S9_EEENS6_IJNS7_ILi1EEESI_SI_EEESC_SE_Li128ELb1ELb1ELb1ELb0EEENS1_36VarlenDynamicPersistentTileSchedulerILi128ELi48ELi128ELi128ELb1ELb1ELb0ELb1ELb0ELb1EEEEEEEEEvNT_6ParamsE:
        .type           _ZN7cutlass13device_kernelIN5flash19enable_sm80_to_sm89INS1_16FlashAttnFwdSm80INS1_25CollectiveMainloopFwdSm80ILi4ELi1ELb0EN4cute5tupleIJNS5_1CILi128EEENS7_ILi48EEENS7_ILi96EEEEEELi96ENS_6half_tEfNS_4arch4Sm80ELb0ELb1ELb0ELb1ELb0ELb0ELb1ELb1EEENS1_21CollectiveEpilogueFwdINS6_IJS8_SA_S9_EEENS6_IJNS7_ILi1EEESI_SI_EEESC_SE_Li128ELb1ELb1ELb1ELb0EEENS1_36VarlenDynamicPersistentTileSchedulerILi128ELi48ELi128ELi128ELb1ELb1ELb0ELb1ELb0ELb1EEEEEEEEEvNT_6ParamsE,@function
        .size           _ZN7cutlass13device_kernelIN5flash19enable_sm80_to_sm89INS1_16FlashAttnFwdSm80INS1_25CollectiveMainloopFwdSm80ILi4ELi1ELb0EN4cute5tupleIJNS5_1CILi128EEENS7_ILi48EEENS7_ILi96EEEEEELi96ENS_6half_tEfNS_4arch4Sm80ELb0ELb1ELb0ELb1ELb0ELb0ELb1ELb1EEENS1_21CollectiveEpilogueFwdINS6_IJS8_SA_S9_EEENS6_IJNS7_ILi1EEESI_SI_EEESC_SE_Li128ELb1ELb1ELb1ELb0EEENS1_36VarlenDynamicPersistentTileSchedulerILi128ELi48ELi128ELi128ELb1ELb1ELb0ELb1ELb0ELb1EEEEEEEEEvNT_6ParamsE,(.L_x_1436 - _ZN7cutlass13device_kernelIN5flash19enable_sm80_to_sm89INS1_16FlashAttnFwdSm80INS1_25CollectiveMainloopFwdSm80ILi4ELi1ELb0EN4cute5tupleIJNS5_1CILi128EEENS7_ILi48EEENS7_ILi96EEEEEELi96ENS_6half_tEfNS_4arch4Sm80ELb0ELb1ELb0ELb1ELb0ELb0ELb1ELb1EEENS1_21CollectiveEpilogueFwdINS6_IJS8_SA_S9_EEENS6_IJNS7_ILi1EEESI_SI_EEESC_SE_Li128ELb1ELb1ELb1ELb0EEENS1_36VarlenDynamicPersistentTileSchedulerILi128ELi48ELi128ELi128ELb1ELb1ELb0ELb1ELb0ELb1EEEEEEEEEvNT_6ParamsE)
        .other          _ZN7cutlass13device_kernelIN5flash19enable_sm80_to_sm89INS1_16FlashAttnFwdSm80INS1_25CollectiveMainloopFwdSm80ILi4ELi1ELb0EN4cute5tupleIJNS5_1CILi128EEENS7_ILi48EEENS7_ILi96EEEEEELi96ENS_6half_tEfNS_4arch4Sm80ELb0ELb1ELb0ELb1ELb0ELb0ELb1ELb1EEENS1_21CollectiveEpilogueFwdINS6_IJS8_SA_S9_EEENS6_IJNS7_ILi1EEESI_SI_EEESC_SE_Li128ELb1ELb1ELb1ELb0EEENS1_36VarlenDynamicPersistentTileSchedulerILi128ELi48ELi128ELi128ELb1ELb1ELb0ELb1ELb0ELb1EEEEEEEEEvNT_6ParamsE,@"STO_CUDA_ENTRY STV_DEFAULT"
_ZN7cutlass13device_kernelIN5flash19enable_sm80_to_sm89INS1_16FlashAttnFwdSm80INS1_25CollectiveMainloopFwdSm80ILi4ELi1ELb0EN4cute5tupleIJNS5_1CILi128EEENS7_ILi48EEENS7_ILi96EEEEEELi96ENS_6half_tEfNS_4arch4Sm80ELb0ELb1ELb0ELb1ELb0ELb0ELb1ELb1EEENS1_21CollectiveEpilogueFwdINS6_IJS8_SA_S9_EEENS6_IJNS7_ILi1EEESI_SI_EEESC_SE_Li128ELb1ELb1ELb1ELb0EEENS1_36VarlenDynamicPersistentTileSchedulerILi128ELi48ELi128ELi128ELb1ELb1ELb0ELb1ELb0ELb1EEEEEEEEEvNT_6ParamsE:
        /* <DEDUP_REMOVED lines=10> */
[----:B-1----:R1:W-:Y:S04]  /*00a0*/  @P0 STL.64 [R1+0x18], R4 ;  /* 0x0000180401000387 */ /* 0x0023e80000100a00 */
[----:B------:R1:W-:Y:S04]  /*00b0*/  @P0 STL.64 [R1+0x20], R6 ;  /* 0x0000200601000387 */ /* 0x0003e80000100a00 */
[----:B------:R-:W-:Y:S06]  /*00c0*/  @P0 BAR.ARV 0x4, 0x80 ;  /* 0x0102000000000b1d */ /* 0x000fec0000002000 */
[----:B------:R-:W-:Y:S05]  /*00d0*/  @P0 BRA `(.L_x_460) ;  /* 0x00000fd000000947 */ /* 0x000fea0003800000 */
[----:B------:R-:W-:Y:S01]  /*00e0*/  LOP3.LUT R13, R2, 0x1f, RZ, 0xc0, !PT ;  /* 0x0000001f020d7812 */ /* 0x000fe200078ec0ff */
[----:B------:R-:W-:-:S03]  /*00f0*/  CS2R R8, SRZ ;  /* 0x0000000000087805 */ /* 0x000fc6000001ff00 */
[----:B------:R-:W-:-:S04]  /*0100*/  ISETP.NE.AND P6, PT, R13, 0x1f, PT ;  /* 0x0000001f0d00780c */ /* 0x000fc80003fc5270 */
[----:B------:R-:W-:-:S13]  /*0110*/  ISETP.GE.OR P0, PT, R13, c[0x0][0x53c], !P6 ;  /* 0x00014f000d007a0c */ /* 0x000fda0007706670 */
[----:B-1----:R-:W-:Y:S02]  /*0120*/  @!P0 IMAD.MOV.U32 R4, RZ, RZ, 0x4 ;  /* 0x00000004ff048424 */ /* 0x002fe400078e00ff */
[----:B------:R-:W-:Y:S02]  /*0130*/  @!P0 IMAD.MOV.U32 R2, RZ, RZ, 0x4 ;  /* 0x00000004ff028424 */ /* 0x000fe400078e00ff */
[----:B------:R-:W-:-:S04]  /*0140*/  @!P0 IMAD.WIDE.U32 R4, R13, R4, c[0x0][0x580] ;  /* 0x000160000d048625 */ /* 0x000fc800078e0004 */
[C---:B------:R-:W-:Y:S01]  /*0150*/  @!P0 IMAD.WIDE.U32 R2, R13.reuse, R2, c[0x0][0x578] ;  /* 0x00015e000d028625 */ /* 0x040fe200078e0002 */
[----:B------:R-:W2:Y:S04]  /*0160*/  @!P0 LDG.E R9, [R4.64] ;  /* 0x0000000604098981 */ /* 0x000ea8000c1e1900 */
[----:B------:R-:W2:Y:S01]  /*0170*/  @!P0 LDG.E R8, [R2.64] ;  /* 0x0000000602088981 */ /* 0x000ea2000c1e1900 */
[C---:B------:R-:W-:Y:S01]  /*0180*/  ISETP.NE.AND P5, PT, R13.reuse, RZ, PT ;  /* 0x000000ff0d00720c */ /* 0x040fe20003fa5270 */
[----:B------:R-:W1:Y:S01]  /*0190*/  S2UR UR4, SR_CTAID.X ;  /* 0x00000000000479c3 */ /* 0x000e620000002500 */
[C---:B------:R-:W-:Y:S01]  /*01a0*/  ISETP.GE.U32.AND P4, PT, R13.reuse, 0x2, PT ;  /* 0x000000020d00780c */ /* 0x040fe20003f86070 */
[----:B------:R-:W-:Y:S01]  /*01b0*/  IMAD.MOV.U32 R7, RZ, RZ, RZ ;  /* 0x000000ffff077224 */ /* 0x000fe200078e00ff */
        /* <DEDUP_REMOVED lines=26> */
.L_x_465:
        /* <DEDUP_REMOVED lines=16> */
.L_x_645:
        /* <DEDUP_REMOVED lines=16> */
.L_x_646:
[----:B--2---:R-:W-:-:S05]  /*0560*/  IMAD R0, R0, c[0x0][0x538], RZ ;  /* 0x00014e0000007a24 */ /* 0x004fca00078e02ff */
[----:B------:R-:W-:-:S04]  /*0570*/  IADD3 R6, R0, R6, RZ ;  /* 0x0000000600067210 */ /* 0x000fc80007ffe0ff */
[----:B------:R-:W-:-:S13]  /*0580*/  ISETP.GT.AND P0, PT, R6, UR4, PT ;  /* 0x0000000406007c0c */ /* 0x000fda000bf04270 */
[----:B-1----:R-:W-:Y:S05]  /*0590*/  @!P0 BRA `(.L_x_465) ;  /* 0xfffffdc000008947 */ /* 0x002fea000383ffff */
.L_x_461:
[----:B------:R-:W-:-:S05]  /*05a0*/  IADD3 R11, -R0, R6, RZ ;  /* 0x00000006000b7210 */ /* 0x000fca0007ffe1ff */
[----:B------:R-:W-:-:S05]  /*05b0*/  IMAD R0, R4, c[0x0][0x538], R11 ;  /* 0x00014e0004007a24 */ /* 0x000fca00078e020b */
[----:B------:R-:W-:Y:S01]  /*05c0*/  ISETP.GT.AND P0, PT, R0, UR4, PT ;  /* 0x0000000400007c0c */ /* 0x000fe2000bf04270 */
[----:B------:R-:W-:-:S12]  /*05d0*/  BRA.DIV ~URZ, `(.L_x_466) ;  /* 0x000169127f007947 */ /* 0x000fd8000b800000 */
[----:B------:R-:W-:-:S04]  /*05e0*/  VOTE.ANY R10, PT, !P0 ;  /* 0x00000000000a7806 */ /* 0x000fc800040e0100 */
.L_x_647:
[----:B------:R-:W1:Y:S02]  /*05f0*/  POPC R6, R10 ;  /* 0x0000000a00067309 */ /* 0x000e640000000000 */
[----:B-1----:R-:W-:-:S05]  /*0600*/  IADD3 R0, R6, R7, RZ ;  /* 0x0000000706007210 */ /* 0x002fca0007ffe0ff */
[----:B------:R1:W-:Y:S01]  /*0610*/  STL [R1+0x24], R0 ;  /* 0x0000240001007387 */ /* 0x0003e20000100800 */
[----:B------:R-:W-:Y:S05]  /*0620*/  BRA.DIV ~URZ, `(.L_x_467) ;  /* 0x000169127f007947 */ /* 0x000fea000b800000 */
[----:B------:R2:W3:Y:S01]  /*0630*/  SHFL.IDX PT, R12, R9, R6, 0x1f ;  /* 0x00001f06090c7589 */ /* 0x0004e200000e0000 */
[----:B------:R-:W-:-:S03]  /*0640*/  MOV R7, RZ ;  /* 0x000000ff00077202 */ /* 0x000fc60000000f00 */
[----:B------:R2:W4:Y:S04]  /*0650*/  SHFL.IDX PT, R9, R8, R6, 0x1f ;  /* 0x00001f0608097589 */ /* 0x00052800000e0000 */
.L_x_648:
[----:B------:R-:W-:Y:S01]  /*0660*/  ISETP.NE.AND P0, PT, R10, RZ, PT ;  /* 0x000000ff0a00720c */ /* 0x000fe20003f05270 */
[----:B------:R-:W-:-:S12]  /*0670*/  BSSY B0, `(.L_x_468) ;  /* 0x0000005000007945 */ /* 0x000fd80003800000 */
[----:B------:R-:W-:Y:S05]  /*0680*/  @!P0 BRA `(.L_x_469) ;  /* 0x0000003000008947 */ /* 0x000fea0003800000 */
[----:B------:R-:W-:Y:S01]  /*0690*/  IADD3 R3, R6, -0x1, RZ ;  /* 0xffffffff06037810 */ /* 0x000fe20007ffe0ff */
[----:B------:R-:W-:Y:S05]  /*06a0*/  BRA.DIV ~URZ, `(.L_x_470) ;  /* 0x000169727f007947 */ /* 0x000fea000b800000 */
[----:B------:R1:W2:Y:S02]  /*06b0*/  SHFL.IDX PT, R7, R4, R3, 0x1f ;  /* 0x00001f0304077589 */ /* 0x0002a400000e0000 */
.L_x_469:
[----:B------:R-:W-:Y:S05]  /*06c0*/  BSYNC B0 ;  /* 0x0000000000007941 */ /* 0x000fea0003800000 */
.L_x_468:
[----:B-12---:R-:W-:Y:S01]  /*06d0*/  IMAD R0, R7, c[0x0][0x538], R11 ;  /* 0x00014e0007007a24 */ /* 0x006fe200078e020b */
[----:B----4-:R-:W-:Y:S01]  /*06e0*/  ISETP.NE.AND P0, PT, R9, 0x1, PT ;  /* 0x000000010900780c */ /* 0x010fe20003f05270 */
[----:B------:R-:W-:Y:S03]  /*06f0*/  BSSY B0, `(.L_x_471) ;  /* 0x0000089000007945 */ /* 0x000fe60003800000 */
[----:B------:R1:W-:Y:S01]  /*0700*/  STL [R1+0x18], R0 ;  /* 0x0000180001007387 */ /* 0x0003e20000100800 */
[----:B------:R-:W-:-:S08]  /*0710*/  IADD3 R11, -R0, UR4, RZ ;  /* 0x00000004000b7c10 */ /* 0x000fd0000fffe1ff */
[----:B------:R-:W-:Y:S05]  /*0720*/  @!P0 BRA `(.L_x_472) ;  /* 0x000003f000008947 */ /* 0x000fea0003800000 */
[-C--:B-1-3--:R-:W-:Y:S02]  /*0730*/  IABS R0, R12.reuse ;  /* 0x0000000c00007213 */ /* 0x08afe40000000000 */
[----:B------:R-:W-:-:S03]  /*0740*/  IABS R6, R12 ;  /* 0x0000000c00067213 */ /* 0x000fc60000000000 */
[----:B------:R-:W-:Y:S01]  /*0750*/  IMAD.MOV.U32 R5, RZ, RZ, R0 ;  /* 0x000000ffff057224 */ /* 0x000fe200078e0000 */
[----:B------:R-:W-:-:S03]  /*0760*/  IABS R0, R9 ;  /* 0x0000000900007213 */ /* 0x000fc60000000000 */
[----:B------:R-:W1:Y:S02]  /*0770*/  I2F.RP R2, R5 ;  /* 0x0000000500027306 */ /* 0x000e640000209400 */
[----:B------:R-:W-:Y:S01]  /*0780*/  IMAD.MOV.U32 R8, RZ, RZ, R0 ;  /* 0x000000ffff087224 */ /* 0x000fe200078e0000 */
[----:B------:R-:W-:-:S05]  /*0790*/  IABS R0, R11 ;  /* 0x0000000b00007213 */ /* 0x000fca0000000000 */
[----:B------:R-:W-:Y:S08]  /*07a0*/  I2F.RP R7, R8 ;  /* 0x0000000800077306 */ /* 0x000ff00000209400 */
[----:B-1----:R-:W1:Y:S02]  /*07b0*/  MUFU.RCP R2, R2 ;  /* 0x0000000200027308 */ /* 0x002e640000001000 */
[----:B-1----:R-:W-:-:S06]  /*07c0*/  IADD3 R2, R2, 0xffffffe, RZ ;  /* 0x0ffffffe02027810 */ /* 0x002fcc0007ffe0ff */
[----:B------:R-:W1:Y:S02]  /*07d0*/  F2I.FTZ.U32.TRUNC.NTZ R3, R2 ;  /* 0x0000000200037305 */ /* 0x000e64000021f000 */
[----:B-1----:R-:W-:-:S04]  /*07e0*/  IMAD.MOV R2, RZ, RZ, -R3 ;  /* 0x000000ffff027224 */ /* 0x002fc800078e0a03 */
[----:B------:R-:W-:Y:S02]  /*07f0*/  IMAD R4, R2, R5, RZ ;  /* 0x0000000502047224 */ /* 0x000fe400078e02ff */
[----:B------:R-:W-:-:S04]  /*0800*/  IMAD.MOV.U32 R2, RZ, RZ, RZ ;  /* 0x000000ffff027224 */ /* 0x000fc800078e00ff */
[----:B------:R-:W-:Y:S01]  /*0810*/  IMAD.HI.U32 R2, R3, R4, R2 ;  /* 0x0000000403027227 */ /* 0x000fe200078e0002 */
[----:B------:R-:W-:-:S03]  /*0820*/  MOV R3, R0 ;  /* 0x0000000000037202 */ /* 0x000fc60000000f00 */
[----:B------:R-:W-:Y:S02]  /*0830*/  IMAD.MOV R0, RZ, RZ, -R6 ;  /* 0x000000ffff007224 */ /* 0x000fe400078e0a06 */
        /* <DEDUP_REMOVED lines=28> */
[----:B------:R-:W-:-:S03]  /*0a00*/  IMAD.MOV R5, RZ, RZ, -R4 ;  /* 0x000000ffff057224 */ /* 0x000fc600078e0a04 */
        /* <DEDUP_REMOVED lines=10> */
[----:B------:R-:W-:-:S04]  /*0ab0*/  IMAD.MOV R2, RZ, RZ, -R0 ;  /* 0x000000ffff027224 */ /* 0x000fc800078e0a00 */
[C---:B------:R-:W-:Y:S01]  /*0ac0*/  IMAD R3, R9.reuse, R2, R4 ;  /* 0x0000000209037224 */ /* 0x040fe200078e0204 */
[----:B------:R-:W-:Y:S01]  /*0ad0*/  LEA R2, R9, R0, 0x18 ;  /* 0x0000000009027211 */ /* 0x000fe200078ec0ff */
[----:B------:R-:W-:-:S04]  /*0ae0*/  IMAD R0, R12, R5, R11 ;  /* 0x000000050c007224 */ /* 0x000fc800078e020b */
[----:B------:R-:W-:-:S05]  /*0af0*/  IMAD R2, R3, 0x10000, R2 ;  /* 0x0001000003027824 */ /* 0x000fca00078e0202 */
[----:B------:R1:W-:Y:S01]  /*0b00*/  STL [R1+0x20], R2 ;  /* 0x0000200201007387 */ /* 0x0003e20000100800 */
[----:B------:R-:W-:Y:S05]  /*0b10*/  BRA `(.L_x_473) ;  /* 0x0000046000007947 */ /* 0x000fea0003800000 */
.L_x_472:
[----:B------:R-:W2:Y:S01]  /*0b20*/  LDL R3, [R1+0x24] ;  /* 0x0000240001037983 */ /* 0x000ea20000100800 */
[----:B------:R-:W-:-:S04]  /*0b30*/  IMAD.MOV.U32 R2, RZ, RZ, 0x4 ;  /* 0x00000004ff027424 */ /* 0x000fc800078e00ff */
[----:B--2---:R-:W-:-:S05]  /*0b40*/  IMAD.WIDE R2, R3, R2, c[0x0][0x590] ;  /* 0x0001640003027625 */ /* 0x004fca00078e0202 */
[----:B------:R-:W2:Y:S02]  /*0b50*/  LDG.E R7, [R2.64] ;  /* 0x0000000602077981 */ /* 0x000ea4000c1e1900 */
[----:B--23--:R-:W-:-:S05]  /*0b60*/  IMAD R9, R7, R12, RZ ;  /* 0x0000000c07097224 */ /* 0x00cfca00078e02ff */
[-C--:B-1----:R-:W-:Y:S02]  /*0b70*/  IABS R0, R9.reuse ;  /* 0x0000000900007213 */ /* 0x082fe40000000000 */
[----:B------:R-:W-:-:S03]  /*0b80*/  IABS R8, R9 ;  /* 0x0000000900087213 */ /* 0x000fc60000000000 */
[----:B------:R-:W-:-:S04]  /*0b90*/  IMAD.MOV.U32 R6, RZ, RZ, R0 ;  /* 0x000000ffff067224 */ /* 0x000fc800078e0000 */
[----:B------:R-:W1:Y:S08]  /*0ba0*/  I2F.RP R2, R6 ;  /* 0x0000000600027306 */ /* 0x000e700000209400 */
[----:B-1----:R-:W1:Y:S02]  /*0bb0*/  MUFU.RCP R2, R2 ;  /* 0x0000000200027308 */ /* 0x002e640000001000 */
[----:B-1----:R-:W-:-:S06]  /*0bc0*/  IADD3 R2, R2, 0xffffffe, RZ ;  /* 0x0ffffffe02027810 */ /* 0x002fcc0007ffe0ff */
[----:B------:R-:W1:Y:S02]  /*0bd0*/  F2I.FTZ.U32.TRUNC.NTZ R3, R2 ;  /* 0x0000000200037305 */ /* 0x000e64000021f000 */
[----:B-1----:R-:W-:-:S04]  /*0be0*/  IMAD.MOV R0, RZ, RZ, -R3 ;  /* 0x000000ffff007224 */ /* 0x002fc800078e0a03 */
[----:B------:R-:W-:Y:S01]  /*0bf0*/  IMAD.MOV.U32 R2, RZ, RZ, R0 ;  /* 0x000000ffff027224 */ /* 0x000fe200078e0000 */
[----:B------:R-:W-:-:S03]  /*0c00*/  IABS R0, R11 ;  /* 0x0000000b00007213 */ /* 0x000fc60000000000 */
[----:B------:R-:W-:Y:S01]  /*0c10*/  IMAD R4, R2, R6, RZ ;  /* 0x0000000602047224 */ /* 0x000fe200078e02ff */
[----:B------:R-:W-:Y:S01]  /*0c20*/  MOV R5, R0 ;  /* 0x0000000000057202 */ /* 0x000fe20000000f00 */
[----:B------:R-:W-:-:S04]  /*0c30*/  IMAD.MOV.U32 R2, RZ, RZ, RZ ;  /* 0x000000ffff027224 */ /* 0x000fc800078e00ff */
[----:B------:R-:W-:-:S04]  /*0c40*/  IMAD.HI.U32 R0, R3, R4, R2 ;  /* 0x0000000403007227 */ /* 0x000fc800078e0002 */
[----:B------:R-:W-:Y:S02]  /*0c50*/  IMAD.MOV R2, RZ, RZ, -R8 ;  /* 0x000000ffff027224 */ /* 0x000fe400078e0a08 */
        /* <DEDUP_REMOVED lines=9> */
[----:B------:R-:W-:-:S04]  /*0cf0*/  @P2 IADD3 R0, R0, 0x1, RZ ;  /* 0x0000000100002810 */ /* 0x000fc80007ffe0ff */
[----:B------:R-:W-:-:S05]  /*0d00*/  MOV R4, R0 ;  /* 0x0000000000047202 */ /* 0x000fca0000000f00 */
[----:B------:R-:W-:Y:S01]  /*0d10*/  @!P1 IMAD.MOV R4, RZ, RZ, -R4 ;  /* 0x000000ffff049224 */ /* 0x000fe200078e0a04 */
[----:B------:R-:W-:-:S05]  /*0d20*/  @!P0 LOP3.LUT R4, RZ, R9, RZ, 0x33, !PT ;  /* 0x00000009ff048212 */ /* 0x000fca00078e33ff */
[----:B------:R-:W-:-:S05]  /*0d30*/  IMAD R10, R7, R4, RZ ;  /* 0x00000004070a7224 */ /* 0x000fca00078e02ff */
[----:B------:R-:W-:-:S04]  /*0d40*/  IADD3 R0, -R10, c[0x0][0x538], RZ ;  /* 0x00014e000a007a10 */ /* 0x000fc80007ffe1ff */
[----:B------:R-:W-:-:S04]  /*0d50*/  IMNMX R6, R7, R0, PT ;  /* 0x0000000007067217 */ /* 0x000fc80003800200 */
[----:B------:R-:W-:-:S05]  /*0d60*/  IABS R0, R6 ;  /* 0x0000000600007213 */ /* 0x000fca0000000000 */
[----:B------:R-:W-:-:S04]  /*0d70*/  IMAD.MOV.U32 R5, RZ, RZ, R0 ;  /* 0x000000ffff057224 */ /* 0x000fc800078e0000 */
[----:B------:R-:W1:Y:S08]  /*0d80*/  I2F.RP R2, R5 ;  /* 0x0000000500027306 */ /* 0x000e700000209400 */
[----:B-1----:R-:W1:Y:S02]  /*0d90*/  MUFU.RCP R2, R2 ;  /* 0x0000000200027308 */ /* 0x002e640000001000 */
[----:B-1----:R-:W-:-:S06]  /*0da0*/  IADD3 R2, R2, 0xffffffe, RZ ;  /* 0x0ffffffe02027810 */ /* 0x002fcc0007ffe0ff */
[----:B------:R1:W2:Y:S02]  /*0db0*/  F2I.FTZ.U32.TRUNC.NTZ R3, R2 ;  /* 0x0000000200037305 */ /* 0x0002a4000021f000 */
[----:B-1----:R-:W-:Y:S01]  /*0dc0*/  IMAD.MOV R2, RZ, RZ, -R4 ;  /* 0x000000ffff027224 */ /* 0x002fe200078e0a04 */
[----:B--2---:R-:W-:-:S03]  /*0dd0*/  IADD3 R0, RZ, -R3, RZ ;  /* 0x80000003ff007210 */ /* 0x004fc60007ffe0ff */
[----:B------:R-:W-:Y:S01]  /*0de0*/  IMAD R8, R9, R2, R11 ;  /* 0x0000000209087224 */ /* 0x000fe200078e020b */
[----:B------:R-:W-:Y:S01]  /*0df0*/  IABS R9, R6 ;  /* 0x0000000600097213 */ /* 0x000fe20000000000 */
[----:B------:R-:W-:Y:S02]  /*0e00*/  IMAD.MOV.U32 R7, RZ, RZ, R0 ;  /* 0x000000ffff077224 */ /* 0x000fe400078e0000 */
[----:B------:R-:W-:Y:S01]  /*0e10*/  IMAD.MOV.U32 R2, RZ, RZ, RZ ;  /* 0x000000ffff027224 */ /* 0x000fe200078e00ff */
[----:B------:R-:W-:Y:S01]  /*0e20*/  IABS R0, R8 ;  /* 0x0000000800007213 */ /* 0x000fe20000000000 */
[----:B------:R-:W-:-:S04]  /*0e30*/  IMAD R7, R7, R5, RZ ;  /* 0x0000000507077224 */ /* 0x000fc800078e02ff */
[----:B------:R-:W-:Y:S01]  /*0e40*/  IMAD.MOV.U32 R4, RZ, RZ, R0 ;  /* 0x000000ffff047224 */ /* 0x000fe200078e0000 */
[----:B------:R-:W-:Y:S01]  /*0e50*/  IADD3 R0, RZ, -R9, RZ ;  /* 0x80000009ff007210 */ /* 0x000fe20007ffe0ff */
[----:B------:R-:W-:-:S04]  /*0e60*/  IMAD.HI.U32 R3, R3, R7, R2 ;  /* 0x0000000703037227 */ /* 0x000fc800078e0002 */
[----:B------:R-:W-:Y:S02]  /*0e70*/  IMAD.MOV.U32 R2, RZ, RZ, R0 ;  /* 0x000000ffff027224 */ /* 0x000fe400078e0000 */
[----:B------:R-:W-:Y:S01]  /*0e80*/  IMAD.HI.U32 R0, R3, R4, RZ ;  /* 0x0000000403007227 */ /* 0x000fe200078e00ff */
[----:B------:R-:W-:-:S03]  /*0e90*/  IADD3 R3, R10, 0x1000000, R8 ;  /* 0x010000000a037810 */ /* 0x000fc60007ffe008 */
[----:B------:R-:W-:-:S05]  /*0ea0*/  IMAD R2, R0, R2, R4 ;  /* 0x0000000200027224 */ /* 0x000fca00078e0204 */
[----:B------:R-:W-:-:S13]  /*0eb0*/  ISETP.GT.U32.AND P0, PT, R5, R2, PT ;  /* 0x000000020500720c */ /* 0x000fda0003f04070 */
[----:B------:R-:W-:Y:S01]  /*0ec0*/  @!P0 IMAD.IADD R2, R2, 0x1, -R5 ;  /* 0x0000000102028824 */ /* 0x000fe200078e0a05 */
[----:B------:R-:W-:Y:S02]  /*0ed0*/  @!P0 IADD3 R0, R0, 0x1, RZ ;  /* 0x0000000100008810 */ /* 0x000fe40007ffe0ff */
[----:B------:R-:W-:Y:S02]  /*0ee0*/  ISETP.NE.AND P0, PT, R6, RZ, PT ;  /* 0x000000ff0600720c */ /* 0x000fe40003f05270 */
[----:B------:R-:W-:Y:S02]  /*0ef0*/  ISETP.GE.U32.AND P2, PT, R2, R5, PT ;  /* 0x000000050200720c */ /* 0x000fe40003f46070 */
[----:B------:R-:W-:-:S04]  /*0f00*/  LOP3.LUT R2, R8, R6, RZ, 0x3c, !PT ;  /* 0x0000000608027212 */ /* 0x000fc800078e3cff */
[----:B------:R-:W-:Y:S01]  /*0f10*/  ISETP.GE.AND P1, PT, R2, RZ, PT ;  /* 0x000000ff0200720c */ /* 0x000fe20003f26270 */
[----:B------:R-:W-:-:S06]  /*0f20*/  IMAD.MOV R2, RZ, RZ, -R6 ;  /* 0x000000ffff027224 */ /* 0x000fcc00078e0a06 */
[----:B------:R-:W-:-:S06]  /*0f30*/  @P2 IADD3 R0, R0, 0x1, RZ ;  /* 0x0000000100002810 */ /* 0x000fcc0007ffe0ff */
[----:B------:R-:W-:Y:S02]  /*0f40*/  @!P1 IADD3 R0, -R0, RZ, RZ ;  /* 0x000000ff00009210 */ /* 0x000fe40007ffe1ff */
[----:B------:R-:W-:-:S05]  /*0f50*/  @!P0 LOP3.LUT R0, RZ, R6, RZ, 0x33, !PT ;  /* 0x00000006ff008212 */ /* 0x000fca00078e33ff */
[----:B------:R-:W-:-:S05]  /*0f60*/  IMAD R2, R0, R2, R3 ;  /* 0x0000000200027224 */ /* 0x000fca00078e0203 */
[----:B------:R1:W-:Y:S02]  /*0f70*/  STL [R1+0x20], R2 ;  /* 0x0000200201007387 */ /* 0x0003e40000100800 */
.L_x_473:
[----:B------:R-:W-:Y:S05]  /*0f80*/  BSYNC B0 ;  /* 0x0000000000007941 */ /* 0x000fea0003800000 */
.L_x_471:
[----:B------:R-:W-:-:S04]  /*0f90*/  LOP3.LUT R0, RZ, R0, RZ, 0x33, !PT ;  /* 0x00000000ff007212 */ /* 0x000fc800078e33ff */
[----:B------:R-:W-:-:S05]  /*0fa0*/  IADD3 R0, R0, R12, RZ ;  /* 0x0000000c00007210 */ /* 0x000fca0007ffe0ff */
[----:B------:R2:W-:Y:S01]  /*0fb0*/  STL [R1+0x1c], R0 ;  /* 0x00001c0001007387 */ /* 0x0005e20000100800 */
[----:B------:R-:W-:Y:S05]  /*0fc0*/  BRA `(.L_x_474) ;  /* 0x0000006000007947 */ /* 0x000fea0003800000 */
.L_x_462:
[----:B------:R-:W-:Y:S01]  /*0fd0*/  MOV R0, UR4 ;  /* 0x0000000400007c02 */ /* 0x000fe20008000f00 */
[----:B------:R-:W-:Y:S04]  /*0fe0*/  STL [R1+0x1c], RZ ;  /* 0x00001cff01007387 */ /* 0x000fe80000100800 */
[----:B------:R-:W-:Y:S04]  /*0ff0*/  STL [R1+0x20], RZ ;  /* 0x000020ff01007387 */ /* 0x000fe80000100800 */
[----:B------:R1:W-:Y:S02]  /*1000*/  STL [R1+0x18], R0 ;  /* 0x0000180001007387 */ /* 0x0003e40000100800 */
[----:B-1----:R-:W-:-:S05]  /*1010*/  MOV R0, c[0x0][0x53c] ;  /* 0x00014f0000007a02 */ /* 0x002fca0000000f00 */
[----:B------:R1:W-:Y:S02]  /*1020*/  STL [R1+0x24], R0 ;  /* 0x0000240001007387 */ /* 0x0003e40000100800 */
.L_x_474:
[----:B------:R-:W3:Y:S04]  /*1030*/  LDL R4, [R1+0x18] ;  /* 0x0000180001047983 */ /* 0x000ee80000100800 */
[----:B------:R-:W3:Y:S04]  /*1040*/  LDL R5, [R1+0x1c] ;  /* 0x00001c0001057983 */ /* 0x000ee80000100800 */
[----:B------:R-:W3:Y:S04]  /*1050*/  LDL R6, [R1+0x20] ;  /* 0x0000200001067983 */ /* 0x000ee80000100800 */
[----:B------:R-:W3:Y:S01]  /*1060*/  LDL R7, [R1+0x24] ;  /* 0x0000240001077983 */ /* 0x000ee20000100800 */
[----:B------:R-:W-:Y:S01]  /*1070*/  ISETP.NE.AND P0, PT, R13, RZ, PT ;  /* 0x000000ff0d00720c */ /* 0x000fe20003f05270 */
[----:B------:R-:W-:-:S12]  /*1080*/  WARPSYNC 0xffffffff ;  /* 0xffffffff00007948 */ /* 0x000fd80003800000 */
[----:B---3--:R3:W-:Y:S04]  /*1090*/  @!P0 STS.128 [0xc080], R4 ;  /* 0x00c08004ff008388 */ /* 0x0087e80000000c00 */
[----:B------:R-:W-:Y:S06]  /*10a0*/  BAR.ARV 0x5, 0x80 ;  /* 0x0142000000007b1d */ /* 0x000fec0000002000 */
.L_x_460:
[----:B-12---:R-:W2:Y:S02]  /*10b0*/  LDL R0, [R1+0x24] ;  /* 0x0000240001007983 */ /* 0x006ea40000100800 */
[----:B--2---:R-:W-:-:S13]  /*10c0*/  ISETP.GE.AND P0, PT, R0, c[0x0][0x53c], PT ;  /* 0x00014f0000007a0c */ /* 0x004fda0003f06270 */
[----:B------:R-:W-:Y:S05]  /*10d0*/  @P0 EXIT ;  /* 0x000000000000094d */ /* 0x000fea0003800000 */
[----:B------:R-:W1:Y:S02]  /*10e0*/  S2R R11, SR_TID.X ;  /* 0x00000000000b7919 */ /* 0x000e640000002100 */
[----:B-1----:R-:W-:-:S04]  /*10f0*/  SHF.R.S32.HI R9, RZ, 0x1f, R11 ;  /* 0x0000001fff097819 */ /* 0x002fc8000001140b */
[CC--:B------:R-:W-:Y:S02]  /*1100*/  LEA.HI R17, R9.reuse, R11.reuse, RZ, 0x3 ;  /* 0x0000000b09117211 */ /* 0x0c0fe400078f18ff */
[----:B------:R-:W-:Y:S02]  /*1110*/  LEA.HI R3, R9, R11, RZ, 0x4 ;  /* 0x0000000b09037211 */ /* 0x000fe400078f20ff */
[----:B------:R-:W-:Y:S02]  /*1120*/  LOP3.LUT R2, R17, 0xfffffff8, RZ, 0xc0, !PT ;  /* 0xfffffff811027812 */ /* 0x000fe400078ec0ff */
[----:B---3--:R-:W-:Y:S02]  /*1130*/  SHF.R.S32.HI R5, RZ, 0x4, R3 ;  /* 0x00000004ff057819 */ /* 0x008fe40000011403 */
[----:B------:R-:W-:Y:S01]  /*1140*/  LOP3.LUT R0, R3, 0xfffffff0, RZ, 0xc0, !PT ;  /* 0xfffffff003007812 */ /* 0x000fe200078ec0ff */
[----:B------:R-:W-:Y:S01]  /*1150*/  IMAD.IADD R2, R11, 0x1, -R2 ;  /* 0x000000010b027824 */ /* 0x000fe200078e0a02 */
[----:B------:R-:W-:-:S02]  /*1160*/  LEA.HI R3, R3, R5, RZ, 0x1 ;  /* 0x0000000503037211 */ /* 0x000fc400078f08ff */
[----:B------:R-:W-:Y:S01]  /*1170*/  LEA.HI R6, R9, R11, RZ, 0x2 ;  /* 0x0000000b09067211 */ /* 0x000fe200078f10ff */
[----:B------:R-:W-:Y:S01]  /*1180*/  IMAD.IADD R0, R11, 0x1, -R0 ;  /* 0x000000010b007824 */ /* 0x000fe200078e0a00 */
[----:B------:R-:W-:Y:S02]  /*1190*/  LEA.HI R7, R2, R2, RZ, 0x1 ;  /* 0x0000000202077211 */ /* 0x000fe400078f08ff */
[----:B------:R-:W-:Y:S02]  /*11a0*/  LOP3.LUT R4, R3, 0xfffffffe, RZ, 0xc0, !PT ;  /* 0xfffffffe03047812 */ /* 0x000fe400078ec0ff */
[----:B------:R-:W-:Y:S02]  /*11b0*/  LOP3.LUT R3, R7, 0x3fffffe, RZ, 0xc0, !PT ;  /* 0x03fffffe07037812 */ /* 0x000fe400078ec0ff */
[----:B------:R-:W-:Y:S01]  /*11c0*/  LEA.HI R10, R0, R0, RZ, 0x1 ;  /* 0x00000000000a7211 */ /* 0x000fe200078f08ff */
[----:B------:R-:W-:Y:S01]  /*11d0*/  IMAD.IADD R12, R5, 0x1, -R4 ;  /* 0x00000001050c7824 */ /* 0x000fe200078e0a04 */
[----:B------:R-:W-:Y:S01]  /*11e0*/  SHF.R.S32.HI R4, RZ, 0x3, R17 ;  /* 0x00000003ff047819 */ /* 0x000fe20000011411 */
[----:B------:R-:W-:Y:S01]  /*11f0*/  IMAD.IADD R15, R2, 0x1, -R3 ;  /* 0x00000001020f7824 */ /* 0x000fe200078e0a03 */
[----:B------:R-:W-:-:S02]  /*1200*/  LOP3.LUT R2, R10, 0x7fffffe, RZ, 0xc0, !PT ;  /* 0x07fffffe0a027812 */ /* 0x000fc400078ec0ff */
[----:B------:R-:W-:Y:S02]  /*1210*/  SHF.R.S32.HI R3, RZ, 0x1f, R0 ;  /* 0x0000001fff037819 */ /* 0x000fe40000011400 */
[----:B------:R-:W-:Y:S01]  /*1220*/  LOP3.LUT R5, R6, 0xfffffffc, RZ, 0xc0, !PT ;  /* 0xfffffffc06057812 */ /* 0x000fe200078ec0ff */
[----:B------:R-:W-:Y:S01]  /*1230*/  IMAD.IADD R13, R0, 0x1, -R2 ;  /* 0x00000001000d7824 */ /* 0x000fe200078e0a02 */
[----:B------:R-:W-:Y:S01]  /*1240*/  LEA.HI R16, R3, R0, RZ, 0x3 ;  /* 0x0000000003107211 */ /* 0x000fe200078f18ff */
[----:B------:R-:W-:Y:S01]  /*1250*/  IMAD.SHL.U32 R0, R4, 0x40, RZ ;  /* 0x0000004004007824 */ /* 0x000fe200078e00ff */
[----:B------:R-:W-:Y:S01]  /*1260*/  LEA.HI R9, R9, R11, RZ, 0x5 ;  /* 0x0000000b09097211 */ /* 0x000fe200078f28ff */
[----:B------:R-:W-:Y:S01]  /*1270*/  IMAD.IADD R18, R11, 0x1, -R5 ;  /* 0x000000010b127824 */ /* 0x000fe200078e0a05 */
[----:B------:R-:W-:Y:S02]  /*1280*/  SHF.R.S32.HI R14, RZ, 0x2, R6 ;  /* 0x00000002ff0e7819 */ /* 0x000fe40000011406 */
[----:B------:R-:W-:Y:S01]  /*1290*/  LOP3.LUT R2, R9, 0xffffffe0, RZ, 0xc0, !PT ;  /* 0xffffffe009027812 */ /* 0x000fe200078ec0ff */
[----:B------:R-:W-:Y:S01]  /*12a0*/  IMAD.SHL.U32 R22, R18, 0x8, RZ ;  /* 0x0000000812167824 */ /* 0x000fe200078e00ff */
[----:B------:R-:W-:-:S02]  /*12b0*/  LOP3.LUT R0, R0, 0xc0, RZ, 0xc0, !PT ;  /* 0x000000c000007812 */ /* 0x000fc400078ec0ff */
[----:B------:R-:W-:Y:S01]  /*12c0*/  LEA.HI R5, R6, R14, RZ, 0x1 ;  /* 0x0000000e06057211 */ /* 0x000fe200078f08ff */
[----:B------:R-:W-:Y:S01]  /*12d0*/  IMAD.IADD R21, R11, 0x1, -R2 ;  /* 0x000000010b157824 */ /* 0x000fe200078e0a02 */
[----:B------:R-:W-:Y:S02]  /*12e0*/  SHF.R.U32.HI R4, RZ, 0x3, R0 ;  /* 0x00000003ff047819 */ /* 0x000fe40000011600 */
[----:B------:R-:W-:Y:S02]  /*12f0*/  LOP3.LUT R3, R0, 0x18, R22, 0xf8, !PT ;  /* 0x0000001800037812 */ /* 0x000fe400078ef816 */
[--C-:B------:R-:W-:Y:S02]  /*1300*/  SHF.R.S32.HI R8, RZ, 0x5, R9.reuse ;  /* 0x00000005ff087819 */ /* 0x100fe40000011409 */
[----:B------:R-:W-:Y:S02]  /*1310*/  SHF.R.S32.HI R0, RZ, 0x1f, R9 ;  /* 0x0000001fff007819 */ /* 0x000fe40000011409 */
[----:B------:R-:W-:-:S02]  /*1320*/  LOP3.LUT R2, R5, 0x7fffffe, RZ, 0xc0, !PT ;  /* 0x07fffffe05027812 */ /* 0x000fc400078ec0ff */
[----:B------:R-:W-:Y:S02]  /*1330*/  LEA.HI R0, R0, R8, RZ, 0x2 ;  /* 0x0000000800007211 */ /* 0x000fe400078f10ff */
[----:B------:R-:W-:Y:S01]  /*1340*/  LOP3.LUT R5, R3, R4, RZ, 0x3c, !PT ;  /* 0x0000000403057212 */ /* 0x000fe200078e3cff */
[----:B------:R-:W-:Y:S01]  /*1350*/  IMAD.IADD R2, R14, 0x1, -R2 ;  /* 0x000000010e027824 */ /* 0x000fe200078e0a02 */
[----:B------:R-:W-:Y:S02]  /*1360*/  SHF.R.S32.HI R4, RZ, 0x1f, R6 ;  /* 0x0000001fff047819 */ /* 0x000fe40000011406 */
[----:B------:R-:W-:Y:S02]  /*1370*/  SHF.R.S32.HI R9, RZ, 0x1f, R21 ;  /* 0x0000001fff097819 */ /* 0x000fe40000011415 */
[----:B------:R-:W-:Y:S01]  /*1380*/  LOP3.LUT R3, R0, 0xffffffc, RZ, 0xc0, !PT ;  /* 0x0ffffffc00037812 */ /* 0x000fe200078ec0ff */
[----:B------:R-:W-:Y:S01]  /*1390*/  IMAD R0, R8, 0x8, R2 ;  /* 0x0000000808007824 */ /* 0x000fe200078e0202 */
[----:B------:R-:W-:-:S02]  /*13a0*/  LEA.HI R2, R4, R14, RZ, 0x3 ;  /* 0x0000000e04027211 */ /* 0x000fc400078f18ff */
[----:B------:R-:W-:Y:S01]  /*13b0*/  LEA.HI R11, R9, R21, RZ, 0x2 ;  /* 0x00000015090b7211 */ /* 0x000fe200078f10ff */
[----:B------:R-:W-:Y:S01]  /*13c0*/  IMAD.U32 R5, R0, 0x20, R5 ;  /* 0x0000002000057824 */ /* 0x000fe200078e0005 */
[----:B------:R-:W-:Y:S01]  /*13d0*/  LOP3.LUT R2, R2, 0xfffffff8, RZ, 0xc0, !PT ;  /* 0xfffffff802027812 */ /* 0x000fe200078ec0ff */
[C---:B------:R-:W-:Y:S01]  /*13e0*/  IMAD.IADD R4, R8.reuse, 0x1, -R3 ;  /* 0x0000000108047824 */ /* 0x040fe200078e0a03 */
[----:B------:R-:W-:Y:S01]  /*13f0*/  SHF.R.S32.HI R3, RZ, 0x2, R11 ;  /* 0x00000002ff037819 */ /* 0x000fe2000001140b */
[----:B------:R-:W-:Y:S01]  /*1400*/  IMAD.SHL.U32 R8, R8, 0x200, RZ ;  /* 0x0000020008087824 */ /* 0x000fe200078e00ff */
[----:B------:R-:W-:Y:S01]  /*1410*/  LEA.HI R0, R18, R18, RZ, 0x1 ;  /* 0x0000001212007211 */ /* 0x000fe200078f08ff */
[----:B------:R1:W-:Y:S01]  /*1420*/  STL [R1+0x58], R5 ;  /* 0x0000580501007387 */ /* 0x0003e20000100800 */
[----:B------:R-:W-:Y:S01]  /*1430*/  IADD3 R20, R22, 0x20, RZ ;  /* 0x0000002016147810 */ /* 0x000fe20007ffe0ff */
[----:B------:R-:W-:Y:S01]  /*1440*/  IMAD R19, R4, 0x10, R3 ;  /* 0x0000001004137824 */ /* 0x000fe200078e0203 */
[----:B------:R-:W-:-:S02]  /*1450*/  SHF.R.S32.HI R3, RZ, 0x1, R7 ;  /* 0x00000001ff037819 */ /* 0x000fc40000011407 */
[--C-:B------:R-:W-:Y:S02]  /*1460*/  SHF.R.S32.HI R7, RZ, 0x1, R10.reuse ;  /* 0x00000001ff077819 */ /* 0x100fe4000001140a */
[----:B------:R-:W-:Y:S01]  /*1470*/  SHF.R.S32.HI R10, RZ, 0x1f, R10 ;  /* 0x0000001fff0a7819 */ /* 0x000fe2000001140a */
[----:B------:R-:W-:Y:S01]  /*1480*/  STL [R1+0x60], R19 ;  /* 0x0000601301007387 */ /* 0x000fe20000100800 */
[----:B------:R-:W-:Y:S02]  /*1490*/  LOP3.LUT P2, RZ, R3, 0x2, RZ, 0xc0, !PT ;  /* 0x0000000203ff7812 */ /* 0x000fe4000784c0ff */
[----:B------:R-:W-:Y:S01]  /*14a0*/  SHF.R.S32.HI R23, RZ, 0x1f, R22 ;  /* 0x0000001fff177819 */ /* 0x000fe20000011416 */
[----:B-1----:R-:W-:Y:S01]  /*14b0*/  IMAD.IADD R5, R14, 0x1, -R2 ;  /* 0x000000010e057824 */ /* 0x002fe200078e0a02 */
[C---:B------:R-:W-:Y:S01]  /*14c0*/  LOP3.LUT R2, R0.reuse, 0x1ffffffe, RZ, 0xc0, !PT ;  /* 0x1ffffffe00027812 */ /* 0x040fe200078ec0ff */
[----:B------:R-:W-:-:S03]  /*14d0*/  IMAD.SHL.U32 R0, R0, 0x20, RZ ;  /* 0x0000002000007824 */ /* 0x000fc600078e00ff */
[----:B------:R-:W-:Y:S01]  /*14e0*/  LEA.HI R6, R5, R5, RZ, 0x1 ;  /* 0x0000000505067211 */ /* 0x000fe200078f08ff */
[----:B------:R-:W-:Y:S01]  /*14f0*/  IMAD.IADD R4, R18, 0x1, -R2 ;  /* 0x0000000112047824 */ /* 0x000fe200078e0a02 */
[----:B------:R-:W-:Y:S01]  /*1500*/  LOP3.LUT R0, R0, 0xffffffc0, RZ, 0xc0, !PT ;  /* 0xffffffc000007812 */ /* 0x000fe200078ec0ff */
[----:B------:R-:W-:Y:S01]  /*1510*/  IMAD.SHL.U32 R2, R3, 0x40, RZ ;  /* 0x0000004003027824 */ /* 0x000fe200078e00ff */
[----:B------:R-:W-:Y:S02]  /*1520*/  LOP3.LUT R9, R6, 0x3fffffe, RZ, 0xc0, !PT ;  /* 0x03fffffe06097812 */ /* 0x000fe400078ec0ff */
[----:B------:R-:W-:Y:S01]  /*1530*/  LEA.HI R3, R10, R7, RZ, 0x2 ;  /* 0x000000070a037211 */ /* 0x000fe200078f10ff */
[----:B------:R-:W-:Y:S01]  /*1540*/  IMAD R14, R4, 0x8, R0 ;  /* 0x00000008040e7824 */ /* 0x000fe200078e0200 */
[----:B------:R-:W-:Y:S01]  /*1550*/  LOP3.LUT R0, R2, 0xc0, RZ, 0xc0, !PT ;  /* 0x000000c002007812 */ /* 0x000fe200078ec0ff */
[----:B------:R-:W-:Y:S01]  /*1560*/  IMAD.IADD R9, R5, 0x1, -R9 ;  /* 0x0000000105097824 */ /* 0x000fe200078e0a09 */
[----:B------:R-:W-:Y:S01]  /*1570*/  LOP3.LUT R2, R3, 0xfffffffc, RZ, 0xc0, !PT ;  /* 0xfffffffc03027812 */ /* 0x000fe200078ec0ff */
[----:B------:R-:W-:Y:S01]  /*1580*/  IMAD R3, R18, 0x2, R8 ;  /* 0x0000000212037824 */ /* 0x000fe200078e0208 */
[----:B------:R-:W-:-:S02]  /*1590*/  LOP3.LUT R5, R0, 0x8, R17, 0xf8, !PT ;  /* 0x0000000800057812 */ /* 0x000fc400078ef811 */
[----:B------:R-:W-:Y:S01]  /*15a0*/  SHF.R.U32.HI R4, RZ, 0x3, R0 ;  /* 0x00000003ff047819 */ /* 0x000fe20000011600 */
[----:B------:R-:W-:Y:S01]  /*15b0*/  IMAD.IADD R2, R7, 0x1, -R2 ;  /* 0x0000000107027824 */ /* 0x000fe200078e0a02 */
[----:B------:R-:W-:Y:S01]  /*15c0*/  SHF.R.S32.HI R0, RZ, 0x1, R6 ;  /* 0x00000001ff007819 */ /* 0x000fe20000011406 */
[----:B------:R-:W-:Y:S01]  /*15d0*/  IMAD R6, R9, 0x20, R3 ;  /* 0x0000002009067824 */ /* 0x000fe200078e0203 */
[----:B------:R-:W-:Y:S01]  /*15e0*/  LOP3.LUT R10, R5, R4, RZ, 0x3c, !PT ;  /* 0x00000004050a7212 */ /* 0x000fe200078e3cff */
[----:B------:R-:W-:Y:S01]  /*15f0*/  IMAD.SHL.U32 R5, R16, 0x20, RZ ;  /* 0x0000002010057824 */ /* 0x000fe200078e00ff */
[----:B------:R-:W-:Y:S01]  /*1600*/  LOP3.LUT P3, RZ, R2, 0x2, RZ, 0xc0, !PT ;  /* 0x0000000202ff7812 */ /* 0x000fe2000786c0ff */
[C---:B------:R-:W-:Y:S01]  /*1610*/  IMAD.SHL.U32 R3, R0.reuse, 0x40, RZ ;  /* 0x0000004000037824 */ /* 0x040fe200078e00ff */
[----:B------:R-:W-:Y:S01]  /*1620*/  LOP3.LUT P0, RZ, R0, 0x2, RZ, 0xc0, !PT ;  /* 0x0000000200ff7812 */ /* 0x000fe2000780c0ff */
[----:B------:R-:W-:Y:S01]  /*1630*/  IMAD.SHL.U32 R2, R2, 0x40, RZ ;  /* 0x0000004002027824 */ /* 0x000fe200078e00ff */
[----:B------:R-:W-:Y:S01]  /*1640*/  LOP3.LUT R4, R0, 0x1, RZ, 0xc0, !PT ;  /* 0x0000000100047812 */ /* 0x000fe200078ec0ff */
[C---:B------:R-:W-:Y:S01]  /*1650*/  IMAD.SHL.U32 R7, R12.reuse, 0x8, RZ ;  /* 0x000000080c077824 */ /* 0x040fe200078e00ff */
[----:B------:R-:W-:Y:S01]  /*1660*/  LOP3.LUT R3, R3, 0xc0, RZ, 0xc0, !PT ;  /* 0x000000c003037812 */ /* 0x000fe200078ec0ff */
[----:B------:R-:W-:Y:S01]  /*1670*/  IMAD R9, R12, 0x8, R15 ;  /* 0x000000080c097824 */ /* 0x000fe200078e020f */
[----:B------:R-:W-:-:S02]  /*1680*/  LOP3.LUT R0, R5, 0xffffff00, RZ, 0xc0, !PT ;  /* 0xffffff0005007812 */ /* 0x000fc400078ec0ff */
[----:B------:R-:W-:Y:S02]  /*1690*/  LEA.HI R3, R3, R3, RZ, 0x1d ;  /* 0x0000000303037211 */ /* 0x000fe400078fe8ff */
[----:B------:R-:W-:Y:S02]  /*16a0*/  LOP3.LUT R2, R2, 0xc0, RZ, 0xc0, !PT ;  /* 0x000000c002027812 */ /* 0x000fe400078ec0ff */
[----:B------:R-:W-:Y:S01]  /*16b0*/  ISETP.NE.U32.AND P1, PT, R4, 0x1, PT ;  /* 0x000000010400780c */ /* 0x000fe20003f25070 */
[----:B------:R-:W-:Y:S01]  /*16c0*/  IMAD.IADD R3, R3, 0x1, R6 ;  /* 0x0000000103037824 */ /* 0x000fe200078e0206 */
[----:B------:R-:W-:Y:S01]  /*16d0*/  LOP3.LUT R6, R2, 0x8, R7, 0xf8, !PT ;  /* 0x0000000802067812 */ /* 0x000fe200078ef807 */
[----:B------:R-:W-:Y:S01]  /*16e0*/  IMAD.IADD R4, R0, 0x1, R8 ;  /* 0x0000000100047824 */ /* 0x000fe200078e0208 */
[----:B------:R-:W-:Y:S01]  /*16f0*/  SHF.R.U32.HI R5, RZ, 0x3, R2 ;  /* 0x00000003ff057819 */ /* 0x000fe20000011602 */
[----:B------:R-:W-:Y:S02]  /*1700*/  IMAD.SHL.U32 R18, R3, 0x2, RZ ;  /* 0x0000000203127824 */ /* 0x000fe400078e00ff */
[----:B------:R-:W-:Y:S01]  /*1710*/  IMAD R2, R13, 0x20, R4 ;  /* 0x000000200d027824 */ /* 0x000fe200078e0204 */
[----:B------:R-:W-:Y:S01]  /*1720*/  LOP3.LUT R4, R11, 0x7ffffffc, RZ, 0xc0, !PT ;  /* 0x7ffffffc0b047812 */ /* 0x000fe200078ec0ff */
[----:B------:R-:W-:Y:S01]  /*1730*/  IMAD R7, R13, 0x20, R0 ;  /* 0x000000200d077824 */ /* 0x000fe200078e0200 */
[----:B------:R-:W-:Y:S01]  /*1740*/  LOP3.LUT R3, R6, R5, RZ, 0x3c, !PT ;  /* 0x0000000506037212 */ /* 0x000fe200078e3cff */
[----:B------:R-:W-:Y:S01]  /*1750*/  IMAD.MOV.U32 R6, RZ, RZ, 0x20 ;  /* 0x00000020ff067424 */ /* 0x000fe200078e00ff */
[C---:B------:R-:W-:Y:S01]  /*1760*/  IADD3 R5, R18.reuse, 0x80, RZ ;  /* 0x0000008012057810 */ /* 0x040fe20007ffe0ff */
[----:B------:R-:W-:Y:S01]  /*1770*/  IMAD.IADD R4, R21, 0x1, -R4 ;  /* 0x0000000115047824 */ /* 0x000fe200078e0a04 */
[----:B------:R-:W-:Y:S01]  /*1780*/  IADD3 R17, R18, 0x70, RZ ;  /* 0x0000007012117810 */ /* 0x000fe20007ffe0ff */
[----:B------:R-:W-:Y:S01]  /*1790*/  STL [R1+0x40], R18 ;  /* 0x0000401201007387 */ /* 0x000fe20000100800 */
[----:B------:R-:W-:Y:S01]  /*17a0*/  @P1 IADD3 R17, R5, 0x10, RZ ;  /* 0x0000001005111810 */ /* 0x000fe20007ffe0ff */
[----:B------:R-:W-:Y:S01]  /*17b0*/  IMAD.SHL.U32 R235, R4, 0x2, RZ ;  /* 0x0000000204eb7824 */ /* 0x000fe200078e00ff */
[----:B------:R-:W-:Y:S01]  /*17c0*/  IADD3 R5, R22, 0x40, RZ ;  /* 0x0000004016057810 */ /* 0x000fe20007ffe0ff */
[----:B------:R-:W-:-:S02]  /*17d0*/  IMAD.IADD R2, R3, 0x1, R2 ;  /* 0x0000000103027824 */ /* 0x000fc400078e0202 */
[----:B------:R-:W-:Y:S01]  /*17e0*/  IMAD.U32 R0, R9, 0x20, R10 ;  /* 0x0000002009007824 */ /* 0x000fe200078e000a */
[----:B------:R-:W-:Y:S01]  /*17f0*/  STL [R1+0x44], R17 ;  /* 0x0000441101007387 */ /* 0x000fe20000100800 */
[----:B------:R-:W-:Y:S01]  /*1800*/  IMAD.IADD R3, R3, 0x1, R7 ;  /* 0x0000000103037824 */ /* 0x000fe200078e0207 */
[----:B------:R-:W-:Y:S02]  /*1810*/  SHF.R.S32.HI R7, RZ, 0x1f, R20 ;  /* 0x0000001fff077819 */ /* 0x000fe40000011414 */
[----:B------:R-:W-:Y:S01]  /*1820*/  STL [R1+0x30], R20 ;  /* 0x0000301401007387 */ /* 0x000fe20000100800 */
[----:B------:R-:W-:Y:S02]  /*1830*/  SHF.R.S32.HI R4, RZ, 0x1f, R5 ;  /* 0x0000001fff047819 */ /* 0x000fe40000011405 */
[C---:B------:R-:W-:Y:S01]  /*1840*/  IADD3 R10, R235.reuse, 0x40, RZ ;  /* 0x00000040eb0a7810 */ /* 0x040fe20007ffe0ff */
[----:B------:R1:W-:Y:S01]  /*1850*/  STL [R1+0x34], R5 ;  /* 0x0000340501007387 */ /* 0x0003e20000100800 */
[----:B------:R-:W-:-:S02]  /*1860*/  IADD3 R8, R235, 0x50, RZ ;  /* 0x00000050eb087810 */ /* 0x000fc40007ffe0ff */
[----:B------:R-:W-:Y:S01]  /*1870*/  LEA R180, R0, 0x3c80, 0x1 ;  /* 0x00003c8000b47811 */ /* 0x000fe200078e08ff */
[----:B------:R-:W-:Y:S01]  /*1880*/  STL.64 [R1+0x28], R22 ;  /* 0x0000281601007387 */ /* 0x000fe20000100a00 */
[----:B------:R-:W-:Y:S02]  /*1890*/  SHF.R.S32.HI R0, RZ, 0x1f, R10 ;  /* 0x0000001fff007819 */ /* 0x000fe4000001140a */
[----:B------:R-:W-:Y:S01]  /*18a0*/  SHF.R.S32.HI R0, RZ, 0x1f, R8 ;  /* 0x0000001fff007819 */ /* 0x000fe20000011408 */
[----:B------:R2:W-:Y:S01]  /*18b0*/  STL [R1+0x54], R7 ;  /* 0x0000540701007387 */ /* 0x0005e20000100800 */
[C---:B------:R-:W-:Y:S02]  /*18c0*/  IADD3 R16, R235.reuse, 0x10, RZ ;  /* 0x00000010eb107810 */ /* 0x040fe40007ffe0ff */
[C---:B------:R-:W-:Y:S01]  /*18d0*/  IADD3 R13, R235.reuse, 0x28, RZ ;  /* 0x00000028eb0d7810 */ /* 0x040fe20007ffe0ff */
[----:B------:R3:W-:Y:S01]  /*18e0*/  STL [R1+0x50], R4 ;  /* 0x0000500401007387 */ /* 0x0007e20000100800 */
[----:B------:R-:W-:-:S02]  /*18f0*/  IADD3 R11, R235, 0x38, RZ ;  /* 0x00000038eb0b7810 */ /* 0x000fc40007ffe0ff */
[----:B------:R-:W-:Y:S02]  /*1900*/  IADD3 R185, R180, 0x20, RZ ;  /* 0x00000020b4b97810 */ /* 0x000fe40007ffe0ff */
[----:B------:R-:W-:Y:S02]  /*1910*/  LEA R183, R2, 0x6080, 0x1 ;  /* 0x0000608002b77811 */ /* 0x000fe400078e08ff */
[----:B------:R-:W-:Y:S02]  /*1920*/  LEA R181, R3, 0x1880, 0x1 ;  /* 0x0000188003b57811 */ /* 0x000fe400078e08ff */
[C---:B------:R-:W-:Y:S02]  /*1930*/  IADD3 R15, R235.reuse, 0x18, RZ ;  /* 0x00000018eb0f7810 */ /* 0x040fe40007ffe0ff */
[----:B------:R-:W-:Y:S02]  /*1940*/  IADD3 R12, R235, 0x30, RZ ;  /* 0x00000030eb0c7810 */ /* 0x000fe40007ffe0ff */
[----:B-1----:R-:W-:-:S02]  /*1950*/  SEL R5, R6, 0xffffffe0, !P0 ;  /* 0xffffffe006057807 */ /* 0x002fc40004000000 */
[----:B------:R-:W-:Y:S02]  /*1960*/  IADD3 R9, R235, 0x48, RZ ;  /* 0x00000048eb097810 */ /* 0x000fe40007ffe0ff */
[----:B------:R-:W-:Y:S01]  /*1970*/  @P2 IADD3 R185, R180, -0x20, RZ ;  /* 0xffffffe0b4b92810 */ /* 0x000fe20007ffe0ff */
[----:B------:R-:W-:Y:S01]  /*1980*/  IMAD.IADD R0, R18, 0x1, R5 ;  /* 0x0000000112007824 */ /* 0x000fe200078e0205 */
[----:B------:R-:W-:Y:S01]  /*1990*/  SHF.R.S32.HI R15, RZ, 0x1f, R15 ;  /* 0x0000001fff0f7819 */ /* 0x000fe2000001140f */
[----:B--2---:R-:W-:Y:S01]  /*19a0*/  IMAD.IADD R7, R19, 0x1, R14 ;  /* 0x0000000113077824 */ /* 0x004fe200078e020e */
[C---:B------:R-:W-:Y:S02]  /*19b0*/  IADD3 R19, R235.reuse, 0x8, RZ ;  /* 0x00000008eb137810 */ /* 0x040fe40007ffe0ff */
[----:B------:R-:W-:Y:S02]  /*19c0*/  IADD3 R14, R235, 0x20, RZ ;  /* 0x00000020eb0e7810 */ /* 0x000fe40007ffe0ff */
[----:B------:R1:W-:Y:S01]  /*19d0*/  STL [R1+0x38], R7 ;  /* 0x0000380701007387 */ /* 0x0003e20000100800 */
[----:B---3--:R-:W-:-:S02]  /*19e0*/  SHF.R.S32.HI R4, RZ, 0x1f, R235 ;  /* 0x0000001fff047819 */ /* 0x008fc400000114eb */
[----:B------:R-:W-:Y:S01]  /*19f0*/  SEL R4, R6, 0xffffffe0, !P3 ;  /* 0xffffffe006047807 */ /* 0x000fe20005800000 */
[----:B------:R2:W-:Y:S01]  /*1a00*/  STL [R1+0x4c], R0 ;  /* 0x00004c0001007387 */ /* 0x0005e20000100800 */
[----:B------:R-:W-:Y:S02]  /*1a10*/  SHF.R.S32.HI R6, RZ, 0x1f, R16 ;  /* 0x0000001fff067819 */ /* 0x000fe40000011410 */
[----:B------:R-:W-:Y:S01]  /*1a20*/  SHF.R.S32.HI R6, RZ, 0x1f, R13 ;  /* 0x0000001fff067819 */ /* 0x000fe2000001140d */
[----:B------:R-:W-:Y:S01]  /*1a30*/  IMAD.IADD R184, R183, 0x1, R4 ;  /* 0x00000001b7b87824 */ /* 0x000fe200078e0204 */
[----:B------:R-:W-:Y:S01]  /*1a40*/  SHF.R.S32.HI R6, RZ, 0x1f, R11 ;  /* 0x0000001fff067819 */ /* 0x000fe2000001140b */
[----:B------:R-:W-:Y:S01]  /*1a50*/  IMAD.IADD R182, R4, 0x1, R181 ;  /* 0x0000000104b67824 */ /* 0x000fe200078e02b5 */
[----:B------:R-:W-:Y:S02]  /*1a60*/  SHF.R.S32.HI R19, RZ, 0x1f, R19 ;  /* 0x0000001fff137819 */ /* 0x000fe40000011413 */
[----:B------:R-:W-:-:S02]  /*1a70*/  SHF.R.S32.HI R14, RZ, 0x1f, R14 ;  /* 0x0000001fff0e7819 */ /* 0x000fc4000001140e */
[----:B------:R-:W-:Y:S02]  /*1a80*/  SHF.R.S32.HI R12, RZ, 0x1f, R12 ;  /* 0x0000001fff0c7819 */ /* 0x000fe4000001140c */
[----:B------:R-:W-:Y:S02]  /*1a90*/  SHF.R.S32.HI R9, RZ, 0x1f, R9 ;  /* 0x0000001fff097819 */ /* 0x000fe40000011409 */
[C---:B------:R-:W-:Y:S02]  /*1aa0*/  IADD3 R193, R185.reuse, 0x400, RZ ;  /* 0x00000400b9c17810 */ /* 0x040fe40007ffe0ff */
[C---:B------:R-:W-:Y:S02]  /*1ab0*/  IADD3 R192, R185.reuse, 0x800, RZ ;  /* 0x00000800b9c07810 */ /* 0x040fe40007ffe0ff */
[----:B------:R-:W-:Y:S02]  /*1ac0*/  IADD3 R191, R185, 0xc00, RZ ;  /* 0x00000c00b9bf7810 */ /* 0x000fe40007ffe0ff */
[----:B-1----:R-:W-:-:S02]  /*1ad0*/  IADD3 R7, R235, 0x58, RZ ;  /* 0x00000058eb077810 */ /* 0x002fc40007ffe0ff */
[----:B------:R-:W-:Y:S01]  /*1ae0*/  IADD3 R190, R185, 0x1000, RZ ;  /* 0x00001000b9be7810 */ /* 0x000fe20007ffe0ff */
[----:B--2---:R-:W-:Y:S01]  /*1af0*/  IMAD.IADD R0, R5, 0x1, R17 ;  /* 0x0000000105007824 */ /* 0x004fe200078e0211 */
[----:B------:R-:W-:Y:S02]  /*1b00*/  SHF.R.S32.HI R6, RZ, 0x1f, R7 ;  /* 0x0000001fff067819 */ /* 0x000fe40000011407 */
[C---:B------:R-:W-:Y:S02]  /*1b10*/  IADD3 R189, R185.reuse, 0x1400, RZ ;  /* 0x00001400b9bd7810 */ /* 0x040fe40007ffe0ff */
[----:B------:R1:W-:Y:S01]  /*1b20*/  STL [R1+0x48], R0 ;  /* 0x0000480001007387 */ /* 0x0003e20000100800 */
[C---:B------:R-:W-:Y:S02]  /*1b30*/  IADD3 R188, R185.reuse, 0x1800, RZ ;  /* 0x00001800b9bc7810 */ /* 0x040fe40007ffe0ff */
[C---:B------:R-:W-:Y:S02]  /*1b40*/  IADD3 R187, R185.reuse, 0x1c00, RZ ;  /* 0x00001c00b9bb7810 */ /* 0x040fe40007ffe0ff */
[----:B------:R-:W-:-:S02]  /*1b50*/  IADD3 R186, R185, 0x2000, RZ ;  /* 0x00002000b9ba7810 */ /* 0x000fc40007ffe0ff */
.L_x_644:
[----:B------:R-:W2:Y:S04]  /*1b60*/  LDL R77, [R1+0x24] ;  /* 0x00002400014d7983 */ /* 0x000ea80000100800 */
[----:B------:R-:W3:Y:S01]  /*1b70*/  LDL R15, [R1+0x20] ;  /* 0x00002000010f7983 */ /* 0x000ee20000100800 */
[----:B------:R-:W-:-:S02]  /*1b80*/  ISETP.NE.U32.AND P0, PT, RZ, c[0x0][0x370], PT ;  /* 0x0000dc00ff007a0c */ /* 0x000fc40003f05070 */
[----:B------:R-:W-:Y:S02]  /*1b90*/  ISETP.NE.U32.AND P2, PT, RZ, c[0x0][0x360], PT ;  /* 0x0000d800ff007a0c */ /* 0x000fe40003f45070 */
[----:B------:R-:W-:Y:S02]  /*1ba0*/  ISETP.NE.AND.EX P1, PT, RZ, c[0x0][0x374], PT, P0 ;  /* 0x0000dd00ff007a0c */ /* 0x000fe40003f25300 */
[----:B------:R-:W-:Y:S02]  /*1bb0*/  ISETP.NE.AND.EX P0, PT, RZ, c[0x0][0x364], PT, P2 ;  /* 0x0000d900ff007a0c */ /* 0x000fe40003f05320 */
[----:B------:R-:W-:Y:S02]  /*1bc0*/  ISETP.NE.U32.AND P3, PT, RZ, c[0x0][0x348], PT ;  /* 0x0000d200ff007a0c */ /* 0x000fe40003f65070 */
[----:B------:R-:W-:Y:S02]  /*1bd0*/  ISETP.NE.U32.AND P4, PT, RZ, c[0x0][0x350], PT ;  /* 0x0000d400ff007a0c */ /* 0x000fe40003f85070 */
[----:B------:R-:W-:-:S02]  /*1be0*/  ISETP.NE.AND.EX P3, PT, RZ, c[0x0][0x34c], PT, P3 ;  /* 0x0000d300ff007a0c */ /* 0x000fc40003f65330 */
[----:B------:R-:W-:Y:S01]  /*1bf0*/  ISETP.NE.AND.EX P4, PT, RZ, c[0x0][0x354], PT, P4 ;  /* 0x0000d500ff007a0c */ /* 0x000fe20003f85340 */
[----:B------:R-:W-:Y:S01]  /*1c00*/  IMAD.MOV.U32 R14, RZ, RZ, 0x4 ;  /* 0x00000004ff0e7424 */ /* 0x000fe200078e00ff */
[----:B------:R-:W-:Y:S01]  /*1c10*/  CS2R R12, SRZ ;  /* 0x00000000000c7805 */ /* 0x000fe2000001ff00 */
[----:B------:R-:W-:Y:S02]  /*1c20*/  IMAD.MOV.U32 R4, RZ, RZ, RZ ;  /* 0x000000ffff047224 */ /* 0x000fe400078e00ff */
[----:B--2---:R-:W-:-:S04]  /*1c30*/  @P1 IMAD.WIDE R10, R77, R14, c[0x0][0x370] ;  /* 0x0000dc004d0a1625 */ /* 0x004fc800078e020e */
[CC--:B------:R-:W-:Y:S01]  /*1c40*/  @P0 IMAD.WIDE R8, R77.reuse, R14.reuse, c[0x0][0x360] ;  /* 0x0000d8004d080625 */ /* 0x0c0fe200078e020e */
[----:B------:R2:W5:Y:S03]  /*1c50*/  @P1 LDG.E R4, [R10.64] ;  /* 0x000000060a041981 */ /* 0x000566000c1e1900 */
[CC--:B------:R-:W-:Y:S01]  /*1c60*/  IMAD.WIDE R6, R77.reuse, R14.reuse, c[0x0][0x348] ;  /* 0x0000d2004d067625 */ /* 0x0c0fe200078e020e */
[----:B------:R2:W5:Y:S03]  /*1c70*/  @P0 LDG.E R218, [R8.64] ;  /* 0x0000000608da0981 */ /* 0x000566000c1e1900 */
[----:B------:R-:W-:Y:S01]  /*1c80*/  IMAD.WIDE R2, R77, R14, c[0x0][0x350] ;  /* 0x0000d4004d027625 */ /* 0x000fe200078e020e */
[----:B------:R2:W5:Y:S04]  /*1c90*/  @P3 LDG.E R13, [R6.64] ;  /* 0x00000006060d3981 */ /* 0x000568000c1e1900 */
[----:B------:R2:W5:Y:S01]  /*1ca0*/  @P4 LDG.E R12, [R2.64] ;  /* 0x00000006020c4981 */ /* 0x000562000c1e1900 */
[----:B---3--:R-:W-:-:S05]  /*1cb0*/  LOP3.LUT R76, R15, 0xffff, RZ, 0xc0, !PT ;  /* 0x0000ffff0f4c7812 */ /* 0x008fca00078ec0ff */
[----:B------:R2:W-:Y:S01]  /*1cc0*/  STL [R1+0x3c], R76 ;  /* 0x00003c4c01007387 */ /* 0x0005e20000100800 */
[----:B------:R-:W-:Y:S01]  /*1cd0*/  YIELD ;  /* 0x0000000000007946 */ /* 0x000fe20003800000 */
[----:B------:R-:W-:Y:S05]  /*1ce0*/  @P0 BRA `(.L_x_475) ;  /* 0x0000005000000947 */ /* 0x000fea0003800000 */
[----:B-----5:R-:W-:Y:S01]  /*1cf0*/  MOV R218, c[0x0][0x168] ;  /* 0x00005a0000da7a02 */ /* 0x020fe20000000f00 */
[----:B------:R-:W-:Y:S05]  /*1d00*/  @!P3 BRA `(.L_x_475) ;  /* 0x000000300000b947 */ /* 0x000fea0003800000 */
[----:B------:R-:W3:Y:S04]  /*1d10*/  LDG.E R5, [R6.64] ;  /* 0x0000000606057981 */ /* 0x000ee8000c1e1900 */
[----:B-1----:R-:W3:Y:S02]  /*1d20*/  LDG.E R0, [R6.64+0x4] ;  /* 0x0000040606007981 */ /* 0x002ee4000c1e1900 */
[----:B---3--:R-:W-:Y:S02]  /*1d30*/  IADD3 R218, -R5, R0, RZ ;  /* 0x0000000005da7210 */ /* 0x008fe40007ffe1ff */
.L_x_475:
[----:B------:R-:W-:-:S04]  /*1d40*/  ISETP.NE.U32.AND P0, PT, RZ, c[0x0][0x368], PT ;  /* 0x0000da00ff007a0c */ /* 0x000fc80003f05070 */
[----:B------:R-:W-:-:S13]  /*1d50*/  ISETP.NE.AND.EX P0, PT, RZ, c[0x0][0x36c], PT, P0 ;  /* 0x0000db00ff007a0c */ /* 0x000fda0003f05300 */
[----:B------:R-:W-:Y:S05]  /*1d60*/  @!P0 BRA `(.L_x_476) ;  /* 0x0000003000008947 */ /* 0x000fea0003800000 */
[----:B--2---:R-:W-:-:S05]  /*1d70*/  IMAD.WIDE R2, R77, R14, c[0x0][0x368] ;  /* 0x0000da004d027625 */ /* 0x004fca00078e020e */
[----:B-1----:R1:W5:Y:S01]  /*1d80*/  LDG.E R0, [R2.64] ;  /* 0x0000000602007981 */ /* 0x002362000c1e1900 */
[----:B------:R-:W-:Y:S05]  /*1d90*/  BRA `(.L_x_477) ;  /* 0x0000005000007947 */ /* 0x000fea0003800000 */
.L_x_476:
[----:B-1----:R-:W-:Y:S01]  /*1da0*/  MOV R0, c[0x0][0x1d0] ;  /* 0x0000740000007a02 */ /* 0x002fe20000000f00 */
[----:B------:R-:W-:Y:S05]  /*1db0*/  @!P4 BRA `(.L_x_477) ;  /* 0x000000300000c947 */ /* 0x000fea0003800000 */
[----:B------:R-:W3:Y:S04]  /*1dc0*/  LDG.E R5, [R2.64] ;  /* 0x0000000602057981 */ /* 0x000ee8000c1e1900 */
[----:B------:R-:W3:Y:S02]  /*1dd0*/  LDG.E R0, [R2.64+0x4] ;  /* 0x0000040602007981 */ /* 0x000ee4000c1e1900 */
[----:B---3--:R-:W-:Y:S02]  /*1de0*/  IADD3 R0, -R5, R0, RZ ;  /* 0x0000000005007210 */ /* 0x008fe40007ffe1ff */
.L_x_477:
[----:B-12---:R-:W2:Y:S01]  /*1df0*/  LDL.LU R2, [R1+0x1c] ;  /* 0x00001c0001027983 */ /* 0x006ea20000300800 */
[----:B------:R-:W-:Y:S01]  /*1e00*/  IMAD.MOV.U32 R3, RZ, RZ, c[0x0][0x2c4] ;  /* 0x0000b100ff037624 */ /* 0x000fe200078e00ff */
[----:B------:R-:W-:Y:S01]  /*1e10*/  LOP3.LUT R194, R194, 0xfffff7ff, RZ, 0xc0, !PT ;  /* 0xfffff7ffc2c27812 */ /* 0x000fe200078ec0ff */
[----:B------:R-:W-:-:S02]  /*1e20*/  IMAD.MOV.U32 R6, RZ, RZ, c[0x0][0x32c] ;  /* 0x0000cb00ff067624 */ /* 0x000fc400078e00ff */
[--C-:B-----5:R-:W-:Y:S01]  /*1e30*/  IMAD.IADD R219, R0, 0x1, -R4.reuse ;  /* 0x0000000100db7824 */ /* 0x120fe200078e0a04 */
[----:B------:R-:W-:Y:S01]  /*1e40*/  ISETP.NE.AND P5, PT, R3, 0x1, PT ;  /* 0x000000010300780c */ /* 0x000fe20003fa5270 */
[----:B------:R-:W-:Y:S01]  /*1e50*/  IMAD.IADD R12, R12, 0x1, R4 ;  /* 0x000000010c0c7824 */ /* 0x000fe200078e0204 */
[----:B------:R-:W-:-:S11]  /*1e60*/  ISETP.GE.AND P1, PT, R6, 0x1, PT ;  /* 0x000000010600780c */ /* 0x000fd60003f26270 */
[----:B------:R-:W-:-:S04]  /*1e70*/  @P5 LOP3.LUT R194, R194, 0x800, RZ, 0xfc, !PT ;  /* 0x00000800c2c25812 */ /* 0x000fc800078efcff */
[----:B------:R-:W-:-:S04]  /*1e80*/  LOP3.LUT R194, R194, 0xfffffbff, RZ, 0xc0, !PT ;  /* 0xfffffbffc2c27812 */ /* 0x000fc800078ec0ff */
[----:B------:R-:W-:Y:S01]  /*1e90*/  @P1 LOP3.LUT R194, R194, 0x400, RZ, 0xfc, !PT ;  /* 0x00000400c2c21812 */ /* 0x000fe200078efcff */
[----:B--2---:R-:W-:-:S05]  /*1ea0*/  IMAD.SHL.U32 R20, R2, 0x80, RZ ;  /* 0x0000008002147824 */ /* 0x004fca00078e00ff */
[----:B------:R1:W-:Y:S01]  /*1eb0*/  STL [R1+0x10], R20 ;  /* 0x0000101401007387 */ /* 0x0003e20000100800 */
[----:B------:R-:W-:-:S05]  /*1ec0*/  IADD3 R2, R20, 0x7f, RZ ;  /* 0x0000007f14027810 */ /* 0x000fca0007ffe0ff */
[----:B------:R-:W-:-:S04]  /*1ed0*/  @P5 IMAD.HI.U32 R3, R2, c[0x0][0x2c8], RZ ;  /* 0x0000b20002035a27 */ /* 0x000fc800078e00ff */
[----:B------:R-:W-:Y:S01]  /*1ee0*/  IMAD.MOV.U32 R0, RZ, RZ, R2 ;  /* 0x000000ffff007224 */ /* 0x000fe200078e0002 */
[----:B------:R-:W-:Y:S02]  /*1ef0*/  IADD3 R2, R219, 0x1, -R218 ;  /* 0x00000001db027810 */ /* 0x000fe40007ffe8da */
[----:B------:R-:W-:-:S05]  /*1f00*/  @P5 SHF.R.U32.HI R0, RZ, c[0x0][0x2cc], R3 ;  /* 0x0000b300ff005a19 */ /* 0x000fca0000011603 */
[----:B------:R-:W-:-:S05]  /*1f10*/  IMAD.IADD R0, R2, 0x1, R0 ;  /* 0x0000000102007824 */ /* 0x000fca00078e0200 */
[----:B------:R-:W-:Y:S01]  /*1f20*/  IADD3 R3, R0, c[0x0][0x328], RZ ;  /* 0x0000ca0000037a10 */ /* 0x000fe20007ffe0ff */
[----:B------:R-:W-:Y:S05]  /*1f30*/  @!P1 BRA `(.L_x_478) ;  /* 0x0000010000009947 */ /* 0x000fea0003800000 */
[C---:B------:R-:W-:Y:S01]  /*1f40*/  ISETP.GT.AND P0, PT, R0.reuse, RZ, PT ;  /* 0x000000ff0000720c */ /* 0x040fe20003f04270 */
[----:B------:R-:W-:Y:S01]  /*1f50*/  BSSY B0, `(.L_x_479) ;  /* 0x000000c000007945 */ /* 0x000fe20003800000 */
[----:B------:R-:W-:-:S11]  /*1f60*/  IADD3 R2, R0, -0x1, RZ ;  /* 0xffffffff00027810 */ /* 0x000fd60007ffe0ff */
[----:B------:R-:W-:Y:S05]  /*1f70*/  @P0 BRA `(.L_x_480) ;  /* 0x0000006000000947 */ /* 0x000fea0003800000 */
[----:B------:R-:W-:Y:S01]  /*1f80*/  ISETP.NE.AND P0, PT, R6, 0x1, PT ;  /* 0x000000010600780c */ /* 0x000fe20003f05270 */
[----:B------:R-:W-:-:S12]  /*1f90*/  IMAD.MOV R0, RZ, RZ, -R0 ;  /* 0x000000ffff007224 */ /* 0x000fd800078e0a00 */
[----:B------:R-:W-:-:S05]  /*1fa0*/  @P0 IMAD.HI.U32 R2, R0, c[0x0][0x330], RZ ;  /* 0x0000cc0000020a27 */ /* 0x000fca00078e00ff */
[----:B------:R-:W-:-:S04]  /*1fb0*/  @P0 SHF.R.U32.HI R0, RZ, c[0x0][0x334], R2 ;  /* 0x0000cd00ff000a19 */ /* 0x000fc80000011602 */
[----:B------:R-:W-:Y:S01]  /*1fc0*/  LOP3.LUT R2, RZ, R0, RZ, 0x33, !PT ;  /* 0x00000000ff027212 */ /* 0x000fe200078e33ff */
[----:B------:R-:W-:Y:S05]  /*1fd0*/  BRA `(.L_x_481) ;  /* 0x0000003000007947 */ /* 0x000fea0003800000 */
.L_x_480:
[----:B------:R-:W-:-:S13]  /*1fe0*/  ISETP.NE.AND P0, PT, R6, 0x1, PT ;  /* 0x000000010600780c */ /* 0x000fda0003f05270 */
[----:B------:R-:W-:-:S05]  /*1ff0*/  @P0 IMAD.HI.U32 R0, R2, c[0x0][0x330], RZ ;  /* 0x0000cc0002000a27 */ /* 0x000fca00078e00ff */
[----:B------:R-:W-:Y:S02]  /*2000*/  @P0 SHF.R.U32.HI R2, RZ, c[0x0][0x334], R0 ;  /* 0x0000cd00ff020a19 */ /* 0x000fe40000011600 */
.L_x_481:
[----:B------:R-:W-:Y:S05]  /*2010*/  BSYNC B0 ;  /* 0x0000000000007941 */ /* 0x000fea0003800000 */
.L_x_479:
[----:B------:R-:W-:-:S05]  /*2020*/  IMAD R2, R2, R6, c[0x0][0x32c] ;  /* 0x0000cb0002027624 */ /* 0x000fca00078e0206 */
[----:B------:R-:W-:-:S04]  /*2030*/  IMNMX R3, R3, R2, PT ;  /* 0x0000000203037217 */ /* 0x000fc80003800200 */
.L_x_478:
[----:B------:R-:W-:Y:S01]  /*2040*/  IADD3 R3, R3, 0x2f, RZ ;  /* 0x0000002f03037810 */ /* 0x000fe20007ffe0ff */
[----:B------:R-:W-:Y:S01]  /*2050*/  @P5 IMAD.HI.U32 R4, R20, c[0x0][0x2c8], RZ ;  /* 0x0000b20014045a27 */ /* 0x000fe200078e00ff */
[----:B------:R-:W-:-:S03]  /*2060*/  IADD3 R2, R219, 0x2f, RZ ;  /* 0x0000002fdb027810 */ /* 0x000fc60007ffe0ff */
[----:B------:R-:W-:-:S04]  /*2070*/  IMAD.HI R5, R3, 0x2aaaaaab, RZ ;  /* 0x2aaaaaab03057827 */ /* 0x000fc800078e02ff */
[----:B------:R-:W-:-:S04]  /*2080*/  IMAD.HI R2, R2, 0x2aaaaaab, RZ ;  /* 0x2aaaaaab02027827 */ /* 0x000fc800078e02ff */
[----:B------:R-:W-:Y:S01]  /*2090*/  IMAD.MOV.U32 R0, RZ, RZ, R20 ;  /* 0x000000ffff007224 */ /* 0x000fe200078e0014 */
[----:B------:R-:W-:Y:S01]  /*20a0*/  @P5 SHF.R.U32.HI R0, RZ, c[0x0][0x2cc], R4 ;  /* 0x0000b300ff005a19 */ /* 0x000fe20000011604 */
[----:B------:R-:W-:Y:S01]  /*20b0*/  IMAD.IADD R240, R219, 0x1, -R218 ;  /* 0x00000001dbf07824 */ /* 0x000fe200078e0ada */
[----:B------:R-:W-:Y:S02]  /*20c0*/  SHF.R.U32.HI R4, RZ, 0x1f, R5 ;  /* 0x0000001fff047819 */ /* 0x000fe40000011605 */
[----:B------:R-:W-:Y:S01]  /*20d0*/  SHF.R.U32.HI R3, RZ, 0x1f, R2 ;  /* 0x0000001fff037819 */ /* 0x000fe20000011602 */
[----:B------:R-:W-:Y:S01]  /*20e0*/  IMAD.IADD R0, R240, 0x1, R0 ;  /* 0x00000001f0007824 */ /* 0x000fe200078e0200 */
[----:B------:R-:W-:Y:S02]  /*20f0*/  LEA.HI.SX32 R4, R5, R4, 0x1d ;  /* 0x0000000405047211 */ /* 0x000fe400078feaff */
[----:B------:R-:W-:Y:S02]  /*2100*/  LEA.HI.SX32 R3, R2, R3, 0x1d ;  /* 0x0000000302037211 */ /* 0x000fe400078feaff */
[----:B------:R-:W-:-:S02]  /*2110*/  IADD3 R2, R0, -c[0x0][0x324], RZ ;  /* 0x8000c90000027a10 */ /* 0x000fc40007ffe0ff */
[----:B------:R-:W-:Y:S01]  /*2120*/  IMNMX R10, R3, R4, PT ;  /* 0x00000004030a7217 */ /* 0x000fe20003800200 */
[----:B------:R-:W-:Y:S05]  /*2130*/  @!P1 BRA `(.L_x_482) ;  /* 0x000000f000009947 */ /* 0x000fea0003800000 */
[----:B------:R-:W-:Y:S01]  /*2140*/  ISETP.GT.AND P0, PT, R0, -0x1, PT ;  /* 0xffffffff0000780c */ /* 0x000fe20003f04270 */
[----:B------:R-:W-:-:S12]  /*2150*/  BSSY B0, `(.L_x_483) ;  /* 0x000000b000007945 */ /* 0x000fd80003800000 */
[----:B------:R-:W-:Y:S05]  /*2160*/  @P0 BRA `(.L_x_484) ;  /* 0x0000006000000947 */ /* 0x000fea0003800000 */
[----:B------:R-:W-:Y:S02]  /*2170*/  ISETP.NE.AND P0, PT, R6, 0x1, PT ;  /* 0x000000010600780c */ /* 0x000fe40003f05270 */
[----:B------:R-:W-:-:S11]  /*2180*/  LOP3.LUT R0, RZ, R0, RZ, 0x33, !PT ;  /* 0x00000000ff007212 */ /* 0x000fd600078e33ff */
[----:B------:R-:W-:-:S05]  /*2190*/  @P0 IMAD.HI.U32 R3, R0, c[0x0][0x330], RZ ;  /* 0x0000cc0000030a27 */ /* 0x000fca00078e00ff */
[----:B------:R-:W-:-:S04]  /*21a0*/  @P0 SHF.R.U32.HI R0, RZ, c[0x0][0x334], R3 ;  /* 0x0000cd00ff000a19 */ /* 0x000fc80000011603 */
[----:B------:R-:W-:Y:S01]  /*21b0*/  LOP3.LUT R0, RZ, R0, RZ, 0x33, !PT ;  /* 0x00000000ff007212 */ /* 0x000fe200078e33ff */
[----:B------:R-:W-:Y:S05]  /*21c0*/  BRA `(.L_x_485) ;  /* 0x0000003000007947 */ /* 0x000fea0003800000 */
.L_x_484:
[----:B------:R-:W-:-:S13]  /*21d0*/  ISETP.NE.AND P0, PT, R6, 0x1, PT ;  /* 0x000000010600780c */ /* 0x000fda0003f05270 */
[----:B------:R-:W-:-:S05]  /*21e0*/  @P0 IMAD.HI.U32 R3, R0, c[0x0][0x330], RZ ;  /* 0x0000cc0000030a27 */ /* 0x000fca00078e00ff */
[----:B------:R-:W-:Y:S02]  /*21f0*/  @P0 SHF.R.U32.HI R0, RZ, c[0x0][0x334], R3 ;  /* 0x0000cd00ff000a19 */ /* 0x000fe40000011603 */
.L_x_485:
[----:B------:R-:W-:Y:S05]  /*2200*/  BSYNC B0 ;  /* 0x0000000000007941 */ /* 0x000fea0003800000 */
.L_x_483:
[----:B------:R-:W-:-:S05]  /*2210*/  IMAD R0, R0, c[0x0][0x32c], RZ ;  /* 0x0000cb0000007a24 */ /* 0x000fca00078e02ff */
[----:B------:R-:W-:-:S05]  /*2220*/  IMNMX R2, R2, R0, !PT ;  /* 0x0000000002027217 */ /* 0x000fca0007800200 */
.L_x_482:
[----:B------:R-:W-:Y:S01]  /*2230*/  IMAD.HI R2, R2, 0x2aaaaaab, RZ ;  /* 0x2aaaaaab02027827 */ /* 0x000fe200078e02ff */
[C---:B------:R-:W-:Y:S01]  /*2240*/  LOP3.LUT R3, R15.reuse, 0xff000000, RZ, 0xc0, !PT ;  /* 0xff0000000f037812 */ /* 0x040fe200078ec0ff */
[----:B------:R-:W-:Y:S03]  /*2250*/  BSSY B0, `(.L_x_486) ;  /* 0x000002d000007945 */ /* 0x000fe60003800000 */
[----:B------:R-:W-:Y:S02]  /*2260*/  SHF.R.U32.HI R0, RZ, 0x1f, R2 ;  /* 0x0000001fff007819 */ /* 0x000fe40000011602 */
[----:B------:R-:W-:Y:S02]  /*2270*/  SHF.R.U32.HI R3, RZ, 0x8, R3 ;  /* 0x00000008ff037819 */ /* 0x000fe40000011603 */
[----:B------:R-:W-:Y:S02]  /*2280*/  LEA.HI.SX32 R2, R2, R0, 0x1d ;  /* 0x0000000002027211 */ /* 0x000fe400078feaff */
[----:B------:R-:W-:-:S02]  /*2290*/  LOP3.LUT R0, R15, 0xff0000, RZ, 0xc0, !PT ;  /* 0x00ff00000f007812 */ /* 0x000fc400078ec0ff */
[----:B------:R-:W-:Y:S01]  /*22a0*/  IMNMX R6, RZ, R2, !PT ;  /* 0x00000002ff067217 */ /* 0x000fe20007800200 */
[----:B------:R-:W-:Y:S01]  /*22b0*/  IMAD.MOV.U32 R2, RZ, RZ, RZ ;  /* 0x000000ffff027224 */ /* 0x000fe200078e00ff */
[----:B------:R-:W-:Y:S02]  /*22c0*/  LEA.HI R0, R0, R3, RZ, 0x10 ;  /* 0x0000000300007211 */ /* 0x000fe400078f80ff */
[----:B------:R-:W-:Y:S02]  /*22d0*/  ISETP.GT.AND P0, PT, R10, R6, PT ;  /* 0x000000060a00720c */ /* 0x000fe40003f04270 */
[----:B------:R-:W-:Y:S02]  /*22e0*/  LOP3.LUT R15, R0, 0xff, RZ, 0xc0, !PT ;  /* 0x000000ff000f7812 */ /* 0x000fe400078ec0ff */
[----:B------:R-:W-:-:S03]  /*22f0*/  SHF.R.U32.HI R5, RZ, 0x10, R0 ;  /* 0x00000010ff057819 */ /* 0x000fc60000011600 */
[----:B------:R2:W-:Y:S04]  /*2300*/  STL [R1+0x20], R15 ;  /* 0x0000200f01007387 */ /* 0x0005e80000100800 */
[----:B------:R2:W-:Y:S02]  /*2310*/  STL [R1+0x1c], R5 ;  /* 0x00001c0501007387 */ /* 0x0005e40000100800 */
[----:B------:R-:W-:Y:S05]  /*2320*/  @!P0 BRA `(.L_x_487) ;  /* 0x000001f000008947 */ /* 0x000fea0003800000 */
[----:B------:R-:W-:-:S04]  /*2330*/  ISETP.NE.AND P0, PT, R5, RZ, PT ;  /* 0x000000ff0500720c */ /* 0x000fc80003f05270 */
[----:B------:R-:W-:-:S04]  /*2340*/  SEL R0, R5, c[0x0][0x338], P0 ;  /* 0x0000ce0005007a07 */ /* 0x000fc80000000000 */
[----:B------:R-:W-:Y:S02]  /*2350*/  IABS R3, R0 ;  /* 0x0000000000037213 */ /* 0x000fe40000000000 */
[----:B------:R-:W-:Y:S02]  /*2360*/  IADD3 R7, R0, -0x1, R10 ;  /* 0xffffffff00077810 */ /* 0x000fe40007ffe00a */
[----:B------:R-:W3:Y:S03]  /*2370*/  I2F.RP R2, R3 ;  /* 0x0000000300027306 */ /* 0x000ee60000209400 */
[----:B------:R-:W-:-:S05]  /*2380*/  IMAD.IADD R7, R7, 0x1, -R6 ;  /* 0x0000000107077824 */ /* 0x000fca00078e0a06 */
[----:B------:R-:W-:Y:S01]  /*2390*/  IABS R11, R7 ;  /* 0x00000007000b7213 */ /* 0x000fe20000000000 */
[----:B---3--:R-:W3:Y:S02]  /*23a0*/  MUFU.RCP R2, R2 ;  /* 0x0000000200027308 */ /* 0x008ee40000001000 */
[----:B---3--:R-:W-:-:S06]  /*23b0*/  IADD3 R2, R2, 0xffffffe, RZ ;  /* 0x0ffffffe02027810 */ /* 0x008fcc0007ffe0ff */
[----:B--2---:R-:W2:Y:S02]  /*23c0*/  F2I.FTZ.U32.TRUNC.NTZ R5, R2 ;  /* 0x0000000200057305 */ /* 0x004ea4000021f000 */
[----:B--2---:R-:W-:-:S04]  /*23d0*/  IMAD.MOV R2, RZ, RZ, -R5 ;  /* 0x000000ffff027224 */ /* 0x004fc800078e0a05 */
        /* <DEDUP_REMOVED lines=20> */
.L_x_487:
[----:B------:R-:W-:Y:S05]  /*2520*/  BSYNC B0 ;  /* 0x0000000000007941 */ /* 0x000fea0003800000 */
.L_x_486:
[----:B------:R-:W-:Y:S01]  /*2530*/  IMAD R3, R15, R2, R6 ;  /* 0x000000020f037224 */ /* 0x000fe200078e0206 */
[----:B------:R-:W-:Y:S01]  /*2540*/  PRMT R0, RZ, 0x7610, R0 ;  /* 0x00007610ff007816 */ /* 0x000fe20000000000 */
        /* <DEDUP_REMOVED lines=55> */
[----:B---3--:R-:W-:Y:S01]  /*28c0*/  ISETP.NE.U32.AND P0, PT, RZ, c[0x0][0x340], PT ;  /* 0x0000d000ff007a0c */ /* 0x008fe20003f05070 */
[----:B------:R-:W3:Y:S03]  /*28d0*/  LDL.64 R74, [R1+0x28] ;  /* 0x00002800014a7983 */ /* 0x000ee60000100a00 */
[----:B------:R-:W-:Y:S01]  /*28e0*/  ISETP.NE.AND.EX P0, PT, RZ, c[0x0][0x344], PT, P0 ;  /* 0x0000d100ff007a0c */ /* 0x000fe20003f05300 */
[----:B------:R-:W4:Y:S04]  /*28f0*/  LDL R21, [R1+0x30] ;  /* 0x0000300001157983 */ /* 0x000f280000100800 */
[----:B------:R-:W5:Y:S04]  /*2900*/  LDL R18, [R1+0x34] ;  /* 0x0000340001127983 */ /* 0x000f680000100800 */
[----:B--2---:R-:W2:Y:S04]  /*2910*/  S2R R5, SR_TID.X ;  /* 0x0000000000057919 */ /* 0x004ea80000002100 */
[----:B------:R-:W-:-:S05]  /*2920*/  @P0 IMAD.WIDE R2, R77, R14, c[0x0][0x340] ;  /* 0x0000d0004d020625 */ /* 0x000fca00078e020e */
[----:B------:R1:W5:Y:S01]  /*2930*/  @P0 LDG.E R15, [R2.64] ;  /* 0x00000006020f0981 */ /* 0x000362000c1e1900 */
[----:B------:R-:W-:-:S05]  /*2940*/  SHF.R.S32.HI R0, RZ, 0x1f, R13 ;  /* 0x0000001fff007819 */ /* 0x000fca000001140d */
[----:B------:R-:W-:Y:S01]  /*2950*/  IMAD R0, R0, c[0x0][0x178], RZ ;  /* 0x00005e0000007a24 */ /* 0x000fe200078e02ff */
[--C-:B--2---:R-:W-:Y:S02]  /*2960*/  SHF.R.S32.HI R7, RZ, 0x1f, R5.reuse ;  /* 0x0000001fff077819 */ /* 0x104fe40000011405 */
[----:B------:R-:W-:Y:S02]  /*2970*/  SHF.R.S32.HI R19, RZ, 0x1f, R5 ;  /* 0x0000001fff137819 */ /* 0x000fe40000011405 */
[-C--:B------:R-:W-:Y:S02]  /*2980*/  LEA.HI R7, R7, R5.reuse, RZ, 0x2 ;  /* 0x0000000507077211 */ /* 0x080fe400078f10ff */
[----:B------:R-:W-:Y:S02]  /*2990*/  LEA.HI R19, R19, R5, RZ, 0x2 ;  /* 0x0000000513137211 */ /* 0x000fe400078f10ff */
[----:B------:R-:W-:Y:S01]  /*29a0*/  LOP3.LUT R7, R7, 0xfffffffc, RZ, 0xc0, !PT ;  /* 0xfffffffc07077812 */ /* 0x000fe200078ec0ff */
[C---:B------:R-:W-:Y:S01]  /*29b0*/  IMAD R0, R13.reuse, c[0x0][0x17c], R0 ;  /* 0x00005f000d007a24 */ /* 0x040fe200078e0200 */
[----:B------:R-:W-:Y:S01]  /*29c0*/  SHF.R.S32.HI R19, RZ, 0x2, R19 ;  /* 0x00000002ff137819 */ /* 0x000fe20000011413 */
[----:B-1----:R-:W-:-:S04]  /*29d0*/  IMAD.WIDE.U32 R2, R13, c[0x0][0x178], RZ ;  /* 0x00005e000d027a25 */ /* 0x002fc800078e00ff */
[----:B------:R-:W-:Y:S02]  /*29e0*/  IMAD.IADD R7, R5, 0x1, -R7 ;  /* 0x0000000105077824 */ /* 0x000fe400078e0a07 */
[----:B------:R-:W-:Y:S01]  /*29f0*/  IMAD.IADD R5, R3, 0x1, R0 ;  /* 0x0000000103057824 */ /* 0x000fe200078e0200 */
[----:B------:R-:W-:Y:S02]  /*2a00*/  SHF.R.S32.HI R14, RZ, 0x1f, R77 ;  /* 0x0000001fff0e7819 */ /* 0x000fe4000001144d */
[----:B------:R-:W-:Y:S01]  /*2a10*/  LEA R0, R7, R19, 0x5 ;  /* 0x0000001307007211 */ /* 0x000fe200078e28ff */
[----:B------:R-:W-:Y:S01]  /*2a20*/  IMAD.MOV.U32 R4, RZ, RZ, R2 ;  /* 0x000000ffff047224 */ /* 0x000fe200078e0002 */
[----:B------:R-:W-:Y:S02]  /*2a30*/  SEL R6, R14, RZ, !P3 ;  /* 0x000000ff0e067207 */ /* 0x000fe40005800000 */
[----:B------:R-:W-:Y:S01]  /*2a40*/  SHF.R.S32.HI R9, RZ, 0x1f, R12 ;  /* 0x0000001fff097819 */ /* 0x000fe2000001140c */
[----:B------:R-:W-:Y:S01]  /*2a50*/  IMAD.IADD R8, R20, 0x1, R0 ;  /* 0x0000000114087824 */ /* 0x000fe200078e0200 */
[----:B------:R-:W-:Y:S01]  /*2a60*/  IADD3 R2, P1, R19, R12, RZ ;  /* 0x0000000c13027210 */ /* 0x000fe20007f3e0ff */
[----:B------:R-:W-:Y:S01]  /*2a70*/  IMAD.WIDE.U32 R4, R76, c[0x0][0x1b8], R4 ;  /* 0x00006e004c047a25 */ /* 0x000fe200078e0004 */
[----:B------:R-:W-:-:S02]  /*2a80*/  SEL R3, R77, RZ, !P3 ;  /* 0x000000ff4d037207 */ /* 0x000fc40005800000 */
[----:B------:R-:W-:Y:S01]  /*2a90*/  LEA.HI.X.SX32 R9, R19, R9, 0x1, P1 ;  /* 0x0000000913097211 */ /* 0x000fe200008f0eff */
[----:B------:R-:W-:Y:S01]  /*2aa0*/  @P5 IMAD.HI.U32 R7, R8, c[0x0][0x2c8], RZ ;  /* 0x0000b20008075a27 */ /* 0x000fe200078e00ff */
[----:B------:R-:W-:-:S03]  /*2ab0*/  MOV R0, R8 ;  /* 0x0000000800007202 */ /* 0x000fc60000000f00 */
[----:B------:R-:W-:Y:S02]  /*2ac0*/  IMAD R5, R76, c[0x0][0x1bc], R5 ;  /* 0x00006f004c057a24 */ /* 0x000fe400078e0205 */
[----:B------:R-:W-:Y:S01]  /*2ad0*/  IMAD R6, R6, c[0x0][0x1c0], RZ ;  /* 0x0000700006067a24 */ /* 0x000fe200078e02ff */
[----:B------:R-:W-:Y:S01]  /*2ae0*/  @P5 SHF.R.U32.HI R0, RZ, c[0x0][0x2cc], R7 ;  /* 0x0000b300ff005a19 */ /* 0x000fe20000011607 */
[----:B------:R-:W-:-:S04]  /*2af0*/  IMAD.WIDE.U32 R4, R3, c[0x0][0x1c0], R4 ;  /* 0x0000700003047a25 */ /* 0x000fc800078e0004 */
[----:B------:R-:W-:Y:S02]  /*2b00*/  IMAD R12, R3, c[0x0][0x1c4], R6 ;  /* 0x00007100030c7a24 */ /* 0x000fe400078e0206 */
[C---:B------:R-:W-:Y:S02]  /*2b10*/  IMAD R13, R9.reuse, c[0x0][0x1e0], RZ ;  /* 0x00007800090d7a24 */ /* 0x040fe400078e02ff */
[----:B------:R-:W-:Y:S02]  /*2b20*/  IMAD R3, R9, c[0x0][0x208], RZ ;  /* 0x0000820009037a24 */ /* 0x000fe400078e02ff */
[C---:B------:R-:W-:Y:S02]  /*2b30*/  IMAD R13, R2.reuse, c[0x0][0x1e4], R13 ;  /* 0x00007900020d7a24 */ /* 0x040fe400078e020d */
[----:B------:R-:W-:Y:S02]  /*2b40*/  IMAD.MOV R9, RZ, RZ, -R0 ;  /* 0x000000ffff097224 */ /* 0x000fe400078e0a00 */
[----:B------:R-:W-:-:S02]  /*2b50*/  IMAD R16, R2, c[0x0][0x20c], R3 ;  /* 0x0000830002107a24 */ /* 0x000fc400078e0203 */
[----:B------:R-:W-:Y:S02]  /*2b60*/  IMAD.IADD R3, R5, 0x1, R12 ;  /* 0x0000000105037824 */ /* 0x000fe400078e020c */
[----:B------:R-:W-:Y:S01]  /*2b70*/  IMAD R12, R9, c[0x0][0x2c4], R8 ;  /* 0x0000b100090c7a24 */ /* 0x000fe200078e0208 */
[----:B------:R-:W-:Y:S01]  /*2b80*/  LOP3.LUT R194, R194, 0xffffff7f, RZ, 0xc0, !PT ;  /* 0xffffff7fc2c27812 */ /* 0x000fe200078ec0ff */
[----:B---3--:R-:W-:-:S04]  /*2b90*/  IMAD.WIDE.U32 R6, R2, c[0x0][0x1e0], R74 ;  /* 0x0000780002067a25 */ /* 0x008fc800078e004a */
[----:B------:R-:W-:Y:S01]  /*2ba0*/  IMAD.WIDE.U32 R10, R2, c[0x0][0x208], R74 ;  /* 0x00008200020a7a25 */ /* 0x000fe200078e004a */
[----:B----4-:R-:W-:Y:S02]  /*2bb0*/  ISETP.GE.AND P3, PT, R21, c[0x0][0x1d4], PT ;  /* 0x0000750015007a0c */ /* 0x010fe40003f66270 */
[----:B------:R-:W-:Y:S02]  /*2bc0*/  SHF.R.S32.HI R2, RZ, 0x1f, R0 ;  /* 0x0000001fff027819 */ /* 0x000fe40000011400 */
[----:B------:R-:W-:Y:S02]  /*2bd0*/  SEL R8, RZ, 0xffffffff, P3 ;  /* 0xffffffffff087807 */ /* 0x000fe40001800000 */
[----:B------:R-:W-:Y:S01]  /*2be0*/  ISETP.GE.AND P2, PT, R74, c[0x0][0x1d4], PT ;  /* 0x000075004a007a0c */ /* 0x000fe20003f46270 */
[----:B------:R-:W-:Y:S01]  /*2bf0*/  IMAD R5, R2, c[0x0][0x1b0], RZ ;  /* 0x00006c0002057a24 */ /* 0x000fe200078e02ff */
[----:B------:R-:W-:Y:S01]  /*2c00*/  MOV R2, R4 ;  /* 0x0000000400027202 */ /* 0x000fe20000000f00 */
[----:B------:R-:W-:Y:S01]  /*2c10*/  IMAD.SHL.U32 R8, R8, 0x2, RZ ;  /* 0x0000000208087824 */ /* 0x000fe200078e00ff */
[----:B------:R-:W-:Y:S01]  /*2c20*/  SEL R4, RZ, 0x1, P2 ;  /* 0x00000001ff047807 */ /* 0x000fe20001000000 */
[----:B------:R-:W-:-:S02]  /*2c30*/  IMAD R5, R0, c[0x0][0x1b4], R5 ;  /* 0x00006d0000057a24 */ /* 0x000fc400078e0205 */
[----:B------:R-:W-:Y:S01]  /*2c40*/  IMAD.WIDE.U32 R2, R0, c[0x0][0x1b0], R2 ;  /* 0x00006c0000027a25 */ /* 0x000fe200078e0002 */
[----:B------:R-:W-:Y:S02]  /*2c50*/  SHF.R.S32.HI R0, RZ, 0x1f, R12 ;  /* 0x0000001fff007819 */ /* 0x000fe4000001140c */
[----:B------:R-:W-:Y:S01]  /*2c60*/  LOP3.LUT R17, R8, 0x2, R4, 0xe2, !PT ;  /* 0x0000000208117812 */ /* 0x000fe200078ee204 */
[----:B------:R-:W-:Y:S02]  /*2c70*/  IMAD.IADD R5, R3, 0x1, R5 ;  /* 0x0000000103057824 */ /* 0x000fe400078e0205 */
[----:B------:R-:W-:Y:S01]  /*2c80*/  IMAD.MOV.U32 R4, RZ, RZ, R2 ;  /* 0x000000ffff047224 */ /* 0x000fe200078e0002 */
[----:B-----5:R-:W-:Y:S01]  /*2c90*/  @P0 SHF.R.S32.HI R3, RZ, 0x1f, R15 ;  /* 0x0000001fff030819 */ /* 0x020fe2000001140f */
[----:B------:R-:W-:Y:S02]  /*2ca0*/  IMAD.IADD R9, R7, 0x1, R13 ;  /* 0x0000000107097824 */ /* 0x000fe400078e020d */
[----:B------:R-:W-:-:S02]  /*2cb0*/  IMAD.MOV.U32 R8, RZ, RZ, R6 ;  /* 0x000000ffff087224 */ /* 0x000fc400078e0006 */
[----:B------:R-:W-:Y:S01]  /*2cc0*/  @P0 IMAD.MOV.U32 R2, RZ, RZ, R15 ;  /* 0x000000ffff020224 */ /* 0x000fe200078e000f */
[----:B------:R-:W-:Y:S01]  /*2cd0*/  @!P0 MOV R2, R77 ;  /* 0x0000004d00028202 */ /* 0x000fe20000000f00 */
[----:B------:R-:W-:Y:S01]  /*2ce0*/  IMAD R0, R0, c[0x0][0x1a8], RZ ;  /* 0x00006a0000007a24 */ /* 0x000fe200078e02ff */
[----:B------:R-:W-:Y:S01]  /*2cf0*/  IADD3 R7, R11, R16, RZ ;  /* 0x000000100b077210 */ /* 0x000fe20007ffe0ff */
[----:B------:R-:W-:Y:S01]  /*2d00*/  @!P0 IMAD.MOV.U32 R3, RZ, RZ, R14 ;  /* 0x000000ffff038224 */ /* 0x000fe200078e000e */
[----:B------:R-:W-:Y:S01]  /*2d10*/  MOV R6, R10 ;  /* 0x0000000a00067202 */ /* 0x000fe20000000f00 */
[----:B------:R-:W-:Y:S01]  /*2d20*/  IMAD.WIDE.U32 R10, R12, c[0x0][0x1a8], R4 ;  /* 0x00006a000c0a7a25 */ /* 0x000fe200078e0004 */
[----:B------:R-:W-:-:S03]  /*2d30*/  ISETP.GE.AND P1, PT, R18, c[0x0][0x1d4], PT ;  /* 0x0000750012007a0c */ /* 0x000fc60003f26270 */
[----:B------:R-:W-:Y:S01]  /*2d40*/  IMAD.WIDE.U32 R4, R76, c[0x0][0x1e8], R8 ;  /* 0x00007a004c047a25 */ /* 0x000fe200078e0008 */
[----:B------:R-:W-:Y:S02]  /*2d50*/  SEL R8, R2, RZ, !P4 ;  /* 0x000000ff02087207 */ /* 0x000fe40006000000 */
[----:B------:R-:W-:Y:S01]  /*2d60*/  @P3 LOP3.LUT R194, R194, 0x80, RZ, 0xfc, !PT ;  /* 0x00000080c2c23812 */ /* 0x000fe200078efcff */
[----:B------:R-:W-:Y:S01]  /*2d70*/  IMAD R13, R12, c[0x0][0x1ac], R0 ;  /* 0x00006b000c0d7a24 */ /* 0x000fe200078e0200 */
[----:B------:R-:W-:Y:S01]  /*2d80*/  SEL R2, RZ, 0x4, P1 ;  /* 0x00000004ff027807 */ /* 0x000fe20000800000 */
[----:B------:R-:W-:Y:S01]  /*2d90*/  IMAD.WIDE.U32 R6, R76, c[0x0][0x210], R6 ;  /* 0x000084004c067a25 */ /* 0x000fe200078e0006 */
[----:B------:R-:W-:Y:S02]  /*2da0*/  SEL R0, R3, RZ, !P4 ;  /* 0x000000ff03007207 */ /* 0x000fe40006000000 */
[----:B------:R-:W-:Y:S02]  /*2db0*/  LOP3.LUT R194, R194, 0xfffffeff, RZ, 0xc0, !PT ;  /* 0xfffffeffc2c27812 */ /* 0x000fe400078ec0ff */
[----:B------:R-:W-:Y:S01]  /*2dc0*/  LOP3.LUT R36, R17, R2, RZ, 0xfc, !PT ;  /* 0x0000000211247212 */ /* 0x000fe200078efcff */
[----:B------:R-:W-:-:S02]  /*2dd0*/  IMAD.MOV.U32 R2, RZ, RZ, R6 ;  /* 0x000000ffff027224 */ /* 0x000fc400078e0006 */
[----:B------:R-:W-:Y:S01]  /*2de0*/  IMAD R6, R0, c[0x0][0x1f0], RZ ;  /* 0x00007c0000067a24 */ /* 0x000fe200078e02ff */
[----:B------:R-:W-:Y:S01]  /*2df0*/  @P2 LOP3.LUT R194, R194, 0x100, RZ, 0xfc, !PT ;  /* 0x00000100c2c22812 */ /* 0x000fe200078efcff */
[----:B------:R-:W-:Y:S02]  /*2e00*/  IMAD R3, R76, c[0x0][0x214], R7 ;  /* 0x000085004c037a24 */ /* 0x000fe400078e0207 */
[----:B------:R-:W-:Y:S02]  /*2e10*/  IMAD R0, R0, c[0x0][0x218], RZ ;  /* 0x0000860000007a24 */ /* 0x000fe400078e02ff */
[----:B------:R-:W-:Y:S01]  /*2e20*/  IMAD R5, R76, c[0x0][0x1ec], R5 ;  /* 0x00007b004c057a24 */ /* 0x000fe200078e0205 */
[----:B------:R-:W-:Y:S01]  /*2e30*/  LOP3.LUT R194, R194, 0xffffffbf, RZ, 0xc0, !PT ;  /* 0xffffffbfc2c27812 */ /* 0x000fe200078ec0ff */
[----:B------:R-:W-:Y:S01]  /*2e40*/  IMAD.WIDE.U32 R220, R8, c[0x0][0x218], R2 ;  /* 0x0000860008dc7a25 */ /* 0x000fe200078e0002 */
[----:B------:R-:W-:Y:S02]  /*2e50*/  IADD3 R7, R11, R13, RZ ;  /* 0x0000000d0b077210 */ /* 0x000fe40007ffe0ff */
[----:B------:R-:W-:Y:S01]  /*2e60*/  LEA R12, P0, R10, c[0x0][0x160], 0x1 ;  /* 0x000058000a0c7a11 */ /* 0x000fe200078008ff */
[----:B------:R-:W-:-:S02]  /*2e70*/  IMAD R0, R8, c[0x0][0x21c], R0 ;  /* 0x0000870008007a24 */ /* 0x000fc400078e0200 */
[----:B------:R-:W-:Y:S01]  /*2e80*/  IMAD.WIDE.U32 R236, R8, c[0x0][0x1f0], R4 ;  /* 0x00007c0008ec7a25 */ /* 0x000fe200078e0004 */
[----:B------:R-:W-:-:S03]  /*2e90*/  ISETP.GE.AND P3, PT, R21, c[0x0][0x198], PT ;  /* 0x0000660015007a0c */ /* 0x000fc60003f66270 */
[----:B------:R-:W-:Y:S01]  /*2ea0*/  IMAD R2, R8, c[0x0][0x1f4], R6 ;  /* 0x00007d0008027a24 */ /* 0x000fe200078e0206 */
[----:B------:R-:W-:Y:S02]  /*2eb0*/  @P1 LOP3.LUT R194, R194, 0x40, RZ, 0xfc, !PT ;  /* 0x00000040c2c21812 */ /* 0x000fe400078efcff */
[----:B------:R-:W-:Y:S01]  /*2ec0*/  LEA.HI.X R11, R10, c[0x0][0x164], R7, 0x1, P0 ;  /* 0x000059000a0b7a11 */ /* 0x000fe200000f0c07 */
[----:B------:R-:W-:Y:S01]  /*2ed0*/  IMAD.IADD R238, R237, 0x1, R2 ;  /* 0x00000001edee7824 */ /* 0x000fe200078e0202 */
[----:B------:R-:W-:Y:S02]  /*2ee0*/  ISETP.GE.AND P4, PT, R74, c[0x0][0x198], PT ;  /* 0x000066004a007a0c */ /* 0x000fe40003f86270 */
[----:B------:R-:W-:Y:S02]  /*2ef0*/  IADD3 R21, R204, -0x1, RZ ;  /* 0xffffffffcc157810 */ /* 0x000fe40007ffe0ff */
[----:B------:R-:W-:Y:S02]  /*2f00*/  IADD3 R9, R19, R20, RZ ;  /* 0x0000001413097210 */ /* 0x000fe40007ffe0ff */
[----:B------:R-:W-:-:S02]  /*2f10*/  IADD3 R222, R221, R0, RZ ;  /* 0x00000000ddde7210 */ /* 0x000fc40007ffe0ff */
[----:B------:R-:W-:Y:S01]  /*2f20*/  ISETP.GE.AND P2, PT, R18, c[0x0][0x198], PT ;  /* 0x0000660012007a0c */ /* 0x000fe20003f46270 */
[----:B------:R-:W-:Y:S10]  /*2f30*/  BRA.DIV ~URZ, `(.L_x_489) ;  /* 0x000141427f007947 */ /* 0x000ff4000b800000 */
[----:B------:R1:W2:Y:S02]  /*2f40*/  SHFL.IDX PT, R8, R11, RZ, 0x1c1f ;  /* 0x001c1fff0b087589 */ /* 0x0002a400000e0000 */
.L_x_649:
[----:B------:R-:W-:Y:S05]  /*2f50*/  BRA.DIV ~URZ, `(.L_x_490) ;  /* 0x000141927f007947 */ /* 0x000fea000b800000 */
[----:B------:R3:W4:Y:S02]  /*2f60*/  SHFL.IDX PT, R0, R12, RZ, 0x1c1f ;  /* 0x001c1fff0c007589 */ /* 0x00072400000e0000 */
.L_x_650:
[----:B------:R-:W-:Y:S01]  /*2f70*/  IMAD R10, R218, c[0x0][0x2c4], RZ ;  /* 0x0000b100da0a7a24 */ /* 0x000fe200078e02ff */
[----:B------:R-:W-:Y:S04]  /*2f80*/  BSSY B0, `(.L_x_491) ;  /* 0x0000016000007945 */ /* 0x000fe80003800000 */
[----:B------:R-:W-:-:S13]  /*2f90*/  ISETP.GE.AND P0, PT, R9, R10, PT ;  /* 0x0000000a0900720c */ /* 0x000fda0003f06270 */
[----:B------:R-:W-:Y:S05]  /*2fa0*/  @P0 BRA `(.L_x_492) ;  /* 0x0000013000000947 */ /* 0x000fea0003800000 */
[----:B------:R-:W5:Y:S04]  /*2fb0*/  LDL.64 R4, [R1+0x28] ;  /* 0x0000280001047983 */ /* 0x000f680000100a00 */
[----:B---3--:R-:W3:Y:S04]  /*2fc0*/  LDL R2, [R1+0x30] ;  /* 0x0000300001027983 */ /* 0x008ee80000100800 */
[----:B----4-:R-:W4:Y:S04]  /*2fd0*/  LDL R3, [R1+0x54] ;  /* 0x0000540001037983 */ /* 0x010f280000100800 */
[----:B--2---:R-:W2:Y:S04]  /*2fe0*/  LDL R14, [R1+0x34] ;  /* 0x00003400010e7983 */ /* 0x004ea80000100800 */
[----:B------:R-:W2:Y:S04]  /*2ff0*/  LDL R13, [R1+0x58] ;  /* 0x00005800010d7983 */ /* 0x000ea80000100800 */
[----:B------:R-:W2:Y:S01]  /*3000*/  LDL R15, [R1+0x50] ;  /* 0x00005000010f7983 */ /* 0x000ea20000100800 */
[----:B-----5:R-:W-:-:S04]  /*3010*/  LEA R6, P0, R4, R0, 0x1 ;  /* 0x0000000004067211 */ /* 0x020fc800078008ff */
[----:B------:R-:W-:Y:S02]  /*3020*/  LEA.HI.X R7, R4, R8, R5, 0x1, P0 ;  /* 0x0000000804077211 */ /* 0x000fe400000f0c05 */
[----:B---3--:R-:W-:-:S04]  /*3030*/  LEA R4, P0, R2, R0, 0x1 ;  /* 0x0000000002047211 */ /* 0x008fc800078008ff */
[----:B----4-:R-:W-:Y:S02]  /*3040*/  LEA.HI.X R5, R2, R8, R3, 0x1, P0 ;  /* 0x0000000802057211 */ /* 0x010fe400000f0c03 */
[----:B--2---:R-:W-:Y:S01]  /*3050*/  LEA R2, P0, R14, R0, 0x1 ;  /* 0x000000000e027211 */ /* 0x004fe200078008ff */
[----:B------:R-:W-:-:S03]  /*3060*/  IMAD.SHL.U32 R0, R13, 0x2, RZ ;  /* 0x000000020d007824 */ /* 0x000fc600078e00ff */
[----:B------:R-:W-:Y:S02]  /*3070*/  LEA.HI.X R3, R14, R8, R15, 0x1, P0 ;  /* 0x000000080e037211 */ /* 0x000fe400000f0c0f */
[----:B------:R-:W-:Y:S01]  /*3080*/  @!PT LDS RZ, [RZ] ;  /* 0x00000000fffff984 */ /* 0x000fe20000000800 */
[----:B------:R-:W-:Y:S01]  /*3090*/  @!PT LDS RZ, [RZ] ;  /* 0x00000000fffff984 */ /* 0x000fe20000000800 */
[----:B------:R-:W-:Y:S01]  /*30a0*/  @!PT LDS RZ, [RZ] ;  /* 0x00000000fffff984 */ /* 0x000fe20000000800 */
[----:B------:R2:W-:Y:S04]  /*30b0*/  LDGSTS.E.BYPASS.LTC128B.128 [R0+0x6080], [R6.64], !P4 ;  /* 0x0608000006007fae */ /* 0x0005e8000e101d46 */
[----:B------:R2:W-:Y:S04]  /*30c0*/  LDGSTS.E.BYPASS.LTC128B.128 [R0+0x8080], [R4.64], !P3 ;  /* 0x0808000004007fae */ /* 0x0005e8000d901d46 */
[----:B------:R2:W-:Y:S02]  /*30d0*/  LDGSTS.E.BYPASS.LTC128B.128 [R0+0xa080], [R2.64], !P2 ;  /* 0x0a08000002007fae */ /* 0x0005e4000d101d46 */
.L_x_492:
[----:B------:R-:W-:Y:S05]  /*30e0*/  BSYNC B0 ;  /* 0x0000000000007941 */ /* 0x000fea0003800000 */
.L_x_491:
[----:B------:R-:W-:Y:S05]  /*30f0*/  BRA.DIV ~URZ, `(.L_x_493) ;  /* 0x000140527f007947 */ /* 0x000fea000b800000 */
[----:B--2---:R2:W1:Y:S04]  /*3100*/  SHFL.IDX PT, R8, R11, 0x1, 0x1c1f ;  /* 0x003c1f000b087f89 */ /* 0x00446800000e0000 */
[----:B----4-:R2:W4:Y:S02]  /*3110*/  SHFL.IDX PT, R0, R12, 0x1, 0x1c1f ;  /* 0x003c1f000c007f89 */ /* 0x01052400000e0000 */
.L_x_651:
[----:B------:R-:W-:Y:S01]  /*3120*/  IADD3 R2, R9, 0x20, RZ ;  /* 0x0000002009027810 */ /* 0x000fe20007ffe0ff */
[----:B------:R-:W-:Y:S03]  /*3130*/  BSSY B0, `(.L_x_494) ;  /* 0x0000016000007945 */ /* 0x000fe60003800000 */
[----:B------:R-:W-:-:S13]  /*3140*/  ISETP.GE.AND P0, PT, R2, R10, PT ;  /* 0x0000000a0200720c */ /* 0x000fda0003f06270 */
[----:B------:R-:W-:Y:S05]  /*3150*/  @P0 BRA `(.L_x_495) ;  /* 0x0000013000000947 */ /* 0x000fea0003800000 */
[----:B------:R-:W5:Y:S04]  /*3160*/  LDL.64 R4, [R1+0x28] ;  /* 0x0000280001047983 */ /* 0x000f680000100a00 */
[----:B--2---:R-:W2:Y:S04]  /*3170*/  LDL R3, [R1+0x30] ;  /* 0x0000300001037983 */ /* 0x004ea80000100800 */
[----:B---3--:R-:W3:Y:S04]  /*3180*/  LDL R16, [R1+0x54] ;  /* 0x0000540001107983 */ /* 0x008ee80000100800 */
[----:B----4-:R-:W4:Y:S04]  /*3190*/  LDL R14, [R1+0x34] ;  /* 0x00003400010e7983 */ /* 0x010f280000100800 */
[----:B------:R-:W4:Y:S04]  /*31a0*/  LDL R13, [R1+0x58] ;  /* 0x00005800010d7983 */ /* 0x000f280000100800 */
[----:B------:R-:W4:Y:S01]  /*31b0*/  LDL R15, [R1+0x50] ;  /* 0x00005000010f7983 */ /* 0x000f220000100800 */
[----:B-----5:R-:W-:-:S04]  /*31c0*/  LEA R6, P0, R4, R0, 0x1 ;  /* 0x0000000004067211 */ /* 0x020fc800078008ff */
[----:B-1----:R-:W-:Y:S02]  /*31d0*/  LEA.HI.X R7, R4, R8, R5, 0x1, P0 ;  /* 0x0000000804077211 */ /* 0x002fe400000f0c05 */
[----:B--2---:R-:W-:-:S04]  /*31e0*/  LEA R4, P0, R3, R0, 0x1 ;  /* 0x0000000003047211 */ /* 0x004fc800078008ff */
[----:B---3--:R-:W-:Y:S02]  /*31f0*/  LEA.HI.X R5, R3, R8, R16, 0x1, P0 ;  /* 0x0000000803057211 */ /* 0x008fe400000f0c10 */
[----:B----4-:R-:W-:Y:S01]  /*3200*/  LEA R2, P0, R14, R0, 0x1 ;  /* 0x000000000e027211 */ /* 0x010fe200078008ff */
        /* <DEDUP_REMOVED lines=8> */
.L_x_495:
[----:B------:R-:W-:Y:S05]  /*3290*/  BSYNC B0 ;  /* 0x0000000000007941 */ /* 0x000fea0003800000 */
.L_x_494:
[----:B------:R-:W-:Y:S05]  /*32a0*/  BRA.DIV ~URZ, `(.L_x_496) ;  /* 0x00013f627f007947 */ /* 0x000fea000b800000 */
[----:B-1----:R1:W2:Y:S02]  /*32b0*/  SHFL.IDX PT, R8, R11, 0x2, 0x1c1f ;  /* 0x005c1f000b087f89 */ /* 0x0022a400000e0000 */
.L_x_652:
[----:B------:R-:W-:Y:S05]  /*32c0*/  BRA.DIV ~URZ, `(.L_x_497) ;  /* 0x00013fb27f007947 */ /* 0x000fea000b800000 */
[----:B----4-:R4:W1:Y:S02]  /*32d0*/  SHFL.IDX PT, R0, R12, 0x2, 0x1c1f ;  /* 0x005c1f000c007f89 */ /* 0x01086400000e0000 */
.L_x_653:
[----:B------:R-:W-:Y:S01]  /*32e0*/  IADD3 R2, R9, 0x40, RZ ;  /* 0x0000004009027810 */ /* 0x000fe20007ffe0ff */
[----:B------:R-:W-:Y:S03]  /*32f0*/  BSSY B0, `(.L_x_498) ;  /* 0x0000016000007945 */ /* 0x000fe60003800000 */
        /* <DEDUP_REMOVED lines=8> */
[----:B-1---5:R-:W-:-:S04]  /*3380*/  LEA R6, P0, R4, R0, 0x1 ;  /* 0x0000000004067211 */ /* 0x022fc800078008ff */
        /* <DEDUP_REMOVED lines=12> */
.L_x_499:
[----:B------:R-:W-:Y:S05]  /*3450*/  BSYNC B0 ;  /* 0x0000000000007941 */ /* 0x000fea0003800000 */
.L_x_498:
[----:B------:R-:W-:Y:S05]  /*3460*/  BRA.DIV ~URZ, `(.L_x_500) ;  /* 0x00013e727f007947 */ /* 0x000fea000b800000 */
[----:B-1----:R1:W3:Y:S04]  /*3470*/  SHFL.IDX PT, R7, R11, 0x3, 0x1c1f ;  /* 0x007c1f000b077f89 */ /* 0x0022e800000e0000 */
[----:B------:R1:W4:Y:S02]  /*3480*/  SHFL.IDX PT, R0, R12, 0x3, 0x1c1f ;  /* 0x007c1f000c007f89 */ /* 0x00032400000e0000 */
.L_x_654:
[----:B------:R-:W5:Y:S04]  /*3490*/  LDL.64 R14, [R1+0x28] ;  /* 0x00002800010e7983 */ /* 0x000f680000100a00 */
[----:B----4-:R-:W4:Y:S04]  /*34a0*/  LDL R6, [R1+0x30] ;  /* 0x0000300001067983 */ /* 0x010f280000100800 */
[----:B---3--:R-:W3:Y:S04]  /*34b0*/  LDL R13, [R1+0x54] ;  /* 0x00005400010d7983 */ /* 0x008ee80000100800 */
[----:B-12---:R-:W2:Y:S04]  /*34c0*/  LDL R11, [R1+0x34] ;  /* 0x00003400010b7983 */ /* 0x006ea80000100800 */
[----:B------:R-:W2:Y:S04]  /*34d0*/  LDL R8, [R1+0x58] ;  /* 0x0000580001087983 */ /* 0x000ea80000100800 */
[----:B------:R-:W2:Y:S04]  /*34e0*/  LDL R12, [R1+0x50] ;  /* 0x00005000010c7983 */ /* 0x000ea80000100800 */
[----:B------:R-:W1:Y:S01]  /*34f0*/  S2R R37, SR_TID.X ;  /* 0x0000000000257919 */ /* 0x000e620000002100 */
[----:B------:R-:W-:Y:S01]  /*3500*/  IADD3 R2, R9, 0x60, RZ ;  /* 0x0000006009027810 */ /* 0x000fe20007ffe0ff */
[----:B------:R-:W-:-:S02]  /*3510*/  IMAD.MOV.U32 R20, RZ, RZ, 0x30 ;  /* 0x00000030ff147424 */ /* 0x000fc400078e00ff */
[----:B------:R-:W2:Y:S01]  /*3520*/  LDL R242, [R1+0x8] ;  /* 0x0000080001f27983 */ /* 0x000ea20000100800 */
[----:B------:R-:W-:Y:S01]  /*3530*/  ISETP.GE.AND P0, PT, R2, R10, PT ;  /* 0x0000000a0200720c */ /* 0x000fe20003f06270 */
[----:B------:R-:W-:-:S04]  /*3540*/  IMAD R20, R204, -0x30, R20 ;  /* 0xffffffd0cc147824 */ /* 0x000fc800078e0214 */
[----:B------:R-:W-:Y:S01]  /*3550*/  IMAD.IADD R120, R219, 0x1, R20 ;  /* 0x00000001db787824 */ /* 0x000fe200078e0214 */
[----:B------:R-:W-:Y:S02]  /*3560*/  SHF.R.S32.HI R9, RZ, 0x1f, R21 ;  /* 0x0000001fff097819 */ /* 0x000fe40000011415 */
[----:B-1----:R-:W-:-:S04]  /*3570*/  SHF.R.S32.HI R121, RZ, 0x1f, R37 ;  /* 0x0000001fff797819 */ /* 0x002fc80000011425 */
[----:B------:R-:W-:-:S04]  /*3580*/  LEA.HI R121, R121, R37, RZ, 0x2 ;  /* 0x0000002579797211 */ /* 0x000fc800078f10ff */
[----:B------:R-:W-:Y:S01]  /*3590*/  SHF.R.S32.HI R121, RZ, 0x2, R121 ;  /* 0x00000002ff797819 */ /* 0x000fe20000011479 */
[----:B------:R-:W-:Y:S02]  /*35a0*/  IMAD.MOV.U32 R122, RZ, RZ, R236 ;  /* 0x000000ffff7a7224 */ /* 0x000fe400078e00ec */
[----:B------:R-:W-:Y:S01]  /*35b0*/  IMAD.MOV.U32 R123, RZ, RZ, R238 ;  /* 0x000000ffff7b7224 */ /* 0x000fe200078e00ee */
[C---:B------:R-:W-:Y:S02]  /*35c0*/  LOP3.LUT P6, RZ, R194.reuse, 0x80, RZ, 0xc0, !PT ;  /* 0x00000080c2ff7812 */ /* 0x040fe400078cc0ff */
[----:B------:R-:W-:Y:S02]  /*35d0*/  LOP3.LUT P5, RZ, R194, 0x40, RZ, 0xc0, !PT ;  /* 0x00000040c2ff7812 */ /* 0x000fe400078ac0ff */
[----:B-----5:R-:W-:-:S04]  /*35e0*/  @!P0 LEA R4, P1, R14, R0, 0x1 ;  /* 0x000000000e048211 */ /* 0x020fc800078208ff */
[----:B------:R-:W-:Y:S02]  /*35f0*/  @!P0 LEA.HI.X R5, R14, R7, R15, 0x1, P1 ;  /* 0x000000070e058211 */ /* 0x000fe400008f0c0f */
[----:B----4-:R-:W-:-:S04]  /*3600*/  @!P0 LEA R2, P1, R6, R0, 0x1 ;  /* 0x0000000006028211 */ /* 0x010fc800078208ff */
[----:B---3--:R-:W-:Y:S02]  /*3610*/  @!P0 LEA.HI.X R3, R6, R7, R13, 0x1, P1 ;  /* 0x0000000706038211 */ /* 0x008fe400008f0c0d */
[----:B--2---:R-:W-:Y:S02]  /*3620*/  @!P0 LEA R6, P1, R11, R0, 0x1 ;  /* 0x000000000b068211 */ /* 0x004fe400078208ff */
[----:B------:R-:W-:Y:S01]  /*3630*/  IMNMX R0, R120, 0x30, PT ;  /* 0x0000003078007817 */ /* 0x000fe20003800200 */
[----:B------:R-:W-:-:S04]  /*3640*/  IMAD.SHL.U32 R195, R8, 0x2, RZ ;  /* 0x0000000208c37824 */ /* 0x000fc800078e00ff */
[----:B------:R-:W-:Y:S01]  /*3650*/  IMAD.IADD R8, R0, 0x1, -R121 ;  /* 0x0000000100087824 */ /* 0x000fe200078e0a79 */
[----:B------:R-:W-:Y:S01]  /*3660*/  @!P0 LEA.HI.X R7, R11, R7, R12, 0x1, P1 ;  /* 0x000000070b078211 */ /* 0x000fe200008f0c0c */
[----:B------:R-:W-:Y:S01]  /*3670*/  @!PT LDS RZ, [RZ] ;  /* 0x00000000fffff984 */ /* 0x000fe20000000800 */
[----:B------:R-:W-:Y:S01]  /*3680*/  @!PT LDS RZ, [RZ] ;  /* 0x00000000fffff984 */ /* 0x000fe20000000800 */
[----:B------:R-:W-:Y:S01]  /*3690*/  @!PT LDS RZ, [RZ] ;  /* 0x00000000fffff984 */ /* 0x000fe20000000800 */
[----:B------:R1:W-:Y:S03]  /*36a0*/  @!P0 LDGSTS.E.BYPASS.LTC128B.128 [R195+0x7880], [R4.64], !P4 ;  /* 0x0788000004c38fae */ /* 0x0003e6000e101d46 */
[----:B------:R-:W-:Y:S01]  /*36b0*/  ISETP.GE.AND P1, PT, R8, 0x1, PT ;  /* 0x000000010800780c */ /* 0x000fe20003f26270 */
[----:B------:R2:W-:Y:S04]  /*36c0*/  @!P0 LDGSTS.E.BYPASS.LTC128B.128 [R195+0x9880], [R2.64], !P3 ;  /* 0x0988000002c38fae */ /* 0x0005e8000d901d46 */
[----:B------:R3:W-:Y:S04]  /*36d0*/  @!P0 LDGSTS.E.BYPASS.LTC128B.128 [R195+0xb880], [R6.64], !P2 ;  /* 0x0b88000006c38fae */ /* 0x0007e8000d101d46 */
[----:B------:R-:W0:Y:S01]  /*36e0*/  LDGDEPBAR ;  /* 0x00000000000079af */ /* 0x000e220000000000 */
[----:B------:R-:W-:Y:S03]  /*36f0*/  WARPSYNC 0xffffffff ;  /* 0xffffffff00007948 */ /* 0x000fe60003800000 */
[----:B------:R-:W-:Y:S01]  /*3700*/  BAR.SYNC.DEFER_BLOCKING 0x0 ;  /* 0x0000000000007b1d */ /* 0x000fe20000010000 */
[----:B-1----:R-:W-:-:S02]  /*3710*/  IMAD R4, R9, c[0x0][0x1e0], RZ ;  /* 0x0000780009047a24 */ /* 0x002fc400078e02ff */
[----:B--2---:R-:W-:-:S04]  /*3720*/  IMAD.WIDE.U32 R2, R21, c[0x0][0x1e0], RZ ;  /* 0x0000780015027a25 */ /* 0x004fc800078e00ff */
[----:B------:R-:W-:-:S04]  /*3730*/  IMAD R0, R21, c[0x0][0x1e4], R4 ;  /* 0x0000790015007a24 */ /* 0x000fc800078e0204 */
[----:B------:R-:W-:Y:S02]  /*3740*/  IMAD.IADD R0, R3, 0x1, R0 ;  /* 0x0000000103007824 */ /* 0x000fe400078e0200 */
[----:B------:R-:W-:-:S04]  /*3750*/  IMAD.WIDE.U32 R2, R2, 0x30, R122 ;  /* 0x0000003002027825 */ /* 0x000fc800078e007a */
[----:B------:R-:W-:Y:S01]  /*3760*/  IMAD R0, R0, 0x30, RZ ;  /* 0x0000003000007824 */ /* 0x000fe200078e02ff */
[----:B------:R-:W-:-:S03]  /*3770*/  @P1 LEA R4, P0, R2, c[0x0][0x1c8], 0x1 ;  /* 0x0000720002041a11 */ /* 0x000fc600078008ff */
[----:B------:R-:W-:Y:S01]  /*3780*/  IMAD.IADD R0, R3, 0x1, R0 ;  /* 0x0000000103007824 */ /* 0x000fe200078e0200 */
[----:B------:R-:W-:-:S04]  /*3790*/  LOP3.LUT P4, RZ, R194, 0x100, RZ, 0xc0, !PT ;  /* 0x00000100c2ff7812 */ /* 0x000fc8000788c0ff */
[----:B------:R-:W-:Y:S02]  /*37a0*/  @P1 LEA.HI.X R5, R2, c[0x0][0x1cc], R0, 0x1, P0 ;  /* 0x0000730002051a11 */ /* 0x000fe400000f0c00 */
[----:B------:R-:W-:Y:S01]  /*37b0*/  ISETP.GE.AND P0, PT, R8, 0x21, PT ;  /* 0x000000210800780c */ /* 0x000fe20003f06270 */
[----:B------:R-:W-:-:S04]  /*37c0*/  IMAD.MOV.U32 R3, RZ, RZ, 0x20 ;  /* 0x00000020ff037424 */ /* 0x000fc800078e00ff */
[C---:B---3--:R-:W-:Y:S02]  /*37d0*/  IMAD.WIDE.U32 R6, R3.reuse, c[0x0][0x1e0], RZ ;  /* 0x0000780003067a25 */ /* 0x048fe400078e00ff */
[----:B------:R-:W-:Y:S01]  /*37e0*/  @!PT LDS RZ, [RZ] ;  /* 0x00000000fffff984 */ /* 0x000fe20000000800 */
[----:B------:R-:W-:Y:S01]  /*37f0*/  @!PT LDS RZ, [RZ] ;  /* 0x00000000fffff984 */ /* 0x000fe20000000800 */
[----:B------:R-:W-:Y:S01]  /*3800*/  @!PT LDS RZ, [RZ] ;  /* 0x00000000fffff984 */ /* 0x000fe20000000800 */
[----:B------:R1:W-:Y:S04]  /*3810*/  @P1 LDGSTS.E.BYPASS.LTC128B.128 [R195+0x3c80], [R4.64], !P4 ;  /* 0x03c8000004c31fae */ /* 0x0003e8000e101d46 */
[----:B------:R1:W-:Y:S04]  /*3820*/  @P1 LDGSTS.E.BYPASS.LTC128B.128 [R195+0x4880], [R4.64+0x40], !P6 ;  /* 0x0488004004c31fae */ /* 0x0003e8000f101d46 */
[----:B------:R1:W-:Y:S02]  /*3830*/  @P1 LDGSTS.E.BYPASS.LTC128B.128 [R195+0x5480], [R4.64+0x80], !P5 ;  /* 0x0548008004c31fae */ /* 0x0003e4000e901d46 */
[----:B-1----:R-:W-:Y:S01]  /*3840*/  IMAD R4, R3, c[0x0][0x1e4], RZ ;  /* 0x0000790003047a24 */ /* 0x002fe200078e02ff */
[----:B------:R-:W-:-:S04]  /*3850*/  @P0 IADD3 R3, P1, R2, R6, RZ ;  /* 0x0000000602030210 */ /* 0x000fc80007f3e0ff */
[----:B------:R-:W-:Y:S02]  /*3860*/  @P0 IADD3.X R7, R0, R7, R4, P1, !PT ;  /* 0x0000000700070210 */ /* 0x000fe40000ffe404 */
[----:B------:R-:W-:-:S04]  /*3870*/  @P0 LEA R2, P1, R3, c[0x0][0x1c8], 0x1 ;  /* 0x0000720003020a11 */ /* 0x000fc800078208ff */
[----:B------:R-:W-:-:S05]  /*3880*/  @P0 LEA.HI.X R3, R3, c[0x0][0x1cc], R7, 0x1, P1 ;  /* 0x0000730003030a11 */ /* 0x000fca00008f0c07 */
[----:B------:R1:W-:Y:S04]  /*3890*/  @P0 LDGSTS.E.BYPASS.LTC128B.128 [R195+0x4480], [R2.64], !P4 ;  /* 0x0448000002c30fae */ /* 0x0003e8000e101d46 */
[----:B------:R1:W-:Y:S04]  /*38a0*/  @P0 LDGSTS.E.BYPASS.LTC128B.128 [R195+0x5080], [R2.64+0x40], !P6 ;  /* 0x0508004002c30fae */ /* 0x0003e8000f101d46 */
[----:B------:R1:W-:Y:S04]  /*38b0*/  @P0 LDGSTS.E.BYPASS.LTC128B.128 [R195+0x5c80], [R2.64+0x80], !P5 ;  /* 0x05c8008002c30fae */ /* 0x0003e8000e901d46 */
[----:B------:R-:W0:Y:S01]  /*38c0*/  LDGDEPBAR ;  /* 0x00000000000079af */ /* 0x000e220000000000 */
[----:B------:R-:W-:Y:S01]  /*38d0*/  IMAD R6, R9, c[0x0][0x208], RZ ;  /* 0x0000820009067a24 */ /* 0x000fe200078e02ff */
[----:B------:R-:W-:Y:S01]  /*38e0*/  ISETP.GT.AND P3, PT, R37, 0x3f, PT ;  /* 0x0000003f2500780c */ /* 0x000fe20003f64270 */
[----:B------:R-:W-:-:S04]  /*38f0*/  IMAD.WIDE.U32 R4, R21, c[0x0][0x208], RZ ;  /* 0x0000820015047a25 */ /* 0x000fc800078e00ff */
[----:B------:R-:W-:-:S04]  /*3900*/  IMAD R0, R21, c[0x0][0x20c], R6 ;  /* 0x0000830015007a24 */ /* 0x000fc800078e0206 */
[----:B------:R-:W-:-:S04]  /*3910*/  IMAD.IADD R0, R5, 0x1, R0 ;  /* 0x0000000105007824 */ /* 0x000fc800078e0200 */
[----:B------:R-:W-:Y:S02]  /*3920*/  IMAD R0, R0, 0x30, RZ ;  /* 0x0000003000007824 */ /* 0x000fe400078e02ff */
[----:B-1----:R-:W-:Y:S01]  /*3930*/  IMAD.MOV.U32 R2, RZ, RZ, R220 ;  /* 0x000000ffff027224 */ /* 0x002fe200078e00dc */
[----:B------:R-:W-:-:S04]  /*3940*/  DEPBAR.LE SB0, 0x1 ;  /* 0x000080400000791a */ /* 0x000fc80000000000 */
[----:B------:R-:W-:Y:S01]  /*3950*/  IMAD.MOV.U32 R3, RZ, RZ, R222 ;  /* 0x000000ffff037224 */ /* 0x000fe200078e00de */
[----:B------:R-:W-:-:S04]  /*3960*/  DEPBAR.LE SB0, 0x0 ;  /* 0x000080000000791a */ /* 0x000fc80000000000 */
[----:B------:R-:W-:Y:S01]  /*3970*/  IMAD.WIDE.U32 R4, R4, 0x30, R2 ;  /* 0x0000003004047825 */ /* 0x000fe200078e0002 */
[----:B------:R-:W-:Y:S03]  /*3980*/  BAR.SYNC.DEFER_BLOCKING 0x0 ;  /* 0x0000000000007b1d */ /* 0x000fe60000010000 */
[----:B------:R-:W-:Y:S01]  /*3990*/  IMAD.IADD R3, R5, 0x1, R0 ;  /* 0x0000000105037824 */ /* 0x000fe200078e0200 */
[----:B------:R-:W-:Y:S01]  /*39a0*/  LEA R2, P0, R4, c[0x0][0x1f8], 0x1 ;  /* 0x00007e0004027a11 */ /* 0x000fe200078008ff */
[----:B------:R-:W-:-:S03]  /*39b0*/  @!P3 IMAD.MOV.U32 R0, RZ, RZ, c[0x0][0x208] ;  /* 0x00008200ff00b624 */ /* 0x000fc600078e00ff */
[----:B------:R-:W-:Y:S01]  /*39c0*/  LEA.HI.X R3, R4, c[0x0][0x1fc], R3, 0x1, P0 ;  /* 0x00007f0004037a11 */ /* 0x000fe200000f0c03 */
[----:B------:R-:W-:Y:S01]  /*39d0*/  @!P3 IMAD.MOV.U32 R4, RZ, RZ, c[0x0][0x20c] ;  /* 0x00008300ff04b624 */ /* 0x000fe200078e00ff */
[----:B------:R-:W-:Y:S02]  /*39e0*/  @!P3 LEA R22, P0, R0, R2, 0x6 ;  /* 0x000000020016b211 */ /* 0x000fe400078030ff */
[----:B------:R-:W-:Y:S02]  /*39f0*/  LOP3.LUT P2, RZ, R36, 0x1, RZ, 0xc0, !PT ;  /* 0x0000000124ff7812 */ /* 0x000fe4000784c0ff */
[----:B------:R-:W-:Y:S02]  /*3a00*/  @!P3 LEA.HI.X R23, R0, R3, R4, 0x6, P0 ;  /* 0x000000030017b211 */ /* 0x000fe400000f3404 */
[----:B------:R-:W-:-:S04]  /*3a10*/  IADD3 R0, R20, R219, -R121 ;  /* 0x000000db14007210 */ /* 0x000fc80007ffe879 */
[----:B------:R-:W-:Y:S01]  /*3a20*/  ISETP.LT.OR P0, PT, R0, 0x1, !P2 ;  /* 0x000000010000780c */ /* 0x000fe20005701670 */
[----:B------:R-:W-:Y:S04]  /*3a30*/  LDSM.16.M88.4 R12, [R183] ;  /* 0x00000000b70c783b */ /* 0x000fe80000000200 */
[----:B------:R-:W-:Y:S04]  /*3a40*/  LDSM.16.M88.4 R8, [R183+0x1000] ;  /* 0x00100000b708783b */ /* 0x000fe80000000200 */
[----:B------:R-:W1:Y:S04]  /*3a50*/  LDSM.16.M88.4 R32, [R180] ;  /* 0x00000000b420783b */ /* 0x000e680000000200 */
[----:B------:R-:W2:Y:S04]  /*3a60*/  LDSM.16.M88.4 R28, [R180+0x400] ;  /* 0x00040000b41c783b */ /* 0x000ea80000000200 */
[----:B------:R-:W3:Y:S04]  /*3a70*/  LDSM.16.M88.4 R24, [R180+0x800] ;  /* 0x00080000b418783b */ /* 0x000ee80000000200 */
[----:B------:R-:W-:Y:S04]  /*3a80*/  LDSM.16.M88.4 R16, [R184] ;  /* 0x00000000b810783b */ /* 0x000fe80000000200 */
[----:B------:R-:W-:Y:S04]  /*3a90*/  LDSM.16.M88.4 R4, [R184+0x1000] ;  /* 0x00100000b804783b */ /* 0x000fe80000000200 */
[----:B------:R-:W4:Y:S04]  /*3aa0*/  LDSM.16.M88.4 R40, [R185] ;  /* 0x00000000b928783b */ /* 0x000f280000000200 */
[----:B------:R-:W5:Y:S04]  /*3ab0*/  LDSM.16.M88.4 R44, [R193] ;  /* 0x00000000c12c783b */ /* 0x000f680000000200 */
[----:B------:R-:W1:Y:S04]  /*3ac0*/  LDSM.16.M88.4 R48, [R192] ;  /* 0x00000000c030783b */ /* 0x000e680000000200 */
[----:B------:R-:W-:Y:S01]  /*3ad0*/  @!PT LDS RZ, [RZ] ;  /* 0x00000000fffff984 */ /* 0x000fe20000000800 */
[----:B------:R-:W-:Y:S01]  /*3ae0*/  @!PT LDS RZ, [RZ] ;  /* 0x00000000fffff984 */ /* 0x000fe20000000800 */
[----:B------:R-:W-:Y:S01]  /*3af0*/  @!PT LDS RZ, [RZ] ;  /* 0x00000000fffff984 */ /* 0x000fe20000000800 */
[----:B------:R1:W-:Y:S01]  /*3b00*/  LDGSTS.E.BYPASS.LTC128B.128 [R195+0x1880], [R2.64], !P0 ;  /* 0x0188000002c37fae */ /* 0x0003e2000c101d46 */
[----:B------:R-:W-:-:S04]  /*3b10*/  LOP3.LUT P0, RZ, R36, 0x2, RZ, 0xc0, !PT ;  /* 0x0000000224ff7812 */ /* 0x000fc8000780c0ff */
[----:B------:R-:W-:Y:S02]  /*3b20*/  ISETP.LT.OR P1, PT, R0, 0x1, !P0 ;  /* 0x000000010000780c */ /* 0x000fe40004721670 */
[----:B------:R-:W-:-:S04]  /*3b30*/  LOP3.LUT R194, R194, 0xfffffdff, RZ, 0xc0, !PT ;  /* 0xfffffdffc2c27812 */ /* 0x000fc800078ec0ff */
[----:B------:R-:W-:-:S07]  /*3b40*/  @P3 LOP3.LUT R194, R194, 0x200, RZ, 0xfc, !PT ;  /* 0x00000200c2c23812 */ /* 0x000fce00078efcff */
[----:B------:R2:W-:Y:S01]  /*3b50*/  LDGSTS.E.BYPASS.LTC128B.128 [R195+0x2480], [R2.64+0x40], !P1 ;  /* 0x0248004002c37fae */ /* 0x0005e2000c901d46 */
[----:B------:R-:W-:-:S04]  /*3b60*/  LOP3.LUT P1, RZ, R36, 0x4, RZ, 0xc0, !PT ;  /* 0x0000000424ff7812 */ /* 0x000fc8000782c0ff */
[----:B------:R-:W-:-:S13]  /*3b70*/  ISETP.LT.OR P3, PT, R0, 0x1, !P1 ;  /* 0x000000010000780c */ /* 0x000fda0004f61670 */
[----:B------:R4:W-:Y:S01]  /*3b80*/  LDGSTS.E.BYPASS.LTC128B.128 [R195+0x3080], [R2.64+0x80], !P3 ;  /* 0x0308008002c37fae */ /* 0x0009e2000d901d46 */
[----:B------:R-:W-:Y:S01]  /*3b90*/  ISETP.GT.AND P3, PT, R37, 0x3f, PT ;  /* 0x0000003f2500780c */ /* 0x000fe20003f64270 */
[C---:B-1----:R-:W-:Y:S08]  /*3ba0*/  HMMA.16816.F32 R64, R8.reuse, R32, RZ ;  /* 0x000000200840723c */ /* 0x042ff000000018ff */
[----:B--2---:R-:W-:Y:S04]  /*3bb0*/  HMMA.16816.F32 R56, R8, R28, RZ ;  /* 0x0000001c0838723c */ /* 0x004fe800000018ff */
[----:B------:R-:W-:-:S02]  /*3bc0*/  @!P3 ISETP.LT.OR P2, PT, R0, 0x21, !P2 ;  /* 0x000000210000b80c */ /* 0x000fc40005741670 */
[C---:B------:R-:W-:Y:S02]  /*3bd0*/  @!P3 ISETP.LT.OR P0, PT, R0.reuse, 0x21, !P0 ;  /* 0x000000210000b80c */ /* 0x040fe40004701670 */
[C---:B---3--:R-:W-:Y:S08]  /*3be0*/  HMMA.16816.F32 R36, R8.reuse, R24, RZ ;  /* 0x000000180824723c */ /* 0x048ff000000018ff */
[C---:B------:R-:W-:Y:S01]  /*3bf0*/  HMMA.16816.F32 R60, R8.reuse, R34, RZ ;  /* 0x00000022083c723c */ /* 0x040fe200000018ff */
[----:B------:R1:W-:Y:S04]  /*3c00*/  @!P3 LDGSTS.E.BYPASS.LTC128B.128 [R195+0x2080], [R22.64], !P2 ;  /* 0x0208000016c3bfae */ /* 0x0003e8000d101d46 */
[----:B------:R1:W-:Y:S03]  /*3c10*/  @!P3 LDGSTS.E.BYPASS.LTC128B.128 [R195+0x2c80], [R22.64+0x40], !P0 ;  /* 0x02c8004016c3bfae */ /* 0x0003e6000c101d46 */
[C---:B------:R-:W-:Y:S08]  /*3c20*/  HMMA.16816.F32 R52, R8.reuse, R30, RZ ;  /* 0x0000001e0834723c */ /* 0x040ff000000018ff */
[----:B------:R-:W-:Y:S01]  /*3c30*/  HMMA.16816.F32 R8, R8, R26, RZ ;  /* 0x0000001a0808723c */ /* 0x000fe200000018ff */
[----:B------:R-:W-:-:S07]  /*3c40*/  @!P3 ISETP.LT.OR P0, PT, R0, 0x21, !P1 ;  /* 0x000000210000b80c */ /* 0x000fce0004f01670 */
[C---:B------:R-:W-:Y:S06]  /*3c50*/  HMMA.16816.F32 R68, R12.reuse, R32, RZ ;  /* 0x000000200c44723c */ /* 0x040fec00000018ff */
[----:B------:R1:W-:Y:S02]  /*3c60*/  @!P3 LDGSTS.E.BYPASS.LTC128B.128 [R195+0x3880], [R22.64+0x80], !P0 ;  /* 0x0388008016c3bfae */ /* 0x0003e4000c101d46 */
[C---:B------:R-:W-:Y:S02]  /*3c70*/  HMMA.16816.F32 R88, R12.reuse, R34, RZ ;  /* 0x000000220c58723c */ /* 0x040fe400000018ff */
[----:B------:R-:W-:Y:S04]  /*3c80*/  LDSM.16.M88.4 R32, [R180+0x1000] ;  /* 0x00100000b420783b */ /* 0x000fe80000000200 */
[----:B------:R-:W0:Y:S02]  /*3c90*/  LDGDEPBAR ;  /* 0x00000000000079af */ /* 0x000e240000000000 */
[C---:B------:R-:W-:Y:S08]  /*3ca0*/  HMMA.16816.F32 R76, R12.reuse, R28, RZ ;  /* 0x0000001c0c4c723c */ /* 0x040ff000000018ff */
[C---:B------:R-:W-:Y:S08]  /*3cb0*/  HMMA.16816.F32 R84, R12.reuse, R30, RZ ;  /* 0x0000001e0c54723c */ /* 0x040ff000000018ff */
[C---:B------:R-:W-:Y:S08]  /*3cc0*/  HMMA.16816.F32 R28, R12.reuse, R24, RZ ;  /* 0x000000180c1c723c */ /* 0x040ff000000018ff */
[----:B------:R-:W-:Y:S01]  /*3cd0*/  HMMA.16816.F32 R96, R12, R26, RZ ;  /* 0x0000001a0c60723c */ /* 0x000fe200000018ff */
[----:B------:R-:W-:Y:S04]  /*3ce0*/  LDSM.16.M88.4 R12, [R180+0x1400] ;  /* 0x00140000b40c783b */ /* 0x000fe80000000200 */
[----:B------:R-:W-:Y:S03]  /*3cf0*/  LDSM.16.M88.4 R24, [R184+0x3000] ;  /* 0x00300000b818783b */ /* 0x000fe60000000200 */
[C---:B----4-:R-:W-:Y:S08]  /*3d00*/  HMMA.16816.F32 R112, R4.reuse, R40, R64 ;  /* 0x000000280470723c */ /* 0x050ff00000001840 */
[C---:B-----5:R-:W-:Y:S01]  /*3d10*/  HMMA.16816.F32 R108, R4.reuse, R44, R56 ;  /* 0x0000002c046c723c */ /* 0x060fe20000001838 */
[----:B------:R-:W-:Y:S07]  /*3d20*/  LDSM.16.M88.4 R56, [R191] ;  /* 0x00000000bf38783b */ /* 0x000fee0000000200 */
[C---:B------:R-:W-:Y:S01]  /*3d30*/  HMMA.16816.F32 R104, R4.reuse, R48, R36 ;  /* 0x000000300468723c */ /* 0x040fe20000001824 */
[----:B------:R-:W-:Y:S07]  /*3d40*/  LDSM.16.M88.4 R36, [R180+0xc00] ;  /* 0x000c0000b424783b */ /* 0x000fee0000000200 */
        /* <DEDUP_REMOVED lines=10> */
[C---:B------:R-:W-:Y:S01]  /*3df0*/  HMMA.16816.F32 R68, R16.reuse, R48, R28 ;  /* 0x000000301044723c */ /* 0x040fe2000000181c */
[----:B------:R-:W4:Y:S07]  /*3e00*/  LDSM.16.M88.4 R28, [R184+0x2000] ;  /* 0x00200000b81c783b */ /* 0x000f2e0000000200 */
[C---:B------:R-:W-:Y:S08]  /*3e10*/  HMMA.16816.F32 R44, R16.reuse, R46, R84 ;  /* 0x0000002e102c723c */ /* 0x040ff00000001854 */
[----:B------:R-:W-:Y:S01]  /*3e20*/  HMMA.16816.F32 R16, R16, R50, R96 ;  /* 0x000000321010723c */ /* 0x000fe20000001860 */
[----:B------:R-:W-:Y:S07]  /*3e30*/  LDSM.16.M88.4 R48, [R180+0x1800] ;  /* 0x00180000b430783b */ /* 0x000fee0000000200 */
[----:B--2---:R-:W-:Y:S08]  /*3e40*/  HMMA.16816.F32 R108, R4, R32, R108 ;  /* 0x00000020046c723c */ /* 0x004ff0000000186c */
[-C--:B---3--:R-:W-:Y:S08]  /*3e50*/  HMMA.16816.F32 R76, R8, R36.reuse, R72 ;  /* 0x00000024084c723c */ /* 0x088ff00000001848 */
[C---:B------:R-:W-:Y:S08]  /*3e60*/  HMMA.16816.F32 R84, R4.reuse, R36, R112 ;  /* 0x000000240454723c */ /* 0x040ff00000001870 */
[C---:B------:R-:W-:Y:S08]  /*3e70*/  HMMA.16816.F32 R104, R4.reuse, R12, R104 ;  /* 0x0000000c0468723c */ /* 0x040ff00000001868 */
[C---:B------:R-:W-:Y:S08]  /*3e80*/  HMMA.16816.F32 R100, R4.reuse, R38, R100 ;  /* 0x000000260464723c */ /* 0x040ff00000001864 */
[----:B------:R-:W-:Y:S08]  /*3e90*/  HMMA.16816.F32 R92, R4, R34, R92 ;  /* 0x00000022045c723c */ /* 0x000ff0000000185c */
[----:B------:R-:W-:Y:S01]  /*3ea0*/  HMMA.16816.F32 R72, R8, R38, R40 ;  /* 0x000000260848723c */ /* 0x000fe20000001828 */
[----:B------:R-:W-:Y:S07]  /*3eb0*/  LDSM.16.M88.4 R40, [R180+0x2000] ;  /* 0x00200000b428783b */ /* 0x000fee0000000200 */
[----:B------:R-:W-:Y:S08]  /*3ec0*/  HMMA.16816.F32 R80, R4, R14, R80 ;  /* 0x0000000e0450723c */ /* 0x000ff00000001850 */
[C---:B------:R-:W-:Y:S08]  /*3ed0*/  HMMA.16816.F32 R36, R8.reuse, R32, R64 ;  /* 0x000000200824723c */ /* 0x040ff00000001840 */
[C---:B------:R-:W-:Y:S01]  /*3ee0*/  HMMA.16816.F32 R32, R8.reuse, R34, R44 ;  /* 0x000000220820723c */ /* 0x040fe2000000182c */
[----:B------:R-:W-:Y:S07]  /*3ef0*/  LDSM.16.M88.4 R44, [R180+0x1c00] ;  /* 0x001c0000b42c783b */ /* 0x000fee0000000200 */
[C---:B------:R-:W-:Y:S08]  /*3f00*/  HMMA.16816.F32 R4, R8.reuse, R12, R68 ;  /* 0x0000000c0804723c */ /* 0x040ff00000001844 */
        /* <DEDUP_REMOVED lines=19> */
[----:B------:R-:W5:Y:S01]  /*4040*/  LDSM.16.M88.4 R8, [R184+0x4000] ;  /* 0x00400000b808783b */ /* 0x000f620000000200 */
[----:B------:R-:W-:Y:S01]  /*4050*/  ISETP.GT.AND P0, PT, R21, R242, PT ;  /* 0x000000f21500720c */ /* 0x000fe20003f04270 */
[----:B------:R-:W-:-:S05]  /*4060*/  DEPBAR.LE SB0, 0x0 ;  /* 0x000080000000791a */ /* 0x000fca0000000000 */
        /* <DEDUP_REMOVED lines=11> */
[----:B------:R-:W-:Y:S01]  /*4120*/  HMMA.16816.F32 R16, R16, R42, R80 ;  /* 0x0000002a1010723c */ /* 0x000fe20000001850 */
[----:B------:R-:W-:Y:S07]  /*4130*/  BSSY B0, `(.L_x_501) ;  /* 0x0000031000007945 */ /* 0x000fee0003800000 */
[C---:B----4-:R-:W-:Y:S08]  /*4140*/  HMMA.16816.F32 R76, R4.reuse, R36, R76 ;  /* 0x00000024044c723c */ /* 0x050ff0000000184c */
[----:B------:R-:W-:Y:S08]  /*4150*/  HMMA.16816.F32 R72, R4, R38, R72 ;  /* 0x000000260448723c */ /* 0x000ff00000001848 */
[C---:B-----5:R-:W-:Y:S08]  /*4160*/  HMMA.16816.F32 R52, R8.reuse, R36, R52 ;  /* 0x000000240834723c */ /* 0x060ff00000001834 */
        /* <DEDUP_REMOVED lines=14> */
[----:B------:R-:W-:Y:S02]  /*4250*/  ISETP.GE.AND P0, PT, R6, 0x21, PT ;  /* 0x000000210600780c */ /* 0x000fe40003f06270 */
[----:B------:R-:W-:-:S05]  /*4260*/  SHF.R.S32.HI R2, RZ, 0x1f, R0 ;  /* 0x0000001fff027819 */ /* 0x000fca0000011400 */
[----:B------:R-:W-:-:S04]  /*4270*/  IMAD R2, R2, c[0x0][0x1e0], RZ ;  /* 0x0000780002027a24 */ /* 0x000fc800078e02ff */
[----:B------:R-:W-:Y:S02]  /*4280*/  IMAD R7, R0, c[0x0][0x1e4], R2 ;  /* 0x0000790000077a24 */ /* 0x000fe400078e0202 */
[----:B------:R-:W-:Y:S02]  /*4290*/  @P0 IMAD.MOV.U32 R4, RZ, RZ, c[0x0][0x1e0] ;  /* 0x00007800ff040624 */ /* 0x000fe400078e00ff */
[----:B------:R-:W-:Y:S02]  /*42a0*/  @P0 IMAD.MOV.U32 R3, RZ, RZ, 0x5 ;  /* 0x00000005ff030424 */ /* 0x000fe400078e00ff */
[----:B------:R-:W-:-:S03]  /*42b0*/  @P0 IMAD.SHL.U32 R2, R4, 0x20, RZ ;  /* 0x0000002004020824 */ /* 0x000fc600078e00ff */
[----:B------:R-:W-:Y:S01]  /*42c0*/  @P0 SHF.L.U64.HI R3, R4, R3, c[0x0][0x1e4] ;  /* 0x0000790004030619 */ /* 0x000fe20000010203 */
[----:B------:R-:W-:-:S04]  /*42d0*/  IMAD.WIDE.U32 R4, R0, c[0x0][0x1e0], RZ ;  /* 0x0000780000047a25 */ /* 0x000fc800078e00ff */
[----:B------:R-:W-:Y:S02]  /*42e0*/  IMAD.IADD R0, R5, 0x1, R7 ;  /* 0x0000000105007824 */ /* 0x000fe400078e0207 */
[----:B------:R-:W-:-:S04]  /*42f0*/  @P0 IMAD.WIDE.U32 R2, R4, 0x30, R2 ;  /* 0x0000003004020825 */ /* 0x000fc800078e0002 */
[----:B------:R-:W-:Y:S01]  /*4300*/  @P0 IMAD R5, R0, 0x30, RZ ;  /* 0x0000003000050824 */ /* 0x000fe200078e02ff */
[----:B------:R-:W-:-:S04]  /*4310*/  @P0 IADD3 R7, P1, R236, R2, RZ ;  /* 0x00000002ec070210 */ /* 0x000fc80007f3e0ff */
[----:B------:R-:W-:Y:S02]  /*4320*/  @P0 IADD3.X R8, R238, R5, R3, P1, !PT ;  /* 0x00000005ee080210 */ /* 0x000fe40000ffe403 */
[----:B------:R-:W-:-:S13]  /*4330*/  ISETP.GE.AND P1, PT, R6, 0x1, PT ;  /* 0x000000010600780c */ /* 0x000fda0003f26270 */
[----:B------:R-:W-:-:S04]  /*4340*/  @P1 IMAD.WIDE.U32 R2, R4, 0x30, R122 ;  /* 0x0000003004021825 */ /* 0x000fc800078e007a */
[----:B------:R-:W-:Y:S01]  /*4350*/  @P1 IMAD R0, R0, 0x30, RZ ;  /* 0x0000003000001824 */ /* 0x000fe200078e02ff */
[----:B------:R-:W-:-:S03]  /*4360*/  @P1 LEA R4, P2, R2, c[0x0][0x1c8], 0x1 ;  /* 0x0000720002041a11 */ /* 0x000fc600078408ff */
[----:B------:R-:W-:-:S05]  /*4370*/  @P1 IMAD.IADD R0, R3, 0x1, R0 ;  /* 0x0000000103001824 */ /* 0x000fca00078e0200 */
[----:B------:R-:W-:Y:S02]  /*4380*/  @P1 LEA.HI.X R5, R2, c[0x0][0x1cc], R0, 0x1, P2 ;  /* 0x0000730002051a11 */ /* 0x000fe400010f0c00 */
[----:B------:R-:W-:-:S03]  /*4390*/  @P0 LEA R2, P2, R7, c[0x0][0x1c8], 0x1 ;  /* 0x0000720007020a11 */ /* 0x000fc600078408ff */
[----:B------:R-:W-:Y:S01]  /*43a0*/  @!PT LDS RZ, [RZ] ;  /* 0x00000000fffff984 */ /* 0x000fe20000000800 */
[----:B------:R-:W-:Y:S01]  /*43b0*/  @!PT LDS RZ, [RZ] ;  /* 0x00000000fffff984 */ /* 0x000fe20000000800 */
[----:B------:R-:W-:Y:S01]  /*43c0*/  @!PT LDS RZ, [RZ] ;  /* 0x00000000fffff984 */ /* 0x000fe20000000800 */
[----:B------:R1:W-:Y:S01]  /*43d0*/  @P1 LDGSTS.E.BYPASS.LTC128B.128 [R195+0x3c80], [R4.64], !P4 ;  /* 0x03c8000004c31fae */ /* 0x0003e2000e101d46 */
[----:B------:R-:W-:-:S03]  /*43e0*/  @P0 LEA.HI.X R3, R7, c[0x0][0x1cc], R8, 0x1, P2 ;  /* 0x0000730007030a11 */ /* 0x000fc600010f0c08 */
[----:B------:R1:W-:Y:S04]  /*43f0*/  @P1 LDGSTS.E.BYPASS.LTC128B.128 [R195+0x4880], [R4.64+0x40], !P6 ;  /* 0x0488004004c31fae */ /* 0x0003e8000f101d46 */
[----:B------:R1:W-:Y:S04]  /*4400*/  @P1 LDGSTS.E.BYPASS.LTC128B.128 [R195+0x5480], [R4.64+0x80], !P5 ;  /* 0x0548008004c31fae */ /* 0x0003e8000e901d46 */
[----:B------:R1:W-:Y:S04]  /*4410*/  @P0 LDGSTS.E.BYPASS.LTC128B.128 [R195+0x4480], [R2.64], !P4 ;  /* 0x0448000002c30fae */ /* 0x0003e8000e101d46 */
[----:B------:R1:W-:Y:S04]  /*4420*/  @P0 LDGSTS.E.BYPASS.LTC128B.128 [R195+0x5080], [R2.64+0x40], !P6 ;  /* 0x0508004002c30fae */ /* 0x0003e8000f101d46 */
[----:B------:R1:W-:Y:S02]  /*4430*/  @P0 LDGSTS.E.BYPASS.LTC128B.128 [R195+0x5c80], [R2.64+0x80], !P5 ;  /* 0x05c8008002c30fae */ /* 0x0003e4000e901d46 */
.L_x_502:
[----:B-1----:R-:W-:Y:S05]  /*4440*/  BSYNC B0 ;  /* 0x0000000000007941 */ /* 0x002fea0003800000 */
.L_x_501:
[----:B------:R-:W2:Y:S01]  /*4450*/  LDL R0, [R1+0x38] ;  /* 0x0000380001007983 */ /* 0x000ea20000100800 */
[----:B------:R-:W-:-:S03]  /*4460*/  IMAD.MOV.U32 R245, RZ, RZ, c[0x0][0x2c4] ;  /* 0x0000b100fff57624 */ /* 0x000fc600078e00ff */
[----:B------:R-:W2:Y:S01]  /*4470*/  LDL R244, [R1+0x10] ;  /* 0x0000100001f47983 */ /* 0x000ea20000100800 */
[----:B------:R-:W-:Y:S01]  /*4480*/  IMAD.MOV.U32 R243, RZ, RZ, c[0x0][0x32c] ;  /* 0x0000cb00fff37624 */ /* 0x000fe200078e00ff */
[----:B------:R-:W-:Y:S01]  /*4490*/  ISETP.NE.AND P0, PT, R245, 0x1, PT ;  /* 0x00000001f500780c */ /* 0x000fe20003f05270 */
[----:B------:R-:W-:Y:S01]  /*44a0*/  ULDC UR4, c[0x0][0x324] ;  /* 0x0000c90000047ab9 */ /* 0x000fe20000000800 */
[--C-:B------:R-:W-:Y:S01]  /*44b0*/  IMAD.IADD R9, R120, 0x1, -R235.reuse ;  /* 0x0000000178097824 */ /* 0x100fe200078e0aeb */
[----:B------:R-:W-:Y:S01]  /*44c0*/  ULOP3.LUT UR4, URZ, UR4, URZ, 0x33, !UPT ;  /* 0x000000043f047292 */ /* 0x000fe2000f8e333f */
[----:B------:R-:W-:Y:S01]  /*44d0*/  ISETP.GE.AND P1, PT, R243, 0x1, PT ;  /* 0x00000001f300780c */ /* 0x000fe20003f26270 */
[----:B------:R-:W0:Y:S01]  /*44e0*/  LDGDEPBAR ;  /* 0x00000000000079af */ /* 0x000e220000000000 */
[----:B------:R-:W-:Y:S02]  /*44f0*/  IMAD.IADD R10, R20, 0x1, -R235 ;  /* 0x00000001140a7824 */ /* 0x000fe400078e0aeb */
[----:B--2---:R-:W-:-:S05]  /*4500*/  IMAD.IADD R0, R0, 0x1, R244 ;  /* 0x0000000100007824 */ /* 0x004fca00078e02f4 */
[----:B------:R-:W-:-:S04]  /*4510*/  @P0 IMAD.HI.U32 R2, R0, c[0x0][0x2c8], RZ ;  /* 0x0000b20000020a27 */ /* 0x000fc800078e00ff */
[----:B------:R-:W-:Y:S01]  /*4520*/  IMAD.MOV.U32 R6, RZ, RZ, R0 ;  /* 0x000000ffff067224 */ /* 0x000fe200078e0000 */
[----:B------:R-:W-:Y:S02]  /*4530*/  @P0 SHF.R.U32.HI R6, RZ, c[0x0][0x2cc], R2 ;  /* 0x0000b300ff060a19 */ /* 0x000fe40000011602 */
[----:B------:R-:W-:-:S03]  /*4540*/  IADD3 R0, -R235, 0x1, R120 ;  /* 0x00000001eb007810 */ /* 0x000fc60007ffe178 */
[----:B------:R-:W1:Y:S01]  /*4550*/  SHFL.IDX PT, R3, R6, RZ, 0x1c1f ;  /* 0x001c1fff06037589 */ /* 0x000e6200000e0000 */
[----:B------:R-:W-:-:S04]  /*4560*/  IADD3 R0, R0, -R218, RZ ;  /* 0x800000da00007210 */ /* 0x000fc80007ffe0ff */
[C---:B------:R-:W-:Y:S02]  /*4570*/  IADD3 R7, R0.reuse, c[0x0][0x328], RZ ;  /* 0x0000ca0000077a10 */ /* 0x040fe40007ffe0ff */
[----:B------:R-:W-:Y:S02]  /*4580*/  IADD3 R8, R0, UR4, RZ ;  /* 0x0000000400087c10 */ /* 0x000fe4000fffe0ff */
[-C--:B-1----:R-:W-:Y:S02]  /*4590*/  IADD3 R2, R7, R3.reuse, RZ ;  /* 0x0000000307027210 */ /* 0x082fe40007ffe0ff */
[----:B------:R-:W-:Y:S02]  /*45a0*/  IADD3 R0, R8, R3, RZ ;  /* 0x0000000308007210 */ /* 0x000fe40007ffe0ff */
[----:B------:R-:W-:Y:S01]  /*45b0*/  IMNMX R2, R9, R2, PT ;  /* 0x0000000209027217 */ /* 0x000fe20003800200 */
[----:B------:R-:W-:Y:S05]  /*45c0*/  @!P1 BRA `(.L_x_503) ;  /* 0x0000014000009947 */ /* 0x000fea0003800000 */
[----:B------:R-:W-:Y:S01]  /*45d0*/  IADD3 R3, -R218, R219, R3 ;  /* 0x000000dbda037210 */ /* 0x000fe20007ffe103 */
[----:B------:R-:W-:Y:S03]  /*45e0*/  BSSY B0, `(.L_x_504) ;  /* 0x000000e000007945 */ /* 0x000fe60003800000 */
        /* <DEDUP_REMOVED lines=9> */
.L_x_505:
[----:B------:R-:W-:-:S04]  /*4680*/  MOV R4, c[0x0][0x32c] ;  /* 0x0000cb0000047a02 */ /* 0x000fc80000000f00 */
[----:B------:R-:W-:-:S13]  /*4690*/  ISETP.NE.AND P0, PT, R4, 0x1, PT ;  /* 0x000000010400780c */ /* 0x000fda0003f05270 */
[----:B------:R-:W-:-:S05]  /*46a0*/  @P0 IMAD.HI.U32 R4, R3, c[0x0][0x330], RZ ;  /* 0x0000cc0003040a27 */ /* 0x000fca00078e00ff */
[----:B------:R-:W-:Y:S02]  /*46b0*/  @P0 SHF.R.U32.HI R3, RZ, c[0x0][0x334], R4 ;  /* 0x0000cd00ff030a19 */ /* 0x000fe40000011604 */
.L_x_506:
[----:B------:R-:W-:Y:S05]  /*46c0*/  BSYNC B0 ;  /* 0x0000000000007941 */ /* 0x000fea0003800000 */
.L_x_504:
[----:B------:R-:W-:-:S05]  /*46d0*/  IMAD R3, R3, c[0x0][0x32c], R10 ;  /* 0x0000cb0003037a24 */ /* 0x000fca00078e020a */
[----:B------:R-:W-:Y:S02]  /*46e0*/  IADD3 R4, R3, c[0x0][0x32c], RZ ;  /* 0x0000cb0003047a10 */ /* 0x000fe40007ffe0ff */
[----:B------:R-:W-:Y:S02]  /*46f0*/  IMNMX R0, R0, R3, !PT ;  /* 0x0000000300007217 */ /* 0x000fe40007800200 */
[----:B------:R-:W-:Y:S02]  /*4700*/  IMNMX R2, R2, R4, PT ;  /* 0x0000000402027217 */ /* 0x000fe40003800200 */
.L_x_503:
[----:B------:R-:W1:Y:S02]  /*4710*/  SHFL.IDX PT, R5, R6, 0x1, 0x1c1f ;  /* 0x003c1f0006057f89 */ /* 0x000e6400000e0000 */
[----:B-1----:R-:W-:Y:S01]  /*4720*/  IMAD.IADD R4, R7, 0x1, R5 ;  /* 0x0000000107047824 */ /* 0x002fe200078e0205 */
[----:B------:R-:W-:-:S04]  /*4730*/  IADD3 R3, R8, R5, RZ ;  /* 0x0000000508037210 */ /* 0x000fc80007ffe0ff */
        /* <DEDUP_REMOVED lines=13> */
.L_x_509:
[----:B------:R-:W-:-:S04]  /*4810*/  MOV R11, c[0x0][0x32c] ;  /* 0x0000cb00000b7a02 */ /* 0x000fc80000000f00 */
[----:B------:R-:W-:-:S13]  /*4820*/  ISETP.NE.AND P0, PT, R11, 0x1, PT ;  /* 0x000000010b00780c */ /* 0x000fda0003f05270 */
[----:B------:R-:W-:-:S05]  /*4830*/  @P0 IMAD.HI.U32 R11, R5, c[0x0][0x330], RZ ;  /* 0x0000cc00050b0a27 */ /* 0x000fca00078e00ff */
[----:B------:R-:W-:Y:S02]  /*4840*/  @P0 SHF.R.U32.HI R5, RZ, c[0x0][0x334], R11 ;  /* 0x0000cd00ff050a19 */ /* 0x000fe4000001160b */
.L_x_510:
[----:B------:R-:W-:Y:S05]  /*4850*/  BSYNC B0 ;  /* 0x0000000000007941 */ /* 0x000fea0003800000 */
.L_x_508:
[----:B------:R-:W-:-:S05]  /*4860*/  IMAD R5, R5, c[0x0][0x32c], R10 ;  /* 0x0000cb0005057a24 */ /* 0x000fca00078e020a */
[----:B------:R-:W-:Y:S02]  /*4870*/  IADD3 R11, R5, c[0x0][0x32c], RZ ;  /* 0x0000cb00050b7a10 */ /* 0x000fe40007ffe0ff */
[----:B------:R-:W-:Y:S02]  /*4880*/  IMNMX R3, R3, R5, !PT ;  /* 0x0000000503037217 */ /* 0x000fe40007800200 */
[----:B------:R-:W-:Y:S02]  /*4890*/  IMNMX R4, R4, R11, PT ;  /* 0x0000000b04047217 */ /* 0x000fe40003800200 */
.L_x_507:
[C---:B------:R-:W-:Y:S01]  /*48a0*/  ISETP.GE.AND P0, PT, R20.reuse, 0x2, PT ;  /* 0x000000021400780c */ /* 0x040fe20003f06270 */
[----:B------:R-:W1:Y:S01]  /*48b0*/  SHFL.IDX PT, R5, R6, 0x2, 0x1c1f ;  /* 0x005c1f0006057f89 */ /* 0x000e6200000e0000 */
[----:B------:R-:W-:Y:S02]  /*48c0*/  ISETP.GE.AND P1, PT, R20, 0x9, PT ;  /* 0x000000091400780c */ /* 0x000fe40003f26270 */
[----:B------:R-:W-:Y:S02]  /*48d0*/  P2R R15, PR, RZ, 0x1 ;  /* 0x00000001ff0f7803 */ /* 0x000fe40000000000 */
[----:B------:R-:W-:-:S02]  /*48e0*/  ISETP.GT.AND P0, PT, R0, 0x1, !P0 ;  /* 0x000000010000780c */ /* 0x000fc40004704270 */
[----:B------:R-:W-:Y:S02]  /*48f0*/  P2R R14, PR, RZ, 0x2 ;  /* 0x00000002ff0e7803 */ /* 0x000fe40000000000 */
[----:B------:R-:W-:Y:S02]  /*4900*/  ISETP.LT.OR P0, PT, R2, 0x2, P0 ;  /* 0x000000020200780c */ /* 0x000fe40000701670 */
[----:B------:R-:W-:Y:S02]  /*4910*/  ISETP.GE.AND P6, PT, R20, 0x11, PT ;  /* 0x000000111400780c */ /* 0x000fe40003fc6270 */
[----:B------:R-:W-:Y:S02]  /*4920*/  FSEL R19, R53, -INF , !P0 ;  /* 0xff80000035137808 */ /* 0x000fe40004000000 */
[----:B------:R-:W-:Y:S02]  /*4930*/  ISETP.GT.AND P0, PT, R0, 0x8, !P1 ;  /* 0x000000080000780c */ /* 0x000fe40004f04270 */
[----:B------:R-:W-:-:S02]  /*4940*/  ISETP.GE.AND P1, PT, R20, 0xa, PT ;  /* 0x0000000a1400780c */ /* 0x000fc40003f26270 */
[----:B------:R-:W-:Y:S02]  /*4950*/  ISETP.LT.OR P0, PT, R2, 0x9, P0 ;  /* 0x000000090200780c */ /* 0x000fe40000701670 */
[----:B------:R-:W-:Y:S02]  /*4960*/  ISETP.GE.AND P5, PT, R20, 0x12, PT ;  /* 0x000000121400780c */ /* 0x000fe40003fa6270 */
[----:B------:R-:W-:Y:S02]  /*4970*/  FSEL R21, R48, -INF , !P0 ;  /* 0xff80000030157808 */ /* 0x000fe40004000000 */
[----:B------:R-:W-:Y:S02]  /*4980*/  ISETP.GT.AND P0, PT, R0, 0x9, !P1 ;  /* 0x000000090000780c */ /* 0x000fe40004f04270 */
[----:B------:R-:W-:Y:S02]  /*4990*/  ISETP.GE.AND P4, PT, R20, 0x19, PT ;  /* 0x000000191400780c */ /* 0x000fe40003f86270 */
[----:B------:R-:W-:-:S02]  /*49a0*/  ISETP.LT.OR P0, PT, R2, 0xa, P0 ;  /* 0x0000000a0200780c */ /* 0x000fc40000701670 */
[----:B------:R-:W-:Y:S02]  /*49b0*/  ISETP.GE.AND P3, PT, R20, 0x1a, PT ;  /* 0x0000001a1400780c */ /* 0x000fe40003f66270 */
[----:B------:R-:W-:Y:S02]  /*49c0*/  FSEL R22, R49, -INF , !P0 ;  /* 0xff80000031167808 */ /* 0x000fe40004000000 */
[----:B------:R-:W-:Y:S02]  /*49d0*/  ISETP.GT.AND P0, PT, R0, 0x10, !P6 ;  /* 0x000000100000780c */ /* 0x000fe40007704270 */
[----:B------:R-:W-:Y:S02]  /*49e0*/  ISETP.GE.AND P2, PT, R20, 0x21, PT ;  /* 0x000000211400780c */ /* 0x000fe40003f46270 */
[----:B------:R-:W-:Y:S02]  /*49f0*/  ISETP.LT.OR P0, PT, R2, 0x11, P0 ;  /* 0x000000110200780c */ /* 0x000fe40000701670 */
[----:B------:R-:W-:-:S02]  /*4a00*/  P2R R13, PR, RZ, 0x2 ;  /* 0x00000002ff0d7803 */ /* 0x000fc40000000000 */
[----:B------:R-:W-:Y:S02]  /*4a10*/  FSEL R23, R28, -INF , !P0 ;  /* 0xff8000001c177808 */ /* 0x000fe40004000000 */
[----:B------:R-:W-:Y:S02]  /*4a20*/  ISETP.GT.AND P0, PT, R0, 0x11, !P5 ;  /* 0x000000110000780c */ /* 0x000fe40006f04270 */
[----:B------:R-:W-:Y:S02]  /*4a30*/  ISETP.GE.AND P1, PT, R20, 0x22, PT ;  /* 0x000000221400780c */ /* 0x000fe40003f26270 */
        /* <DEDUP_REMOVED lines=14> */
[----:B------:R-:W-:-:S04]  /*4b20*/  ISETP.GE.AND P0, PT, R20, 0x29, PT ;  /* 0x000000291400780c */ /* 0x000fc80003f06270 */
[----:B------:R-:W-:Y:S02]  /*4b30*/  P2R R12, PR, RZ, 0x1 ;  /* 0x00000001ff0c7803 */ /* 0x000fe40000000000 */
[----:B------:R-:W-:-:S04]  /*4b40*/  ISETP.GT.AND P0, PT, R0, 0x28, !P0 ;  /* 0x000000280000780c */ /* 0x000fc80004704270 */
[----:B------:R-:W-:-:S04]  /*4b50*/  ISETP.LT.OR P0, PT, R2, 0x29, P0 ;  /* 0x000000290200780c */ /* 0x000fc80000701670 */
[----:B------:R-:W-:Y:S02]  /*4b60*/  FSEL R124, R36, -INF , !P0 ;  /* 0xff800000247c7808 */ /* 0x000fe40004000000 */
[----:B------:R-:W-:-:S04]  /*4b70*/  ISETP.GE.AND P0, PT, R20, 0x1, PT ;  /* 0x000000011400780c */ /* 0x000fc80003f06270 */
[----:B------:R-:W-:Y:S02]  /*4b80*/  P2R R17, PR, RZ, 0x1 ;  /* 0x00000001ff117803 */ /* 0x000fe40000000000 */
[----:B------:R-:W-:-:S04]  /*4b90*/  ISETP.GT.AND P0, PT, R0, RZ, !P0 ;  /* 0x000000ff0000720c */ /* 0x000fc80004704270 */
[----:B------:R-:W-:-:S04]  /*4ba0*/  ISETP.LT.OR P0, PT, R2, 0x1, P0 ;  /* 0x000000010200780c */ /* 0x000fc80000701670 */
[----:B------:R-:W-:Y:S02]  /*4bb0*/  FSEL R18, R52, -INF , !P0 ;  /* 0xff80000034127808 */ /* 0x000fe40004000000 */
[----:B------:R-:W-:-:S04]  /*4bc0*/  ISETP.GE.AND P0, PT, R20, 0x2a, PT ;  /* 0x0000002a1400780c */ /* 0x000fc80003f06270 */
[----:B------:R-:W-:Y:S02]  /*4bd0*/  P2R R11, PR, RZ, 0x1 ;  /* 0x00000001ff0b7803 */ /* 0x000fe40000000000 */
[----:B------:R-:W-:Y:S01]  /*4be0*/  ISETP.GT.AND P0, PT, R0, 0x29, !P0 ;  /* 0x000000290000780c */ /* 0x000fe20004704270 */
[----:B-1----:R-:W-:-:S03]  /*4bf0*/  IMAD.IADD R0, R8, 0x1, R5 ;  /* 0x0000000108007824 */ /* 0x002fc600078e0205 */
[----:B------:R-:W-:Y:S01]  /*4c00*/  ISETP.LT.OR P0, PT, R2, 0x2a, P0 ;  /* 0x0000002a0200780c */ /* 0x000fe20000701670 */
[----:B------:R-:W-:-:S03]  /*4c10*/  IMAD.IADD R2, R7, 0x1, R5 ;  /* 0x0000000107027824 */ /* 0x000fc600078e0205 */
[----:B------:R-:W-:Y:S02]  /*4c20*/  FSEL R119, R37, -INF , !P0 ;  /* 0xff80000025777808 */ /* 0x000fe40004000000 */
[----:B------:R-:W-:Y:S02]  /*4c30*/  ISETP.GE.AND P0, PT, R243, 0x1, PT ;  /* 0x00000001f300780c */ /* 0x000fe40003f06270 */
[----:B------:R-:W-:-:S11]  /*4c40*/  IMNMX R2, R9, R2, PT ;  /* 0x0000000209027217 */ /* 0x000fd60003800200 */
        /* <DEDUP_REMOVED lines=12> */
.L_x_513:
[----:B------:R-:W-:-:S04]  /*4d10*/  MOV R16, c[0x0][0x32c] ;  /* 0x0000cb0000107a02 */ /* 0x000fc80000000f00 */
[----:B------:R-:W-:-:S13]  /*4d20*/  ISETP.NE.AND P0, PT, R16, 0x1, PT ;  /* 0x000000011000780c */ /* 0x000fda0003f05270 */
[----:B------:R-:W-:-:S05]  /*4d30*/  @P0 IMAD.HI.U32 R16, R5, c[0x0][0x330], RZ ;  /* 0x0000cc0005100a27 */ /* 0x000fca00078e00ff */
[----:B------:R-:W-:Y:S02]  /*4d40*/  @P0 SHF.R.U32.HI R5, RZ, c[0x0][0x334], R16 ;  /* 0x0000cd00ff050a19 */ /* 0x000fe40000011610 */
.L_x_514:
[----:B------:R-:W-:Y:S05]  /*4d50*/  BSYNC B0 ;  /* 0x0000000000007941 */ /* 0x000fea0003800000 */
.L_x_512:
[----:B------:R-:W-:-:S05]  /*4d60*/  IMAD R5, R5, c[0x0][0x32c], R10 ;  /* 0x0000cb0005057a24 */ /* 0x000fca00078e020a */
[----:B------:R-:W-:Y:S02]  /*4d70*/  IADD3 R16, R5, c[0x0][0x32c], RZ ;  /* 0x0000cb0005107a10 */ /* 0x000fe40007ffe0ff */
[----:B------:R-:W-:Y:S02]  /*4d80*/  IMNMX R0, R0, R5, !PT ;  /* 0x0000000500007217 */ /* 0x000fe40007800200 */
[----:B------:R-:W-:Y:S02]  /*4d90*/  IMNMX R2, R2, R16, PT ;  /* 0x0000001002027217 */ /* 0x000fe40003800200 */
.L_x_511:
[----:B------:R-:W-:Y:S02]  /*4da0*/  ISETP.NE.AND P0, PT, R14, RZ, PT ;  /* 0x000000ff0e00720c */ /* 0x000fe40003f05270 */
[----:B------:R-:W-:Y:S02]  /*4db0*/  P2R R5, PR, RZ, 0x40 ;  /* 0x00000040ff057803 */ /* 0x000fe40000000000 */
        /* <DEDUP_REMOVED lines=33> */
[----:B------:R-:W-:-:S04]  /*4fd0*/  ISETP.NE.AND P0, PT, R12, RZ, PT ;  /* 0x000000ff0c00720c */ /* 0x000fc80003f05270 */
[----:B------:R-:W-:-:S04]  /*4fe0*/  ISETP.GT.AND P0, PT, R3, 0x28, !P0 ;  /* 0x000000280300780c */ /* 0x000fc80004704270 */
[----:B------:R-:W-:-:S04]  /*4ff0*/  ISETP.LT.OR P0, PT, R4, 0x29, P0 ;  /* 0x000000290400780c */ /* 0x000fc80000701670 */
[----:B------:R-:W-:Y:S02]  /*5000*/  FSEL R116, R38, -INF , !P0 ;  /* 0xff80000026747808 */ /* 0x000fe40004000000 */
[----:B------:R-:W-:-:S04]  /*5010*/  ISETP.NE.AND P0, PT, R11, RZ, PT ;  /* 0x000000ff0b00720c */ /* 0x000fc80003f05270 */
[----:B------:R-:W-:Y:S02]  /*5020*/  ISETP.GT.AND P0, PT, R3, 0x29, !P0 ;  /* 0x000000290300780c */ /* 0x000fe40004704270 */
[----:B------:R-:W1:Y:S02]  /*5030*/  SHFL.IDX PT, R3, R6, 0x3, 0x1c1f ;  /* 0x007c1f0006037f89 */ /* 0x000e6400000e0000 */
        /* <DEDUP_REMOVED lines=60> */
.L_x_517:
[----:B------:R-:W-:-:S04]  /*5400*/  MOV R4, c[0x0][0x32c] ;  /* 0x0000cb0000047a02 */ /* 0x000fc80000000f00 */
[----:B------:R-:W-:-:S13]  /*5410*/  ISETP.NE.AND P0, PT, R4, 0x1, PT ;  /* 0x000000010400780c */ /* 0x000fda0003f05270 */
[----:B------:R-:W-:-:S05]  /*5420*/  @P0 IMAD.HI.U32 R4, R3, c[0x0][0x330], RZ ;  /* 0x0000cc0003040a27 */ /* 0x000fca00078e00ff */
[----:B------:R-:W-:Y:S02]  /*5430*/  @P0 SHF.R.U32.HI R3, RZ, c[0x0][0x334], R4 ;  /* 0x0000cd00ff030a19 */ /* 0x000fe40000011604 */
.L_x_518:
[----:B------:R-:W-:Y:S05]  /*5440*/  BSYNC B0 ;  /* 0x0000000000007941 */ /* 0x000fea0003800000 */
.L_x_516:
[----:B------:R-:W-:-:S05]  /*5450*/  IMAD R3, R3, c[0x0][0x32c], R10 ;  /* 0x0000cb0003037a24 */ /* 0x000fca00078e020a */
[----:B------:R-:W-:Y:S02]  /*5460*/  IADD3 R4, R3, c[0x0][0x32c], RZ ;  /* 0x0000cb0003047a10 */ /* 0x000fe40007ffe0ff */
[----:B------:R-:W-:Y:S02]  /*5470*/  IMNMX R0, R0, R3, !PT ;  /* 0x0000000300007217 */ /* 0x000fe40007800200 */
[----:B------:R-:W-:Y:S02]  /*5480*/  IMNMX R2, R2, R4, PT ;  /* 0x0000000402027217 */ /* 0x000fe40003800200 */
.L_x_515:
[----:B------:R-:W-:Y:S01]  /*5490*/  ISETP.NE.AND P0, PT, R14, RZ, PT ;  /* 0x000000ff0e00720c */ /* 0x000fe20003f05270 */
[----:B------:R-:W-:Y:S01]  /*54a0*/  LDSM.16.MT88.4 R44, [R181] ;  /* 0x00000000b52c783b */ /* 0x000fe20000004200 */
[----:B------:R-:W-:Y:S02]  /*54b0*/  FMNMX.FTZ R3, R18, R19, !PT ;  /* 0x0000001312037209 */ /* 0x000fe40007810000 */
[----:B------:R-:W-:Y:S01]  /*54c0*/  ISETP.GT.AND P0, PT, R0, 0x8, !P0 ;  /* 0x000000080000780c */ /* 0x000fe20004704270 */
[----:B------:R-:W-:Y:S01]  /*54d0*/  LDSM.16.MT88.4 R40, [R182] ;  /* 0x00000000b628783b */ /* 0x000fe20000004200 */
[----:B------:R-:W-:-:S02]  /*54e0*/  FMNMX.FTZ R3, R21, R3, !PT ;  /* 0x0000000315037209 */ /* 0x000fc40007810000 */
[----:B------:R-:W-:Y:S01]  /*54f0*/  ISETP.LT.OR P0, PT, R2, 0x9, P0 ;  /* 0x000000090200780c */ /* 0x000fe20000701670 */
[----:B------:R-:W-:Y:S01]  /*5500*/  LDSM.16.MT88.4 R52, [R181+0x400] ;  /* 0x00040000b534783b */ /* 0x000fe20000004200 */
[----:B------:R-:W-:Y:S02]  /*5510*/  FMNMX.FTZ R3, R22, R3, !PT ;  /* 0x0000000316037209 */ /* 0x000fe40007810000 */
[----:B------:R-:W-:Y:S01]  /*5520*/  FSEL R14, R74, -INF , !P0 ;  /* 0xff8000004a0e7808 */ /* 0x000fe20004000000 */
[----:B------:R-:W-:Y:S01]  /*5530*/  LDSM.16.MT88.4 R152, [R181+0x800] ;  /* 0x00080000b598783b */ /* 0x000fe20000004200 */
[----:B------:R-:W-:Y:S02]  /*5540*/  ISETP.NE.AND P0, PT, R13, RZ, PT ;  /* 0x000000ff0d00720c */ /* 0x000fe40003f05270 */
[----:B------:R-:W-:Y:S02]  /*5550*/  FMNMX.FTZ R3, R23, R3, !PT ;  /* 0x0000000317037209 */ /* 0x000fe40007810000 */
[----:B------:R-:W-:-:S02]  /*5560*/  ISETP.GT.AND P0, PT, R0, 0x9, !P0 ;  /* 0x000000090000780c */ /* 0x000fc40004704270 */
[----:B------:R-:W-:Y:S02]  /*5570*/  FMNMX.FTZ R3, R24, R3, !PT ;  /* 0x0000000318037209 */ /* 0x000fe40007810000 */
[----:B------:R-:W-:Y:S02]  /*5580*/  ISETP.LT.OR P0, PT, R2, 0xa, P0 ;  /* 0x0000000a0200780c */ /* 0x000fe40000701670 */
[----:B------:R-:W-:Y:S02]  /*5590*/  FMNMX.FTZ R3, R26, R3, !PT ;  /* 0x000000031a037209 */ /* 0x000fe40007810000 */
[----:B------:R-:W-:Y:S02]  /*55a0*/  FSEL R10, R75, -INF , !P0 ;  /* 0xff8000004b0a7808 */ /* 0x000fe40004000000 */
[----:B------:R-:W-:Y:S02]  /*55b0*/  ISETP.GT.AND P0, PT, R0, 0x10, !P6 ;  /* 0x000000100000780c */ /* 0x000fe40007704270 */
[----:B------:R-:W-:-:S02]  /*55c0*/  FMNMX.FTZ R3, R29, R3, !PT ;  /* 0x000000031d037209 */ /* 0x000fc40007810000 */
[----:B------:R-:W-:Y:S02]  /*55d0*/  ISETP.LT.OR P0, PT, R2, 0x11, P0 ;  /* 0x000000110200780c */ /* 0x000fe40000701670 */
[----:B------:R-:W-:Y:S02]  /*55e0*/  FMNMX.FTZ R3, R126, R3, !PT ;  /* 0x000000037e037209 */ /* 0x000fe40007810000 */
[----:B------:R-:W-:Y:S02]  /*55f0*/  FSEL R50, R70, -INF , !P0 ;  /* 0xff80000046327808 */ /* 0x000fe40004000000 */
[----:B------:R-:W-:Y:S02]  /*5600*/  ISETP.GT.AND P0, PT, R0, 0x11, !P5 ;  /* 0x000000110000780c */ /* 0x000fe40006f04270 */
[----:B------:R-:W-:Y:S02]  /*5610*/  FMNMX.FTZ R3, R125, R3, !PT ;  /* 0x000000037d037209 */ /* 0x000fe40007810000 */
[----:B------:R-:W-:-:S02]  /*5620*/  ISETP.LT.OR P0, PT, R2, 0x12, P0 ;  /* 0x000000120200780c */ /* 0x000fc40000701670 */
[----:B------:R-:W-:Y:S02]  /*5630*/  FMNMX.FTZ R3, R124, R3, !PT ;  /* 0x000000037c037209 */ /* 0x000fe40007810000 */
[----:B------:R-:W-:Y:S02]  /*5640*/  FSEL R49, R71, -INF , !P0 ;  /* 0xff80000047317808 */ /* 0x000fe40004000000 */
[----:B------:R-:W-:Y:S02]  /*5650*/  FMNMX.FTZ R3, R119, R3, !PT ;  /* 0x0000000377037209 */ /* 0x000fe40007810000 */
[----:B------:R-:W-:Y:S02]  /*5660*/  ISETP.GT.AND P0, PT, R0, 0x18, !P4 ;  /* 0x000000180000780c */ /* 0x000fe40006704270 */
[----:B------:R-:W-:Y:S01]  /*5670*/  ISETP.NE.AND P4, PT, R15, RZ, PT ;  /* 0x000000ff0f00720c */ /* 0x000fe20003f85270 */
[----:B------:R-:W1:Y:S01]  /*5680*/  SHFL.BFLY PT, R4, R3, 0x2, 0x1f ;  /* 0x0c401f0003047f89 */ /* 0x000e6200000e0000 */
[----:B------:R-:W-:-:S02]  /*5690*/  ISETP.LT.OR P0, PT, R2, 0x19, P0 ;  /* 0x000000190200780c */ /* 0x000fc40000701670 */
[----:B------:R-:W-:Y:S02]  /*56a0*/  ISETP.NE.AND P5, PT, R17, RZ, PT ;  /* 0x000000ff1100720c */ /* 0x000fe40003fa5270 */
[----:B------:R-:W-:Y:S02]  /*56b0*/  FSEL R68, R66, -INF , !P0 ;  /* 0xff80000042447808 */ /* 0x000fe40004000000 */
[----:B------:R-:W-:Y:S02]  /*56c0*/  ISETP.GT.AND P0, PT, R0, 0x19, !P3 ;  /* 0x000000190000780c */ /* 0x000fe40005f04270 */
[----:B------:R-:W-:Y:S02]  /*56d0*/  ISETP.NE.AND P6, PT, R12, RZ, PT ;  /* 0x000000ff0c00720c */ /* 0x000fe40003fc5270 */
[----:B------:R-:W-:-:S04]  /*56e0*/  ISETP.LT.OR P0, PT, R2, 0x1a, P0 ;  /* 0x0000001a0200780c */ /* 0x000fc80000701670 */
[----:B------:R-:W-:Y:S02]  /*56f0*/  FSEL R69, R67, -INF , !P0 ;  /* 0xff80000043457808 */ /* 0x000fe40004000000 */
[----:B------:R-:W-:Y:S01]  /*5700*/  ISETP.GT.AND P0, PT, R0, 0x20, !P2 ;  /* 0x000000200000780c */ /* 0x000fe20005704270 */
[----:B------:R-:W-:Y:S03]  /*5710*/  LDSM.16.MT88.4 R64, [R182+0xc00] ;  /* 0x000c0000b640783b */ /* 0x000fe60000004200 */
[----:B------:R-:W-:Y:S02]  /*5720*/  ISETP.LT.OR P0, PT, R2, 0x21, P0 ;  /* 0x000000210200780c */ /* 0x000fe40000701670 */
[----:B-1----:R-:W-:Y:S02]  /*5730*/  FMNMX.FTZ R3, R3, R4, !PT ;  /* 0x0000000403037209 */ /* 0x002fe40007810000 */
[----:B------:R-:W-:-:S02]  /*5740*/  FSEL R109, R62, -INF , !P0 ;  /* 0xff8000003e6d7808 */ /* 0x000fc40004000000 */
[----:B------:R-:W-:Y:S01]  /*5750*/  ISETP.GT.AND P0, PT, R0, 0x21, !P1 ;  /* 0x000000210000780c */ /* 0x000fe20004f04270 */
[----:B------:R-:W1:Y:S03]  /*5760*/  SHFL.BFLY PT, R4, R3, 0x1, 0x1f ;  /* 0x0c201f0003047f89 */ /* 0x000e6600000e0000 */
[----:B------:R-:W-:-:S04]  /*5770*/  ISETP.LT.OR P0, PT, R2, 0x22, P0 ;  /* 0x000000220200780c */ /* 0x000fc80000701670 */
[----:B------:R-:W-:Y:S02]  /*5780*/  FSEL R110, R63, -INF , !P0 ;  /* 0xff8000003f6e7808 */ /* 0x000fe40004000000 */
[----:B------:R-:W-:Y:S01]  /*5790*/  ISETP.GT.AND P0, PT, R0, 0x1, !P4 ;  /* 0x000000010000780c */ /* 0x000fe20006704270 */
[----:B------:R-:W-:Y:S03]  /*57a0*/  LDSM.16.MT88.4 R60, [R181+0x1800] ;  /* 0x00180000b53c783b */ /* 0x000fe60000004200 */
[----:B------:R-:W-:-:S04]  /*57b0*/  ISETP.LT.OR P0, PT, R2, 0x2, P0 ;  /* 0x000000020200780c */ /* 0x000fc80000701670 */
[----:B------:R-:W-:Y:S02]  /*57c0*/  FSEL R9, R79, -INF , !P0 ;  /* 0xff8000004f097808 */ /* 0x000fe40004000000 */
[----:B------:R-:W-:-:S04]  /*57d0*/  ISETP.GT.AND P0, PT, R0, RZ, !P5 ;  /* 0x000000ff0000720c */ /* 0x000fc80006f04270 */
[----:B------:R-:W-:Y:S02]  /*57e0*/  ISETP.LT.OR P0, PT, R2, 0x1, P0 ;  /* 0x000000010200780c */ /* 0x000fe40000701670 */
[----:B-1----:R-:W-:Y:S02]  /*57f0*/  FMNMX.FTZ R138, R3, R4, !PT ;  /* 0x00000004038a7209 */ /* 0x002fe40007810000 */
[----:B------:R-:W-:Y:S02]  /*5800*/  FSEL R8, R78, -INF , !P0 ;  /* 0xff8000004e087808 */ /* 0x000fe40004000000 */
[----:B------:R-:W-:Y:S01]  /*5810*/  ISETP.GT.AND P0, PT, R0, 0x28, !P6 ;  /* 0x000000280000780c */ /* 0x000fe20007704270 */
[----:B------:R-:W-:Y:S01]  /*5820*/  FMUL.FTZ R3, R138, c[0x0][0x2d0] ;  /* 0x0000b4008a037a20 */ /* 0x000fe20000410000 */
[----:B------:R-:W-:Y:S02]  /*5830*/  FMNMX.FTZ R6, R8, R9, !PT ;  /* 0x0000000908067209 */ /* 0x000fe40007810000 */
[----:B------:R-:W-:-:S02]  /*5840*/  ISETP.LT.OR P0, PT, R2, 0x29, P0 ;  /* 0x000000290200780c */ /* 0x000fc40000701670 */
[----:B------:R-:W-:Y:S02]  /*5850*/  FMNMX.FTZ R6, R14, R6, !PT ;  /* 0x000000060e067209 */ /* 0x000fe40007810000 */
[----:B------:R-:W-:Y:S02]  /*5860*/  FSEL R108, R58, -INF , !P0 ;  /* 0xff8000003a6c7808 */ /* 0x000fe40004000000 */
[----:B------:R-:W-:Y:S02]  /*5870*/  FSETP.NEU.FTZ.AND P0, PT, R138, -INF , PT ;  /* 0xff8000008a00780b */ /* 0x000fe40003f1d000 */
[----:B------:R-:W-:Y:S02]  /*5880*/  FMNMX.FTZ R6, R10, R6, !PT ;  /* 0x000000060a067209 */ /* 0x000fe40007810000 */
[----:B------:R-:W-:Y:S02]  /*5890*/  FSEL R20, R3, RZ, P0 ;  /* 0x000000ff03147208 */ /* 0x000fe40000000000 */
[----:B------:R-:W-:-:S02]  /*58a0*/  FMNMX.FTZ R3, R16, R25, !PT ;  /* 0x0000001910037209 */ /* 0x000fc40007810000 */
[----:B------:R-:W-:Y:S01]  /*58b0*/  FMNMX.FTZ R6, R50, R6, !PT ;  /* 0x0000000632067209 */ /* 0x000fe20007810000 */
[----:B------:R-:W-:Y:S01]  /*58c0*/  FFMA.FTZ R5, R18, c[0x0][0x2d0], -R20 ;  /* 0x0000b40012057a23 */ /* 0x000fe20000010814 */
[----:B------:R-:W-:Y:S02]  /*58d0*/  FMNMX.FTZ R3, R27, R3, !PT ;  /* 0x000000031b037209 */ /* 0x000fe40007810000 */
[----:B------:R-:W-:Y:S01]  /*58e0*/  FMNMX.FTZ R6, R49, R6, !PT ;  /* 0x0000000631067209 */ /* 0x000fe20007810000 */
[----:B------:R1:W-:Y:S01]  /*58f0*/  MUFU.EX2 R234, R5 ;  /* 0x0000000500ea7308 */ /* 0x0003e20000000800 */
[----:B------:R-:W-:Y:S02]  /*5900*/  FMNMX.FTZ R3, R28, R3, !PT ;  /* 0x000000031c037209 */ /* 0x000fe40007810000 */
[----:B------:R-:W-:Y:S02]  /*5910*/  FMNMX.FTZ R6, R68, R6, !PT ;  /* 0x0000000644067209 */ /* 0x000fe40007810000 */
[----:B------:R-:W-:-:S02]  /*5920*/  FMNMX.FTZ R3, R30, R3, !PT ;  /* 0x000000031e037209 */ /* 0x000fc40007810000 */
[----:B------:R-:W-:Y:S02]  /*5930*/  ISETP.NE.AND P6, PT, R11, RZ, PT ;  /* 0x000000ff0b00720c */ /* 0x000fe40003fc5270 */
[----:B------:R-:W-:-:S04]  /*5940*/  FMNMX.FTZ R3, R31, R3, !PT ;  /* 0x000000031f037209 */ /* 0x000fc80007810000 */
[----:B------:R-:W-:Y:S01]  /*5950*/  FMNMX.FTZ R3, R33, R3, !PT ;  /* 0x0000000321037209 */ /* 0x000fe20007810000 */
[----:B-1----:R-:W-:-:S03]  /*5960*/  FFMA.FTZ R5, R19, c[0x0][0x2d0], -R20 ;  /* 0x0000b40013057a23 */ /* 0x002fc60000010814 */
[----:B------:R-:W-:Y:S01]  /*5970*/  FMNMX.FTZ R3, R35, R3, !PT ;  /* 0x0000000323037209 */ /* 0x000fe20007810000 */
[----:B------:R1:W-:Y:S03]  /*5980*/  MUFU.EX2 R231, R5 ;  /* 0x0000000500e77308 */ /* 0x0003e60000000800 */
[----:B------:R-:W-:-:S04]  /*5990*/  FMNMX.FTZ R3, R118, R3, !PT ;  /* 0x0000000376037209 */ /* 0x000fc80007810000 */
[----:B------:R-:W-:-:S04]  /*59a0*/  FMNMX.FTZ R3, R117, R3, !PT ;  /* 0x0000000375037209 */ /* 0x000fc80007810000 */
[----:B------:R-:W-:-:S04]  /*59b0*/  FMNMX.FTZ R3, R116, R3, !PT ;  /* 0x0000000374037209 */ /* 0x000fc80007810000 */
[----:B------:R-:W-:Y:S01]  /*59c0*/  FMNMX.FTZ R3, R115, R3, !PT ;  /* 0x0000000373037209 */ /* 0x000fe20007810000 */
[----:B-1----:R-:W-:-:S04]  /*59d0*/  FFMA.FTZ R5, R21, c[0x0][0x2d0], -R20 ;  /* 0x0000b40015057a23 */ /* 0x002fc80000010814 */
[----:B------:R-:W1:Y:S01]  /*59e0*/  SHFL.BFLY PT, R4, R3, 0x2, 0x1f ;  /* 0x0c401f0003047f89 */ /* 0x000e6200000e0000 */
[----:B------:R2:W-:Y:S02]  /*59f0*/  MUFU.EX2 R230, R5 ;  /* 0x0000000500e67308 */ /* 0x0005e40000000800 */
[----:B--2---:R-:W-:-:S06]  /*5a00*/  FFMA.FTZ R5, R22, c[0x0][0x2d0], -R20 ;  /* 0x0000b40016057a23 */ /* 0x004fcc0000010814 */
[----:B------:R2:W3:Y:S01]  /*5a10*/  MUFU.EX2 R229, R5 ;  /* 0x0000000500e57308 */ /* 0x0004e20000000800 */
[----:B-1----:R-:W-:-:S05]  /*5a20*/  FMNMX.FTZ R3, R3, R4, !PT ;  /* 0x0000000403037209 */ /* 0x002fca0007810000 */
[----:B------:R-:W1:Y:S01]  /*5a30*/  SHFL.BFLY PT, R4, R3, 0x1, 0x1f ;  /* 0x0c201f0003047f89 */ /* 0x000e6200000e0000 */
[----:B--2---:R-:W-:Y:S01]  /*5a40*/  FFMA.FTZ R5, R23, c[0x0][0x2d0], -R20 ;  /* 0x0000b40017057a23 */ /* 0x004fe20000010814 */
[----:B---3--:R-:W-:-:S03]  /*5a50*/  F2FP.PACK_AB R18, R229, R230 ;  /* 0x000000e6e512723e */ /* 0x008fc600000000ff */
[----:B------:R2:W-:Y:S01]  /*5a60*/  MUFU.EX2 R233, R5 ;  /* 0x0000000500e97308 */ /* 0x0005e20000000800 */
[----:B-1----:R-:W-:Y:S02]  /*5a70*/  FMNMX.FTZ R137, R3, R4, !PT ;  /* 0x0000000403897209 */ /* 0x002fe40007810000 */
[----:B------:R-:W-:Y:S02]  /*5a80*/  FMNMX.FTZ R4, R32, R34, !PT ;  /* 0x0000002220047209 */ /* 0x000fe40007810000 */
[C---:B------:R-:W-:Y:S01]  /*5a90*/  FSETP.NEU.FTZ.AND P0, PT, R137.reuse, -INF , PT ;  /* 0xff8000008900780b */ /* 0x040fe20003f1d000 */
[----:B--2---:R-:W-:Y:S01]  /*5aa0*/  FFMA.FTZ R5, R24, c[0x0][0x2d0], -R20 ;  /* 0x0000b40018057a23 */ /* 0x004fe20000010814 */
[----:B------:R-:W-:Y:S01]  /*5ab0*/  FMNMX.FTZ R4, R36, R4, !PT ;  /* 0x0000000424047209 */ /* 0x000fe20007810000 */
[----:B------:R-:W-:Y:S02]  /*5ac0*/  FMUL.FTZ R3, R137, c[0x0][0x2d0] ;  /* 0x0000b40089037a20 */ /* 0x000fe40000410000 */
[----:B------:R1:W-:Y:S01]  /*5ad0*/  MUFU.EX2 R232, R5 ;  /* 0x0000000500e87308 */ /* 0x0003e20000000800 */
[----:B------:R-:W-:-:S02]  /*5ae0*/  FMNMX.FTZ R4, R37, R4, !PT ;  /* 0x0000000425047209 */ /* 0x000fc40007810000 */
[----:B------:R-:W-:Y:S02]  /*5af0*/  FSEL R3, R3, RZ, P0 ;  /* 0x000000ff03037208 */ /* 0x000fe40000000000 */
[----:B------:R-:W-:Y:S02]  /*5b00*/  FMNMX.FTZ R4, R38, R4, !PT ;  /* 0x0000000426047209 */ /* 0x000fe40007810000 */
[----:B------:R-:W-:Y:S02]  /*5b10*/  ISETP.GT.AND P0, PT, R0, 0x29, !P6 ;  /* 0x000000290000780c */ /* 0x000fe40007704270 */
[----:B------:R-:W-:Y:S02]  /*5b20*/  FMNMX.FTZ R4, R39, R4, !PT ;  /* 0x0000000427047209 */ /* 0x000fe40007810000 */
[----:B------:R-:W-:Y:S02]  /*5b30*/  ISETP.LT.OR P0, PT, R2, 0x2a, P0 ;  /* 0x0000002a0200780c */ /* 0x000fe40000701670 */
[----:B------:R-:W-:-:S02]  /*5b40*/  FMNMX.FTZ R4, R48, R4, !PT ;  /* 0x0000000430047209 */ /* 0x000fc40007810000 */
[----:B------:R-:W-:Y:S01]  /*5b50*/  FSEL R21, R59, -INF , !P0 ;  /* 0xff8000003b157808 */ /* 0x000fe20004000000 */
[----:B-1----:R-:W-:Y:S01]  /*5b60*/  FFMA.FTZ R5, R26, c[0x0][0x2d0], -R20 ;  /* 0x0000b4001a057a23 */ /* 0x002fe20000010814 */
[----:B------:R-:W-:Y:S01]  /*5b70*/  FMNMX.FTZ R4, R51, R4, !PT ;  /* 0x0000000433047209 */ /* 0x000fe20007810000 */
[----:B------:R-:W-:Y:S01]  /*5b80*/  LDSM.16.MT88.4 R56, [R181+0xc00] ;  /* 0x000c0000b538783b */ /* 0x000fe20000004200 */
[----:B------:R-:W-:Y:S01]  /*5b90*/  ISETP.NE.AND P6, PT, R245, 0x1, PT ;  /* 0x00000001f500780c */ /* 0x000fe20003fc5270 */
[----:B------:R1:W-:Y:S01]  /*5ba0*/  MUFU.EX2 R239, R5 ;  /* 0x0000000500ef7308 */ /* 0x0003e20000000800 */
[----:B------:R-:W-:-:S04]  /*5bb0*/  FMNMX.FTZ R4, R114, R4, !PT ;  /* 0x0000000472047209 */ /* 0x000fc80007810000 */
[----:B------:R-:W-:-:S04]  /*5bc0*/  FMNMX.FTZ R4, R113, R4, !PT ;  /* 0x0000000471047209 */ /* 0x000fc80007810000 */
[----:B------:R-:W-:-:S04]  /*5bd0*/  FMNMX.FTZ R4, R112, R4, !PT ;  /* 0x0000000470047209 */ /* 0x000fc80007810000 */
[----:B------:R-:W-:Y:S02]  /*5be0*/  FMNMX.FTZ R4, R111, R4, !PT ;  /* 0x000000046f047209 */ /* 0x000fe40007810000 */
[----:B-1----:R-:W-:Y:S01]  /*5bf0*/  FMNMX.FTZ R5, R69, R6, !PT ;  /* 0x0000000645057209 */ /* 0x002fe20007810000 */
[----:B------:R-:W-:Y:S02]  /*5c00*/  FFMA.FTZ R6, R29, c[0x0][0x2d0], -R20 ;  /* 0x0000b4001d067a23 */ /* 0x000fe40000010814 */
[----:B------:R-:W1:Y:S01]  /*5c10*/  SHFL.BFLY PT, R7, R4, 0x2, 0x1f ;  /* 0x0c401f0004077f89 */ /* 0x000e6200000e0000 */
[----:B------:R-:W-:Y:S01]  /*5c20*/  FMNMX.FTZ R0, R109, R5, !PT ;  /* 0x000000056d007209 */ /* 0x000fe20007810000 */
[----:B------:R-:W-:Y:S03]  /*5c30*/  MUFU.EX2 R241, R6 ;  /* 0x0000000600f17308 */ /* 0x000fe60000000800 */
[----:B------:R-:W-:Y:S01]  /*5c40*/  FMNMX.FTZ R2, R110, R0, !PT ;  /* 0x000000006e027209 */ /* 0x000fe20007810000 */
[----:B------:R-:W-:Y:S01]  /*5c50*/  FFMA.FTZ R0, R16, c[0x0][0x2d0], -R3 ;  /* 0x0000b40010007a23 */ /* 0x000fe20000010803 */
[----:B------:R-:W-:-:S02]  /*5c60*/  F2FP.PACK_AB R16, R231, R234 ;  /* 0x000000eae710723e */ /* 0x000fc400000000ff */
[----:B------:R-:W-:Y:S01]  /*5c70*/  FMNMX.FTZ R2, R108, R2, !PT ;  /* 0x000000026c027209 */ /* 0x000fe20007810000 */
[----:B------:R1:W-:Y:S03]  /*5c80*/  MUFU.EX2 R224, R0 ;  /* 0x0000000000e07308 */ /* 0x0003e60000000800 */
[----:B------:R-:W-:-:S05]  /*5c90*/  FMNMX.FTZ R2, R21, R2, !PT ;  /* 0x0000000215027209 */ /* 0x000fca0007810000 */
[----:B------:R-:W-:Y:S01]  /*5ca0*/  SHFL.BFLY PT, R5, R2, 0x2, 0x1f ;  /* 0x0c401f0002057f89 */ /* 0x000fe200000e0000 */
[----:B-1----:R-:W-:Y:S01]  /*5cb0*/  FMNMX.FTZ R0, R4, R7, !PT ;  /* 0x0000000704007209 */ /* 0x002fe20007810000 */
[----:B------:R-:W-:-:S04]  /*5cc0*/  FFMA.FTZ R4, R25, c[0x0][0x2d0], -R3 ;  /* 0x0000b40019047a23 */ /* 0x000fc80000010803 */
[----:B------:R-:W1:Y:S01]  /*5cd0*/  SHFL.BFLY PT, R6, R0, 0x1, 0x1f ;  /* 0x0c201f0000067f89 */ /* 0x000e6200000e0000 */
[----:B------:R2:W3:Y:S02]  /*5ce0*/  MUFU.EX2 R216, R4 ;  /* 0x0000000400d87308 */ /* 0x0004e40000000800 */
[----:B--2---:R-:W-:Y:S01]  /*5cf0*/  FFMA.FTZ R4, R27, c[0x0][0x2d0], -R3 ;  /* 0x0000b4001b047a23 */ /* 0x004fe20000010803 */
[----:B---3--:R-:W-:Y:S01]  /*5d00*/  F2FP.PACK_AB R17, R216, R224 ;  /* 0x000000e0d811723e */ /* 0x008fe200000000ff */
[----:B------:R-:W-:Y:S04]  /*5d10*/  LDSM.16.MT88.4 R24, [R182+0x1800] ;  /* 0x00180000b618783b */ /* 0x000fe80000004200 */
[----:B------:R2:W-:Y:S01]  /*5d20*/  MUFU.EX2 R217, R4 ;  /* 0x0000000400d97308 */ /* 0x0005e20000000800 */
[----:B-1----:R-:W-:-:S02]  /*5d30*/  FMNMX.FTZ R136, R0, R6, !PT ;  /* 0x0000000600887209 */ /* 0x002fc40007810000 */
[----:B------:R-:W-:Y:S02]  /*5d40*/  FMNMX.FTZ R0, R2, R5, !PT ;  /* 0x0000000502007209 */ /* 0x000fe40007810000 */
[C---:B------:R-:W-:Y:S01]  /*5d50*/  FSETP.NEU.FTZ.AND P0, PT, R136.reuse, -INF , PT ;  /* 0xff8000008800780b */ /* 0x040fe20003f1d000 */
[----:B------:R-:W-:Y:S02]  /*5d60*/  FMUL.FTZ R2, R136, c[0x0][0x2d0] ;  /* 0x0000b40088027a20 */ /* 0x000fe40000410000 */
[----:B------:R-:W1:Y:S03]  /*5d70*/  SHFL.BFLY PT, R5, R0, 0x1, 0x1f ;  /* 0x0c201f0000057f89 */ /* 0x000e6600000e0000 */
[----:B------:R-:W-:Y:S01]  /*5d80*/  FSEL R2, R2, RZ, P0 ;  /* 0x000000ff02027208 */ /* 0x000fe20000000000 */
[----:B--2---:R-:W-:-:S04]  /*5d90*/  FFMA.FTZ R4, R28, c[0x0][0x2d0], -R3 ;  /* 0x0000b4001c047a23 */ /* 0x004fc80000010803 */
[----:B------:R-:W2:Y:S01]  /*5da0*/  MUFU.EX2 R223, R4 ;  /* 0x0000000400df7308 */ /* 0x000ea20000000800 */
[----:B-1----:R-:W-:Y:S01]  /*5db0*/  FMNMX.FTZ R134, R0, R5, !PT ;  /* 0x0000000500867209 */ /* 0x002fe20007810000 */
[----:B------:R-:W-:Y:S01]  /*5dc0*/  FFMA.FTZ R0, R37, c[0x0][0x2d0], -R2 ;  /* 0x0000b40025007a23 */ /* 0x000fe20000010802 */
[----:B--2---:R-:W-:Y:S01]  /*5dd0*/  F2FP.PACK_AB R19, R223, R217 ;  /* 0x000000d9df13723e */ /* 0x004fe200000000ff */
[----:B------:R-:W-:Y:S01]  /*5de0*/  FFMA.FTZ R4, R30, c[0x0][0x2d0], -R3 ;  /* 0x0000b4001e047a23 */ /* 0x000fe20000010803 */
[----:B------:R-:W-:-:S03]  /*5df0*/  FSETP.NEU.FTZ.AND P0, PT, R134, -INF , PT ;  /* 0xff8000008600780b */ /* 0x000fc60003f1d000 */
[----:B------:R1:W-:Y:S01]  /*5e00*/  MUFU.EX2 R213, R0 ;  /* 0x0000000000d57308 */ /* 0x0003e20000000800 */
[----:B------:R-:W-:Y:S01]  /*5e10*/  FFMA.FTZ R5, R51, c[0x0][0x2d0], -R2 ;  /* 0x0000b40033057a23 */ /* 0x000fe20000010802 */
[C---:B------:R-:W-:Y:S06]  /*5e20*/  HMMA.16816.F32 R96, R16.reuse, R56, RZ ;  /* 0x000000381060723c */ /* 0x040fec00000018ff */
[----:B------:R2:W-:Y:S02]  /*5e30*/  MUFU.EX2 R225, R4 ;  /* 0x0000000400e17308 */ /* 0x0005e40000000800 */
[----:B------:R-:W-:Y:S01]  /*5e40*/  HMMA.16816.F32 R92, R16, R64, RZ ;  /* 0x00000040105c723c */ /* 0x000fe200000018ff */
[----:B-1----:R-:W-:-:S05]  /*5e50*/  FMUL.FTZ R0, R134, c[0x0][0x2d0] ;  /* 0x0000b40086007a20 */ /* 0x002fca0000410000 */
[----:B------:R-:W-:Y:S02]  /*5e60*/  MUFU.EX2 R215, R5 ;  /* 0x0000000500d77308 */ /* 0x000fe40000000800 */
[C---:B------:R-:W-:Y:S01]  /*5e70*/  HMMA.16816.F32 R88, R16.reuse, R60, RZ ;  /* 0x0000003c1058723c */ /* 0x040fe200000018ff */
[----:B------:R-:W-:Y:S01]  /*5e80*/  FSEL R0, R0, RZ, P0 ;  /* 0x000000ff00007208 */ /* 0x000fe20000000000 */
[--C-:B--2---:R-:W-:Y:S02]  /*5e90*/  FFMA.FTZ R4, R31, c[0x0][0x2d0], -R3.reuse ;  /* 0x0000b4001f047a23 */ /* 0x104fe40000010803 */
[----:B------:R-:W1:Y:S02]  /*5ea0*/  LDSM.16.MT88.4 R28, [R181+0x1000] ;  /* 0x00100000b51c783b */ /* 0x000e640000004200 */
[----:B------:R2:W-:Y:S02]  /*5eb0*/  MUFU.EX2 R227, R4 ;  /* 0x0000000400e37308 */ /* 0x0005e40000000800 */
[C---:B------:R-:W-:Y:S08]  /*5ec0*/  HMMA.16816.F32 R104, R16.reuse, R44, RZ ;  /* 0x0000002c1068723c */ /* 0x040ff000000018ff */
[----:B------:R-:W-:Y:S01]  /*5ed0*/  HMMA.16816.F32 R100, R16, R40, RZ ;  /* 0x000000281064723c */ /* 0x000fe200000018ff */
[----:B--2---:R-:W-:-:S04]  /*5ee0*/  FFMA.FTZ R4, R33, c[0x0][0x2d0], -R3 ;  /* 0x0000b40021047a23 */ /* 0x004fc80000010803 */
[----:B------:R2:W-:Y:S02]  /*5ef0*/  MUFU.EX2 R226, R4 ;  /* 0x0000000400e27308 */ /* 0x0005e40000000800 */
[----:B--2---:R-:W-:-:S06]  /*5f00*/  FFMA.FTZ R4, R35, c[0x0][0x2d0], -R3 ;  /* 0x0000b40023047a23 */ /* 0x004fcc0000010803 */
[----:B------:R2:W3:Y:S02]  /*5f10*/  MUFU.EX2 R228, R4 ;  /* 0x0000000400e47308 */ /* 0x0004e40000000800 */
[----:B--2---:R-:W-:Y:S01]  /*5f20*/  FFMA.FTZ R4, R32, c[0x0][0x2d0], -R2 ;  /* 0x0000b40020047a23 */ /* 0x004fe20000010802 */
[----:B---3--:R-:W-:-:S05]  /*5f30*/  F2FP.PACK_AB R11, R228, R226 ;  /* 0x000000e2e40b723e */ /* 0x008fca00000000ff */
[----:B------:R2:W-:Y:S02]  /*5f40*/  MUFU.EX2 R210, R4 ;  /* 0x0000000400d27308 */ /* 0x0005e40000000800 */
[--C-:B--2---:R-:W-:Y:S02]  /*5f50*/  FFMA.FTZ R4, R34, c[0x0][0x2d0], -R2.reuse ;  /* 0x0000b40022047a23 */ /* 0x104fe40000010802 */
[----:B------:R-:W2:Y:S04]  /*5f60*/  LDSM.16.MT88.4 R32, [R182+0x400] ;  /* 0x00040000b620783b */ /* 0x000ea80000004200 */
[----:B------:R3:W4:Y:S02]  /*5f70*/  MUFU.EX2 R208, R4 ;  /* 0x0000000400d07308 */ /* 0x0007240000000800 */
[----:B---3--:R-:W-:Y:S01]  /*5f80*/  FFMA.FTZ R4, R36, c[0x0][0x2d0], -R2 ;  /* 0x0000b40024047a23 */ /* 0x008fe20000010802 */
[----:B----4-:R-:W-:-:S05]  /*5f90*/  F2FP.PACK_AB R12, R208, R210 ;  /* 0x000000d2d00c723e */ /* 0x010fca00000000ff */
[----:B------:R3:W4:Y:S02]  /*5fa0*/  MUFU.EX2 R209, R4 ;  /* 0x0000000400d17308 */ /* 0x0007240000000800 */
[----:B---3--:R-:W-:-:S06]  /*5fb0*/  FFMA.FTZ R4, R38, c[0x0][0x2d0], -R2 ;  /* 0x0000b40026047a23 */ /* 0x008fcc0000010802 */
[----:B------:R3:W-:Y:S02]  /*5fc0*/  MUFU.EX2 R214, R4 ;  /* 0x0000000400d67308 */ /* 0x0007e40000000800 */
[----:B---3--:R-:W-:Y:S01]  /*5fd0*/  FFMA.FTZ R4, R8, c[0x0][0x2d0], -R0 ;  /* 0x0000b40008047a23 */ /* 0x008fe20000010800 */
[----:B------:R-:W-:-:S05]  /*5fe0*/  F2FP.PACK_AB R8, R232, R233 ;  /* 0x000000e9e808723e */ /* 0x000fca00000000ff */
[----:B------:R3:W-:Y:S02]  /*5ff0*/  MUFU.EX2 R23, R4 ;  /* 0x0000000400177308 */ /* 0x0007e40000000800 */
[----:B---3--:R-:W-:Y:S01]  /*6000*/  FFMA.FTZ R4, R9, c[0x0][0x2d0], -R0 ;  /* 0x0000b40009047a23 */ /* 0x008fe20000010800 */
[----:B------:R-:W-:-:S05]  /*6010*/  F2FP.PACK_AB R9, R227, R225 ;  /* 0x000000e1e309723e */ /* 0x000fca00000000ff */
[----:B------:R3:W5:Y:S02]  /*6020*/  MUFU.EX2 R22, R4 ;  /* 0x0000000400167308 */ /* 0x0007640000000800 */
[----:B---3--:R-:W-:Y:S01]  /*6030*/  FFMA.FTZ R4, R14, c[0x0][0x2d0], -R0 ;  /* 0x0000b4000e047a23 */ /* 0x008fe20000010800 */
[----:B----4-:R-:W-:Y:S02]  /*6040*/  F2FP.PACK_AB R14, R213, R209 ;  /* 0x000000d1d50e723e */ /* 0x010fe400000000ff */
[----:B-----5:R-:W-:-:S03]  /*6050*/  F2FP.PACK_AB R13, R22, R23 ;  /* 0x00000017160d723e */ /* 0x020fc600000000ff */
[----:B------:R3:W-:Y:S02]  /*6060*/  MUFU.EX2 R207, R4 ;  /* 0x0000000400cf7308 */ /* 0x0007e40000000800 */
[----:B---3--:R-:W-:Y:S01]  /*6070*/  FFMA.FTZ R4, R10, c[0x0][0x2d0], -R0 ;  /* 0x0000b4000a047a23 */ /* 0x008fe20000010800 */
[----:B------:R-:W-:-:S05]  /*6080*/  F2FP.PACK_AB R10, R241, R239 ;  /* 0x000000eff10a723e */ /* 0x000fca00000000ff */
[----:B------:R3:W4:Y:S02]  /*6090*/  MUFU.EX2 R140, R4 ;  /* 0x00000004008c7308 */ /* 0x0007240000000800 */
[C---:B-1----:R-:W-:Y:S08]  /*60a0*/  HMMA.16816.F32 R164, R8.reuse, R28, R96 ;  /* 0x0000001c08a4723c */ /* 0x042ff00000001860 */
[C---:B------:R-:W-:Y:S01]  /*60b0*/  HMMA.16816.F32 R104, R8.reuse, R52, R104 ;  /* 0x000000340868723c */ /* 0x040fe20000001868 */
[--C-:B---3--:R-:W-:Y:S01]  /*60c0*/  FFMA.FTZ R4, R39, c[0x0][0x2d0], -R2.reuse ;  /* 0x0000b40027047a23 */ /* 0x108fe20000010802 */
[----:B----4-:R-:W-:Y:S01]  /*60d0*/  F2FP.PACK_AB R15, R140, R207 ;  /* 0x000000cf8c0f723e */ /* 0x010fe200000000ff */
[----:B------:R-:W1:Y:S02]  /*60e0*/  LDSM.16.MT88.4 R36, [R182+0x1000] ;  /* 0x00100000b624783b */ /* 0x000e640000004200 */
[----:B------:R3:W-:Y:S03]  /*60f0*/  MUFU.EX2 R211, R4 ;  /* 0x0000000400d37308 */ /* 0x0007e60000000800 */
[----:B--2---:R-:W-:Y:S08]  /*6100*/  HMMA.16816.F32 R100, R8, R32, R100 ;  /* 0x000000200864723c */ /* 0x004ff00000001864 */
[----:B------:R-:W-:Y:S01]  /*6110*/  HMMA.16816.F32 R84, R12, R44, RZ ;  /* 0x0000002c0c54723c */ /* 0x000fe200000018ff */
[----:B---3--:R-:W-:-:S07]  /*6120*/  FFMA.FTZ R4, R48, c[0x0][0x2d0], -R2 ;  /* 0x0000b40030047a23 */ /* 0x008fce0000010802 */
[C---:B------:R-:W-:Y:S01]  /*6130*/  HMMA.16816.F32 R80, R12.reuse, R40, RZ ;  /* 0x000000280c50723c */ /* 0x040fe200000018ff */
[----:B------:R2:W3:Y:S07]  /*6140*/  MUFU.EX2 R212, R4 ;  /* 0x0000000400d47308 */ /* 0x0004ee0000000800 */
[C---:B------:R-:W-:Y:S08]  /*6150*/  HMMA.16816.F32 R76, R12.reuse, R56, RZ ;  /* 0x000000380c4c723c */ /* 0x040ff000000018ff */
[----:B------:R-:W-:Y:S01]  /*6160*/  HMMA.16816.F32 R72, R12, R64, RZ ;  /* 0x000000400c48723c */ /* 0x000fe200000018ff */
[----:B--2---:R-:W-:Y:S01]  /*6170*/  FFMA.FTZ R4, R50, c[0x0][0x2d0], -R0 ;  /* 0x0000b40032047a23 */ /* 0x004fe20000010800 */
[----:B---3--:R-:W-:-:S03]  /*6180*/  F2FP.PACK_AB R6, R215, R212 ;  /* 0x000000d4d706723e */ /* 0x008fc600000000ff */
[----:B------:R2:W-:Y:S03]  /*6190*/  MUFU.EX2 R133, R4 ;  /* 0x0000000400857308 */ /* 0x0005e60000000800 */
[----:B-1----:R-:W-:Y:S08]  /*61a0*/  HMMA.16816.F32 R176, R8, R36, R92 ;  /* 0x0000002408b0723c */ /* 0x002ff0000000185c */
[----:B------:R-:W-:Y:S01]  /*61b0*/  HMMA.16816.F32 R96, R12, R62, RZ ;  /* 0x0000003e0c60723c */ /* 0x000fe200000018ff */
[----:B--2---:R-:W-:-:S07]  /*61c0*/  FFMA.FTZ R4, R49, c[0x0][0x2d0], -R0 ;  /* 0x0000b40031047a23 */ /* 0x004fce0000010800 */
[----:B------:R-:W-:Y:S01]  /*61d0*/  HMMA.16816.F32 R92, R12, R26, RZ ;  /* 0x0000001a0c5c723c */ /* 0x000fe200000018ff */
[----:B------:R-:W1:Y:S01]  /*61e0*/  LDSM.16.MT88.4 R48, [R181+0x1c00] ;  /* 0x001c0000b530783b */ /* 0x000e620000004200 */
[----:B------:R2:W3:Y:S02]  /*61f0*/  MUFU.EX2 R132, R4 ;  /* 0x0000000400847308 */ /* 0x0004e40000000800 */
[----:B--2---:R-:W-:Y:S01]  /*6200*/  FFMA.FTZ R4, R68, c[0x0][0x2d0], -R0 ;  /* 0x0000b40044047a23 */ /* 0x004fe20000010800 */
[----:B---3--:R-:W-:-:S05]  /*6210*/  F2FP.PACK_AB R5, R132, R133 ;  /* 0x000000858405723e */ /* 0x008fca00000000ff */
[----:B------:R2:W-:Y:S02]  /*6220*/  MUFU.EX2 R139, R4 ;  /* 0x00000004008b7308 */ /* 0x0005e40000000800 */
[----:B--2---:R-:W-:Y:S02]  /*6230*/  FFMA.FTZ R4, R69, c[0x0][0x2d0], -R0 ;  /* 0x0000b40045047a23 */ /* 0x004fe40000010800 */
[----:B------:R-:W-:Y:S04]  /*6240*/  HMMA.16816.F32 R68, R12, R60, RZ ;  /* 0x0000003c0c44723c */ /* 0x000fe800000018ff */
[----:B------:R2:W3:Y:S04]  /*6250*/  MUFU.EX2 R135, R4 ;  /* 0x0000000400877308 */ /* 0x0004e80000000800 */
[----:B-1----:R-:W-:Y:S08]  /*6260*/  HMMA.16816.F32 R172, R8, R48, R88 ;  /* 0x0000003008ac723c */ /* 0x002ff00000001858 */
[----:B------:R-:W-:Y:S01]  /*6270*/  HMMA.16816.F32 R88, R12, R66, RZ ;  /* 0x000000420c58723c */ /* 0x000fe200000018ff */
[----:B--2---:R-:W-:-:S02]  /*6280*/  F2FP.PACK_AB R4, R211, R214 ;  /* 0x000000d6d304723e */ /* 0x004fc400000000ff */
[----:B---3--:R-:W-:-:S05]  /*6290*/  F2FP.PACK_AB R7, R135, R139 ;  /* 0x0000008b8707723e */ /* 0x008fca00000000ff */
[----:B------:R-:W-:Y:S08]  /*62a0*/  HMMA.16816.F32 R64, R16, R66, RZ ;  /* 0x000000421040723c */ /* 0x000ff000000018ff */
[C---:B------:R-:W-:Y:S08]  /*62b0*/  HMMA.16816.F32 R148, R4.reuse, R52, R84 ;  /* 0x000000340494723c */ /* 0x040ff00000001854 */
[C---:B------:R-:W-:Y:S08]  /*62c0*/  HMMA.16816.F32 R120, R4.reuse, R32, R80 ;  /* 0x000000200478723c */ /* 0x040ff00000001850 */
[C---:B------:R-:W-:Y:S08]  /*62d0*/  HMMA.16816.F32 R160, R4.reuse, R28, R76 ;  /* 0x0000001c04a0723c */ /* 0x040ff0000000184c */
[----:B------:R-:W-:Y:S08]  /*62e0*/  HMMA.16816.F32 R200, R4, R36, R72 ;  /* 0x0000002404c8723c */ /* 0x000ff00000001848 */
[C---:B------:R-:W-:Y:S08]  /*62f0*/  HMMA.16816.F32 R72, R12.reuse, R24, RZ ;  /* 0x000000180c48723c */ /* 0x040ff000000018ff */
[C---:B------:R-:W-:Y:S08]  /*6300*/  HMMA.16816.F32 R76, R12.reuse, R46, RZ ;  /* 0x0000002e0c4c723c */ /* 0x040ff000000018ff */
[C---:B------:R-:W-:Y:S08]  /*6310*/  HMMA.16816.F32 R80, R12.reuse, R42, RZ ;  /* 0x0000002a0c50723c */ /* 0x040ff000000018ff */
[----:B------:R-:W-:Y:S01]  /*6320*/  HMMA.16816.F32 R84, R12, R58, RZ ;  /* 0x0000003a0c54723c */ /* 0x000fe200000018ff */
[----:B------:R-:W1:Y:S07]  /*6330*/  LDSM.16.MT88.4 R12, [R182+0x1c00] ;  /* 0x001c0000b60c783b */ /* 0x000e6e0000004200 */
[----:B------:R-:W-:Y:S08]  /*6340*/  HMMA.16816.F32 R196, R4, R48, R68 ;  /* 0x0000003004c4723c */ /* 0x000ff00000001844 */
[C---:B------:R-:W-:Y:S08]  /*6350*/  HMMA.16816.F32 R68, R16.reuse, R46, RZ ;  /* 0x0000002e1044723c */ /* 0x040ff000000018ff */
[C---:B------:R-:W-:Y:S08]  /*6360*/  HMMA.16816.F32 R44, R16.reuse, R42, RZ ;  /* 0x0000002a102c723c */ /* 0x040ff000000018ff */
[C---:B------:R-:W-:Y:S08]  /*6370*/  HMMA.16816.F32 R56, R16.reuse, R58, RZ ;  /* 0x0000003a1038723c */ /* 0x040ff000000018ff */
[C---:B------:R-:W-:Y:S08]  /*6380*/  HMMA.16816.F32 R60, R16.reuse, R62, RZ ;  /* 0x0000003e103c723c */ /* 0x040ff000000018ff */
[C---:B------:R-:W-:Y:S08]  /*6390*/  HMMA.16816.F32 R40, R16.reuse, R24, RZ ;  /* 0x000000181028723c */ /* 0x040ff000000018ff */
[----:B------:R-:W-:Y:S08]  /*63a0*/  HMMA.16816.F32 R16, R16, R26, RZ ;  /* 0x0000001a1010723c */ /* 0x000ff000000018ff */
[C---:B------:R-:W-:Y:S08]  /*63b0*/  HMMA.16816.F32 R68, R8.reuse, R54, R68 ;  /* 0x000000360844723c */ /* 0x040ff00000001844 */
[C---:B-1----:R-:W-:Y:S08]  /*63c0*/  HMMA.16816.F32 R128, R8.reuse, R12, R40 ;  /* 0x0000000c0880723c */ /* 0x042ff00000001828 */
[C---:B------:R-:W-:Y:S08]  /*63d0*/  HMMA.16816.F32 R44, R8.reuse, R34, R44 ;  /* 0x00000022082c723c */ /* 0x040ff0000000182c */
[C---:B------:R-:W-:Y:S08]  /*63e0*/  HMMA.16816.F32 R56, R8.reuse, R30, R56 ;  /* 0x0000001e0838723c */ /* 0x040ff00000001838 */
[C---:B------:R-:W-:Y:S08]  /*63f0*/  HMMA.16816.F32 R64, R8.reuse, R38, R64 ;  /* 0x000000260840723c */ /* 0x040ff00000001840 */
[C---:B------:R-:W-:Y:S01]  /*6400*/  HMMA.16816.F32 R40, R8.reuse, R50, R60 ;  /* 0x000000320828723c */ /* 0x040fe2000000183c */
[----:B------:R-:W-:Y:S07]  /*6410*/  LDSM.16.MT88.4 R60, [R182+0x1400] ;  /* 0x00140000b63c783b */ /* 0x000fee0000004200 */
[----:B------:R-:W-:Y:S07]  /*6420*/  HMMA.16816.F32 R24, R8, R14, R16 ;  /* 0x0000000e0818723c */ /* 0x000fee0000001810 */
[----:B------:R-:W-:Y:S01]  /*6430*/  FFMA.FTZ R8, R126, c[0x0][0x2d0], -R20 ;  /* 0x0000b4007e087a23 */ /* 0x000fe20000010814 */
[----:B------:R-:W-:Y:S01]  /*6440*/  HMMA.16816.F32 R88, R4, R38, R88 ;  /* 0x000000260458723c */ /* 0x000fe20000001858 */
[----:B------:R-:W-:-:S02]  /*6450*/  FADD.FTZ R11, R234, R231 ;  /* 0x000000e7ea0b7221 */ /* 0x000fc40000010000 */
[----:B------:R1:W-:Y:S02]  /*6460*/  MUFU.EX2 R143, R8 ;  /* 0x00000008008f7308 */ /* 0x0003e40000000800 */
[----:B------:R-:W-:-:S03]  /*6470*/  FADD.FTZ R11, R230, R11 ;  /* 0x0000000be60b7221 */ /* 0x000fc60000010000 */
[----:B------:R-:W-:Y:S01]  /*6480*/  HMMA.16816.F32 R168, R4, R12, R72 ;  /* 0x0000000c04a8723c */ /* 0x000fe20000001848 */
[----:B------:R-:W-:-:S04]  /*6490*/  FADD.FTZ R11, R229, R11 ;  /* 0x0000000be50b7221 */ /* 0x000fc80000010000 */
[----:B------:R-:W-:Y:S02]  /*64a0*/  FADD.FTZ R11, R233, R11 ;  /* 0x0000000be90b7221 */ /* 0x000fe40000010000 */
[----:B------:R-:W-:Y:S01]  /*64b0*/  FADD.FTZ R13, R224, R216 ;  /* 0x000000d8e00d7221 */ /* 0x000fe20000010000 */
[C---:B------:R-:W-:Y:S01]  /*64c0*/  HMMA.16816.F32 R52, R4.reuse, R54, R76 ;  /* 0x000000360434723c */ /* 0x040fe2000000184c */
[----:B------:R-:W-:Y:S01]  /*64d0*/  LDSM.16.MT88.4 R76, [R181+0x2000] ;  /* 0x00200000b54c783b */ /* 0x000fe20000004200 */
[----:B------:R-:W-:Y:S02]  /*64e0*/  FADD.FTZ R12, R210, R208 ;  /* 0x000000d0d20c7221 */ /* 0x000fe40000010000 */
[----:B-1----:R-:W-:Y:S02]  /*64f0*/  FFMA.FTZ R8, R125, c[0x0][0x2d0], -R20 ;  /* 0x0000b4007d087a23 */ /* 0x002fe40000010814 */
[----:B------:R-:W-:Y:S02]  /*6500*/  FADD.FTZ R13, R217, R13 ;  /* 0x0000000dd90d7221 */ /* 0x000fe40000010000 */
[----:B------:R1:W2:Y:S01]  /*6510*/  MUFU.EX2 R205, R8 ;  /* 0x0000000800cd7308 */ /* 0x0002a20000000800 */
        /* <DEDUP_REMOVED lines=8> */
[----:B-1----:R-:W-:-:S03]  /*65a0*/  FFMA.FTZ R8, R124, c[0x0][0x2d0], -R20 ;  /* 0x0000b4007c087a23 */ /* 0x002fc60000010814 */
[C---:B------:R-:W-:Y:S01]  /*65b0*/  HMMA.16816.F32 R48, R4.reuse, R50, R96 ;  /* 0x000000320430723c */ /* 0x040fe20000001860 */
[----:B------:R-:W-:Y:S01]  /*65c0*/  LDSM.16.MT88.4 R124, [R181+0x1400] ;  /* 0x00140000b57c783b */ /* 0x000fe20000004200 */
[----:B------:R1:W-:Y:S05]  /*65d0*/  MUFU.EX2 R206, R8 ;  /* 0x0000000800ce7308 */ /* 0x0003ea0000000800 */
[----:B--2---:R-:W-:Y:S01]  /*65e0*/  F2FP.PACK_AB R96, R205, R143 ;  /* 0x0000008fcd60723e */ /* 0x004fe200000000ff */
[----:B------:R-:W-:Y:S01]  /*65f0*/  HMMA.16816.F32 R16, R4, R14, R92 ;  /* 0x0000000e0410723c */ /* 0x000fe2000000185c */
[----:B------:R-:W2:Y:S01]  /*6600*/  LDSM.16.MT88.4 R4, [R182+0x2000] ;  /* 0x00200000b604783b */ /* 0x000ea20000004200 */
[----:B-1----:R-:W-:-:S04]  /*6610*/  FFMA.FTZ R8, R119, c[0x0][0x2d0], -R20 ;  /* 0x0000b40077087a23 */ /* 0x002fc80000010814 */
[----:B------:R1:W3:Y:S02]  /*6620*/  MUFU.EX2 R247, R8 ;  /* 0x0000000800f77308 */ /* 0x0002e40000000800 */
[----:B-1----:R-:W-:Y:S01]  /*6630*/  FFMA.FTZ R8, R118, c[0x0][0x2d0], -R3 ;  /* 0x0000b40076087a23 */ /* 0x002fe20000010803 */
[----:B---3--:R-:W-:-:S05]  /*6640*/  F2FP.PACK_AB R98, R247, R206 ;  /* 0x000000cef762723e */ /* 0x008fca00000000ff */
[----:B------:R1:W-:Y:S02]  /*6650*/  MUFU.EX2 R39, R8 ;  /* 0x0000000800277308 */ /* 0x0003e40000000800 */
[----:B-1----:R-:W-:-:S06]  /*6660*/  FFMA.FTZ R8, R117, c[0x0][0x2d0], -R3 ;  /* 0x0000b40075087a23 */ /* 0x002fcc0000010803 */
[----:B------:R1:W3:Y:S02]  /*6670*/  MUFU.EX2 R141, R8 ;  /* 0x00000008008d7308 */ /* 0x0002e40000000800 */
[--C-:B-1----:R-:W-:Y:S01]  /*6680*/  FFMA.FTZ R8, R116, c[0x0][0x2d0], -R3.reuse ;  /* 0x0000b40074087a23 */ /* 0x102fe20000010803 */
[----:B---3--:R-:W-:Y:S01]  /*6690*/  F2FP.PACK_AB R97, R141, R39 ;  /* 0x000000278d61723e */ /* 0x008fe200000000ff */
[----:B------:R-:W-:-:S04]  /*66a0*/  FFMA.FTZ R3, R115, c[0x0][0x2d0], -R3 ;  /* 0x0000b40073037a23 */ /* 0x000fc80000010803 */
[----:B------:R-:W-:Y:S08]  /*66b0*/  MUFU.EX2 R142, R8 ;  /* 0x00000008008e7308 */ /* 0x000ff00000000800 */
[----:B------:R1:W3:Y:S02]  /*66c0*/  MUFU.EX2 R246, R3 ;  /* 0x0000000300f67308 */ /* 0x0002e40000000800 */
[----:B-1----:R-:W-:Y:S01]  /*66d0*/  FFMA.FTZ R3, R114, c[0x0][0x2d0], -R2 ;  /* 0x0000b40072037a23 */ /* 0x002fe20000010802 */
[----:B---3--:R-:W-:-:S05]  /*66e0*/  F2FP.PACK_AB R99, R246, R142 ;  /* 0x0000008ef663723e */ /* 0x008fca00000000ff */
[----:B------:R1:W-:Y:S02]  /*66f0*/  MUFU.EX2 R20, R3 ;  /* 0x0000000300147308 */ /* 0x0003e40000000800 */
[C---:B------:R-:W-:Y:S08]  /*6700*/  HMMA.16816.F32 R144, R96.reuse, R152, R104 ;  /* 0x000000986090723c */ /* 0x040ff00000001868 */
[----:B------:R-:W-:Y:S01]  /*6710*/  HMMA.16816.F32 R156, R96, R154, R68 ;  /* 0x0000009a609c723c */ /* 0x000fe20000001844 */
[----:B-1----:R-:W-:-:S04]  /*6720*/  FFMA.FTZ R3, R113, c[0x0][0x2d0], -R2 ;  /* 0x0000b40071037a23 */ /* 0x002fc80000010802 */
[----:B------:R1:W3:Y:S03]  /*6730*/  MUFU.EX2 R36, R3 ;  /* 0x0000000300247308 */ /* 0x0002e60000000800 */
[C---:B--2---:R-:W-:Y:S08]  /*6740*/  HMMA.16816.F32 R84, R96.reuse, R4, R128 ;  /* 0x000000046054723c */ /* 0x044ff00000001880 */
[----:B------:R-:W-:Y:S01]  /*6750*/  HMMA.16816.F32 R128, R96, R126, R56 ;  /* 0x0000007e6080723c */ /* 0x000fe20000001838 */
[--C-:B-1----:R-:W-:Y:S01]  /*6760*/  FFMA.FTZ R3, R112, c[0x0][0x2d0], -R2.reuse ;  /* 0x0000b40070037a23 */ /* 0x102fe20000010802 */
[----:B---3--:R-:W-:Y:S01]  /*6770*/  F2FP.PACK_AB R92, R36, R20 ;  /* 0x00000014245c723e */ /* 0x008fe200000000ff */
[----:B------:R-:W-:-:S05]  /*6780*/  FFMA.FTZ R2, R111, c[0x0][0x2d0], -R2 ;  /* 0x0000b4006f027a23 */ /* 0x000fca0000010802 */
[C---:B------:R-:W-:Y:S01]  /*6790*/  HMMA.16816.F32 R64, R96.reuse, R62, R64 ;  /* 0x0000003e6040723c */ /* 0x040fe20000001840 */
[----:B------:R-:W-:Y:S07]  /*67a0*/  MUFU.EX2 R37, R3 ;  /* 0x0000000300257308 */ /* 0x000fee0000000800 */
[C---:B------:R-:W-:Y:S01]  /*67b0*/  HMMA.16816.F32 R116, R96.reuse, R124, R164 ;  /* 0x0000007c6074723c */ /* 0x040fe200000018a4 */
[----:B------:R1:W2:Y:S07]  /*67c0*/  MUFU.EX2 R38, R2 ;  /* 0x0000000200267308 */ /* 0x0002ae0000000800 */
[C---:B------:R-:W-:Y:S08]  /*67d0*/  HMMA.16816.F32 R68, R96.reuse, R76, R172 ;  /* 0x0000004c6044723c */ /* 0x040ff000000018ac */
[----:B------:R-:W-:Y:S01]  /*67e0*/  HMMA.16816.F32 R80, R96, R78, R40 ;  /* 0x0000004e6050723c */ /* 0x000fe20000001828 */
[----:B-1----:R-:W-:Y:S01]  /*67f0*/  FFMA.FTZ R2, R109, c[0x0][0x2d0], -R0 ;  /* 0x0000b4006d027a23 */ /* 0x002fe20000010800 */
[----:B--2---:R-:W-:-:S03]  /*6800*/  F2FP.PACK_AB R94, R38, R37 ;  /* 0x00000025265e723e */ /* 0x004fc600000000ff */
[----:B------:R1:W-:Y:S02]  /*6810*/  MUFU.EX2 R10, R2 ;  /* 0x00000002000a7308 */ /* 0x0003e40000000800 */
[----:B-1----:R-:W-:-:S06]  /*6820*/  FFMA.FTZ R2, R110, c[0x0][0x2d0], -R0 ;  /* 0x0000b4006e027a23 */ /* 0x002fcc0000010800 */
[----:B------:R1:W2:Y:S02]  /*6830*/  MUFU.EX2 R9, R2 ;  /* 0x0000000200097308 */ /* 0x0002a40000000800 */
[--C-:B-1----:R-:W-:Y:S01]  /*6840*/  FFMA.FTZ R2, R108, c[0x0][0x2d0], -R0.reuse ;  /* 0x0000b4006c027a23 */ /* 0x102fe20000010800 */
[----:B--2---:R-:W-:Y:S01]  /*6850*/  F2FP.PACK_AB R93, R9, R10 ;  /* 0x0000000a095d723e */ /* 0x004fe200000000ff */
[----:B------:R-:W1:Y:S01]  /*6860*/  LDSM.16.MT88.4 R108, [R182+0x800] ;  /* 0x00080000b66c783b */ /* 0x000e620000004200 */
[----:B------:R-:W-:-:S03]  /*6870*/  FFMA.FTZ R0, R21, c[0x0][0x2d0], -R0 ;  /* 0x0000b40015007a23 */ /* 0x000fc60000010800 */
[----:B------:R2:W-:Y:S08]  /*6880*/  MUFU.EX2 R3, R2 ;  /* 0x0000000200037308 */ /* 0x0005f00000000800 */
[----:B------:R3:W4:Y:S01]  /*6890*/  MUFU.EX2 R8, R0 ;  /* 0x0000000000087308 */ /* 0x0007220000000800 */
[----:B--2---:R-:W-:-:S04]  /*68a0*/  @P6 IMAD.HI.U32 R2, R244, c[0x0][0x2c8], RZ ;  /* 0x0000b200f4026a27 */ /* 0x004fc800078e00ff */
[----:B---3--:R-:W-:Y:S01]  /*68b0*/  IMAD.MOV.U32 R0, RZ, RZ, R244 ;  /* 0x000000ffff007224 */ /* 0x008fe200078e00f4 */
[----:B------:R-:W-:Y:S02]  /*68c0*/  @P6 SHF.R.U32.HI R0, RZ, c[0x0][0x2cc], R2 ;  /* 0x0000b300ff006a19 */ /* 0x000fe40000011602 */
[----:B----4-:R-:W-:Y:S02]  /*68d0*/  F2FP.PACK_AB R95, R8, R3 ;  /* 0x00000003085f723e */ /* 0x010fe400000000ff */
[----:B------:R-:W-:Y:S01]  /*68e0*/  ISETP.GE.AND P6, PT, R243, 0x1, PT ;  /* 0x00000001f300780c */ /* 0x000fe20003fc6270 */
[----:B------:R-:W-:Y:S02]  /*68f0*/  IMAD.IADD R2, R240, 0x1, R0 ;  /* 0x00000001f0027824 */ /* 0x000fe400078e0200 */
[----:B------:R-:W-:Y:S02]  /*6900*/  FADD.FTZ R0, R23, R22 ;  /* 0x0000001617007221 */ /* 0x000fe40000010000 */
[----:B------:R-:W-:Y:S02]  /*6910*/  HMMA.16816.F32 R148, R92, R152, R148 ;  /* 0x000000985c94723c */ /* 0x000fe40000001894 */
[----:B------:R-:W-:-:S04]  /*6920*/  FADD.FTZ R0, R207, R0 ;  /* 0x00000000cf007221 */ /* 0x000fc80000010000 */
[----:B------:R-:W-:Y:S02]  /*6930*/  FADD.FTZ R0, R140, R0 ;  /* 0x000000008c007221 */ /* 0x000fe40000010000 */
[----:B------:R-:W-:Y:S08]  /*6940*/  HMMA.16816.F32 R152, R92, R154, R52 ;  /* 0x0000009a5c98723c */ /* 0x000ff00000001834 */
[-C--:B------:R-:W-:Y:S08]  /*6950*/  HMMA.16816.F32 R52, R96, R60.reuse, R176 ;  /* 0x0000003c6034723c */ /* 0x080ff000000018b0 */
[C---:B------:R-:W-:Y:S08]  /*6960*/  HMMA.16816.F32 R56, R92.reuse, R60, R200 ;  /* 0x0000003c5c38723c */ /* 0x040ff000000018c8 */
[C---:B------:R-:W-:Y:S08]  /*6970*/  HMMA.16816.F32 R60, R92.reuse, R62, R88 ;  /* 0x0000003e5c3c723c */ /* 0x040ff00000001858 */
[C---:B------:R-:W-:Y:S07]  /*6980*/  HMMA.16816.F32 R88, R92.reuse, R4, R168 ;  /* 0x000000045c58723c */ /* 0x040fee00000018a8 */
[----:B------:R-:W-:Y:S01]  /*6990*/  FADD.FTZ R5, R133, R0 ;  /* 0x0000000085057221 */ /* 0x000fe20000010000 */
[----:B-1----:R-:W-:Y:S01]  /*69a0*/  HMMA.16816.F32 R104, R92, R108, R120 ;  /* 0x0000006c5c68723c */ /* 0x002fe20000001878 */
        /* <DEDUP_REMOVED lines=12> */
[----:B------:R-:W-:Y:S02]  /*6a70*/  FADD.FTZ R0, R10, R0 ;  /* 0x000000000a007221 */ /* 0x000fe40000010000 */
[----:B------:R-:W-:Y:S01]  /*6a80*/  FADD.FTZ R5, R205, R5 ;  /* 0x00000005cd057221 */ /* 0x000fe20000010000 */
[C---:B------:R-:W-:Y:S08]  /*6a90*/  HMMA.16816.F32 R120, R92.reuse, R124, R160 ;  /* 0x0000007c5c78723c */ /* 0x040ff000000018a0 */
[C---:B------:R-:W-:Y:S07]  /*6aa0*/  HMMA.16816.F32 R72, R92.reuse, R76, R196 ;  /* 0x0000004c5c48723c */ /* 0x040fee00000018c4 */
[----:B------:R-:W-:Y:S01]  /*6ab0*/  IADD3 R196, R204, -0x2, RZ ;  /* 0xfffffffeccc47810 */ /* 0x000fe20007ffe0ff */
[C---:B------:R-:W-:Y:S08]  /*6ac0*/  HMMA.16816.F32 R108, R92.reuse, R110, R32 ;  /* 0x0000006e5c6c723c */ /* 0x040ff00000001820 */
[C---:B------:R-:W-:Y:S08]  /*6ad0*/  HMMA.16816.F32 R124, R92.reuse, R126, R28 ;  /* 0x0000007e5c7c723c */ /* 0x040ff0000000181c */
[----:B------:R-:W-:Y:S08]  /*6ae0*/  HMMA.16816.F32 R76, R92, R78, R48 ;  /* 0x0000004e5c4c723c */ /* 0x000ff00000001830 */
[-C--:B------:R-:W-:Y:S08]  /*6af0*/  HMMA.16816.F32 R96, R96, R6.reuse, R24 ;  /* 0x000000066060723c */ /* 0x080ff00000001818 */
        /* <DEDUP_REMOVED lines=15> */
[----:B------:R-:W-:Y:S01]  /*6bf0*/  IADD3 R3, R2, c[0x0][0x328], RZ ;  /* 0x0000ca0002037a10 */ /* 0x000fe20007ffe0ff */
[----:B------:R-:W-:Y:S01]  /*6c00*/  FADD.FTZ R246, R246, R5 ;  /* 0x00000005f6f67221 */ /* 0x000fe20000010000 */
[----:B------:R1:W-:Y:S04]  /*6c10*/  STL [R1], R4 ;  /* 0x0000000401007387 */ /* 0x0003e80000100800 */
[----:B------:R1:W-:Y:S01]  /*6c20*/  STL [R1+0x4], R0 ;  /* 0x0000040001007387 */ /* 0x0003e20000100800 */
[----:B------:R-:W-:Y:S05]  /*6c30*/  @!P6 BRA `(.L_x_519) ;  /* 0x000001100000e947 */ /* 0x000fea0003800000 */
[C---:B------:R-:W-:Y:S01]  /*6c40*/  ISETP.GT.AND P0, PT, R2.reuse, RZ, PT ;  /* 0x000000ff0200720c */ /* 0x040fe20003f04270 */
[----:B------:R-:W-:Y:S01]  /*6c50*/  BSSY B0, `(.L_x_520) ;  /* 0x000000d000007945 */ /* 0x000fe20003800000 */
[----:B-1----:R-:W-:Y:S01]  /*6c60*/  IADD3 R0, R2, -0x1, RZ ;  /* 0xffffffff02007810 */ /* 0x002fe20007ffe0ff */
[----:B------:R-:W-:-:S10]  /*6c70*/  IMAD.MOV.U32 R4, RZ, RZ, c[0x0][0x32c] ;  /* 0x0000cb00ff047624 */ /* 0x000fd400078e00ff */
[----:B------:R-:W-:Y:S05]  /*6c80*/  @P0 BRA `(.L_x_521) ;  /* 0x0000006000000947 */ /* 0x000fea0003800000 */
[----:B------:R-:W-:Y:S01]  /*6c90*/  ISETP.NE.AND P0, PT, R4, 0x1, PT ;  /* 0x000000010400780c */ /* 0x000fe20003f05270 */
[----:B------:R-:W-:-:S12]  /*6ca0*/  IMAD.MOV R0, RZ, RZ, -R2 ;  /* 0x000000ffff007224 */ /* 0x000fd800078e0a02 */
[----:B------:R-:W-:-:S05]  /*6cb0*/  @P0 IMAD.HI.U32 R2, R0, c[0x0][0x330], RZ ;  /* 0x0000cc0000020a27 */ /* 0x000fca00078e00ff */
[----:B------:R-:W-:-:S04]  /*6cc0*/  @P0 SHF.R.U32.HI R0, RZ, c[0x0][0x334], R2 ;  /* 0x0000cd00ff000a19 */ /* 0x000fc80000011602 */
[----:B------:R-:W-:Y:S01]  /*6cd0*/  LOP3.LUT R0, RZ, R0, RZ, 0x33, !PT ;  /* 0x00000000ff007212 */ /* 0x000fe200078e33ff */
[----:B------:R-:W-:Y:S05]  /*6ce0*/  BRA `(.L_x_522) ;  /* 0x0000003000007947 */ /* 0x000fea0003800000 */
.L_x_521:
[----:B------:R-:W-:-:S13]  /*6cf0*/  ISETP.NE.AND P0, PT, R4, 0x1, PT ;  /* 0x000000010400780c */ /* 0x000fda0003f05270 */
[----:B------:R-:W-:-:S05]  /*6d00*/  @P0 IMAD.HI.U32 R2, R0, c[0x0][0x330], RZ ;  /* 0x0000cc0000020a27 */ /* 0x000fca00078e00ff */
[----:B------:R-:W-:Y:S02]  /*6d10*/  @P0 SHF.R.U32.HI R0, RZ, c[0x0][0x334], R2 ;  /* 0x0000cd00ff000a19 */ /* 0x000fe40000011602 */
.L_x_522:
[----:B------:R-:W-:Y:S05]  /*6d20*/  BSYNC B0 ;  /* 0x0000000000007941 */ /* 0x000fea0003800000 */
.L_x_520:
[----:B------:R-:W-:-:S05]  /*6d30*/  IMAD R0, R0, R4, c[0x0][0x32c] ;  /* 0x0000cb0000007624 */ /* 0x000fca00078e0204 */
[----:B------:R-:W-:-:S05]  /*6d40*/  IMNMX R3, R3, R0, PT ;  /* 0x0000000003037217 */ /* 0x000fca0003800200 */
.L_x_519:
[----:B------:R-:W-:-:S05]  /*6d50*/  IMAD.HI R3, R3, 0x2aaaaaab, RZ ;  /* 0x2aaaaaab03037827 */ /* 0x000fca00078e02ff */
[----:B-1----:R-:W-:-:S04]  /*6d60*/  SHF.R.U32.HI R0, RZ, 0x1f, R3 ;  /* 0x0000001fff007819 */ /* 0x002fc80000011603 */
[----:B------:R-:W-:-:S04]  /*6d70*/  LEA.HI.SX32 R3, R3, R0, 0x1d ;  /* 0x0000000003037211 */ /* 0x000fc800078feaff */
[----:B------:R-:W-:-:S04]  /*6d80*/  IMNMX R2, R242, R3, !PT ;  /* 0x00000003f2027217 */ /* 0x000fc80007800200 */
[----:B------:R-:W-:Y:S01]  /*6d90*/  ISETP.GE.AND P0, PT, R196, R2, PT ;  /* 0x00000002c400720c */ /* 0x000fe20003f06270 */
[----:B------:R1:W-:-:S12]  /*6da0*/  STL [R1+0xc], R2 ;  /* 0x00000c0201007387 */ /* 0x0003d80000100800 */
[----:B------:R-:W-:Y:S05]  /*6db0*/  @!P0 BRA `(.L_x_523) ;  /* 0x00003c7000008947 */ /* 0x000fea0003800000 */
[----:B------:R-:W-:Y:S01]  /*6dc0*/  IMAD.MOV.U32 R133, RZ, RZ, R137 ;  /* 0x000000ffff857224 */ /* 0x000fe200078e0089 */
[----:B------:R-:W-:Y:S01]  /*6dd0*/  MOV R139, R134 ;  /* 0x00000086008b7202 */ /* 0x000fe20000000f00 */
[----:B------:R-:W-:Y:S01]  /*6de0*/  IMAD.MOV.U32 R132, RZ, RZ, R138 ;  /* 0x000000ffff847224 */ /* 0x000fe200078e008a */
[----:B------:R-:W-:Y:S02]  /*6df0*/  MOV R135, R136 ;  /* 0x0000008800877202 */ /* 0x000fe40000000f00 */
.L_x_544:
[----:B------:R-:W2:Y:S01]  /*6e00*/  LDL R136, [R1+0x8] ;  /* 0x0000080001887983 */ /* 0x000ea20000100800 */
[----:B------:R-:W-:Y:S04]  /*6e10*/  DEPBAR.LE SB0, 0x0 ;  /* 0x000080000000791a */ /* 0x000fe80000000000 */
[----:B------:R-:W3:Y:S01]  /*6e20*/  S2R R134, SR_TID.X ;  /* 0x0000000000867919 */ /* 0x000ee20000002100 */
[----:B------:R-:W-:Y:S01]  /*6e30*/  WARPSYNC 0xffffffff ;  /* 0xffffffff00007948 */ /* 0x000fe20003800000 */
[----:B------:R-:W-:Y:S02]  /*6e40*/  BSSY B0, `(.L_x_524) ;  /* 0x0000030000007945 */ /* 0x000fe40003800000 */
[----:B------:R-:W-:Y:S01]  /*6e50*/  BAR.SYNC.DEFER_BLOCKING 0x0 ;  /* 0x0000000000007b1d */ /* 0x000fe20000010000 */
[C---:B------:R-:W-:Y:S02]  /*6e60*/  LOP3.LUT P5, RZ, R194.reuse, 0x100, RZ, 0xc0, !PT ;  /* 0x00000100c2ff7812 */ /* 0x040fe400078ac0ff */
[C---:B------:R-:W-:Y:S02]  /*6e70*/  LOP3.LUT P4, RZ, R194.reuse, 0x80, RZ, 0xc0, !PT ;  /* 0x00000080c2ff7812 */ /* 0x040fe4000788c0ff */
[----:B------:R-:W-:Y:S01]  /*6e80*/  LOP3.LUT P3, RZ, R194, 0x40, RZ, 0xc0, !PT ;  /* 0x00000040c2ff7812 */ /* 0x000fe2000786c0ff */
[----:B------:R4:W1:Y:S04]  /*6e90*/  LDSM.16.M88.4 R48, [R183] ;  /* 0x00000000b730783b */ /* 0x0008680000000200 */
[----:B------:R4:W1:Y:S04]  /*6ea0*/  LDSM.16.M88.4 R44, [R183+0x1000] ;  /* 0x00100000b72c783b */ /* 0x0008680000000200 */
[----:B------:R4:W1:Y:S04]  /*6eb0*/  LDSM.16.M88.4 R16, [R180] ;  /* 0x00000000b410783b */ /* 0x0008680000000200 */
[----:B------:R4:W1:Y:S04]  /*6ec0*/  LDSM.16.M88.4 R32, [R180+0x400] ;  /* 0x00040000b420783b */ /* 0x0008680000000200 */
[----:B------:R4:W1:Y:S04]  /*6ed0*/  LDSM.16.M88.4 R140, [R180+0x800] ;  /* 0x00080000b48c783b */ /* 0x0008680000000200 */
[----:B------:R4:W1:Y:S04]  /*6ee0*/  LDSM.16.M88.4 R160, [R184] ;  /* 0x00000000b8a0783b */ /* 0x0008680000000200 */
[----:B------:R4:W1:Y:S04]  /*6ef0*/  LDSM.16.M88.4 R168, [R184+0x1000] ;  /* 0x00100000b8a8783b */ /* 0x0008680000000200 */
[----:B------:R4:W1:Y:S04]  /*6f00*/  LDSM.16.M88.4 R164, [R185] ;  /* 0x00000000b9a4783b */ /* 0x0008680000000200 */
[----:B------:R4:W1:Y:S04]  /*6f10*/  LDSM.16.M88.4 R172, [R193] ;  /* 0x00000000c1ac783b */ /* 0x0008680000000200 */
[----:B------:R4:W1:Y:S01]  /*6f20*/  LDSM.16.M88.4 R176, [R192] ;  /* 0x00000000c0b0783b */ /* 0x0008620000000200 */
[----:B--2---:R-:W-:Y:S11]  /*6f30*/  ISETP.GT.AND P0, PT, R136, R196, PT ;  /* 0x000000c48800720c */ /* 0x004ff60003f04270 */
[----:B------:R-:W-:Y:S02]  /*6f40*/  @!UPT UIADD3 URZ, URZ, URZ, URZ ;  /* 0x0000003f3f3ff290 */ /* 0x000fe4000fffe03f */
[----:B------:R-:W-:-:S05]  /*6f50*/  @P0 BRA `(.L_x_525) ;  /* 0x000001e000000947 */ /* 0x000fca0003800000 */
[----:B-1-34-:R-:W-:Y:S01]  /*6f60*/  SHF.R.S32.HI R0, RZ, 0x1f, R196 ;  /* 0x0000001fff007819 */ /* 0x01afe200000114c4 */
[----:B------:R-:W-:Y:S01]  /*6f70*/  IMAD.WIDE.U32 R2, R196, c[0x0][0x208], RZ ;  /* 0x00008200c4027a25 */ /* 0x000fe200078e00ff */
[----:B------:R-:W-:Y:S03]  /*6f80*/  ISETP.GT.AND P1, PT, R134, 0x3f, PT ;  /* 0x0000003f8600780c */ /* 0x000fe60003f24270 */
[----:B------:R-:W-:Y:S04]  /*6f90*/  IMAD R0, R0, c[0x0][0x208], RZ ;  /* 0x0000820000007a24 */ /* 0x000fe800078e02ff */
[----:B------:R-:W-:Y:S04]  /*6fa0*/  IMAD R0, R196, c[0x0][0x20c], R0 ;  /* 0x00008300c4007a24 */ /* 0x000fe800078e0200 */
[----:B------:R-:W-:Y:S02]  /*6fb0*/  IMAD.IADD R0, R3, 0x1, R0 ;  /* 0x0000000103007824 */ /* 0x000fe400078e0200 */
[----:B------:R-:W-:Y:S02]  /*6fc0*/  @!P1 IMAD.MOV.U32 R4, RZ, RZ, c[0x0][0x208] ;  /* 0x00008200ff049624 */ /* 0x000fe400078e00ff */
[----:B------:R-:W-:Y:S04]  /*6fd0*/  IMAD.WIDE.U32 R2, R2, 0x30, RZ ;  /* 0x0000003002027825 */ /* 0x000fe800078e00ff */
[----:B------:R-:W-:Y:S01]  /*6fe0*/  IMAD R0, R0, 0x30, RZ ;  /* 0x0000003000007824 */ /* 0x000fe200078e02ff */
[C---:B------:R-:W-:Y:S01]  /*6ff0*/  @!P1 LEA R6, P0, R4.reuse, R2, 0x5 ;  /* 0x0000000204069211 */ /* 0x040fe200078028ff */
[----:B------:R-:W-:Y:S03]  /*7000*/  @!P1 IMAD.MOV.U32 R5, RZ, RZ, c[0x0][0x20c] ;  /* 0x00008300ff059624 */ /* 0x000fe600078e00ff */
[----:B------:R-:W-:Y:S04]  /*7010*/  IADD3 R0, R3, R0, RZ ;  /* 0x0000000003007210 */ /* 0x000fe80007ffe0ff */
[----:B------:R-:W-:Y:S02]  /*7020*/  @!P1 LEA.HI.X R3, R4, R0, R5, 0x5, P0 ;  /* 0x0000000004039211 */ /* 0x000fe400000f2c05 */
[----:B------:R-:W-:Y:S05]  /*7030*/  IADD3 R2, P0, R220, R2, RZ ;  /* 0x00000002dc027210 */ /* 0x000fea0007f1e0ff */
[----:B------:R-:W-:Y:S01]  /*7040*/  IMAD.X R0, R0, 0x1, R222, P0 ;  /* 0x0000000100007824 */ /* 0x000fe200000e06de */
[C---:B------:R-:W-:Y:S04]  /*7050*/  LEA R4, P0, R2.reuse, c[0x0][0x1f8], 0x1 ;  /* 0x00007e0002047a11 */ /* 0x040fe800078008ff */
[----:B------:R-:W-:Y:S02]  /*7060*/  LEA.HI.X R5, R2, c[0x0][0x1fc], R0, 0x1, P0 ;  /* 0x00007f0002057a11 */ /* 0x000fe400000f0c00 */
[----:B------:R-:W-:Y:S03]  /*7070*/  @!P1 IADD3 R0, P0, R6, R220, RZ ;  /* 0x000000dc06009210 */ /* 0x000fe60007f1e0ff */
[----:B------:R-:W-:Y:S01]  /*7080*/  @!PT LDS RZ, [RZ] ;  /* 0x00000000fffff984 */ /* 0x000fe20000000800 */
[----:B------:R-:W-:Y:S01]  /*7090*/  @!PT LDS RZ, [RZ] ;  /* 0x00000000fffff984 */ /* 0x000fe20000000800 */
[----:B------:R-:W-:Y:S01]  /*70a0*/  @!PT LDS RZ, [RZ] ;  /* 0x00000000fffff984 */ /* 0x000fe20000000800 */
[----:B------:R1:W-:Y:S01]  /*70b0*/  LDGSTS.E.BYPASS.LTC128B.128 [R195+0x1880], [R4.64], !P5 ;  /* 0x0188000004c37fae */ /* 0x0003e2000e901d46 */
[----:B------:R-:W-:Y:S02]  /*70c0*/  @!P1 IADD3.X R3, R3, R222, RZ, P0, !PT ;  /* 0x000000de03039210 */ /* 0x000fe400007fe4ff */
[C---:B------:R-:W-:Y:S01]  /*70d0*/  @!P1 LEA R2, P0, R0.reuse, c[0x0][0x1f8], 0x1 ;  /* 0x00007e0000029a11 */ /* 0x040fe200078008ff */
[----:B------:R1:W-:Y:S03]  /*70e0*/  LDGSTS.E.BYPASS.LTC128B.128 [R195+0x2480], [R4.64+0x40], !P4 ;  /* 0x0248004004c37fae */ /* 0x0003e6000e101d46 */
[----:B------:R-:W-:Y:S01]  /*70f0*/  @!P1 LEA.HI.X R3, R0, c[0x0][0x1fc], R3, 0x1, P0 ;  /* 0x00007f0000039a11 */ /* 0x000fe200000f0c03 */
[----:B------:R1:W-:Y:S04]  /*7100*/  LDGSTS.E.BYPASS.LTC128B.128 [R195+0x3080], [R4.64+0x80], !P3 ;  /* 0x0308008004c37fae */ /* 0x0003e8000d901d46 */
[----:B------:R1:W-:Y:S04]  /*7110*/  @!P1 LDGSTS.E.BYPASS.LTC128B.128 [R195+0x2080], [R2.64], !P5 ;  /* 0x0208000002c39fae */ /* 0x0003e8000e901d46 */
[----:B------:R1:W-:Y:S04]  /*7120*/  @!P1 LDGSTS.E.BYPASS.LTC128B.128 [R195+0x2c80], [R2.64+0x40], !P4 ;  /* 0x02c8004002c39fae */ /* 0x0003e8000e101d46 */
[----:B------:R1:W-:Y:S02]  /*7130*/  @!P1 LDGSTS.E.BYPASS.LTC128B.128 [R195+0x3880], [R2.64+0x80], !P3 ;  /* 0x0388008002c39fae */ /* 0x0003e4000d901d46 */
.L_x_525:
[----:B-1-34-:R-:W-:Y:S05]  /*7140*/  BSYNC B0 ;  /* 0x0000000000007941 */ /* 0x01afea0003800000 */
.L_x_524:
[-C--:B------:R-:W-:Y:S01]  /*7150*/  HMMA.16816.F32 R4, R48, R16.reuse, RZ ;  /* 0x000000103004723c */ /* 0x080fe200000018ff */
[----:B------:R-:W0:Y:S01]  /*7160*/  LDGDEPBAR ;  /* 0x00000000000079af */ /* 0x000e220000000000 */
[----:B------:R-:W-:Y:S01]  /*7170*/  BSSY B0, `(.L_x_526) ;  /* 0x0000086000007945 */ /* 0x000fe20003800000 */
[----:B------:R-:W-:Y:S05]  /*7180*/  ISETP.GT.AND P0, PT, R196, R136, PT ;  /* 0x00000088c400720c */ /* 0x000fea0003f04270 */
[C---:B------:R-:W-:Y:S08]  /*7190*/  HMMA.16816.F32 R8, R44.reuse, R16, RZ ;  /* 0x000000102c08723c */ /* 0x040ff000000018ff */
[-C--:B------:R-:W-:Y:S08]  /*71a0*/  HMMA.16816.F32 R12, R44, R18.reuse, RZ ;  /* 0x000000122c0c723c */ /* 0x080ff000000018ff */
        /* <DEDUP_REMOVED lines=41> */
[----:B------:R-:W3:Y:S07]  /*7440*/  LDSM.16.M88.4 R140, [R190] ;  /* 0x00000000be8c783b */ /* 0x000eee0000000200 */
[-C--:B-1----:R-:W-:Y:S01]  /*7450*/  HMMA.16816.F32 R4, R160, R164.reuse, R4 ;  /* 0x000000a4a004723c */ /* 0x082fe20000001804 */
[----:B------:R-:W1:Y:S07]  /*7460*/  LDSM.16.M88.4 R172, [R189] ;  /* 0x00000000bdac783b */ /* 0x000e6e0000000200 */
        /* <DEDUP_REMOVED lines=8> */
[----:B------:R-:W2:Y:S07]  /*74f0*/  LDSM.16.M88.4 R140, [R183+0x4000] ;  /* 0x00400000b78c783b */ /* 0x000eae0000000200 */
[-C--:B-1----:R-:W-:Y:S08]  /*7500*/  HMMA.16816.F32 R36, R160, R172.reuse, R36 ;  /* 0x000000aca024723c */ /* 0x082ff00000001824 */
[C---:B------:R-:W-:Y:S08]  /*7510*/  HMMA.16816.F32 R40, R168.reuse, R172, R40 ;  /* 0x000000aca828723c */ /* 0x040ff00000001828 */
[-C--:B------:R-:W-:Y:S01]  /*7520*/  HMMA.16816.F32 R44, R168, R174.reuse, R44 ;  /* 0x000000aea82c723c */ /* 0x080fe2000000182c */
[----:B------:R-:W1:Y:S07]  /*7530*/  LDSM.16.M88.4 R168, [R183+0x5000] ;  /* 0x00500000b7a8783b */ /* 0x000e6e0000000200 */
[----:B------:R-:W-:Y:S01]  /*7540*/  HMMA.16816.F32 R48, R160, R174, R48 ;  /* 0x000000aea030723c */ /* 0x000fe20000001830 */
[----:B------:R-:W3:Y:S07]  /*7550*/  LDSM.16.M88.4 R160, [R180+0x1c00] ;  /* 0x001c0000b4a0783b */ /* 0x000eee0000000200 */
[-C--:B--2---:R-:W-:Y:S01]  /*7560*/  HMMA.16816.F32 R4, R140, R164.reuse, R4 ;  /* 0x000000a48c04723c */ /* 0x084fe20000001804 */
[----:B------:R-:W2:Y:S07]  /*7570*/  LDSM.16.M88.4 R172, [R180+0x2000] ;  /* 0x00200000b4ac783b */ /* 0x000eae0000000200 */
[C---:B-1----:R-:W-:Y:S08]  /*7580*/  HMMA.16816.F32 R8, R168.reuse, R164, R8 ;  /* 0x000000a4a808723c */ /* 0x042ff00000001808 */
        /* <DEDUP_REMOVED lines=8> */
[-C--:B--2---:R-:W-:Y:S08]  /*7610*/  HMMA.16816.F32 R36, R140, R172.reuse, R36 ;  /* 0x000000ac8c24723c */ /* 0x084ff00000001824 */
[C---:B------:R-:W-:Y:S08]  /*7620*/  HMMA.16816.F32 R40, R168.reuse, R172, R40 ;  /* 0x000000aca828723c */ /* 0x040ff00000001828 */
[-C--:B------:R-:W-:Y:S01]  /*7630*/  HMMA.16816.F32 R44, R168, R174.reuse, R44 ;  /* 0x000000aea82c723c */ /* 0x080fe2000000182c */
[----:B------:R-:W2:Y:S07]  /*7640*/  LDSM.16.M88.4 R168, [R184+0x5000] ;  /* 0x00500000b8a8783b */ /* 0x000eae0000000200 */
[----:B------:R-:W-:Y:S01]  /*7650*/  HMMA.16816.F32 R48, R140, R174, R48 ;  /* 0x000000ae8c30723c */ /* 0x000fe20000001830 */
[----:B------:R-:W3:Y:S07]  /*7660*/  LDSM.16.M88.4 R140, [R187] ;  /* 0x00000000bb8c783b */ /* 0x000eee0000000200 */
[-C--:B-1----:R-:W-:Y:S01]  /*7670*/  HMMA.16816.F32 R4, R160, R164.reuse, R4 ;  /* 0x000000a4a004723c */ /* 0x082fe20000001804 */
[----:B------:R-:W1:Y:S01]  /*7680*/  LDSM.16.M88.4 R172, [R186] ;  /* 0x00000000baac783b */ /* 0x000e620000000200 */
[----:B------:R-:W-:Y:S07]  /*7690*/  DEPBAR.LE SB0, 0x0 ;  /* 0x000080000000791a */ /* 0x000fee0000000000 */
[----:B------:R-:W-:Y:S01]  /*76a0*/  BAR.SYNC.DEFER_BLOCKING 0x0 ;  /* 0x0000000000007b1d */ /* 0x000fe20000010000 */
[C---:B--2---:R-:W-:Y:S08]  /*76b0*/  HMMA.16816.F32 R8, R168.reuse, R164, R8 ;  /* 0x000000a4a808723c */ /* 0x044ff00000001808 */
[-C--:B------:R-:W-:Y:S08]  /*76c0*/  HMMA.16816.F32 R12, R168, R166.reuse, R12 ;  /* 0x000000a6a80c723c */ /* 0x080ff0000000180c */
[C---:B------:R-:W-:Y:S08]  /*76d0*/  HMMA.16816.F32 R16, R160.reuse, R166, R16 ;  /* 0x000000a6a010723c */ /* 0x040ff00000001810 */
[-C--:B---3--:R-:W-:Y:S08]  /*76e0*/  HMMA.16816.F32 R20, R160, R140.reuse, R20 ;  /* 0x0000008ca014723c */ /* 0x088ff00000001814 */
[C---:B------:R-:W-:Y:S08]  /*76f0*/  HMMA.16816.F32 R24, R168.reuse, R140, R24 ;  /* 0x0000008ca818723c */ /* 0x040ff00000001818 */
[-C--:B------:R-:W-:Y:S08]  /*7700*/  HMMA.16816.F32 R28, R168, R142.reuse, R28 ;  /* 0x0000008ea81c723c */ /* 0x080ff0000000181c */
[C---:B------:R-:W-:Y:S08]  /*7710*/  HMMA.16816.F32 R32, R160.reuse, R142, R32 ;  /* 0x0000008ea020723c */ /* 0x040ff00000001820 */
[-C--:B-1----:R-:W-:Y:S08]  /*7720*/  HMMA.16816.F32 R36, R160, R172.reuse, R36 ;  /* 0x000000aca024723c */ /* 0x082ff00000001824 */
[C---:B------:R-:W-:Y:S08]  /*7730*/  HMMA.16816.F32 R40, R168.reuse, R172, R40 ;  /* 0x000000aca828723c */ /* 0x040ff00000001828 */
[-C--:B------:R-:W-:Y:S08]  /*7740*/  HMMA.16816.F32 R44, R168, R174.reuse, R44 ;  /* 0x000000aea82c723c */ /* 0x080ff0000000182c */
[----:B------:R-:W-:Y:S01]  /*7750*/  HMMA.16816.F32 R48, R160, R174, R48 ;  /* 0x000000aea030723c */ /* 0x000fe20000001830 */
[----:B------:R-:W-:Y:S07]  /*7760*/  @!UPT UIADD3 URZ, URZ, URZ, URZ ;  /* 0x0000003f3f3ff290 */ /* 0x000fee000fffe03f */
[----:B------:R-:W-:-:S11]  /*7770*/  @!P0 BRA `(.L_x_527) ;  /* 0x0000025000008947 */ /* 0x000fd60003800000 */
[----:B------:R-:W-:Y:S02]  /*7780*/  SHF.R.S32.HI R3, RZ, 0x1f, R134 ;  /* 0x0000001fff037819 */ /* 0x000fe40000011486 */
[----:B------:R-:W-:Y:S02]  /*7790*/  IADD3 R0, R196, -0x1, RZ ;  /* 0xffffffffc4007810 */ /* 0x000fe40007ffe0ff */
[----:B------:R-:W-:Y:S02]  /*77a0*/  LEA.HI R3, R3, R134, RZ, 0x2 ;  /* 0x0000008603037211 */ /* 0x000fe400078f10ff */
[----:B------:R-:W-:Y:S02]  /*77b0*/  SHF.R.S32.HI R2, RZ, 0x1f, R0 ;  /* 0x0000001fff027819 */ /* 0x000fe40000011400 */
[----:B------:R-:W-:Y:S03]  /*77c0*/  SHF.R.S32.HI R3, RZ, 0x2, R3 ;  /* 0x00000002ff037819 */ /* 0x000fe60000011403 */
[----:B------:R-:W-:Y:S01]  /*77d0*/  IMAD R134, R2, c[0x0][0x1e0], RZ ;  /* 0x0000780002867a24 */ /* 0x000fe200078e02ff */
[----:B------:R-:W-:Y:S01]  /*77e0*/  IADD3 R136, -R3, 0x30, RZ ;  /* 0x0000003003887810 */ /* 0x000fe20007ffe1ff */
[----:B------:R-:W-:Y:S03]  /*77f0*/  IMAD.WIDE.U32 R2, R0, c[0x0][0x1e0], RZ ;  /* 0x0000780000027a25 */ /* 0x000fe600078e00ff */
[----:B------:R-:W-:Y:S01]  /*7800*/  ISETP.GE.AND P0, PT, R136, 0x21, PT ;  /* 0x000000218800780c */ /* 0x000fe20003f06270 */
[----:B------:R-:W-:Y:S04]  /*7810*/  IMAD R0, R0, c[0x0][0x1e4], R134 ;  /* 0x0000790000007a24 */ /* 0x000fe800078e0286 */
[----:B------:R-:W-:Y:S02]  /*7820*/  IMAD.IADD R0, R3, 0x1, R0 ;  /* 0x0000000103007824 */ /* 0x000fe400078e0200 */
[----:B------:R-:W-:Y:S04]  /*7830*/  IMAD.WIDE.U32 R2, R2, 0x30, RZ ;  /* 0x0000003002027825 */ /* 0x000fe800078e00ff */
[----:B------:R-:W-:Y:S02]  /*7840*/  IMAD R0, R0, 0x30, RZ ;  /* 0x0000003000007824 */ /* 0x000fe400078e02ff */
[----:B------:R-:W-:Y:S02]  /*7850*/  @P0 IMAD.MOV.U32 R134, RZ, RZ, c[0x0][0x1e0] ;  /* 0x00007800ff860624 */ /* 0x000fe400078e00ff */
[----:B------:R-:W-:Y:S02]  /*7860*/  @P0 IMAD.MOV.U32 R137, RZ, RZ, c[0x0][0x1e4] ;  /* 0x00007900ff890624 */ /* 0x000fe400078e00ff */
[----:B------:R-:W-:Y:S01]  /*7870*/  IMAD.IADD R0, R3, 0x1, R0 ;  /* 0x0000000103007824 */ /* 0x000fe200078e0200 */
[C---:B------:R-:W-:Y:S04]  /*7880*/  @P0 LEA R3, P1, R134.reuse, R2, 0x5 ;  /* 0x0000000286030211 */ /* 0x040fe800078228ff */
[----:B------:R-:W-:Y:S02]  /*7890*/  @P0 LEA.HI.X R134, R134, R0, R137, 0x5, P1 ;  /* 0x0000000086860211 */ /* 0x000fe400008f2c89 */
[----:B------:R-:W-:Y:S11]  /*78a0*/  ISETP.GE.AND P1, PT, R136, 0x1, PT ;  /* 0x000000018800780c */ /* 0x000ff60003f26270 */
[----:B------:R-:W-:Y:S02]  /*78b0*/  @!UPT UIADD3 URZ, URZ, URZ, URZ ;  /* 0x0000003f3f3ff290 */ /* 0x000fe4000fffe03f */
[----:B------:R-:W-:Y:S05]  /*78c0*/  @P1 IADD3 R2, P2, R236, R2, RZ ;  /* 0x00000002ec021210 */ /* 0x000fea0007f5e0ff */
[----:B------:R-:W-:Y:S01]  /*78d0*/  @P1 IMAD.X R0, R0, 0x1, R238, P2 ;  /* 0x0000000100001824 */ /* 0x000fe200010e06ee */
[C---:B------:R-:W-:Y:S04]  /*78e0*/  @P1 LEA R136, P2, R2.reuse, c[0x0][0x1c8], 0x1 ;  /* 0x0000720002881a11 */ /* 0x040fe800078408ff */
[----:B------:R-:W-:Y:S02]  /*78f0*/  @P1 LEA.HI.X R137, R2, c[0x0][0x1cc], R0, 0x1, P2 ;  /* 0x0000730002891a11 */ /* 0x000fe400010f0c00 */
[----:B------:R-:W-:Y:S03]  /*7900*/  @P0 IADD3 R0, P2, R3, R236, RZ ;  /* 0x000000ec03000210 */ /* 0x000fe60007f5e0ff */
[----:B------:R-:W-:Y:S01]  /*7910*/  @!PT LDS RZ, [RZ] ;  /* 0x00000000fffff984 */ /* 0x000fe20000000800 */
[----:B------:R-:W-:Y:S01]  /*7920*/  @!PT LDS RZ, [RZ] ;  /* 0x00000000fffff984 */ /* 0x000fe20000000800 */
[----:B------:R-:W-:Y:S01]  /*7930*/  @!PT LDS RZ, [RZ] ;  /* 0x00000000fffff984 */ /* 0x000fe20000000800 */
[----:B------:R1:W-:Y:S02]  /*7940*/  @P1 LDGSTS.E.BYPASS.LTC128B.128 [R195+0x3c80], [R136.64], !P5 ;  /* 0x03c8000088c31fae */ /* 0x0003e4000e901d46 */
[----:B------:R-:W-:Y:S01]  /*7950*/  @P0 IMAD.X R3, R134, 0x1, R238, P2 ;  /* 0x0000000186030824 */ /* 0x000fe200010e06ee */
[C---:B------:R-:W-:Y:S01]  /*7960*/  @P0 LEA R2, P2, R0.reuse, c[0x0][0x1c8], 0x1 ;  /* 0x0000720000020a11 */ /* 0x040fe200078408ff */
[----:B------:R1:W-:Y:S03]  /*7970*/  @P1 LDGSTS.E.BYPASS.LTC128B.128 [R195+0x4880], [R136.64+0x40], !P4 ;  /* 0x0488004088c31fae */ /* 0x0003e6000e101d46 */
[----:B------:R-:W-:Y:S01]  /*7980*/  @P0 LEA.HI.X R3, R0, c[0x0][0x1cc], R3, 0x1, P2 ;  /* 0x0000730000030a11 */ /* 0x000fe200010f0c03 */
[----:B------:R1:W-:Y:S04]  /*7990*/  @P1 LDGSTS.E.BYPASS.LTC128B.128 [R195+0x5480], [R136.64+0x80], !P3 ;  /* 0x0548008088c31fae */ /* 0x0003e8000d901d46 */
[----:B------:R1:W-:Y:S04]  /*79a0*/  @P0 LDGSTS.E.BYPASS.LTC128B.128 [R195+0x4480], [R2.64], !P5 ;  /* 0x0448000002c30fae */ /* 0x0003e8000e901d46 */
[----:B------:R1:W-:Y:S04]  /*79b0*/  @P0 LDGSTS.E.BYPASS.LTC128B.128 [R195+0x5080], [R2.64+0x40], !P4 ;  /* 0x0508004002c30fae */ /* 0x0003e8000e101d46 */
[----:B------:R1:W-:Y:S02]  /*79c0*/  @P0 LDGSTS.E.BYPASS.LTC128B.128 [R195+0x5c80], [R2.64+0x80], !P3 ;  /* 0x05c8008002c30fae */ /* 0x0003e4000d901d46 */
.L_x_527:
[----:B------:R-:W-:Y:S05]  /*79d0*/  BSYNC B0 ;  /* 0x0000000000007941 */ /* 0x000fea0003800000 */
.L_x_526:
[----:B-1----:R-:W2:Y:S01]  /*79e0*/  LDL R2, [R1+0x10] ;  /* 0x0000100001027983 */ /* 0x002ea20000100800 */
[----:B------:R-:W-:Y:S01]  /*79f0*/  IMAD.MOV.U32 R3, RZ, RZ, c[0x0][0x2c4] ;  /* 0x0000b100ff037624 */ /* 0x000fe200078e00ff */
[----:B------:R-:W-:Y:S01]  /*7a00*/  ULDC UR4, c[0x0][0x324] ;  /* 0x0000c90000047ab9 */ /* 0x000fe20000000800 */
[----:B------:R-:W-:Y:S01]  /*7a10*/  IMAD.MOV.U32 R167, RZ, RZ, c[0x0][0x32c] ;  /* 0x0000cb00ffa77624 */ /* 0x000fe200078e00ff */
[----:B------:R-:W2:Y:S01]  /*7a20*/  LDL R0, [R1+0x38] ;  /* 0x0000380001007983 */ /* 0x000ea20000100800 */
[----:B------:R-:W-:Y:S01]  /*7a30*/  ULOP3.LUT UR4, URZ, UR4, URZ, 0x33, !UPT ;  /* 0x000000043f047292 */ /* 0x000fe2000f8e333f */
[----:B------:R-:W-:Y:S01]  /*7a40*/  ISETP.NE.AND P0, PT, R3, 0x1, PT ;  /* 0x000000010300780c */ /* 0x000fe20003f05270 */
[----:B------:R-:W-:Y:S01]  /*7a50*/  IMAD R3, R196, -0x30, RZ ;  /* 0xffffffd0c4037824 */ /* 0x000fe200078e02ff */
[----:B------:R-:W-:Y:S01]  /*7a60*/  ISETP.GE.AND P1, PT, R167, 0x1, PT ;  /* 0x00000001a700780c */ /* 0x000fe20003f26270 */
[----:B------:R-:W0:Y:S01]  /*7a70*/  LDGDEPBAR ;  /* 0x00000000000079af */ /* 0x000e220000000000 */
[----:B--2---:R-:W-:Y:S09]  /*7a80*/  IMAD.IADD R141, R0, 0x1, R2 ;  /* 0x00000001008d7824 */ /* 0x004ff200078e0202 */
[----:B------:R-:W-:Y:S05]  /*7a90*/  @P0 IMAD.HI.U32 R0, R141, c[0x0][0x2c8], RZ ;  /* 0x0000b2008d000a27 */ /* 0x000fea00078e00ff */
[----:B------:R-:W-:Y:S02]  /*7aa0*/  @P0 SHF.R.U32.HI R141, RZ, c[0x0][0x2cc], R0 ;  /* 0x0000b300ff8d0a19 */ /* 0x000fe40000011600 */
[----:B------:R-:W-:Y:S03]  /*7ab0*/  IADD3 R0, -R235, 0x1, R3 ;  /* 0x00000001eb007810 */ /* 0x000fe60007ffe103 */
[----:B------:R-:W1:Y:S01]  /*7ac0*/  SHFL.IDX PT, R2, R141, RZ, 0x1c1f ;  /* 0x001c1fff8d027589 */ /* 0x000e6200000e0000 */
[----:B------:R-:W-:Y:S04]  /*7ad0*/  IADD3 R0, -R218, R0, R219 ;  /* 0x00000000da007210 */ /* 0x000fe80007ffe1db */
[C---:B------:R-:W-:Y:S02]  /*7ae0*/  IADD3 R142, R0.reuse, c[0x0][0x328], RZ ;  /* 0x0000ca00008e7a10 */ /* 0x040fe40007ffe0ff */
[----:B------:R-:W-:Y:S03]  /*7af0*/  IADD3 R143, R0, UR4, RZ ;  /* 0x00000004008f7c10 */ /* 0x000fe6000fffe0ff */
[----:B-1----:R-:W-:Y:S02]  /*7b00*/  IMAD.IADD R138, R142, 0x1, R2 ;  /* 0x000000018e8a7824 */ /* 0x002fe400078e0202 */
[----:B------:R-:W-:Y:S01]  /*7b10*/  IMAD.IADD R0, R2, 0x1, R143 ;  /* 0x0000000102007824 */ /* 0x000fe200078e028f */
[----:B------:R-:W-:-:S05]  /*7b20*/  @!P1 BRA `(.L_x_528) ;  /* 0x0000018000009947 */ /* 0x000fca0003800000 */
[----:B------:R-:W-:Y:S01]  /*7b30*/  IADD3 R2, -R218, R219, R2 ;  /* 0x000000dbda027210 */ /* 0x000fe20007ffe102 */
[----:B------:R-:W-:Y:S03]  /*7b40*/  BSSY B0, `(.L_x_529) ;  /* 0x0000011000007945 */ /* 0x000fe60003800000 */
        /* <DEDUP_REMOVED lines=11> */
.L_x_530:
[----:B------:R-:W-:Y:S04]  /*7c00*/  MOV R134, c[0x0][0x32c] ;  /* 0x0000cb0000867a02 */ /* 0x000fe80000000f00 */
[----:B------:R-:W-:Y:S11]  /*7c10*/  ISETP.NE.AND P0, PT, R134, 0x1, PT ;  /* 0x000000018600780c */ /* 0x000ff60003f05270 */
[----:B------:R-:W-:Y:S02]  /*7c20*/  @!UPT UIADD3 URZ, URZ, URZ, URZ ;  /* 0x0000003f3f3ff290 */ /* 0x000fe4000fffe03f */
[----:B------:R-:W-:Y:S05]  /*7c30*/  @P0 IMAD.HI.U32 R134, R2, c[0x0][0x330], RZ ;  /* 0x0000cc0002860a27 */ /* 0x000fea00078e00ff */
[----:B------:R-:W-:Y:S02]  /*7c40*/  @P0 SHF.R.U32.HI R2, RZ, c[0x0][0x334], R134 ;  /* 0x0000cd00ff020a19 */ /* 0x000fe40000011686 */
.L_x_531:
[----:B------:R-:W-:Y:S05]  /*7c50*/  BSYNC B0 ;  /* 0x0000000000007941 */ /* 0x000fea0003800000 */
.L_x_529:
[----:B------:R-:W-:Y:S04]  /*7c60*/  IMAD.IADD R134, R3, 0x1, -R235 ;  /* 0x0000000103867824 */ /* 0x000fe800078e0aeb */
[----:B------:R-:W-:Y:S05]  /*7c70*/  IMAD R2, R2, c[0x0][0x32c], R134 ;  /* 0x0000cb0002027a24 */ /* 0x000fea00078e0286 */
[----:B------:R-:W-:Y:S02]  /*7c80*/  IADD3 R134, R2, c[0x0][0x32c], RZ ;  /* 0x0000cb0002867a10 */ /* 0x000fe40007ffe0ff */
[----:B------:R-:W-:Y:S02]  /*7c90*/  IMNMX R0, R0, R2, !PT ;  /* 0x0000000200007217 */ /* 0x000fe40007800200 */
[----:B------:R-:W-:Y:S02]  /*7ca0*/  IMNMX R138, R138, R134, PT ;  /* 0x000000868a8a7217 */ /* 0x000fe40003800200 */
.L_x_528:
[----:B------:R-:W1:Y:S02]  /*7cb0*/  SHFL.IDX PT, R2, R141, 0x1, 0x1c1f ;  /* 0x003c1f008d027f89 */ /* 0x000e6400000e0000 */
[-C--:B-1----:R-:W-:Y:S02]  /*7cc0*/  IADD3 R137, R142, R2.reuse, RZ ;  /* 0x000000028e897210 */ /* 0x082fe40007ffe0ff */
[----:B------:R-:W-:Y:S01]  /*7cd0*/  IADD3 R134, R143, R2, RZ ;  /* 0x000000028f867210 */ /* 0x000fe20007ffe0ff */
        /* <DEDUP_REMOVED lines=14> */
.L_x_534:
[----:B------:R-:W-:Y:S04]  /*7dc0*/  MOV R136, c[0x0][0x32c] ;  /* 0x0000cb0000887a02 */ /* 0x000fe80000000f00 */
[----:B------:R-:W-:Y:S11]  /*7dd0*/  ISETP.NE.AND P0, PT, R136, 0x1, PT ;  /* 0x000000018800780c */ /* 0x000ff60003f05270 */
[----:B------:R-:W-:Y:S02]  /*7de0*/  @!UPT UIADD3 URZ, URZ, URZ, URZ ;  /* 0x0000003f3f3ff290 */ /* 0x000fe4000fffe03f */
[----:B------:R-:W-:Y:S05]  /*7df0*/  @P0 IMAD.HI.U32 R136, R2, c[0x0][0x330], RZ ;  /* 0x0000cc0002880a27 */ /* 0x000fea00078e00ff */
[----:B------:R-:W-:Y:S02]  /*7e00*/  @P0 SHF.R.U32.HI R2, RZ, c[0x0][0x334], R136 ;  /* 0x0000cd00ff020a19 */ /* 0x000fe40000011688 */
.L_x_535:
[----:B------:R-:W-:Y:S05]  /*7e10*/  BSYNC B0 ;  /* 0x0000000000007941 */ /* 0x000fea0003800000 */
.L_x_533:
[----:B------:R-:W-:Y:S04]  /*7e20*/  IMAD.IADD R136, R3, 0x1, -R235 ;  /* 0x0000000103887824 */ /* 0x000fe800078e0aeb */
[----:B------:R-:W-:Y:S05]  /*7e30*/  IMAD R2, R2, c[0x0][0x32c], R136 ;  /* 0x0000cb0002027a24 */ /* 0x000fea00078e0288 */
[----:B------:R-:W-:Y:S02]  /*7e40*/  IADD3 R136, R2, c[0x0][0x32c], RZ ;  /* 0x0000cb0002887a10 */ /* 0x000fe40007ffe0ff */
[----:B------:R-:W-:Y:S02]  /*7e50*/  IMNMX R134, R134, R2, !PT ;  /* 0x0000000286867217 */ /* 0x000fe40007800200 */
[----:B------:R-:W-:Y:S02]  /*7e60*/  IMNMX R137, R137, R136, PT ;  /* 0x0000008889897217 */ /* 0x000fe40003800200 */
.L_x_532:
        /* <DEDUP_REMOVED lines=17> */
.L_x_538:
[----:B------:R-:W-:Y:S04]  /*7f80*/  MOV R160, c[0x0][0x32c] ;  /* 0x0000cb0000a07a02 */ /* 0x000fe80000000f00 */
[----:B------:R-:W-:Y:S11]  /*7f90*/  ISETP.NE.AND P0, PT, R160, 0x1, PT ;  /* 0x00000001a000780c */ /* 0x000ff60003f05270 */
[----:B------:R-:W-:Y:S02]  /*7fa0*/  @!UPT UIADD3 URZ, URZ, URZ, URZ ;  /* 0x0000003f3f3ff290 */ /* 0x000fe4000fffe03f */
[----:B------:R-:W-:Y:S05]  /*7fb0*/  @P0 IMAD.HI.U32 R160, R140, c[0x0][0x330], RZ ;  /* 0x0000cc008ca00a27 */ /* 0x000fea00078e00ff */
[----:B------:R-:W-:Y:S02]  /*7fc0*/  @P0 SHF.R.U32.HI R140, RZ, c[0x0][0x334], R160 ;  /* 0x0000cd00ff8c0a19 */ /* 0x000fe400000116a0 */
.L_x_539:
[----:B------:R-:W-:Y:S05]  /*7fd0*/  BSYNC B0 ;  /* 0x0000000000007941 */ /* 0x000fea0003800000 */
.L_x_537:
[----:B------:R-:W-:Y:S04]  /*7fe0*/  IMAD.IADD R160, R3, 0x1, -R235 ;  /* 0x0000000103a07824 */ /* 0x000fe800078e0aeb */
[----:B------:R-:W-:Y:S05]  /*7ff0*/  IMAD R140, R140, c[0x0][0x32c], R160 ;  /* 0x0000cb008c8c7a24 */ /* 0x000fea00078e02a0 */
[----:B------:R-:W-:Y:S02]  /*8000*/  IADD3 R160, R140, c[0x0][0x32c], RZ ;  /* 0x0000cb008ca07a10 */ /* 0x000fe40007ffe0ff */
[----:B------:R-:W-:Y:S02]  /*8010*/  IMNMX R2, R2, R140, !PT ;  /* 0x0000008c02027217 */ /* 0x000fe40007800200 */
[----:B------:R-:W-:Y:S02]  /*8020*/  IMNMX R136, R136, R160, PT ;  /* 0x000000a088887217 */ /* 0x000fe40003800200 */
.L_x_536:
[C---:B------:R-:W-:Y:S02]  /*8030*/  ISETP.GE.AND P2, PT, R3.reuse, 0x9, PT ;  /* 0x000000090300780c */ /* 0x040fe40003f46270 */
[C---:B------:R-:W-:Y:S02]  /*8040*/  ISETP.GE.AND P1, PT, R3.reuse, 0xa, PT ;  /* 0x0000000a0300780c */ /* 0x040fe40003f26270 */
[----:B------:R-:W-:Y:S02]  /*8050*/  ISETP.GT.AND P0, PT, R0, 0x8, !P2 ;  /* 0x000000080000780c */ /* 0x000fe40005704270 */
[----:B------:R-:W-:Y:S02]  /*8060*/  LOP3.LUT R194, R194, 0xffffffdf, RZ, 0xc0, !PT ;  /* 0xffffffdfc2c27812 */ /* 0x000fe400078ec0ff */
[----:B------:R-:W-:Y:S02]  /*8070*/  ISETP.LT.OR P0, PT, R138, 0x9, P0 ;  /* 0x000000098a00780c */ /* 0x000fe40000701670 */
[----:B------:R-:W-:Y:S02]  /*8080*/  ISETP.GE.AND P5, PT, R3, 0x21, PT ;  /* 0x000000210300780c */ /* 0x000fe40003fa6270 */
[----:B------:R-:W-:Y:S02]  /*8090*/  FSEL R160, R16, -INF , !P0 ;  /* 0xff80000010a07808 */ /* 0x000fe40004000000 */
[----:B------:R-:W-:Y:S02]  /*80a0*/  ISETP.GT.AND P0, PT, R0, 0x9, !P1 ;  /* 0x000000090000780c */ /* 0x000fe40004f04270 */
[----:B------:R-:W-:Y:S02]  /*80b0*/  @P2 LOP3.LUT R194, R194, 0x20, RZ, 0xfc, !PT ;  /* 0x00000020c2c22812 */ /* 0x000fe400078efcff */
[----:B------:R-:W-:Y:S02]  /*80c0*/  ISETP.LT.OR P0, PT, R138, 0xa, P0 ;  /* 0x0000000a8a00780c */ /* 0x000fe40000701670 */
[----:B------:R-:W-:Y:S02]  /*80d0*/  LOP3.LUT R194, R194, 0xffffffef, RZ, 0xc0, !PT ;  /* 0xffffffefc2c27812 */ /* 0x000fe400078ec0ff */
[----:B------:R-:W-:Y:S02]  /*80e0*/  FSEL R161, R17, -INF , !P0 ;  /* 0xff80000011a17808 */ /* 0x000fe40004000000 */
[----:B------:R-:W-:Y:S02]  /*80f0*/  ISETP.GT.AND P0, PT, R134, 0x8, !P2 ;  /* 0x000000088600780c */ /* 0x000fe40005704270 */
[----:B------:R-:W-:Y:S02]  /*8100*/  ISETP.GE.AND P2, PT, R3, 0x11, PT ;  /* 0x000000110300780c */ /* 0x000fe40003f46270 */
[----:B------:R-:W-:Y:S02]  /*8110*/  ISETP.LT.OR P0, PT, R137, 0x9, P0 ;  /* 0x000000098900780c */ /* 0x000fe40000701670 */
[----:B------:R-:W-:Y:S02]  /*8120*/  @P1 LOP3.LUT R194, R194, 0x10, RZ, 0xfc, !PT ;  /* 0x00000010c2c21812 */ /* 0x000fe400078efcff */
[----:B------:R-:W-:Y:S02]  /*8130*/  FSEL R162, R18, -INF , !P0 ;  /* 0xff80000012a27808 */ /* 0x000fe40004000000 */
[----:B------:R-:W-:Y:S02]  /*8140*/  ISETP.GT.AND P0, PT, R134, 0x9, !P1 ;  /* 0x000000098600780c */ /* 0x000fe40004f04270 */
[----:B------:R-:W-:Y:S02]  /*8150*/  ISETP.GE.AND P1, PT, R3, 0x12, PT ;  /* 0x000000120300780c */ /* 0x000fe40003f26270 */
[----:B------:R-:W-:Y:S02]  /*8160*/  ISETP.LT.OR P0, PT, R137, 0xa, P0 ;  /* 0x0000000a8900780c */ /* 0x000fe40000701670 */
[----:B------:R-:W-:Y:S02]  /*8170*/  LOP3.LUT R194, R194, 0xfffffff7, RZ, 0xc0, !PT ;  /* 0xfffffff7c2c27812 */ /* 0x000fe400078ec0ff */
[----:B------:R-:W-:Y:S02]  /*8180*/  FSEL R163, R19, -INF , !P0 ;  /* 0xff80000013a37808 */ /* 0x000fe40004000000 */
[----:B------:R-:W-:Y:S02]  /*8190*/  ISETP.GT.AND P0, PT, R0, 0x10, !P2 ;  /* 0x000000100000780c */ /* 0x000fe40005704270 */
[----:B------:R-:W-:Y:S02]  /*81a0*/  @P2 LOP3.LUT R194, R194, 0x8, RZ, 0xfc, !PT ;  /* 0x00000008c2c22812 */ /* 0x000fe400078efcff */
[----:B------:R-:W-:Y:S02]  /*81b0*/  ISETP.LT.OR P0, PT, R138, 0x11, P0 ;  /* 0x000000118a00780c */ /* 0x000fe40000701670 */
[----:B------:R-:W-:Y:S02]  /*81c0*/  LOP3.LUT R194, R194, 0xfffffffb, RZ, 0xc0, !PT ;  /* 0xfffffffbc2c27812 */ /* 0x000fe400078ec0ff */
[----:B------:R-:W-:Y:S02]  /*81d0*/  FSEL R165, R20, -INF , !P0 ;  /* 0xff80000014a57808 */ /* 0x000fe40004000000 */
[----:B------:R-:W-:Y:S02]  /*81e0*/  ISETP.GT.AND P0, PT, R0, 0x11, !P1 ;  /* 0x000000110000780c */ /* 0x000fe40004f04270 */
[----:B------:R-:W-:Y:S02]  /*81f0*/  @P1 LOP3.LUT R194, R194, 0x4, RZ, 0xfc, !PT ;  /* 0x00000004c2c21812 */ /* 0x000fe400078efcff */
[----:B------:R-:W-:Y:S02]  /*8200*/  ISETP.LT.OR P0, PT, R138, 0x12, P0 ;  /* 0x000000128a00780c */ /* 0x000fe40000701670 */
[----:B------:R-:W-:Y:S02]  /*8210*/  ISETP.GE.AND P4, PT, R3, 0x22, PT ;  /* 0x000000220300780c */ /* 0x000fe40003f86270 */
[----:B------:R-:W-:Y:S02]  /*8220*/  FSEL R164, R21, -INF , !P0 ;  /* 0xff80000015a47808 */ /* 0x000fe40004000000 */
[----:B------:R-:W-:Y:S02]  /*8230*/  ISETP.GT.AND P0, PT, R134, 0x10, !P2 ;  /* 0x000000108600780c */ /* 0x000fe40005704270 */
[----:B------:R-:W-:Y:S02]  /*8240*/  ISETP.GE.AND P2, PT, R3, 0x19, PT ;  /* 0x000000190300780c */ /* 0x000fe40003f46270 */
        /* <DEDUP_REMOVED lines=9> */
[----:B------:R-:W-:Y:S02]  /*82e0*/  LOP3.LUT R194, R194, 0xfffffffe, RZ, 0xc0, !PT ;  /* 0xfffffffec2c27812 */ /* 0x000fe400078ec0ff */
[----:B------:R-:W-:Y:S02]  /*82f0*/  ISETP.LT.OR P0, PT, R138, 0x19, P0 ;  /* 0x000000198a00780c */ /* 0x000fe40000701670 */
[----:B------:R-:W-:Y:S02]  /*8300*/  @P1 LOP3.LUT R194, R194, 0x1, RZ, 0xfc, !PT ;  /* 0x00000001c2c21812 */ /* 0x000fe400078efcff */
[----:B------:R-:W-:Y:S02]  /*8310*/  FSEL R174, R32, -INF , !P0 ;  /* 0xff80000020ae7808 */ /* 0x000fe40004000000 */
[----:B------:R-:W-:Y:S02]  /*8320*/  ISETP.GT.AND P0, PT, R0, 0x19, !P1 ;  /* 0x000000190000780c */ /* 0x000fe40004f04270 */
[C---:B------:R-:W-:Y:S02]  /*8330*/  ISETP.GE.AND P3, PT, R3.reuse, 0x29, PT ;  /* 0x000000290300780c */ /* 0x040fe40003f66270 */
[----:B------:R-:W-:Y:S02]  /*8340*/  ISETP.LT.OR P0, PT, R138, 0x1a, P0 ;  /* 0x0000001a8a00780c */ /* 0x000fe40000701670 */
[----:B------:R-:W-:Y:S02]  /*8350*/  ISETP.GE.AND P6, PT, R3, 0x2a, PT ;  /* 0x0000002a0300780c */ /* 0x000fe40003fc6270 */
[----:B------:R-:W-:Y:S02]  /*8360*/  FSEL R179, R33, -INF , !P0 ;  /* 0xff80000021b37808 */ /* 0x000fe40004000000 */
[----:B------:R-:W-:Y:S02]  /*8370*/  ISETP.GT.AND P0, PT, R134, 0x18, !P2 ;  /* 0x000000188600780c */ /* 0x000fe40005704270 */
[----:B------:R-:W-:Y:S02]  /*8380*/  ISETP.GE.AND P2, PT, R3, 0x1, PT ;  /* 0x000000010300780c */ /* 0x000fe40003f46270 */
[----:B------:R-:W-:Y:S04]  /*8390*/  ISETP.LT.OR P0, PT, R137, 0x19, P0 ;  /* 0x000000198900780c */ /* 0x000fe80000701670 */
[----:B------:R-:W-:Y:S02]  /*83a0*/  FSEL R178, R34, -INF , !P0 ;  /* 0xff80000022b27808 */ /* 0x000fe40004000000 */
[----:B------:R-:W-:Y:S02]  /*83b0*/  ISETP.GT.AND P0, PT, R134, 0x19, !P1 ;  /* 0x000000198600780c */ /* 0x000fe40004f04270 */
[----:B------:R-:W-:Y:S02]  /*83c0*/  ISETP.GE.AND P1, PT, R3, 0x2, PT ;  /* 0x000000020300780c */ /* 0x000fe40003f26270 */
[----:B------:R-:W-:Y:S04]  /*83d0*/  ISETP.LT.OR P0, PT, R137, 0x1a, P0 ;  /* 0x0000001a8900780c */ /* 0x000fe80000701670 */
[----:B------:R-:W-:Y:S02]  /*83e0*/  FSEL R177, R35, -INF , !P0 ;  /* 0xff80000023b17808 */ /* 0x000fe40004000000 */
[----:B------:R-:W-:Y:S04]  /*83f0*/  ISETP.GT.AND P0, PT, R0, 0x20, !P5 ;  /* 0x000000200000780c */ /* 0x000fe80006f04270 */
[----:B------:R-:W-:Y:S04]  /*8400*/  ISETP.LT.OR P0, PT, R138, 0x21, P0 ;  /* 0x000000218a00780c */ /* 0x000fe80000701670 */
[----:B------:R-:W-:Y:S02]  /*8410*/  FSEL R199, R36, -INF , !P0 ;  /* 0xff80000024c77808 */ /* 0x000fe40004000000 */
        /* <DEDUP_REMOVED lines=10> */
[----:B------:R-:W-:Y:S04]  /*84c0*/  ISETP.LT.OR P0, PT, R138, 0x1, P0 ;  /* 0x000000018a00780c */ /* 0x000fe80000701670 */
[----:B------:R-:W-:Y:S02]  /*84d0*/  FSEL R16, R4, -INF , !P0 ;  /* 0xff80000004107808 */ /* 0x000fe40004000000 */
[----:B------:R-:W-:Y:S01]  /*84e0*/  ISETP.GT.AND P0, PT, R0, 0x1, !P1 ;  /* 0x000000010000780c */ /* 0x000fe20004f04270 */
[----:B------:R-:W1:Y:S03]  /*84f0*/  SHFL.IDX PT, R4, R141, 0x3, 0x1c1f ;  /* 0x007c1f008d047f89 */ /* 0x000e6600000e0000 */
        /* <DEDUP_REMOVED lines=9> */
[----:B------:R-:W-:Y:S04]  /*8590*/  ISETP.LT.OR P0, PT, R138, 0x29, P0 ;  /* 0x000000298a00780c */ /* 0x000fe80000701670 */
[----:B------:R-:W-:Y:S02]  /*85a0*/  FSEL R198, R48, -INF , !P0 ;  /* 0xff80000030c67808 */ /* 0x000fe40004000000 */
[----:B------:R-:W-:Y:S01]  /*85b0*/  ISETP.GT.AND P0, PT, R0, 0x29, !P6 ;  /* 0x000000290000780c */ /* 0x000fe20007704270 */
[--C-:B-1----:R-:W-:Y:S03]  /*85c0*/  IMAD.IADD R0, R143, 0x1, R4.reuse ;  /* 0x000000018f007824 */ /* 0x102fe600078e0204 */
        /* <DEDUP_REMOVED lines=8> */
[----:B------:R-:W-:Y:S04]  /*8650*/  ISETP.GT.AND P0, PT, R2, 0x1, !P1 ;  /* 0x000000010200780c */ /* 0x000fe80004f04270 */
[----:B------:R-:W-:Y:S04]  /*8660*/  ISETP.LT.OR P0, PT, R136, 0x2, P0 ;  /* 0x000000028800780c */ /* 0x000fe80000701670 */
[----:B------:R-:W-:Y:S02]  /*8670*/  FSEL R20, R9, -INF , !P0 ;  /* 0xff80000009147808 */ /* 0x000fe40004000000 */
[----:B------:R-:W-:Y:S04]  /*8680*/  LOP3.LUT P0, RZ, R194, 0x20, RZ, 0xc0, !PT ;  /* 0x00000020c2ff7812 */ /* 0x000fe8000780c0ff */
        /* <DEDUP_REMOVED lines=36> */
[----:B------:R-:W-:Y:S03]  /*88d0*/  IMAD.IADD R2, R142, 0x1, R4 ;  /* 0x000000018e027824 */ /* 0x000fe600078e0204 */
[----:B------:R-:W-:Y:S04]  /*88e0*/  ISETP.LT.OR P0, PT, R136, 0x2a, P0 ;  /* 0x0000002a8800780c */ /* 0x000fe80000701670 */
[----:B------:R-:W-:Y:S02]  /*88f0*/  FSEL R206, R45, -INF , !P0 ;  /* 0xff8000002dce7808 */ /* 0x000fe40004000000 */
[----:B------:R-:W-:Y:S11]  /*8900*/  ISETP.GE.AND P0, PT, R167, 0x1, PT ;  /* 0x00000001a700780c */ /* 0x000ff60003f06270 */
[----:B------:R-:W-:Y:S02]  /*8910*/  @!UPT UIADD3 URZ, URZ, URZ, URZ ;  /* 0x0000003f3f3ff290 */ /* 0x000fe4000fffe03f */
        /* <DEDUP_REMOVED lines=14> */
.L_x_542:
[----:B------:R-:W-:Y:S04]  /*8a00*/  MOV R5, c[0x0][0x32c] ;  /* 0x0000cb0000057a02 */ /* 0x000fe80000000f00 */
[----:B------:R-:W-:Y:S11]  /*8a10*/  ISETP.NE.AND P0, PT, R5, 0x1, PT ;  /* 0x000000010500780c */ /* 0x000ff60003f05270 */
[----:B------:R-:W-:Y:S02]  /*8a20*/  @!UPT UIADD3 URZ, URZ, URZ, URZ ;  /* 0x0000003f3f3ff290 */ /* 0x000fe4000fffe03f */
[----:B------:R-:W-:Y:S05]  /*8a30*/  @P0 IMAD.HI.U32 R5, R4, c[0x0][0x330], RZ ;  /* 0x0000cc0004050a27 */ /* 0x000fea00078e00ff */
[----:B------:R-:W-:Y:S02]  /*8a40*/  @P0 SHF.R.U32.HI R4, RZ, c[0x0][0x334], R5 ;  /* 0x0000cd00ff040a19 */ /* 0x000fe40000011605 */
.L_x_543:
[----:B------:R-:W-:Y:S05]  /*8a50*/  BSYNC B0 ;  /* 0x0000000000007941 */ /* 0x000fea0003800000 */
.L_x_541:
[----:B------:R-:W-:Y:S04]  /*8a60*/  IMAD.IADD R3, R3, 0x1, -R235 ;  /* 0x0000000103037824 */ /* 0x000fe800078e0aeb */
[----:B------:R-:W-:Y:S05]  /*8a70*/  IMAD R3, R4, c[0x0][0x32c], R3 ;  /* 0x0000cb0004037a24 */ /* 0x000fea00078e0203 */
[----:B------:R-:W-:Y:S02]  /*8a80*/  IADD3 R4, R3, c[0x0][0x32c], RZ ;  /* 0x0000cb0003047a10 */ /* 0x000fe40007ffe0ff */
[----:B------:R-:W-:Y:S02]  /*8a90*/  IMNMX R0, R0, R3, !PT ;  /* 0x0000000300007217 */ /* 0x000fe40007800200 */
[----:B------:R-:W-:Y:S02]  /*8aa0*/  IMNMX R2, R2, R4, PT ;  /* 0x0000000402027217 */ /* 0x000fe40003800200 */
.L_x_540:
[----:B------:R-:W-:Y:S01]  /*8ab0*/  ISETP.GT.AND P0, PT, R0, RZ, !P2 ;  /* 0x000000ff0000720c */ /* 0x000fe20005704270 */
[----:B------:R-:W-:Y:S01]  /*8ac0*/  LDSM.16.MT88.4 R36, [R182] ;  /* 0x00000000b624783b */ /* 0x000fe20000004200 */
[----:B------:R-:W-:Y:S02]  /*8ad0*/  FMNMX.FTZ R3, R16, R132, !PT ;  /* 0x0000008410037209 */ /* 0x000fe40007810000 */
[----:B------:R-:W-:Y:S02]  /*8ae0*/  ISETP.LT.OR P0, PT, R2, 0x1, P0 ;  /* 0x000000010200780c */ /* 0x000fe40000701670 */
[----:B------:R-:W-:Y:S02]  /*8af0*/  FMNMX.FTZ R3, R17, R3, !PT ;  /* 0x0000000311037209 */ /* 0x000fe40007810000 */
[----:B------:R-:W-:Y:S02]  /*8b00*/  FSEL R10, R10, -INF , !P0 ;  /* 0xff8000000a0a7808 */ /* 0x000fe40004000000 */
[----:B------:R-:W-:Y:S02]  /*8b10*/  ISETP.GT.AND P0, PT, R0, 0x1, !P1 ;  /* 0x000000010000780c */ /* 0x000fe40004f04270 */
[----:B------:R-:W-:Y:S02]  /*8b20*/  FMNMX.FTZ R3, R160, R3, !PT ;  /* 0x00000003a0037209 */ /* 0x000fe40007810000 */
[----:B------:R-:W-:Y:S02]  /*8b30*/  ISETP.LT.OR P0, PT, R2, 0x2, P0 ;  /* 0x000000020200780c */ /* 0x000fe40000701670 */
[----:B------:R-:W-:Y:S02]  /*8b40*/  FMNMX.FTZ R3, R161, R3, !PT ;  /* 0x00000003a1037209 */ /* 0x000fe40007810000 */
[----:B------:R-:W-:Y:S02]  /*8b50*/  FSEL R11, R11, -INF , !P0 ;  /* 0xff8000000b0b7808 */ /* 0x000fe40004000000 */
[----:B------:R-:W-:Y:S02]  /*8b60*/  LOP3.LUT P0, RZ, R194, 0x20, RZ, 0xc0, !PT ;  /* 0x00000020c2ff7812 */ /* 0x000fe4000780c0ff */
[----:B------:R-:W-:Y:S02]  /*8b70*/  FMNMX.FTZ R3, R165, R3, !PT ;  /* 0x00000003a5037209 */ /* 0x000fe40007810000 */
        /* <DEDUP_REMOVED lines=17> */
[----:B------:R-:W-:Y:S01]  /*8c90*/  FMNMX.FTZ R4, R18, R133, !PT ;  /* 0x0000008512047209 */ /* 0x000fe20007810000 */
[----:B------:R-:W1:Y:S01]  /*8ca0*/  SHFL.BFLY PT, R6, R3, 0x2, 0x1f ;  /* 0x0c401f0003067f89 */ /* 0x000e6200000e0000 */
[----:B------:R-:W-:Y:S02]  /*8cb0*/  FSEL R167, R26, -INF , !P0 ;  /* 0xff8000001aa77808 */ /* 0x000fe40004000000 */
[C---:B------:R-:W-:Y:S02]  /*8cc0*/  LOP3.LUT P0, RZ, R194.reuse, 0x4, RZ, 0xc0, !PT ;  /* 0x00000004c2ff7812 */ /* 0x040fe4000780c0ff */
[----:B------:R-:W-:Y:S02]  /*8cd0*/  LOP3.LUT P1, RZ, R194, 0x2, RZ, 0xc0, !PT ;  /* 0x00000002c2ff7812 */ /* 0x000fe4000782c0ff */
[----:B------:R-:W-:Y:S02]  /*8ce0*/  ISETP.GT.AND P0, PT, R0, 0x11, !P0 ;  /* 0x000000110000780c */ /* 0x000fe40004704270 */
[----:B------:R-:W-:Y:S02]  /*8cf0*/  FMNMX.FTZ R4, R19, R4, !PT ;  /* 0x0000000413047209 */ /* 0x000fe40007810000 */
[----:B------:R-:W-:Y:S02]  /*8d00*/  ISETP.LT.OR P0, PT, R2, 0x12, P0 ;  /* 0x000000120200780c */ /* 0x000fe40000701670 */
[----:B------:R-:W-:Y:S02]  /*8d10*/  FMNMX.FTZ R4, R162, R4, !PT ;  /* 0x00000004a2047209 */ /* 0x000fe40007810000 */
[----:B------:R-:W-:Y:S02]  /*8d20*/  FSEL R172, R27, -INF , !P0 ;  /* 0xff8000001bac7808 */ /* 0x000fe40004000000 */
[----:B------:R-:W-:Y:S02]  /*8d30*/  ISETP.GT.AND P0, PT, R0, 0x18, !P1 ;  /* 0x000000180000780c */ /* 0x000fe40004f04270 */
[----:B------:R-:W-:Y:S02]  /*8d40*/  LOP3.LUT P2, RZ, R194, 0x1, RZ, 0xc0, !PT ;  /* 0x00000001c2ff7812 */ /* 0x000fe4000784c0ff */
[----:B------:R-:W-:Y:S02]  /*8d50*/  ISETP.LT.OR P0, PT, R2, 0x19, P0 ;  /* 0x000000190200780c */ /* 0x000fe40000701670 */
[----:B------:R-:W-:Y:S02]  /*8d60*/  FMNMX.FTZ R4, R163, R4, !PT ;  /* 0x00000004a3047209 */ /* 0x000fe40007810000 */
[----:B------:R-:W-:Y:S02]  /*8d70*/  FSEL R173, R30, -INF , !P0 ;  /* 0xff8000001ead7808 */ /* 0x000fe40004000000 */
[----:B------:R-:W-:Y:S02]  /*8d80*/  ISETP.GT.AND P0, PT, R0, 0x19, !P2 ;  /* 0x000000190000780c */ /* 0x000fe40005704270 */
[----:B------:R-:W-:Y:S02]  /*8d90*/  FMNMX.FTZ R4, R166, R4, !PT ;  /* 0x00000004a6047209 */ /* 0x000fe40007810000 */
[----:B------:R-:W-:Y:S02]  /*8da0*/  ISETP.LT.OR P0, PT, R2, 0x1a, P0 ;  /* 0x0000001a0200780c */ /* 0x000fe40000701670 */
[----:B-1----:R-:W-:Y:S02]  /*8db0*/  FMNMX.FTZ R3, R3, R6, !PT ;  /* 0x0000000603037209 */ /* 0x002fe40007810000 */
[----:B------:R-:W-:Y:S02]  /*8dc0*/  FMNMX.FTZ R4, R168, R4, !PT ;  /* 0x00000004a8047209 */ /* 0x000fe40007810000 */
[----:B------:R-:W-:Y:S01]  /*8dd0*/  FSEL R176, R31, -INF , !P0 ;  /* 0xff8000001fb07808 */ /* 0x000fe20004000000 */
[----:B------:R-:W1:Y:S01]  /*8de0*/  SHFL.BFLY PT, R6, R3, 0x1, 0x1f ;  /* 0x0c201f0003067f89 */ /* 0x000e6200000e0000 */
[----:B------:R-:W-:Y:S02]  /*8df0*/  ISETP.GT.AND P0, PT, R0, 0x20, !P5 ;  /* 0x000000200000780c */ /* 0x000fe40006f04270 */
[----:B------:R-:W-:Y:S02]  /*8e00*/  FMNMX.FTZ R4, R178, R4, !PT ;  /* 0x00000004b2047209 */ /* 0x000fe40007810000 */
[----:B------:R-:W-:Y:S02]  /*8e10*/  ISETP.LT.OR P0, PT, R2, 0x21, P0 ;  /* 0x000000210200780c */ /* 0x000fe40000701670 */
[----:B------:R-:W-:Y:S02]  /*8e20*/  FMNMX.FTZ R4, R177, R4, !PT ;  /* 0x00000004b1047209 */ /* 0x000fe40007810000 */
[----:B------:R-:W-:Y:S02]  /*8e30*/  FSEL R203, R42, -INF , !P0 ;  /* 0xff8000002acb7808 */ /* 0x000fe40004000000 */
[----:B------:R-:W-:Y:S02]  /*8e40*/  ISETP.GT.AND P0, PT, R0, 0x21, !P4 ;  /* 0x000000210000780c */ /* 0x000fe40006704270 */
[----:B------:R-:W-:Y:S02]  /*8e50*/  FMNMX.FTZ R4, R210, R4, !PT ;  /* 0x00000004d2047209 */ /* 0x000fe40007810000 */
[----:B------:R-:W-:Y:S02]  /*8e60*/  FMNMX.FTZ R5, R8, R135, !PT ;  /* 0x0000008708057209 */ /* 0x000fe40007810000 */
[----:B------:R-:W-:Y:S02]  /*8e70*/  ISETP.LT.OR P0, PT, R2, 0x22, P0 ;  /* 0x000000220200780c */ /* 0x000fe40000701670 */
[----:B------:R-:W-:Y:S02]  /*8e80*/  FMNMX.FTZ R4, R211, R4, !PT ;  /* 0x00000004d3047209 */ /* 0x000fe40007810000 */
        /* <DEDUP_REMOVED lines=8> */
[----:B------:R-:W-:Y:S01]  /*8f10*/  FSEL R205, R46, -INF , !P0 ;  /* 0xff8000002ecd7808 */ /* 0x000fe20004000000 */
[----:B------:R-:W2:Y:S01]  /*8f20*/  SHFL.BFLY PT, R7, R4, 0x2, 0x1f ;  /* 0x0c401f0004077f89 */ /* 0x000ea200000e0000 */
[----:B------:R-:W-:Y:S02]  /*8f30*/  ISETP.GT.AND P0, PT, R0, 0x29, !P6 ;  /* 0x000000290000780c */ /* 0x000fe40007704270 */
[----:B-1----:R-:W-:Y:S02]  /*8f40*/  FMNMX.FTZ R138, R3, R6, !PT ;  /* 0x00000006038a7209 */ /* 0x002fe40007810000 */
[----:B------:R-:W-:Y:S02]  /*8f50*/  FMNMX.FTZ R5, R171, R5, !PT ;  /* 0x00000005ab057209 */ /* 0x000fe40007810000 */
[----:B------:R-:W-:Y:S01]  /*8f60*/  ISETP.LT.OR P0, PT, R2, 0x2a, P0 ;  /* 0x0000002a0200780c */ /* 0x000fe20000701670 */
[----:B------:R-:W-:Y:S01]  /*8f70*/  FMUL.FTZ R3, R138, c[0x0][0x2d0] ;  /* 0x0000b4008a037a20 */ /* 0x000fe20000410000 */
[----:B------:R-:W-:Y:S02]  /*8f80*/  FMNMX.FTZ R5, R170, R5, !PT ;  /* 0x00000005aa057209 */ /* 0x000fe40007810000 */
[----:B------:R-:W-:Y:S02]  /*8f90*/  FSEL R140, R47, -INF , !P0 ;  /* 0xff8000002f8c7808 */ /* 0x000fe40004000000 */
[----:B------:R-:W-:Y:S02]  /*8fa0*/  FSETP.NEU.FTZ.AND P0, PT, R138, -INF , PT ;  /* 0xff8000008a00780b */ /* 0x000fe40003f1d000 */
[----:B------:R-:W-:Y:S02]  /*8fb0*/  FMNMX.FTZ R5, R169, R5, !PT ;  /* 0x00000005a9057209 */ /* 0x000fe40007810000 */
[----:B------:R-:W-:Y:S02]  /*8fc0*/  FSEL R141, R3, RZ, P0 ;  /* 0x000000ff038d7208 */ /* 0x000fe40000000000 */
[----:B------:R-:W-:Y:S03]  /*8fd0*/  FMNMX.FTZ R5, R175, R5, !PT ;  /* 0x00000005af057209 */ /* 0x000fe60007810000 */
[--C-:B------:R-:W-:Y:S01]  /*8fe0*/  FFMA.FTZ R3, R16, c[0x0][0x2d0], -R141.reuse ;  /* 0x0000b40010037a23 */ /* 0x100fe2000001088d */
[----:B------:R-:W-:Y:S03]  /*8ff0*/  FMNMX.FTZ R5, R209, R5, !PT ;  /* 0x00000005d1057209 */ /* 0x000fe60007810000 */
[----:B------:R1:W-:Y:S01]  /*9000*/  MUFU.EX2 R248, R3 ;  /* 0x0000000300f87308 */ /* 0x0003e20000000800 */
[----:B------:R-:W-:Y:S04]  /*9010*/  FMNMX.FTZ R0, R208, R5, !PT ;  /* 0x00000005d0007209 */ /* 0x000fe80007810000 */
[----:B------:R-:W-:Y:S02]  /*9020*/  FMNMX.FTZ R2, R207, R0, !PT ;  /* 0x00000000cf027209 */ /* 0x000fe40007810000 */
[----:B--2---:R-:W-:Y:S01]  /*9030*/  FMNMX.FTZ R0, R4, R7, !PT ;  /* 0x0000000704007209 */ /* 0x004fe20007810000 */
[--C-:B------:R-:W-:Y:S01]  /*9040*/  FFMA.FTZ R4, R17, c[0x0][0x2d0], -R141.reuse ;  /* 0x0000b40011047a23 */ /* 0x100fe2000001088d */
[----:B------:R-:W-:Y:S03]  /*9050*/  FMNMX.FTZ R2, R206, R2, !PT ;  /* 0x00000002ce027209 */ /* 0x000fe60007810000 */
[----:B------:R2:W3:Y:S01]  /*9060*/  MUFU.EX2 R251, R4 ;  /* 0x0000000400fb7308 */ /* 0x0004e20000000800 */
[----:B------:R-:W4:Y:S08]  /*9070*/  SHFL.BFLY PT, R5, R0, 0x1, 0x1f ;  /* 0x0c201f0000057f89 */ /* 0x000f3000000e0000 */
[----:B------:R-:W5:Y:S01]  /*9080*/  SHFL.BFLY PT, R6, R2, 0x2, 0x1f ;  /* 0x0c401f0002067f89 */ /* 0x000f6200000e0000 */
[----:B-1----:R-:W-:Y:S04]  /*9090*/  FMNMX.FTZ R3, R10, R139, !PT ;  /* 0x0000008b0a037209 */ /* 0x002fe80007810000 */
[----:B------:R-:W-:Y:S04]  /*90a0*/  FMNMX.FTZ R3, R11, R3, !PT ;  /* 0x000000030b037209 */ /* 0x000fe80007810000 */
[----:B------:R-:W-:Y:S01]  /*90b0*/  FMNMX.FTZ R3, R9, R3, !PT ;  /* 0x0000000309037209 */ /* 0x000fe20007810000 */
[----:B--2---:R-:W-:Y:S01]  /*90c0*/  FFMA.FTZ R4, R160, c[0x0][0x2d0], -R141 ;  /* 0x0000b400a0047a23 */ /* 0x004fe2000001088d */
[----:B----4-:R-:W-:Y:S02]  /*90d0*/  FMNMX.FTZ R137, R0, R5, !PT ;  /* 0x0000000500897209 */ /* 0x010fe40007810000 */
[----:B------:R-:W-:Y:S01]  /*90e0*/  FMNMX.FTZ R0, R15, R3, !PT ;  /* 0x000000030f007209 */ /* 0x000fe20007810000 */
[----:B------:R1:W-:Y:S01]  /*90f0*/  MUFU.EX2 R249, R4 ;  /* 0x0000000400f97308 */ /* 0x0003e20000000800 */
[----:B------:R-:W-:Y:S02]  /*9100*/  FSEL R3, R138, RZ, P0 ;  /* 0x000000ff8a037208 */ /* 0x000fe40000000000 */
[----:B------:R-:W-:Y:S01]  /*9110*/  FMNMX.FTZ R5, R167, R0, !PT ;  /* 0x00000000a7057209 */ /* 0x000fe20007810000 */
[C---:B------:R-:W-:Y:S01]  /*9120*/  FMUL.FTZ R0, R137.reuse, c[0x0][0x2d0] ;  /* 0x0000b40089007a20 */ /* 0x040fe20000410000 */
[----:B------:R-:W-:Y:S02]  /*9130*/  FSETP.NEU.FTZ.AND P0, PT, R137, -INF , PT ;  /* 0xff8000008900780b */ /* 0x000fe40003f1d000 */
[----:B-----5:R-:W-:Y:S02]  /*9140*/  FMNMX.FTZ R2, R2, R6, !PT ;  /* 0x0000000602027209 */ /* 0x020fe40007810000 */
[----:B------:R-:W-:Y:S02]  /*9150*/  FSEL R143, R0, RZ, P0 ;  /* 0x000000ff008f7208 */ /* 0x000fe40000000000 */
[----:B------:R-:W-:Y:S02]  /*9160*/  FMNMX.FTZ R6, R172, R5, !PT ;  /* 0x00000005ac067209 */ /* 0x000fe40007810000 */
[----:B------:R-:W2:Y:S01]  /*9170*/  SHFL.BFLY PT, R5, R2, 0x1, 0x1f ;  /* 0x0c201f0002057f89 */ /* 0x000ea200000e0000 */
[----:B------:R-:W-:Y:S01]  /*9180*/  FFMA.FTZ R0, R18, c[0x0][0x2d0], -R143 ;  /* 0x0000b40012007a23 */ /* 0x000fe2000001088f */
[----:B---3--:R-:W-:Y:S03]  /*9190*/  F2FP.PACK_AB R160, R251, R248 ;  /* 0x000000f8fba0723e */ /* 0x008fe600000000ff */
[----:B------:R3:W-:Y:S01]  /*91a0*/  MUFU.EX2 R241, R0 ;  /* 0x0000000000f17308 */ /* 0x0007e20000000800 */
[----:B-1----:R-:W-:Y:S09]  /*91b0*/  FFMA.FTZ R4, R161, c[0x0][0x2d0], -R141 ;  /* 0x0000b400a1047a23 */ /* 0x002ff2000001088d */
[----:B------:R1:W4:Y:S01]  /*91c0*/  MUFU.EX2 R25, R4 ;  /* 0x0000000400197308 */ /* 0x0003220000000800 */
[----:B--2---:R-:W-:Y:S02]  /*91d0*/  FMNMX.FTZ R136, R2, R5, !PT ;  /* 0x0000000502887209 */ /* 0x004fe40007810000 */
[----:B------:R-:W-:Y:S02]  /*91e0*/  FSEL R5, R137, RZ, P0 ;  /* 0x000000ff89057208 */ /* 0x000fe40000000000 */
[----:B------:R-:W-:Y:S01]  /*91f0*/  FSETP.NEU.FTZ.AND P0, PT, R136, -INF , PT ;  /* 0xff8000008800780b */ /* 0x000fe20003f1d000 */
[--C-:B---3--:R-:W-:Y:S04]  /*9200*/  FFMA.FTZ R0, R19, c[0x0][0x2d0], -R143.reuse ;  /* 0x0000b40013007a23 */ /* 0x108fe8000001088f */
[----:B------:R2:W3:Y:S01]  /*9210*/  MUFU.EX2 R242, R0 ;  /* 0x0000000000f27308 */ /* 0x0004e20000000800 */
[----:B-1----:R-:W-:Y:S01]  /*9220*/  FMNMX.FTZ R4, R173, R6, !PT ;  /* 0x00000006ad047209 */ /* 0x002fe20007810000 */
[--C-:B------:R-:W-:Y:S03]  /*9230*/  FFMA.FTZ R6, R163, c[0x0][0x2d0], -R143.reuse ;  /* 0x0000b400a3067a23 */ /* 0x100fe6000001088f */
[----:B------:R-:W-:Y:S05]  /*9240*/  FMNMX.FTZ R4, R176, R4, !PT ;  /* 0x00000004b0047209 */ /* 0x000fea0007810000 */
[----:B------:R-:W-:Y:S01]  /*9250*/  MUFU.EX2 R24, R6 ;  /* 0x0000000600187308 */ /* 0x000fe20000000800 */
[----:B------:R-:W-:Y:S04]  /*9260*/  FMNMX.FTZ R4, R203, R4, !PT ;  /* 0x00000004cb047209 */ /* 0x000fe80007810000 */
[----:B------:R-:W-:Y:S04]  /*9270*/  FMNMX.FTZ R4, R204, R4, !PT ;  /* 0x00000004cc047209 */ /* 0x000fe80007810000 */
[----:B--2---:R-:W-:Y:S01]  /*9280*/  FMNMX.FTZ R0, R205, R4, !PT ;  /* 0x00000004cd007209 */ /* 0x004fe20007810000 */
[----:B------:R-:W-:Y:S01]  /*9290*/  FFMA.FTZ R4, R162, c[0x0][0x2d0], -R143 ;  /* 0x0000b400a2047a23 */ /* 0x000fe2000001088f */
[----:B----4-:R-:W-:Y:S02]  /*92a0*/  F2FP.PACK_AB R162, R25, R249 ;  /* 0x000000f919a2723e */ /* 0x010fe400000000ff */
[----:B------:R-:W-:Y:S01]  /*92b0*/  FMNMX.FTZ R0, R140, R0, !PT ;  /* 0x000000008c007209 */ /* 0x000fe20007810000 */
[----:B------:R1:W2:Y:S01]  /*92c0*/  MUFU.EX2 R243, R4 ;  /* 0x0000000400f37308 */ /* 0x0002a20000000800 */
[----:B---3--:R-:W-:Y:S03]  /*92d0*/  F2FP.PACK_AB R161, R242, R241 ;  /* 0x000000f1f2a1723e */ /* 0x008fe600000000ff */
[----:B------:R-:W3:Y:S01]  /*92e0*/  SHFL.BFLY PT, R2, R0, 0x2, 0x1f ;  /* 0x0c401f0000027f89 */ /* 0x000ee200000e0000 */
[----:B-1----:R-:W-:Y:S01]  /*92f0*/  FMUL.FTZ R4, R136, c[0x0][0x2d0] ;  /* 0x0000b40088047a20 */ /* 0x002fe20000410000 */
[----:B--2---:R-:W-:Y:S04]  /*9300*/  F2FP.PACK_AB R163, R24, R243 ;  /* 0x000000f318a3723e */ /* 0x004fe800000000ff */
[----:B------:R-:W-:Y:S05]  /*9310*/  FSEL R142, R4, RZ, P0 ;  /* 0x000000ff048e7208 */ /* 0x000fea0000000000 */
[--C-:B------:R-:W-:Y:S04]  /*9320*/  FFMA.FTZ R4, R8, c[0x0][0x2d0], -R142.reuse ;  /* 0x0000b40008047a23 */ /* 0x100fe8000001088e */
[----:B------:R1:W-:Y:S02]  /*9330*/  MUFU.EX2 R239, R4 ;  /* 0x0000000400ef7308 */ /* 0x0003e40000000800 */
[--C-:B-1----:R-:W-:Y:S02]  /*9340*/  FFMA.FTZ R4, R20, c[0x0][0x2d0], -R142.reuse ;  /* 0x0000b40014047a23 */ /* 0x102fe4000001088e */
[----:B------:R-:W-:Y:S06]  /*9350*/  LDSM.16.MT88.4 R20, [R181] ;  /* 0x00000000b514783b */ /* 0x000fec0000004200 */
[----:B------:R3:W-:Y:S02]  /*9360*/  MUFU.EX2 R240, R4 ;  /* 0x0000000400f07308 */ /* 0x0007e40000000800 */
[----:B---3--:R-:W-:Y:S01]  /*9370*/  FMNMX.FTZ R4, R0, R2, !PT ;  /* 0x0000000200047209 */ /* 0x008fe20007810000 */
[--C-:B------:R-:W-:Y:S02]  /*9380*/  FFMA.FTZ R0, R12, c[0x0][0x2d0], -R142.reuse ;  /* 0x0000b4000c007a23 */ /* 0x100fe4000001088e */
[----:B------:R-:W-:Y:S05]  /*9390*/  FADD.FTZ R2, -R5, R133 ;  /* 0x0000008505027221 */ /* 0x000fea0000010100 */
[----:B------:R1:W-:Y:S01]  /*93a0*/  MUFU.EX2 R250, R0 ;  /* 0x0000000000fa7308 */ /* 0x0003e20000000800 */
[----:B------:R-:W2:Y:S01]  /*93b0*/  SHFL.BFLY PT, R6, R4, 0x1, 0x1f ;  /* 0x0c201f0004067f89 */ /* 0x000ea200000e0000 */
[----:B------:R-:W-:Y:S02]  /*93c0*/  FMUL.FTZ R2, R2, c[0x0][0x2d0] ;  /* 0x0000b40002027a20 */ /* 0x000fe40000410000 */
[----:B-1----:R-:W-:Y:S01]  /*93d0*/  FFMA.FTZ R0, R13, c[0x0][0x2d0], -R142 ;  /* 0x0000b4000d007a23 */ /* 0x002fe2000001088e */
[----:B--2---:R-:W-:Y:S05]  /*93e0*/  FMNMX.FTZ R134, R4, R6, !PT ;  /* 0x0000000604867209 */ /* 0x004fea0007810000 */
[----:B------:R1:W-:Y:S01]  /*93f0*/  MUFU.EX2 R252, R0 ;  /* 0x0000000000fc7308 */ /* 0x0003e20000000800 */
[----:B------:R-:W-:Y:S02]  /*9400*/  FMUL.FTZ R4, R134, c[0x0][0x2d0] ;  /* 0x0000b40086047a20 */ /* 0x000fe40000410000 */
[----:B-1----:R-:W-:Y:S07]  /*9410*/  FADD.FTZ R0, -R3, R132 ;  /* 0x0000008403007221 */ /* 0x002fee0000010100 */
[----:B------:R-:W1:Y:S01]  /*9420*/  MUFU.EX2 R3, R2 ;  /* 0x0000000200037308 */ /* 0x000e620000000800 */
[----:B------:R-:W-:Y:S09]  /*9430*/  FMUL.FTZ R0, R0, c[0x0][0x2d0] ;  /* 0x0000b40000007a20 */ /* 0x000ff20000410000 */
[----:B------:R2:W3:Y:S01]  /*9440*/  MUFU.EX2 R132, R0 ;  /* 0x0000000000847308 */ /* 0x0004e20000000800 */
[C---:B-1----:R-:W-:Y:S01]  /*9450*/  FMUL.FTZ R6, R3.reuse, R146 ;  /* 0x0000009203067220 */ /* 0x042fe20000410000 */
[----:B------:R-:W-:Y:S01]  /*9460*/  F2FP.PACK_AB R146, R252, R250 ;  /* 0x000000fafc92723e */ /* 0x000fe200000000ff */
[C---:B------:R-:W-:Y:S02]  /*9470*/  FMUL.FTZ R7, R3.reuse, R147 ;  /* 0x0000009303077220 */ /* 0x040fe40000410000 */
[C---:B------:R-:W-:Y:S02]  /*9480*/  FMUL.FTZ R18, R3.reuse, R158 ;  /* 0x0000009e03127220 */ /* 0x040fe40000410000 */
[C---:B------:R-:W-:Y:S02]  /*9490*/  FMUL.FTZ R19, R3.reuse, R159 ;  /* 0x0000009f03137220 */ /* 0x040fe40000410000 */
[----:B------:R-:W-:Y:S01]  /*94a0*/  FMUL.FTZ R35, R3, R115 ;  /* 0x0000007303237220 */ /* 0x000fe20000410000 */
[----:B--2---:R-:W-:Y:S01]  /*94b0*/  FSEL R0, R136, RZ, P0 ;  /* 0x000000ff88007208 */ /* 0x004fe20000000000 */
[----:B---3--:R-:W-:Y:S01]  /*94c0*/  FMUL.FTZ R16, R132, R156 ;  /* 0x0000009c84107220 */ /* 0x008fe20000410000 */
[----:B------:R-:W-:Y:S01]  /*94d0*/  FSETP.NEU.FTZ.AND P0, PT, R134, -INF , PT ;  /* 0xff8000008600780b */ /* 0x000fe20003f1d000 */
[----:B------:R-:W-:Y:S02]  /*94e0*/  FMUL.FTZ R17, R132, R157 ;  /* 0x0000009d84117220 */ /* 0x000fe40000410000 */
[----:B------:R-:W-:Y:S01]  /*94f0*/  FADD.FTZ R0, -R0, R135 ;  /* 0x0000008700007221 */ /* 0x000fe20000010100 */
[----:B------:R-:W-:Y:S01]  /*9500*/  FSEL R133, R4, RZ, P0 ;  /* 0x000000ff04857208 */ /* 0x000fe20000000000 */
[----:B------:R-:W-:Y:S01]  /*9510*/  FMUL.FTZ R33, R132, R113 ;  /* 0x0000007184217220 */ /* 0x000fe20000410000 */
[----:B------:R-:W-:Y:S01]  /*9520*/  LDSM.16.MT88.4 R156, [R181+0x800] ;  /* 0x00080000b59c783b */ /* 0x000fe20000004200 */
[----:B------:R-:W-:Y:S02]  /*9530*/  FMUL.FTZ R0, R0, c[0x0][0x2d0] ;  /* 0x0000b40000007a20 */ /* 0x000fe40000410000 */
[--C-:B------:R-:W-:Y:S02]  /*9540*/  FFMA.FTZ R5, R9, c[0x0][0x2d0], -R133.reuse ;  /* 0x0000b40009057a23 */ /* 0x100fe40000010885 */
[----:B------:R1:W2:Y:S01]  /*9550*/  MUFU.EX2 R2, R0 ;  /* 0x0000000000027308 */ /* 0x0002a20000000800 */
[--C-:B------:R-:W-:Y:S02]  /*9560*/  FFMA.FTZ R4, R15, c[0x0][0x2d0], -R133.reuse ;  /* 0x0000b4000f047a23 */ /* 0x100fe40000010885 */
[C---:B------:R-:W-:Y:S02]  /*9570*/  FMUL.FTZ R34, R3.reuse, R114 ;  /* 0x0000007203227220 */ /* 0x040fe40000410000 */
[C---:B------:R-:W-:Y:S02]  /*9580*/  FMUL.FTZ R32, R132.reuse, R112 ;  /* 0x0000007084207220 */ /* 0x040fe40000410000 */
[C---:B------:R-:W-:Y:S02]  /*9590*/  FMUL.FTZ R48, R132.reuse, R128 ;  /* 0x0000008084307220 */ /* 0x040fe40000410000 */
[C---:B------:R-:W-:Y:S01]  /*95a0*/  FMUL.FTZ R49, R132.reuse, R129 ;  /* 0x0000008184317220 */ /* 0x040fe20000410000 */
[----:B------:R3:W-:Y:S01]  /*95b0*/  MUFU.EX2 R244, R5 ;  /* 0x0000000500f47308 */ /* 0x0007e20000000800 */
[C---:B------:R-:W-:Y:S02]  /*95c0*/  FMUL.FTZ R50, R3.reuse, R130 ;  /* 0x0000008203327220 */ /* 0x040fe40000410000 */
[C---:B------:R-:W-:Y:S02]  /*95d0*/  FMUL.FTZ R51, R3.reuse, R131 ;  /* 0x0000008303337220 */ /* 0x040fe40000410000 */
[C---:B------:R-:W-:Y:S01]  /*95e0*/  FMUL.FTZ R52, R132.reuse, R52 ;  /* 0x0000003484347220 */ /* 0x040fe20000410000 */
[----:B------:R-:W-:Y:S01]  /*95f0*/  LDSM.16.MT88.4 R128, [R181+0x1400] ;  /* 0x00140000b580783b */ /* 0x000fe20000004200 */
[C---:B------:R-:W-:Y:S02]  /*9600*/  FMUL.FTZ R53, R132.reuse, R53 ;  /* 0x0000003584357220 */ /* 0x040fe40000410000 */
[C---:B------:R-:W-:Y:S01]  /*9610*/  FMUL.FTZ R54, R3.reuse, R54 ;  /* 0x0000003603367220 */ /* 0x040fe20000410000 */
[----:B------:R-:W4:Y:S01]  /*9620*/  MUFU.EX2 R245, R4 ;  /* 0x0000000400f57308 */ /* 0x000f220000000800 */
[----:B------:R-:W-:Y:S02]  /*9630*/  FMUL.FTZ R55, R3, R55 ;  /* 0x0000003703377220 */ /* 0x000fe40000410000 */
[----:B------:R-:W-:Y:S02]  /*9640*/  FMUL.FTZ R64, R132, R64 ;  /* 0x0000004084407220 */ /* 0x000fe40000410000 */
[----:B-1----:R-:W-:Y:S02]  /*9650*/  FFMA.FTZ R0, R10, c[0x0][0x2d0], -R133 ;  /* 0x0000b4000a007a23 */ /* 0x002fe40000010885 */
[C---:B--2---:R-:W-:Y:S02]  /*9660*/  FMUL.FTZ R8, R2.reuse, R148 ;  /* 0x0000009402087220 */ /* 0x044fe40000410000 */
[C---:B------:R-:W-:Y:S01]  /*9670*/  FMUL.FTZ R9, R2.reuse, R149 ;  /* 0x0000009502097220 */ /* 0x040fe20000410000 */
[----:B------:R1:W-:Y:S01]  /*9680*/  MUFU.EX2 R201, R0 ;  /* 0x0000000000c97308 */ /* 0x0003e20000000800 */
[C---:B------:R-:W-:Y:S01]  /*9690*/  FMUL.FTZ R12, R2.reuse, R152 ;  /* 0x00000098020c7220 */ /* 0x040fe20000410000 */
[----:B------:R-:W-:Y:S01]  /*96a0*/  MOV R149, R25 ;  /* 0x0000001900957202 */ /* 0x000fe20000000f00 */
[----:B------:R-:W-:Y:S01]  /*96b0*/  FMUL.FTZ R13, R2, R153 ;  /* 0x00000099020d7220 */ /* 0x000fe20000410000 */
[----:B------:R-:W2:Y:S01]  /*96c0*/  LDL.LU R148, [R1+0x4] ;  /* 0x0000040001947983 */ /* 0x000ea20000300800 */
[----:B---3--:R-:W-:Y:S02]  /*96d0*/  FMUL.FTZ R5, R132, R145 ;  /* 0x0000009184057220 */ /* 0x008fe40000410000 */
[C---:B------:R-:W-:Y:S02]  /*96e0*/  FMUL.FTZ R25, R2.reuse, R105 ;  /* 0x0000006902197220 */ /* 0x040fe40000410000 */
[C---:B------:R-:W-:Y:S02]  /*96f0*/  FMUL.FTZ R28, R2.reuse, R108 ;  /* 0x0000006c021c7220 */ /* 0x040fe40000410000 */
[C---:B------:R-:W-:Y:S02]  /*9700*/  FMUL.FTZ R29, R2.reuse, R109 ;  /* 0x0000006d021d7220 */ /* 0x040fe40000410000 */
[----:B------:R-:W-:Y:S01]  /*9710*/  FMUL.FTZ R40, R2, R120 ;  /* 0x0000007802287220 */ /* 0x000fe20000410000 */
[----:B----4-:R-:W-:Y:S01]  /*9720*/  F2FP.PACK_AB R147, R245, R244 ;  /* 0x000000f4f593723e */ /* 0x010fe200000000ff */
[----:B------:R-:W-:Y:S01]  /*9730*/  FMUL.FTZ R4, R132, R144 ;  /* 0x0000009084047220 */ /* 0x000fe20000410000 */
[----:B------:R-:W-:Y:S01]  /*9740*/  F2FP.PACK_AB R144, R240, R239 ;  /* 0x000000eff090723e */ /* 0x000fe200000000ff */
[--C-:B------:R-:W-:Y:S02]  /*9750*/  FFMA.FTZ R114, R198, c[0x0][0x2d0], -R141.reuse ;  /* 0x0000b400c6727a23 */ /* 0x100fe4000001088d */
[----:B------:R-:W-:Y:S02]  /*9760*/  FFMA.FTZ R113, R199, c[0x0][0x2d0], -R141 ;  /* 0x0000b400c7717a23 */ /* 0x000fe4000001088d */
[C---:B------:R-:W-:Y:S01]  /*9770*/  FMUL.FTZ R41, R2.reuse, R121 ;  /* 0x0000007902297220 */ /* 0x040fe20000410000 */
[-C--:B------:R-:W-:Y:S01]  /*9780*/  HMMA.16816.F32 R4, R160, R20.reuse, R4 ;  /* 0x00000014a004723c */ /* 0x080fe20000001804 */
[C---:B------:R-:W-:Y:S01]  /*9790*/  FMUL.FTZ R44, R2.reuse, R124 ;  /* 0x0000007c022c7220 */ /* 0x040fe20000410000 */
[----:B------:R-:W-:Y:S01]  /*97a0*/  MUFU.EX2 R215, R113 ;  /* 0x0000007100d77308 */ /* 0x000fe20000000800 */
[----:B-1----:R-:W-:Y:S02]  /*97b0*/  FFMA.FTZ R0, R11, c[0x0][0x2d0], -R133 ;  /* 0x0000b4000b007a23 */ /* 0x002fe40000010885 */
[C---:B------:R-:W-:Y:S02]  /*97c0*/  FMUL.FTZ R45, R2.reuse, R125 ;  /* 0x0000007d022d7220 */ /* 0x040fe40000410000 */
[C---:B------:R-:W-:Y:S02]  /*97d0*/  FMUL.FTZ R56, R2.reuse, R56 ;  /* 0x0000003802387220 */ /* 0x040fe40000410000 */
[C---:B------:R-:W-:Y:S03]  /*97e0*/  FMUL.FTZ R57, R2.reuse, R57 ;  /* 0x0000003902397220 */ /* 0x040fe60000410000 */
[----:B------:R1:W3:Y:S01]  /*97f0*/  MUFU.EX2 R202, R0 ;  /* 0x0000000000ca7308 */ /* 0x0002e20000000800 */
[C---:B------:R-:W-:Y:S02]  /*9800*/  FMUL.FTZ R60, R2.reuse, R60 ;  /* 0x0000003c023c7220 */ /* 0x040fe40000410000 */
[----:B------:R-:W-:Y:S02]  /*9810*/  FMUL.FTZ R61, R2, R61 ;  /* 0x0000003d023d7220 */ /* 0x000fe40000410000 */
[C---:B------:R-:W-:Y:S02]  /*9820*/  FMUL.FTZ R65, R132.reuse, R65 ;  /* 0x0000004184417220 */ /* 0x040fe40000410000 */
[C---:B------:R-:W-:Y:S02]  /*9830*/  FMUL.FTZ R66, R3.reuse, R66 ;  /* 0x0000004203427220 */ /* 0x040fe40000410000 */
[C---:B------:R-:W-:Y:S02]  /*9840*/  FMUL.FTZ R67, R3.reuse, R67 ;  /* 0x0000004303437220 */ /* 0x040fe40000410000 */
[C---:B------:R-:W-:Y:S02]  /*9850*/  FMUL.FTZ R68, R132.reuse, R68 ;  /* 0x0000004484447220 */ /* 0x040fe40000410000 */
[----:B------:R-:W-:Y:S02]  /*9860*/  FMUL.FTZ R69, R132, R69 ;  /* 0x0000004584457220 */ /* 0x000fe40000410000 */
[C---:B------:R-:W-:Y:S02]  /*9870*/  FMUL.FTZ R70, R3.reuse, R70 ;  /* 0x0000004603467220 */ /* 0x040fe40000410000 */
[C---:B------:R-:W-:Y:S02]  /*9880*/  FMUL.FTZ R71, R3.reuse, R71 ;  /* 0x0000004703477220 */ /* 0x040fe40000410000 */
[C---:B------:R-:W-:Y:S02]  /*9890*/  FMUL.FTZ R72, R2.reuse, R72 ;  /* 0x0000004802487220 */ /* 0x040fe40000410000 */
[C---:B------:R-:W-:Y:S02]  /*98a0*/  FMUL.FTZ R73, R2.reuse, R73 ;  /* 0x0000004902497220 */ /* 0x040fe40000410000 */
[----:B------:R-:W-:Y:S01]  /*98b0*/  FMUL.FTZ R76, R2, R76 ;  /* 0x0000004c024c7220 */ /* 0x000fe20000410000 */
[----:B-1----:R-:W-:Y:S01]  /*98c0*/  FSEL R0, R134, RZ, P0 ;  /* 0x000000ff86007208 */ /* 0x002fe20000000000 */
[----:B------:R-:W-:Y:S01]  /*98d0*/  FMUL.FTZ R77, R2, R77 ;  /* 0x0000004d024d7220 */ /* 0x000fe20000410000 */
[----:B---3--:R-:W-:Y:S01]  /*98e0*/  F2FP.PACK_AB R145, R202, R201 ;  /* 0x000000c9ca91723e */ /* 0x008fe200000000ff */
[----:B------:R-:W-:Y:S02]  /*98f0*/  FMUL.FTZ R80, R132, R80 ;  /* 0x0000005084507220 */ /* 0x000fe40000410000 */
[----:B------:R-:W-:Y:S02]  /*9900*/  FADD.FTZ R0, -R0, R139 ;  /* 0x0000008b00007221 */ /* 0x000fe40000010100 */
[----:B------:R-:W-:Y:S02]  /*9910*/  FMUL.FTZ R81, R132, R81 ;  /* 0x0000005184517220 */ /* 0x000fe40000410000 */
[----:B------:R-:W-:Y:S02]  /*9920*/  FMUL.FTZ R0, R0, c[0x0][0x2d0] ;  /* 0x0000b40000007a20 */ /* 0x000fe40000410000 */
[C---:B------:R-:W-:Y:S02]  /*9930*/  FMUL.FTZ R82, R3.reuse, R82 ;  /* 0x0000005203527220 */ /* 0x040fe40000410000 */
[C---:B------:R-:W-:Y:S02]  /*9940*/  FMUL.FTZ R83, R3.reuse, R83 ;  /* 0x0000005303537220 */ /* 0x040fe40000410000 */
[----:B------:R-:W1:Y:S01]  /*9950*/  MUFU.EX2 R0, R0 ;  /* 0x0000000000007308 */ /* 0x000e620000000800 */
[C---:B------:R-:W-:Y:S02]  /*9960*/  FMUL.FTZ R84, R132.reuse, R84 ;  /* 0x0000005484547220 */ /* 0x040fe40000410000 */
[----:B------:R-:W-:Y:S02]  /*9970*/  FMUL.FTZ R85, R132, R85 ;  /* 0x0000005584557220 */ /* 0x000fe40000410000 */
[C---:B------:R-:W-:Y:S02]  /*9980*/  FMUL.FTZ R86, R3.reuse, R86 ;  /* 0x0000005603567220 */ /* 0x040fe40000410000 */
[C---:B------:R-:W-:Y:S02]  /*9990*/  FMUL.FTZ R87, R3.reuse, R87 ;  /* 0x0000005703577220 */ /* 0x040fe40000410000 */
[C---:B------:R-:W-:Y:S02]  /*99a0*/  FMUL.FTZ R88, R2.reuse, R88 ;  /* 0x0000005802587220 */ /* 0x040fe40000410000 */
[C---:B------:R-:W-:Y:S02]  /*99b0*/  FMUL.FTZ R89, R2.reuse, R89 ;  /* 0x0000005902597220 */ /* 0x040fe40000410000 */
[C---:B------:R-:W-:Y:S02]  /*99c0*/  FMUL.FTZ R92, R2.reuse, R92 ;  /* 0x0000005c025c7220 */ /* 0x040fe40000410000 */
[----:B------:R-:W-:Y:S02]  /*99d0*/  FMUL.FTZ R93, R2, R93 ;  /* 0x0000005d025d7220 */ /* 0x000fe40000410000 */
[C---:B------:R-:W-:Y:S02]  /*99e0*/  FMUL.FTZ R96, R132.reuse, R96 ;  /* 0x0000006084607220 */ /* 0x040fe40000410000 */
[----:B------:R-:W-:Y:S02]  /*99f0*/  FMUL.FTZ R97, R132, R97 ;  /* 0x0000006184617220 */ /* 0x000fe40000410000 */
[C---:B------:R-:W-:Y:S02]  /*9a00*/  FMUL.FTZ R98, R3.reuse, R98 ;  /* 0x0000006203627220 */ /* 0x040fe40000410000 */
[----:B------:R-:W-:Y:S02]  /*9a10*/  FMUL.FTZ R99, R3, R99 ;  /* 0x0000006303637220 */ /* 0x000fe40000410000 */
[C---:B-1----:R-:W-:Y:S02]  /*9a20*/  FMUL.FTZ R11, R0.reuse, R151 ;  /* 0x00000097000b7220 */ /* 0x042fe40000410000 */
[C---:B------:R-:W-:Y:S01]  /*9a30*/  FMUL.FTZ R10, R0.reuse, R150 ;  /* 0x00000096000a7220 */ /* 0x040fe20000410000 */
[----:B------:R-:W3:Y:S01]  /*9a40*/  LDL.LU R151, [R1] ;  /* 0x0000000001977983 */ /* 0x000ee20000300800 */
[C---:B------:R-:W-:Y:S01]  /*9a50*/  FMUL.FTZ R26, R0.reuse, R106 ;  /* 0x0000006a001a7220 */ /* 0x040fe20000410000 */
[----:B------:R-:W-:Y:S01]  /*9a60*/  MOV R150, R24 ;  /* 0x0000001800967202 */ /* 0x000fe20000000f00 */
[----:B------:R-:W-:Y:S02]  /*9a70*/  FMUL.FTZ R27, R0, R107 ;  /* 0x0000006b001b7220 */ /* 0x000fe40000410000 */
[----:B------:R-:W-:Y:S01]  /*9a80*/  FMUL.FTZ R24, R2, R104 ;  /* 0x0000006802187220 */ /* 0x000fe20000410000 */
[C---:B------:R-:W-:Y:S01]  /*9a90*/  HMMA.16816.F32 R8, R144.reuse, R20, R8 ;  /* 0x000000149008723c */ /* 0x040fe20000001808 */
[C---:B------:R-:W-:Y:S02]  /*9aa0*/  FMUL.FTZ R14, R0.reuse, R154 ;  /* 0x0000009a000e7220 */ /* 0x040fe40000410000 */
[----:B------:R-:W-:Y:S02]  /*9ab0*/  FMUL.FTZ R15, R0, R155 ;  /* 0x0000009b000f7220 */ /* 0x000fe40000410000 */
[--C-:B------:R-:W-:Y:S02]  /*9ac0*/  FFMA.FTZ R104, R165, c[0x0][0x2d0], -R141.reuse ;  /* 0x0000b400a5687a23 */ /* 0x100fe4000001088d */
[C---:B------:R-:W-:Y:S02]  /*9ad0*/  FMUL.FTZ R20, R132.reuse, R100 ;  /* 0x0000006484147220 */ /* 0x040fe40000410000 */
[----:B------:R-:W-:Y:S01]  /*9ae0*/  FMUL.FTZ R21, R132, R101 ;  /* 0x0000006584157220 */ /* 0x000fe20000410000 */
[-C--:B------:R-:W-:Y:S01]  /*9af0*/  HMMA.16816.F32 R12, R144, R22.reuse, R12 ;  /* 0x00000016900c723c */ /* 0x080fe2000000180c */
[----:B------:R1:W-:Y:S01]  /*9b00*/  MUFU.EX2 R233, R104 ;  /* 0x0000006800e97308 */ /* 0x0003e20000000800 */
[C---:B------:R-:W-:Y:S02]  /*9b10*/  FMUL.FTZ R42, R0.reuse, R122 ;  /* 0x0000007a002a7220 */ /* 0x040fe40000410000 */
[C---:B------:R-:W-:Y:S02]  /*9b20*/  FMUL.FTZ R43, R0.reuse, R123 ;  /* 0x0000007b002b7220 */ /* 0x040fe40000410000 */
[C---:B------:R-:W-:Y:S02]  /*9b30*/  FMUL.FTZ R46, R0.reuse, R126 ;  /* 0x0000007e002e7220 */ /* 0x040fe40000410000 */
[C---:B------:R-:W-:Y:S01]  /*9b40*/  HMMA.16816.F32 R16, R160.reuse, R22, R16 ;  /* 0x00000016a010723c */ /* 0x040fe20000001810 */
[C---:B------:R-:W-:Y:S03]  /*9b50*/  FMUL.FTZ R30, R0.reuse, R110 ;  /* 0x0000006e001e7220 */ /* 0x040fe60000410000 */
[C---:B------:R-:W-:Y:S02]  /*9b60*/  FMUL.FTZ R31, R0.reuse, R111 ;  /* 0x0000006f001f7220 */ /* 0x040fe40000410000 */
[C---:B------:R-:W-:Y:S02]  /*9b70*/  FMUL.FTZ R47, R0.reuse, R127 ;  /* 0x0000007f002f7220 */ /* 0x040fe40000410000 */
[C---:B------:R-:W-:Y:S04]  /*9b80*/  FMUL.FTZ R22, R3.reuse, R102 ;  /* 0x0000006603167220 */ /* 0x040fe80000410000 */
[C---:B------:R-:W-:Y:S02]  /*9b90*/  FMUL.FTZ R23, R3.reuse, R103 ;  /* 0x0000006703177220 */ /* 0x040fe40000410000 */
[----:B------:R-:W4:Y:S01]  /*9ba0*/  LDSM.16.MT88.4 R100, [R181+0xc00] ;  /* 0x000c0000b564783b */ /* 0x000f220000004200 */
[----:B------:R-:W-:Y:S02]  /*9bb0*/  FMUL.FTZ R58, R0, R58 ;  /* 0x0000003a003a7220 */ /* 0x000fe40000410000 */
[--C-:B-1----:R-:W-:Y:S02]  /*9bc0*/  FFMA.FTZ R104, R164, c[0x0][0x2d0], -R141.reuse ;  /* 0x0000b400a4687a23 */ /* 0x102fe4000001088d */
[-C--:B------:R-:W-:Y:S01]  /*9bd0*/  HMMA.16816.F32 R20, R160, R36.reuse, R20 ;  /* 0x00000024a014723c */ /* 0x080fe20000001814 */
[C---:B------:R-:W-:Y:S01]  /*9be0*/  FMUL.FTZ R59, R0.reuse, R59 ;  /* 0x0000003b003b7220 */ /* 0x040fe20000410000 */
[----:B------:R1:W-:Y:S01]  /*9bf0*/  MUFU.EX2 R234, R104 ;  /* 0x0000006800ea7308 */ /* 0x0003e20000000800 */
[C---:B------:R-:W-:Y:S02]  /*9c00*/  FMUL.FTZ R62, R0.reuse, R62 ;  /* 0x0000003e003e7220 */ /* 0x040fe40000410000 */
[C---:B------:R-:W-:Y:S02]  /*9c10*/  FMUL.FTZ R63, R0.reuse, R63 ;  /* 0x0000003f003f7220 */ /* 0x040fe40000410000 */
[C---:B------:R-:W-:Y:S01]  /*9c20*/  FMUL.FTZ R74, R0.reuse, R74 ;  /* 0x0000004a004a7220 */ /* 0x040fe20000410000 */
[C---:B------:R-:W-:Y:S01]  /*9c30*/  HMMA.16816.F32 R24, R144.reuse, R36, R24 ;  /* 0x000000249018723c */ /* 0x040fe20000001818 */
[C---:B------:R-:W-:Y:S03]  /*9c40*/  FMUL.FTZ R75, R0.reuse, R75 ;  /* 0x0000004b004b7220 */ /* 0x040fe60000410000 */
[C---:B------:R-:W-:Y:S02]  /*9c50*/  FMUL.FTZ R78, R0.reuse, R78 ;  /* 0x0000004e004e7220 */ /* 0x040fe40000410000 */
[----:B------:R-:W-:Y:S02]  /*9c60*/  FMUL.FTZ R79, R0, R79 ;  /* 0x0000004f004f7220 */ /* 0x000fe40000410000 */
[-C--:B------:R-:W-:Y:S01]  /*9c70*/  HMMA.16816.F32 R28, R144, R38.reuse, R28 ;  /* 0x00000026901c723c */ /* 0x080fe2000000181c */
[C---:B------:R-:W-:Y:S03]  /*9c80*/  FMUL.FTZ R36, R132.reuse, R116 ;  /* 0x0000007484247220 */ /* 0x040fe60000410000 */
[----:B------:R-:W-:Y:S02]  /*9c90*/  FMUL.FTZ R37, R132, R117 ;  /* 0x0000007584257220 */ /* 0x000fe40000410000 */
[----:B------:R-:W-:Y:S02]  /*9ca0*/  FFMA.FTZ R112, R200, c[0x0][0x2d0], -R141 ;  /* 0x0000b400c8707a23 */ /* 0x000fe4000001088d */
[C---:B------:R-:W-:Y:S01]  /*9cb0*/  HMMA.16816.F32 R32, R160.reuse, R38, R32 ;  /* 0x00000026a020723c */ /* 0x040fe20000001820 */
[----:B------:R-:W-:Y:S01]  /*9cc0*/  FMUL.FTZ R90, R0, R90 ;  /* 0x0000005a005a7220 */ /* 0x000fe20000410000 */
[----:B------:R5:W-:Y:S02]  /*9cd0*/  MUFU.EX2 R216, R112 ;  /* 0x0000007000d87308 */ /* 0x000be40000000800 */
[----:B-1----:R-:W-:Y:S02]  /*9ce0*/  FFMA.FTZ R104, R166, c[0x0][0x2d0], -R143 ;  /* 0x0000b400a6687a23 */ /* 0x002fe4000001088f */
[C---:B------:R-:W-:Y:S02]  /*9cf0*/  FMUL.FTZ R91, R0.reuse, R91 ;  /* 0x0000005b005b7220 */ /* 0x040fe40000410000 */
[C---:B------:R-:W-:Y:S04]  /*9d00*/  FMUL.FTZ R38, R3.reuse, R118 ;  /* 0x0000007603267220 */ /* 0x040fe80000410000 */
[C---:B------:R-:W-:Y:S01]  /*9d10*/  FMUL.FTZ R39, R3.reuse, R119 ;  /* 0x0000007703277220 */ /* 0x040fe20000410000 */
[----:B------:R-:W-:Y:S01]  /*9d20*/  MUFU.EX2 R200, R114 ;  /* 0x0000007200c87308 */ /* 0x000fe20000000800 */
[C---:B------:R-:W-:Y:S02]  /*9d30*/  FMUL.FTZ R94, R0.reuse, R94 ;  /* 0x0000005e005e7220 */ /* 0x040fe40000410000 */
[----:B------:R-:W-:Y:S02]  /*9d40*/  FMUL.FTZ R95, R0, R95 ;  /* 0x0000005f005f7220 */ /* 0x000fe40000410000 */
[----:B------:R-:W-:Y:S01]  /*9d50*/  FFMA.FTZ R3, R3, R246, R241 ;  /* 0x000000f603037223 */ /* 0x000fe200000100f1 */
[-C--:B----4-:R-:W-:Y:S03]  /*9d60*/  HMMA.16816.F32 R36, R160, R100.reuse, R36 ;  /* 0x00000064a024723c */ /* 0x090fe60000001824 */
[----:B------:R-:W-:Y:S01]  /*9d70*/  FADD.FTZ R3, R242, R3 ;  /* 0x00000003f2037221 */ /* 0x000fe20000010000 */
[----:B------:R1:W-:Y:S01]  /*9d80*/  MUFU.EX2 R232, R104 ;  /* 0x0000006800e87308 */ /* 0x0003e20000000800 */
[----:B-----5:R-:W-:Y:S03]  /*9d90*/  FFMA.FTZ R112, R210, c[0x0][0x2d0], -R143 ;  /* 0x0000b400d2707a23 */ /* 0x020fe6000001088f */
[C---:B------:R-:W-:Y:S06]  /*9da0*/  HMMA.16816.F32 R40, R144.reuse, R100, R40 ;  /* 0x000000649028723c */ /* 0x040fec0000001828 */
[----:B------:R4:W-:Y:S02]  /*9db0*/  MUFU.EX2 R214, R112 ;  /* 0x0000007000d67308 */ /* 0x0009e40000000800 */
[-C--:B------:R-:W-:Y:S08]  /*9dc0*/  HMMA.16816.F32 R44, R144, R102.reuse, R44 ;  /* 0x00000066902c723c */ /* 0x080ff0000000182c */
[C---:B------:R-:W-:Y:S01]  /*9dd0*/  HMMA.16816.F32 R48, R160.reuse, R102, R48 ;  /* 0x00000066a030723c */ /* 0x040fe20000001830 */
[----:B------:R-:W5:Y:S03]  /*9de0*/  LDSM.16.MT88.4 R100, [R182+0xc00] ;  /* 0x000c0000b664783b */ /* 0x000f660000004200 */
[----:B-1----:R-:W-:Y:S04]  /*9df0*/  FFMA.FTZ R104, R179, c[0x0][0x2d0], -R141 ;  /* 0x0000b400b3687a23 */ /* 0x002fe8000001088d */
[----:B------:R1:W-:Y:S01]  /*9e00*/  MUFU.EX2 R229, R104 ;  /* 0x0000006800e57308 */ /* 0x0003e20000000800 */
[--C-:B----4-:R-:W-:Y:S03]  /*9e10*/  FFMA.FTZ R112, R213, c[0x0][0x2d0], -R143.reuse ;  /* 0x0000b400d5707a23 */ /* 0x110fe6000001088f */
[----:B------:R-:W-:Y:S06]  /*9e20*/  MOV R213, R150 ;  /* 0x0000009600d57202 */ /* 0x000fec0000000f00 */
[----:B------:R4:W-:Y:S01]  /*9e30*/  MUFU.EX2 R198, R112 ;  /* 0x0000007000c67308 */ /* 0x0009e20000000800 */
[--C-:B-1----:R-:W-:Y:S09]  /*9e40*/  FFMA.FTZ R104, R178, c[0x0][0x2d0], -R143.reuse ;  /* 0x0000b400b2687a23 */ /* 0x102ff2000001088f */
[----:B------:R1:W-:Y:S01]  /*9e50*/  MUFU.EX2 R227, R104 ;  /* 0x0000006800e37308 */ /* 0x0003e20000000800 */
[-C--:B-----5:R-:W-:Y:S01]  /*9e60*/  HMMA.16816.F32 R52, R160, R100.reuse, R52 ;  /* 0x00000064a034723c */ /* 0x0a0fe20000001834 */
[--C-:B----4-:R-:W-:Y:S07]  /*9e70*/  FFMA.FTZ R112, R209, c[0x0][0x2d0], -R142.reuse ;  /* 0x0000b400d1707a23 */ /* 0x110fee000001088e */
[C---:B------:R-:W-:Y:S08]  /*9e80*/  HMMA.16816.F32 R56, R144.reuse, R100, R56 ;  /* 0x000000649038723c */ /* 0x040ff00000001838 */
[-C--:B------:R-:W-:Y:S01]  /*9e90*/  HMMA.16816.F32 R60, R144, R102.reuse, R60 ;  /* 0x00000066903c723c */ /* 0x080fe2000000183c */
[--C-:B-1----:R-:W-:Y:S02]  /*9ea0*/  FFMA.FTZ R104, R177, c[0x0][0x2d0], -R143.reuse ;  /* 0x0000b400b1687a23 */ /* 0x102fe4000001088f */
[----:B------:R1:W-:Y:S05]  /*9eb0*/  MUFU.EX2 R177, R112 ;  /* 0x0000007000b17308 */ /* 0x0003ea0000000800 */
[C---:B------:R-:W-:Y:S01]  /*9ec0*/  HMMA.16816.F32 R64, R160.reuse, R102, R64 ;  /* 0x00000066a040723c */ /* 0x040fe20000001840 */
[----:B------:R-:W4:Y:S04]  /*9ed0*/  LDSM.16.MT88.4 R100, [R181+0x1800] ;  /* 0x00180000b564783b */ /* 0x000f280000004200 */
[----:B------:R5:W-:Y:S01]  /*9ee0*/  MUFU.EX2 R228, R104 ;  /* 0x0000006800e47308 */ /* 0x000be20000000800 */
[--C-:B-1----:R-:W-:Y:S09]  /*9ef0*/  FFMA.FTZ R112, R208, c[0x0][0x2d0], -R142.reuse ;  /* 0x0000b400d0707a23 */ /* 0x102ff2000001088e */
[----:B------:R1:W-:Y:S01]  /*9f00*/  MUFU.EX2 R178, R112 ;  /* 0x0000007000b27308 */ /* 0x0003e20000000800 */
[--C-:B-----5:R-:W-:Y:S09]  /*9f10*/  FFMA.FTZ R104, R171, c[0x0][0x2d0], -R142.reuse ;  /* 0x0000b400ab687a23 */ /* 0x120ff2000001088e */
[----:B------:R5:W-:Y:S01]  /*9f20*/  MUFU.EX2 R224, R104 ;  /* 0x0000006800e07308 */ /* 0x000be20000000800 */
[-C--:B----4-:R-:W-:Y:S08]  /*9f30*/  HMMA.16816.F32 R68, R160, R100.reuse, R68 ;  /* 0x00000064a044723c */ /* 0x090ff00000001844 */
[C---:B------:R-:W-:Y:S01]  /*9f40*/  HMMA.16816.F32 R72, R144.reuse, R100, R72 ;  /* 0x000000649048723c */ /* 0x040fe20000001848 */
[--C-:B-1----:R-:W-:Y:S06]  /*9f50*/  FFMA.FTZ R112, R207, c[0x0][0x2d0], -R142.reuse ;  /* 0x0000b400cf707a23 */ /* 0x102fec000001088e */
[----:B------:R-:W-:Y:S01]  /*9f60*/  FFMA.FTZ R100, R168, c[0x0][0x2d0], -R143 ;  /* 0x0000b400a8647a23 */ /* 0x000fe2000001088f */
[-C--:B------:R-:W-:Y:S03]  /*9f70*/  HMMA.16816.F32 R76, R144, R102.reuse, R76 ;  /* 0x00000066904c723c */ /* 0x080fe6000000184c */
[----:B------:R1:W-:Y:S01]  /*9f80*/  MUFU.EX2 R231, R100 ;  /* 0x0000006400e77308 */ /* 0x0003e20000000800 */
[--C-:B-----5:R-:W-:Y:S04]  /*9f90*/  FFMA.FTZ R104, R170, c[0x0][0x2d0], -R142.reuse ;  /* 0x0000b400aa687a23 */ /* 0x120fe8000001088e */
[C---:B------:R-:W-:Y:S05]  /*9fa0*/  HMMA.16816.F32 R80, R160.reuse, R102, R80 ;  /* 0x00000066a050723c */ /* 0x040fea0000001850 */
[----:B------:R4:W5:Y:S01]  /*9fb0*/  MUFU.EX2 R225, R104 ;  /* 0x0000006800e17308 */ /* 0x0009620000000800 */
[--C-:B-1----:R-:W-:Y:S02]  /*9fc0*/  FFMA.FTZ R100, R174, c[0x0][0x2d0], -R141.reuse ;  /* 0x0000b400ae647a23 */ /* 0x102fe4000001088d */
[----:B------:R-:W-:Y:S07]  /*9fd0*/  FFMA.FTZ R141, R197, c[0x0][0x2d0], -R141 ;  /* 0x0000b400c58d7a23 */ /* 0x000fee000001088d */
[----:B------:R1:W-:Y:S01]  /*9fe0*/  MUFU.EX2 R230, R100 ;  /* 0x0000006400e67308 */ /* 0x0003e20000000800 */
[--C-:B----4-:R-:W-:Y:S01]  /*9ff0*/  FFMA.FTZ R104, R169, c[0x0][0x2d0], -R142.reuse ;  /* 0x0000b400a9687a23 */ /* 0x110fe2000001088e */
[----:B-----5:R-:W-:Y:S01]  /*a000*/  F2FP.PACK_AB R108, R225, R224 ;  /* 0x000000e0e16c723e */ /* 0x020fe200000000ff */
[----:B------:R-:W-:Y:S07]  /*a010*/  LDSM.16.MT88.4 R168, [R181+0x2000] ;  /* 0x00200000b5a8783b */ /* 0x000fee0000004200 */
[----:B------:R4:W-:Y:S10]  /*a020*/  MUFU.EX2 R226, R104 ;  /* 0x0000006800e27308 */ /* 0x0009f40000000800 */
[----:B------:R5:W-:Y:S01]  /*a030*/  MUFU.EX2 R197, R112 ;  /* 0x0000007000c57308 */ /* 0x000be20000000800 */
[----:B-1----:R-:W1:Y:S09]  /*a040*/  LDSM.16.MT88.4 R100, [R182+0x1800] ;  /* 0x00180000b664783b */ /* 0x002e720000004200 */
[----:B------:R-:W-:Y:S01]  /*a050*/  MUFU.EX2 R210, R141 ;  /* 0x0000008d00d27308 */ /* 0x000fe20000000800 */
[--C-:B----4-:R-:W-:Y:S02]  /*a060*/  FFMA.FTZ R104, R175, c[0x0][0x2d0], -R142.reuse ;  /* 0x0000b400af687a23 */ /* 0x110fe4000001088e */
[----:B------:R-:W-:Y:S07]  /*a070*/  FFMA.FTZ R142, R206, c[0x0][0x2d0], -R142 ;  /* 0x0000b400ce8e7a23 */ /* 0x000fee000001088e */
[----:B------:R4:W1:Y:S01]  /*a080*/  MUFU.EX2 R223, R104 ;  /* 0x0000006800df7308 */ /* 0x0008620000000800 */
[--C-:B-----5:R-:W-:Y:S09]  /*a090*/  FFMA.FTZ R112, R203, c[0x0][0x2d0], -R133.reuse ;  /* 0x0000b400cb707a23 */ /* 0x120ff20000010885 */
[----:B------:R5:W-:Y:S10]  /*a0a0*/  MUFU.EX2 R139, R112 ;  /* 0x00000070008b7308 */ /* 0x000bf40000000800 */
[----:B------:R2:W2:Y:S01]  /*a0b0*/  MUFU.EX2 R179, R142 ;  /* 0x0000008e00b37308 */ /* 0x0004a20000000800 */
[-C--:B-1----:R-:W-:Y:S01]  /*a0c0*/  HMMA.16816.F32 R84, R160, R100.reuse, R84 ;  /* 0x00000064a054723c */ /* 0x082fe20000001854 */
[----:B----4-:R-:W1:Y:S01]  /*a0d0*/  LDSM.16.MT88.4 R104, [R181+0x400] ;  /* 0x00040000b568783b */ /* 0x010e620000004200 */
[----:B------:R-:W-:Y:S06]  /*a0e0*/  F2FP.PACK_AB R110, R223, R226 ;  /* 0x000000e2df6e723e */ /* 0x000fec00000000ff */
[C---:B------:R-:W-:Y:S01]  /*a0f0*/  HMMA.16816.F32 R88, R144.reuse, R100, R88 ;  /* 0x000000649058723c */ /* 0x040fe20000001858 */
[----:B-----5:R-:W-:Y:S06]  /*a100*/  LDSM.16.MT88.4 R112, [R182+0x800] ;  /* 0x00080000b670783b */ /* 0x020fec0000004200 */
[--C-:B------:R-:W-:Y:S01]  /*a110*/  FFMA.FTZ R100, R167, c[0x0][0x2d0], -R133.reuse ;  /* 0x0000b400a7647a23 */ /* 0x100fe20000010885 */
[-C--:B------:R-:W-:Y:S01]  /*a120*/  HMMA.16816.F32 R92, R144, R102.reuse, R92 ;  /* 0x00000066905c723c */ /* 0x080fe2000000185c */
[----:B------:R-:W-:Y:S01]  /*a130*/  F2FP.PACK_AB R101, R231, R232 ;  /* 0x000000e8e765723e */ /* 0x000fe200000000ff */
[----:B------:R-:W-:Y:S01]  /*a140*/  LDSM.16.MT88.4 R164, [R182+0x1400] ;  /* 0x00140000b6a4783b */ /* 0x000fe20000004200 */
[----:B------:R4:W-:Y:S01]  /*a150*/  MUFU.EX2 R217, R100 ;  /* 0x0000006400d97308 */ /* 0x0009e20000000800 */
[----:B--2---:R-:W-:Y:S04]  /*a160*/  F2FP.PACK_AB R142, R210, R200 ;  /* 0x000000c8d28e723e */ /* 0x004fe800000000ff */
[----:B------:R-:W-:Y:S07]  /*a170*/  HMMA.16816.F32 R96, R160, R102, R96 ;  /* 0x00000066a060723c */ /* 0x000fee0000001860 */
[----:B------:R-:W-:Y:S02]  /*a180*/  F2FP.PACK_AB R102, R229, R230 ;  /* 0x000000e6e566723e */ /* 0x000fe400000000ff */
[----:B------:R-:W-:Y:S03]  /*a190*/  F2FP.PACK_AB R103, R228, R227 ;  /* 0x000000e3e467723e */ /* 0x000fe600000000ff */
[----:B------:R-:W-:Y:S02]  /*a1a0*/  F2FP.PACK_AB R160, R178, R177 ;  /* 0x000000b1b2a0723e */ /* 0x000fe400000000ff */
[----:B------:R-:W-:Y:S01]  /*a1b0*/  F2FP.PACK_AB R162, R179, R197 ;  /* 0x000000c5b3a2723e */ /* 0x000fe200000000ff */
[--C-:B----4-:R-:W-:Y:S04]  /*a1c0*/  FFMA.FTZ R100, R172, c[0x0][0x2d0], -R133.reuse ;  /* 0x0000b400ac647a23 */ /* 0x110fe80000010885 */
[----:B------:R2:W4:Y:S02]  /*a1d0*/  MUFU.EX2 R174, R100 ;  /* 0x0000006400ae7308 */ /* 0x0005240000000800 */
[----:B--2---:R-:W-:Y:S01]  /*a1e0*/  FFMA.FTZ R100, R173, c[0x0][0x2d0], -R133 ;  /* 0x0000b400ad647a23 */ /* 0x004fe20000010885 */
[----:B----4-:R-:W-:Y:S01]  /*a1f0*/  F2FP.PACK_AB R109, R174, R217 ;  /* 0x000000d9ae6d723e */ /* 0x010fe200000000ff */
[----:B------:R-:W-:Y:S06]  /*a200*/  FADD.FTZ R173, R243, R3 ;  /* 0x00000003f3ad7221 */ /* 0x000fec0000010000 */
[----:B------:R2:W4:Y:S01]  /*a210*/  MUFU.EX2 R175, R100 ;  /* 0x0000006400af7308 */ /* 0x0005220000000800 */
[----:B------:R-:W-:Y:S04]  /*a220*/  FFMA.FTZ R3, R0, R148, R201 ;  /* 0x0000009400037223 */ /* 0x000fe800000100c9 */
[----:B------:R-:W-:Y:S04]  /*a230*/  FADD.FTZ R3, R202, R3 ;  /* 0x00000003ca037221 */ /* 0x000fe80000010000 */
[----:B------:R-:W-:Y:S04]  /*a240*/  FADD.FTZ R3, R244, R3 ;  /* 0x00000003f4037221 */ /* 0x000fe80000010000 */
[----:B------:R-:W-:Y:S04]  /*a250*/  FADD.FTZ R3, R245, R3 ;  /* 0x00000003f5037221 */ /* 0x000fe80000010000 */
[----:B------:R-:W-:Y:S04]  /*a260*/  FADD.FTZ R3, R217, R3 ;  /* 0x00000003d9037221 */ /* 0x000fe80000010000 */
[----:B------:R-:W-:Y:S02]  /*a270*/  FADD.FTZ R3, R174, R3 ;  /* 0x00000003ae037221 */ /* 0x000fe40000010000 */
[----:B--2---:R-:W-:Y:S02]  /*a280*/  FFMA.FTZ R100, R176, c[0x0][0x2d0], -R133 ;  /* 0x0000b400b0647a23 */ /* 0x004fe40000010885 */
[----:B----4-:R-:W-:Y:S02]  /*a290*/  FADD.FTZ R3, R175, R3 ;  /* 0x00000003af037221 */ /* 0x010fe40000010000 */
[----:B------:R2:W4:Y:S02]  /*a2a0*/  MUFU.EX2 R176, R100 ;  /* 0x0000006400b07308 */ /* 0x0005240000000800 */
[----:B--2---:R-:W-:Y:S01]  /*a2b0*/  F2FP.PACK_AB R100, R234, R233 ;  /* 0x000000e9ea64723e */ /* 0x004fe200000000ff */
[C---:B----4-:R-:W-:Y:S01]  /*a2c0*/  FADD.FTZ R3, R176.reuse, R3 ;  /* 0x00000003b0037221 */ /* 0x050fe20000010000 */
[----:B------:R-:W-:Y:S05]  /*a2d0*/  F2FP.PACK_AB R111, R176, R175 ;  /* 0x000000afb06f723e */ /* 0x000fea00000000ff */
        /* <DEDUP_REMOVED lines=24> */
[----:B------:R-:W-:Y:S02]  /*a460*/  FFMA.FTZ R143, R212, c[0x0][0x2d0], -R143 ;  /* 0x0000b400d48f7a23 */ /* 0x000fe4000001088f */
[----:B------:R1:W2:Y:S01]  /*a470*/  MUFU.EX2 R211, R104 ;  /* 0x0000006800d37308 */ /* 0x0002a20000000800 */
[----:B------:R-:W-:Y:S04]  /*a480*/  MOV R212, R149 ;  /* 0x0000009500d47202 */ /* 0x000fe80000000f00 */
[C---:B------:R-:W-:Y:S05]  /*a490*/  HMMA.16816.F32 R80, R100.reuse, R106, R80 ;  /* 0x0000006a6450723c */ /* 0x040fea0000001850 */
[----:B------:R-:W4:Y:S01]  /*a4a0*/  MUFU.EX2 R199, R143 ;  /* 0x0000008f00c77308 */ /* 0x000f220000000800 */
[----:B-1----:R-:W1:Y:S01]  /*a4b0*/  LDSM.16.MT88.4 R104, [R182+0x1c00] ;  /* 0x001c0000b668783b */ /* 0x002e620000004200 */
[----:B--2---:R-:W-:Y:S02]  /*a4c0*/  F2FP.PACK_AB R141, R211, R214 ;  /* 0x000000d6d38d723e */ /* 0x004fe400000000ff */
[----:B----4-:R-:W-:Y:S01]  /*a4d0*/  F2FP.PACK_AB R143, R199, R198 ;  /* 0x000000c6c78f723e */ /* 0x010fe200000000ff */
[-C--:B-1----:R-:W-:Y:S08]  /*a4e0*/  HMMA.16816.F32 R84, R100, R104.reuse, R84 ;  /* 0x000000686454723c */ /* 0x082ff00000001854 */
[C---:B------:R-:W-:Y:S07]  /*a4f0*/  HMMA.16816.F32 R88, R108.reuse, R104, R88 ;  /* 0x000000686c58723c */ /* 0x040fee0000001858 */
[--C-:B------:R-:W-:Y:S01]  /*a500*/  FFMA.FTZ R104, R204, c[0x0][0x2d0], -R133.reuse ;  /* 0x0000b400cc687a23 */ /* 0x100fe20000010885 */
[-C--:B------:R-:W-:Y:S01]  /*a510*/  HMMA.16816.F32 R92, R108, R106.reuse, R92 ;  /* 0x0000006a6c5c723c */ /* 0x080fe2000000185c */
[----:B------:R-:W-:Y:S02]  /*a520*/  FFMA.FTZ R105, R132, R247, R248 ;  /* 0x000000f784697223 */ /* 0x000fe400000100f8 */
[----:B------:R1:W2:Y:S05]  /*a530*/  MUFU.EX2 R135, R104 ;  /* 0x0000006800877308 */ /* 0x0002aa0000000800 */
[----:B------:R-:W-:Y:S01]  /*a540*/  HMMA.16816.F32 R96, R100, R106, R96 ;  /* 0x0000006a6460723c */ /* 0x000fe20000001860 */
[--C-:B-1----:R-:W-:Y:S03]  /*a550*/  FFMA.FTZ R104, R205, c[0x0][0x2d0], -R133.reuse ;  /* 0x0000b400cd687a23 */ /* 0x102fe60000010885 */
[----:B--2---:R-:W-:Y:S01]  /*a560*/  F2FP.PACK_AB R161, R135, R139 ;  /* 0x0000008b87a1723e */ /* 0x004fe200000000ff */
[----:B------:R-:W-:Y:S01]  /*a570*/  FFMA.FTZ R133, R140, c[0x0][0x2d0], -R133 ;  /* 0x0000b4008c857a23 */ /* 0x000fe20000010885 */
[----:B------:R-:W-:Y:S01]  /*a580*/  F2FP.PACK_AB R140, R216, R215 ;  /* 0x000000d7d88c723e */ /* 0x000fe200000000ff */
[----:B------:R3:W-:Y:S06]  /*a590*/  MUFU.EX2 R172, R104 ;  /* 0x0000006800ac7308 */ /* 0x0007ec0000000800 */
[-C--:B------:R-:W-:Y:S01]  /*a5a0*/  HMMA.16816.F32 R144, R140, R156.reuse, R4 ;  /* 0x0000009c8c90723c */ /* 0x080fe20000001804 */
[----:B------:R-:W1:Y:S03]  /*a5b0*/  LDSM.16.MT88.4 R4, [R182+0x2000] ;  /* 0x00200000b604783b */ /* 0x000e660000004200 */
[----:B------:R-:W2:Y:S01]  /*a5c0*/  MUFU.EX2 R133, R133 ;  /* 0x0000008500857308 */ /* 0x000ea20000000800 */
[----:B---3--:R-:W-:Y:S02]  /*a5d0*/  FFMA.FTZ R104, R2, R151, R239 ;  /* 0x0000009702687223 */ /* 0x008fe400000100ef */
[----:B------:R-:W-:Y:S02]  /*a5e0*/  FADD.FTZ R2, R251, R105 ;  /* 0x00000069fb027221 */ /* 0x000fe40000010000 */
[----:B------:R-:W-:Y:S03]  /*a5f0*/  FADD.FTZ R132, R240, R104 ;  /* 0x00000068f0847221 */ /* 0x000fe60000010000 */
[----:B------:R-:W-:Y:S02]  /*a600*/  FADD.FTZ R2, R249, R2 ;  /* 0x00000002f9027221 */ /* 0x000fe40000010000 */
[----:B------:R-:W-:Y:S01]  /*a610*/  FADD.FTZ R0, R250, R132 ;  /* 0x00000084fa007221 */ /* 0x000fe20000010000 */
[----:B------:R-:W-:Y:S02]  /*a620*/  MOV R132, R138 ;  /* 0x0000008a00847202 */ /* 0x000fe40000000f00 */
[----:B--2---:R-:W-:Y:S01]  /*a630*/  F2FP.PACK_AB R163, R133, R172 ;  /* 0x000000ac85a3723e */ /* 0x004fe200000000ff */
[----:B------:R-:W-:Y:S06]  /*a640*/  FADD.FTZ R0, R252, R0 ;  /* 0x00000000fc007221 */ /* 0x000fec0000010000 */
[C---:B------:R-:W-:Y:S01]  /*a650*/  HMMA.16816.F32 R148, R160.reuse, R156, R8 ;  /* 0x0000009ca094723c */ /* 0x040fe20000001808 */
[----:B------:R-:W2:Y:S06]  /*a660*/  LDL R11, [R1+0xc] ;  /* 0x00000c00010b7983 */ /* 0x000eac0000100800 */
[----:B------:R-:W-:Y:S01]  /*a670*/  FADD.FTZ R8, R224, R0 ;  /* 0x00000000e0087221 */ /* 0x000fe20000010000 */
[-C--:B------:R-:W-:Y:S01]  /*a680*/  HMMA.16816.F32 R152, R160, R158.reuse, R12 ;  /* 0x0000009ea098723c */ /* 0x080fe2000000180c */
[----:B------:R-:W-:Y:S03]  /*a690*/  FADD.FTZ R9, R212, R2 ;  /* 0x00000002d4097221 */ /* 0x000fe60000010000 */
        /* <DEDUP_REMOVED lines=8> */
[----:B------:R-:W-:Y:S02]  /*a720*/  FADD.FTZ R10, R230, R2 ;  /* 0x00000002e60a7221 */ /* 0x000fe40000010000 */
[----:B------:R-:W-:Y:S02]  /*a730*/  FADD.FTZ R2, R226, R9 ;  /* 0x00000009e2027221 */ /* 0x000fe40000010000 */
[C---:B------:R-:W-:Y:S01]  /*a740*/  HMMA.16816.F32 R104, R160.reuse, R112, R24 ;  /* 0x00000070a068723c */ /* 0x040fe20000001818 */
[----:B------:R-:W-:Y:S03]  /*a750*/  FADD.FTZ R8, R227, R0 ;  /* 0x00000000e3087221 */ /* 0x000fe60000010000 */
[----:B------:R-:W-:Y:S04]  /*a760*/  FADD.FTZ R0, R229, R10 ;  /* 0x0000000ae5007221 */ /* 0x000fe80000010000 */
        /* <DEDUP_REMOVED lines=15> */
[C---:B------:R-:W-:Y:S07]  /*a860*/  HMMA.16816.F32 R88, R160.reuse, R4, R88 ;  /* 0x00000004a058723c */ /* 0x040fee0000001858 */
[----:B------:R-:W-:Y:S01]  /*a870*/  FADD.FTZ R5, R228, R8 ;  /* 0x00000008e4057221 */ /* 0x000fe20000010000 */
[-C--:B------:R-:W-:Y:S01]  /*a880*/  HMMA.16816.F32 R92, R160, R6.reuse, R92 ;  /* 0x00000006a05c723c */ /* 0x080fe2000000185c */
[----:B------:R-:W-:Y:S03]  /*a890*/  FADD.FTZ R8, R223, R2 ;  /* 0x00000002df087221 */ /* 0x000fe60000010000 */
[----:B------:R-:W-:Y:S02]  /*a8a0*/  FADD.FTZ R4, R215, R0 ;  /* 0x00000000d7047221 */ /* 0x000fe40000010000 */
[----:B------:R-:W-:Y:S02]  /*a8b0*/  FADD.FTZ R2, R214, R5 ;  /* 0x00000005d6027221 */ /* 0x000fe40000010000 */
[----:B------:R-:W-:Y:S01]  /*a8c0*/  FADD.FTZ R0, R177, R8 ;  /* 0x00000008b1007221 */ /* 0x000fe20000010000 */
[----:B------:R-:W-:Y:S03]  /*a8d0*/  HMMA.16816.F32 R96, R140, R6, R96 ;  /* 0x000000068c60723c */ /* 0x000fe60000001860 */
[----:B------:R-:W-:Y:S02]  /*a8e0*/  FADD.FTZ R4, R216, R4 ;  /* 0x00000004d8047221 */ /* 0x000fe40000010000 */
[----:B------:R-:W-:Y:S02]  /*a8f0*/  FADD.FTZ R5, R211, R2 ;  /* 0x00000002d3057221 */ /* 0x000fe40000010000 */
[----:B------:R-:W-:Y:S01]  /*a900*/  FADD.FTZ R2, R139, R3 ;  /* 0x000000038b027221 */ /* 0x000fe20000010000 */
[----:B------:R-:W-:Y:S01]  /*a910*/  MOV R139, R134 ;  /* 0x00000086008b7202 */ /* 0x000fe20000000f00 */
[----:B------:R-:W-:Y:S03]  /*a920*/  FADD.FTZ R3, R178, R0 ;  /* 0x00000000b2037221 */ /* 0x000fe60000010000 */
[----:B------:R-:W-:Y:S02]  /*a930*/  FADD.FTZ R0, R200, R4 ;  /* 0x00000004c8007221 */ /* 0x000fe40000010000 */
[----:B------:R-:W-:Y:S01]  /*a940*/  FADD.FTZ R2, R135, R2 ;  /* 0x0000000287027221 */ /* 0x000fe20000010000 */
[----:B------:R-:W-:Y:S01]  /*a950*/  MOV R135, R136 ;  /* 0x0000008800877202 */ /* 0x000fe20000000f00 */
[----:B------:R-:W-:Y:S02]  /*a960*/  FADD.FTZ R3, R197, R3 ;  /* 0x00000003c5037221 */ /* 0x000fe40000010000 */
[----:B------:R-:W-:Y:S02]  /*a970*/  FADD.FTZ R247, R210, R0 ;  /* 0x00000000d2f77221 */ /* 0x000fe40000010000 */
[----:B------:R-:W-:Y:S02]  /*a980*/  FADD.FTZ R0, R172, R2 ;  /* 0x00000002ac007221 */ /* 0x000fe40000010000 */
[----:B------:R-:W-:Y:S02]  /*a990*/  FADD.FTZ R2, R179, R3 ;  /* 0x00000003b3027221 */ /* 0x000fe40000010000 */
[----:B------:R-:W-:Y:S01]  /*a9a0*/  FADD.FTZ R0, R133, R0 ;  /* 0x0000000085007221 */ /* 0x000fe20000010000 */
[----:B------:R-:W-:Y:S01]  /*a9b0*/  MOV R133, R137 ;  /* 0x0000008900857202 */ /* 0x000fe20000000f00 */
[----:B------:R-:W-:Y:S01]  /*a9c0*/  FADD.FTZ R4, R198, R5 ;  /* 0x00000005c6047221 */ /* 0x000fe20000010000 */
[----:B------:R1:W-:Y:S03]  /*a9d0*/  STL [R1], R2 ;  /* 0x0000000201007387 */ /* 0x0003e60000100800 */
[----:B------:R-:W-:Y:S01]  /*a9e0*/  FADD.FTZ R246, R199, R4 ;  /* 0x00000004c7f67221 */ /* 0x000fe20000010000 */
[----:B------:R1:W-:Y:S01]  /*a9f0*/  STL [R1+0x4], R0 ;  /* 0x0000040001007387 */ /* 0x0003e20000100800 */
[C---:B--2---:R-:W-:Y:S02]  /*aa00*/  ISETP.GT.AND P0, PT, R196.reuse, R11, PT ;  /* 0x0000000bc400720c */ /* 0x044fe40003f04270 */
[----:B------:R-:W-:Y:S11]  /*aa10*/  IADD3 R196, R196, -0x1, RZ ;  /* 0xffffffffc4c47810 */ /* 0x000ff60007ffe0ff */
[----:B-1----:R-:W-:-:S05]  /*aa20*/  @P0 BRA `(.L_x_544) ;  /* 0xffffc3d000000947 */ /* 0x002fca000383ffff */
.L_x_523:
[----:B------:R-:W2:Y:S01]  /*aa30*/  LDL R0, [R1+0x10] ;  /* 0x0000100001007983 */ /* 0x000ea20000100800 */
[----:B-1----:R-:W-:-:S02]  /*aa40*/  IMAD.MOV.U32 R2, RZ, RZ, c[0x0][0x2c4] ;  /* 0x0000b100ff027624 */ /* 0x002fc400078e00ff */
[----:B------:R-:W-:-:S03]  /*aa50*/  IMAD.MOV.U32 R4, RZ, RZ, c[0x0][0x32c] ;  /* 0x0000cb00ff047624 */ /* 0x000fc600078e00ff */
[----:B------:R-:W-:Y:S02]  /*aa60*/  ISETP.NE.AND P1, PT, R2, 0x1, PT ;  /* 0x000000010200780c */ /* 0x000fe40003f25270 */
[----:B------:R-:W-:Y:S02]  /*aa70*/  ISETP.GE.AND P0, PT, R4, 0x1, PT ;  /* 0x000000010400780c */ /* 0x000fe40003f06270 */
[----:B------:R-:W-:Y:S02]  /*aa80*/  IADD3 R2, R219, 0x1, -R218 ;  /* 0x00000001db027810 */ /* 0x000fe40007ffe8da */
[----:B--2---:R-:W-:-:S07]  /*aa90*/  IADD3 R0, R0, 0x7f, RZ ;  /* 0x0000007f00007810 */ /* 0x004fce0007ffe0ff */
[----:B------:R-:W-:-:S05]  /*aaa0*/  @P1 IMAD.HI.U32 R3, R0, c[0x0][0x2c8], RZ ;  /* 0x0000b20000031a27 */ /* 0x000fca00078e00ff */
[----:B------:R-:W-:-:S05]  /*aab0*/  @P1 SHF.R.U32.HI R0, RZ, c[0x0][0x2cc], R3 ;  /* 0x0000b300ff001a19 */ /* 0x000fca0000011603 */
[----:B------:R-:W-:-:S05]  /*aac0*/  IMAD.IADD R0, R2, 0x1, R0 ;  /* 0x0000000102007824 */ /* 0x000fca00078e0200 */
[----:B------:R-:W-:Y:S01]  /*aad0*/  IADD3 R2, R0, -c[0x0][0x324], RZ ;  /* 0x8000c90000027a10 */ /* 0x000fe20007ffe0ff */
[----:B------:R-:W-:Y:S05]  /*aae0*/  @!P0 BRA `(.L_x_545) ;  /* 0x0000011000008947 */ /* 0x000fea0003800000 */
[----:B------:R-:W-:Y:S01]  /*aaf0*/  ISETP.GT.AND P0, PT, R0, -0x1, PT ;  /* 0xffffffff0000780c */ /* 0x000fe20003f04270 */
[----:B------:R-:W-:-:S12]  /*ab00*/  BSSY B0, `(.L_x_546) ;  /* 0x000000d000007945 */ /* 0x000fd80003800000 */
        /* <DEDUP_REMOVED lines=8> */
.L_x_547:
[----:B------:R-:W-:-:S04]  /*ab90*/  MOV R3, c[0x0][0x32c] ;  /* 0x0000cb0000037a02 */ /* 0x000fc80000000f00 */
[----:B------:R-:W-:-:S13]  /*aba0*/  ISETP.NE.AND P0, PT, R3, 0x1, PT ;  /* 0x000000010300780c */ /* 0x000fda0003f05270 */
[----:B------:R-:W-:-:S05]  /*abb0*/  @P0 IMAD.HI.U32 R3, R0, c[0x0][0x330], RZ ;  /* 0x0000cc0000030a27 */ /* 0x000fca00078e00ff */
[----:B------:R-:W-:Y:S02]  /*abc0*/  @P0 SHF.R.U32.HI R0, RZ, c[0x0][0x334], R3 ;  /* 0x0000cd00ff000a19 */ /* 0x000fe40000011603 */
.L_x_548:
[----:B------:R-:W-:Y:S05]  /*abd0*/  BSYNC B0 ;  /* 0x0000000000007941 */ /* 0x000fea0003800000 */
.L_x_546:
[----:B------:R-:W-:-:S05]  /*abe0*/  IMAD R0, R0, c[0x0][0x32c], RZ ;  /* 0x0000cb0000007a24 */ /* 0x000fca00078e02ff */
[----:B------:R-:W-:-:S03]  /*abf0*/  IMNMX R2, R2, R0, !PT ;  /* 0x0000000002027217 */ /* 0x000fc60007800200 */
.L_x_545:
[----:B------:R-:W2:Y:S01]  /*ac00*/  LDL R3, [R1+0x8] ;  /* 0x0000080001037983 */ /* 0x000ea20000100800 */
[----:B------:R-:W-:-:S05]  /*ac10*/  IADD3 R2, R2, 0x2f, RZ ;  /* 0x0000002f02027810 */ /* 0x000fca0007ffe0ff */
[----:B------:R-:W-:-:S05]  /*ac20*/  IMAD.HI R2, R2, 0x2aaaaaab, RZ ;  /* 0x2aaaaaab02027827 */ /* 0x000fca00078e02ff */
[----:B------:R-:W-:-:S04]  /*ac30*/  SHF.R.U32.HI R0, RZ, 0x1f, R2 ;  /* 0x0000001fff007819 */ /* 0x000fc80000011602 */
[----:B------:R-:W-:-:S04]  /*ac40*/  LEA.HI.SX32 R0, R2, R0, 0x1d ;  /* 0x0000000002007211 */ /* 0x000fc800078feaff */
[----:B--2---:R-:W-:-:S04]  /*ac50*/  IMNMX R212, R3, R0, !PT ;  /* 0x0000000003d47217 */ /* 0x004fc80007800200 */
[----:B------:R-:W-:-:S13]  /*ac60*/  ISETP.GE.AND P0, PT, R196, R212, PT ;  /* 0x000000d4c400720c */ /* 0x000fda0003f06270 */
[----:B------:R-:W-:Y:S05]  /*ac70*/  @!P0 BRA `(.L_x_549) ;  /* 0x00002a6000008947 */ /* 0x000fea0003800000 */
.L_x_554:
[----:B------:R-:W2:Y:S01]  /*ac80*/  LDL R133, [R1+0x8] ;  /* 0x0000080001857983 */ /* 0x000ea20000100800 */
[----:B------:R-:W-:Y:S04]  /*ac90*/  DEPBAR.LE SB0, 0x0 ;  /* 0x000080000000791a */ /* 0x000fe80000000000 */
[----:B-1----:R-:W1:Y:S01]  /*aca0*/  S2R R132, SR_TID.X ;  /* 0x0000000000847919 */ /* 0x002e620000002100 */
[----:B------:R-:W-:Y:S01]  /*acb0*/  WARPSYNC 0xffffffff ;  /* 0xffffffff00007948 */ /* 0x000fe20003800000 */
[----:B------:R-:W-:Y:S02]  /*acc0*/  BSSY B0, `(.L_x_550) ;  /* 0x0000043000007945 */ /* 0x000fe40003800000 */
[----:B------:R-:W-:Y:S01]  /*acd0*/  BAR.SYNC.DEFER_BLOCKING 0x0 ;  /* 0x0000000000007b1d */ /* 0x000fe20000010000 */
[C---:B------:R-:W-:Y:S01]  /*ace0*/  LOP3.LUT P6, RZ, R194.reuse, 0x100, RZ, 0xc0, !PT ;  /* 0x00000100c2ff7812 */ /* 0x040fe200078cc0ff */
[----:B------:R-:W-:Y:S01]  /*acf0*/  IMAD.MOV.U32 R0, RZ, RZ, R138 ;  /* 0x000000ffff007224 */ /* 0x000fe200078e008a */
[C---:B------:R-:W-:Y:S01]  /*ad00*/  LOP3.LUT P5, RZ, R194.reuse, 0x80, RZ, 0xc0, !PT ;  /* 0x00000080c2ff7812 */ /* 0x040fe200078ac0ff */
[----:B------:R-:W-:Y:S01]  /*ad10*/  IMAD.MOV.U32 R3, RZ, RZ, R137 ;  /* 0x000000ffff037224 */ /* 0x000fe200078e0089 */
[----:B------:R-:W-:Y:S01]  /*ad20*/  LOP3.LUT P4, RZ, R194, 0x40, RZ, 0xc0, !PT ;  /* 0x00000040c2ff7812 */ /* 0x000fe2000788c0ff */
[----:B------:R-:W-:Y:S01]  /*ad30*/  IMAD.MOV.U32 R135, RZ, RZ, R136 ;  /* 0x000000ffff877224 */ /* 0x000fe200078e0088 */
[----:B------:R3:W4:Y:S04]  /*ad40*/  LDSM.16.M88.4 R48, [R183] ;  /* 0x00000000b730783b */ /* 0x0007280000000200 */
        /* <DEDUP_REMOVED lines=18> */
[----:B------:R-:W-:Y:S04]  /*ae70*/  IMAD.WIDE.U32 R4, R4, 0x30, RZ ;  /* 0x0000003004047825 */ /* 0x000fe800078e00ff */
[----:B------:R-:W-:Y:S01]  /*ae80*/  IMAD R2, R2, 0x30, RZ ;  /* 0x0000003002027824 */ /* 0x000fe200078e02ff */
[----:B------:R-:W-:Y:S01]  /*ae90*/  IADD3 R7, P1, P0, R4, 0x20, R220 ;  /* 0x0000002004077810 */ /* 0x000fe2000783e0dc */
[----:B------:R-:W-:Y:S02]  /*aea0*/  @!P2 IMAD.MOV.U32 R9, RZ, RZ, c[0x0][0x20c] ;  /* 0x00008300ff09a624 */ /* 0x000fe400078e00ff */
[----:B------:R-:W-:Y:S02]  /*aeb0*/  IMAD.IADD R2, R5, 0x1, R2 ;  /* 0x0000000105027824 */ /* 0x000fe400078e0202 */
[----:B------:R-:W-:Y:S03]  /*aec0*/  @!P2 IMAD.MOV.U32 R5, RZ, RZ, c[0x0][0x208] ;  /* 0x00008200ff05a624 */ /* 0x000fe600078e00ff */
[----:B------:R-:W-:Y:S02]  /*aed0*/  IADD3.X R10, R2, RZ, R222, P1, P0 ;  /* 0x000000ff020a7210 */ /* 0x000fe40000fe04de */
[----:B------:R-:W-:Y:S04]  /*aee0*/  IADD3 R8, P1, P0, R4, 0x40, R220 ;  /* 0x0000004004087810 */ /* 0x000fe8000783e0dc */
[----:B------:R-:W-:Y:S02]  /*aef0*/  IADD3.X R11, R2, RZ, R222, P1, P0 ;  /* 0x000000ff020b7210 */ /* 0x000fe40000fe04de */
[C---:B------:R-:W-:Y:S04]  /*af00*/  @!P2 LEA R6, P0, R5.reuse, R4, 0x5 ;  /* 0x000000040506a211 */ /* 0x040fe800078028ff */
[----:B------:R-:W-:Y:S02]  /*af10*/  @!P2 LEA.HI.X R5, R5, R2, R9, 0x5, P0 ;  /* 0x000000020505a211 */ /* 0x000fe400000f2c09 */
[C---:B------:R-:W-:Y:S04]  /*af20*/  @!P2 IADD3 R20, P1, P0, R6.reuse, 0x20, R220 ;  /* 0x000000200614a810 */ /* 0x040fe8000783e0dc */
[C---:B------:R-:W-:Y:S02]  /*af30*/  @!P2 IADD3.X R22, R5.reuse, RZ, R222, P1, P0 ;  /* 0x000000ff0516a210 */ /* 0x040fe40000fe04de */
[----:B------:R-:W-:Y:S04]  /*af40*/  @!P2 IADD3 R21, P1, P0, R6, 0x40, R220 ;  /* 0x000000400615a810 */ /* 0x000fe8000783e0dc */
[--C-:B------:R-:W-:Y:S02]  /*af50*/  @!P2 IADD3.X R23, R5, RZ, R222.reuse, P1, P0 ;  /* 0x000000ff0517a210 */ /* 0x100fe40000fe04de */
[----:B------:R-:W-:Y:S05]  /*af60*/  IADD3 R4, P0, R220, R4, RZ ;  /* 0x00000004dc047210 */ /* 0x000fea0007f1e0ff */
[----:B------:R-:W-:Y:S01]  /*af70*/  IMAD.X R2, R2, 0x1, R222, P0 ;  /* 0x0000000102027824 */ /* 0x000fe200000e06de */
[C---:B------:R-:W-:Y:S04]  /*af80*/  LEA R14, P0, R4.reuse, c[0x0][0x1f8], 0x1 ;  /* 0x00007e00040e7a11 */ /* 0x040fe800078008ff */
[----:B------:R-:W-:Y:S02]  /*af90*/  LEA.HI.X R15, R4, c[0x0][0x1fc], R2, 0x1, P0 ;  /* 0x00007f00040f7a11 */ /* 0x000fe400000f0c02 */
[C---:B------:R-:W-:Y:S03]  /*afa0*/  LEA R12, P0, R7.reuse, c[0x0][0x1f8], 0x1 ;  /* 0x00007e00070c7a11 */ /* 0x040fe600078008ff */
[----:B------:R-:W-:Y:S01]  /*afb0*/  @!PT LDS RZ, [RZ] ;  /* 0x00000000fffff984 */ /* 0x000fe20000000800 */
[----:B------:R-:W-:Y:S01]  /*afc0*/  @!PT LDS RZ, [RZ] ;  /* 0x00000000fffff984 */ /* 0x000fe20000000800 */
[----:B------:R-:W-:Y:S01]  /*afd0*/  @!PT LDS RZ, [RZ] ;  /* 0x00000000fffff984 */ /* 0x000fe20000000800 */
[----:B------:R1:W-:Y:S01]  /*afe0*/  LDGSTS.E.BYPASS.LTC128B.128 [R195+0x1880], [R14.64], !P6 ;  /* 0x018800000ec37fae */ /* 0x0003e2000f101d46 */
[----:B------:R-:W-:Y:S02]  /*aff0*/  LEA.HI.X R13, R7, c[0x0][0x1fc], R10, 0x1, P0 ;  /* 0x00007f00070d7a11 */ /* 0x000fe400000f0c0a */
[C---:B------:R-:W-:Y:S03]  /*b000*/  LEA R10, P0, R8.reuse, c[0x0][0x1f8], 0x1 ;  /* 0x00007e00080a7a11 */ /* 0x040fe600078008ff */
[----:B------:R1:W-:Y:S01]  /*b010*/  LDGSTS.E.BYPASS.LTC128B.128 [R195+0x2480], [R12.64], !P5 ;  /* 0x024800000cc37fae */ /* 0x0003e2000e901d46 */
[----:B------:R-:W-:Y:S02]  /*b020*/  LEA.HI.X R11, R8, c[0x0][0x1fc], R11, 0x1, P0 ;  /* 0x00007f00080b7a11 */ /* 0x000fe400000f0c0b */
[----:B------:R-:W-:Y:S03]  /*b030*/  @!P2 IADD3 R2, P0, R6, R220, RZ ;  /* 0x000000dc0602a210 */ /* 0x000fe60007f1e0ff */
[----:B------:R1:W-:Y:S02]  /*b040*/  LDGSTS.E.BYPASS.LTC128B.128 [R195+0x3080], [R10.64], !P4 ;  /* 0x030800000ac37fae */ /* 0x0003e4000e101d46 */
[----:B------:R-:W-:Y:S01]  /*b050*/  @!P2 IMAD.X R5, R5, 0x1, R222, P0 ;  /* 0x000000010505a824 */ /* 0x000fe200000e06de */
[C---:B------:R-:W-:Y:S04]  /*b060*/  @!P2 LEA R8, P0, R2.reuse, c[0x0][0x1f8], 0x1 ;  /* 0x00007e000208aa11 */ /* 0x040fe800078008ff */
[----:B------:R-:W-:Y:S02]  /*b070*/  @!P2 LEA.HI.X R9, R2, c[0x0][0x1fc], R5, 0x1, P0 ;  /* 0x00007f000209aa11 */ /* 0x000fe400000f0c05 */
[C---:B------:R-:W-:Y:S03]  /*b080*/  @!P2 LEA R6, P0, R20.reuse, c[0x0][0x1f8], 0x1 ;  /* 0x00007e001406aa11 */ /* 0x040fe600078008ff */
[----:B------:R1:W-:Y:S01]  /*b090*/  @!P2 LDGSTS.E.BYPASS.LTC128B.128 [R195+0x2080], [R8.64], !P6 ;  /* 0x0208000008c3afae */ /* 0x0003e2000f101d46 */
[----:B------:R-:W-:Y:S02]  /*b0a0*/  @!P2 LEA.HI.X R7, R20, c[0x0][0x1fc], R22, 0x1, P0 ;  /* 0x00007f001407aa11 */ /* 0x000fe400000f0c16 */
[C---:B------:R-:W-:Y:S03]  /*b0b0*/  @!P2 LEA R4, P0, R21.reuse, c[0x0][0x1f8], 0x1 ;  /* 0x00007e001504aa11 */ /* 0x040fe600078008ff */
[----:B------:R1:W-:Y:S01]  /*b0c0*/  @!P2 LDGSTS.E.BYPASS.LTC128B.128 [R195+0x2c80], [R6.64], !P5 ;  /* 0x02c8000006c3afae */ /* 0x0003e2000e901d46 */
[----:B------:R-:W-:Y:S05]  /*b0d0*/  @!P2 LEA.HI.X R5, R21, c[0x0][0x1fc], R23, 0x1, P0 ;  /* 0x00007f001505aa11 */ /* 0x000fea00000f0c17 */
[----:B------:R1:W-:Y:S04]  /*b0e0*/  @!P2 LDGSTS.E.BYPASS.LTC128B.128 [R195+0x3880], [R4.64], !P4 ;  /* 0x0388000004c3afae */ /* 0x0003e8000e101d46 */
.L_x_551:
[----:B-1-34-:R-:W-:Y:S05]  /*b0f0*/  BSYNC B0 ;  /* 0x0000000000007941 */ /* 0x01afea0003800000 */
.L_x_550:
        /* <DEDUP_REMOVED lines=99> */
[----:B------:R-:W-:Y:S04]  /*b730*/  SHF.R.S32.HI R2, RZ, 0x1f, R132 ;  /* 0x0000001fff027819 */ /* 0x000fe80000011484 */
[----:B------:R-:W-:Y:S04]  /*b740*/  LEA.HI R2, R2, R132, RZ, 0x2 ;  /* 0x0000008402027211 */ /* 0x000fe800078f10ff */
[----:B------:R-:W-:Y:S04]  /*b750*/  SHF.R.S32.HI R2, RZ, 0x2, R2 ;  /* 0x00000002ff027819 */ /* 0x000fe80000011402 */
[----:B------:R-:W-:Y:S04]  /*b760*/  IADD3 R2, -R2, 0x30, RZ ;  /* 0x0000003002027810 */ /* 0x000fe80007ffe1ff */
[----:B------:R-:W-:Y:S11]  /*b770*/  ISETP.GE.AND P0, PT, R2, 0x21, PT ;  /* 0x000000210200780c */ /* 0x000ff60003f06270 */
[----:B------:R-:W-:Y:S02]  /*b780*/  @!UPT UIADD3 URZ, URZ, URZ, URZ ;  /* 0x0000003f3f3ff290 */ /* 0x000fe4000fffe03f */
[----:B------:R-:W-:Y:S01]  /*b790*/  @P0 IADD3 R132, R196, -0x1, RZ ;  /* 0xffffffffc4840810 */ /* 0x000fe20007ffe0ff */
[----:B------:R-:W-:Y:S02]  /*b7a0*/  @P0 IMAD.MOV.U32 R142, RZ, RZ, c[0x0][0x1e0] ;  /* 0x00007800ff8e0624 */ /* 0x000fe400078e00ff */
[----:B------:R-:W-:Y:S01]  /*b7b0*/  @P0 IMAD.MOV.U32 R143, RZ, RZ, c[0x0][0x1e4] ;  /* 0x00007900ff8f0624 */ /* 0x000fe200078e00ff */
[----:B------:R-:W-:Y:S01]  /*b7c0*/  @P0 SHF.R.S32.HI R133, RZ, 0x1f, R132 ;  /* 0x0000001fff850819 */ /* 0x000fe20000011484 */
[C---:B------:R-:W-:Y:S04]  /*b7d0*/  @P0 IMAD.WIDE.U32 R140, R132.reuse, c[0x0][0x1e0], RZ ;  /* 0x00007800848c0a25 */ /* 0x040fe800078e00ff */
[----:B------:R-:W-:Y:S04]  /*b7e0*/  @P0 IMAD R133, R133, c[0x0][0x1e0], RZ ;  /* 0x0000780085850a24 */ /* 0x000fe800078e02ff */
[----:B------:R-:W-:Y:S01]  /*b7f0*/  @P0 IMAD R139, R132, c[0x0][0x1e4], R133 ;  /* 0x00007900848b0a24 */ /* 0x000fe200078e0285 */
[C---:B------:R-:W-:Y:S01]  /*b800*/  @P0 SHF.L.U64.HI R133, R142.reuse, 0x5, R143 ;  /* 0x000000058e850819 */ /* 0x040fe2000001028f */
[----:B------:R-:W-:Y:S02]  /*b810*/  @P0 IMAD.SHL.U32 R132, R142, 0x20, RZ ;  /* 0x000000208e840824 */ /* 0x000fe400078e00ff */
[----:B------:R-:W-:Y:S02]  /*b820*/  @P0 IMAD.IADD R139, R141, 0x1, R139 ;  /* 0x000000018d8b0824 */ /* 0x000fe400078e028b */
[----:B------:R-:W-:Y:S04]  /*b830*/  @P0 IMAD.WIDE.U32 R132, R140, 0x30, R132 ;  /* 0x000000308c840825 */ /* 0x000fe800078e0084 */
[----:B------:R-:W-:Y:S01]  /*b840*/  @P0 IMAD R139, R139, 0x30, RZ ;  /* 0x000000308b8b0824 */ /* 0x000fe200078e02ff */
[C---:B------:R-:W-:Y:S03]  /*b850*/  @P0 IADD3 R166, P2, P1, R132.reuse, 0x20, R236 ;  /* 0x0000002084a60810 */ /* 0x040fe6000795e0ec */
[----:B------:R-:W-:Y:S05]  /*b860*/  @P0 IMAD.IADD R139, R139, 0x1, R133 ;  /* 0x000000018b8b0824 */ /* 0x000fea00078e0285 */
[C---:B------:R-:W-:Y:S02]  /*b870*/  @P0 IADD3.X R168, R139.reuse, RZ, R238, P2, P1 ;  /* 0x000000ff8ba80210 */ /* 0x040fe400017e24ee */
[----:B------:R-:W-:Y:S04]  /*b880*/  @P0 IADD3 R167, P2, P1, R132, 0x40, R236 ;  /* 0x0000004084a70810 */ /* 0x000fe8000795e0ec */
[----:B------:R-:W-:Y:S02]  /*b890*/  @P0 IADD3.X R169, R139, RZ, R238, P2, P1 ;  /* 0x000000ff8ba90210 */ /* 0x000fe400017e24ee */
[----:B------:R-:W-:Y:S11]  /*b8a0*/  ISETP.GE.AND P1, PT, R2, 0x1, PT ;  /* 0x000000010200780c */ /* 0x000ff60003f26270 */
[----:B------:R-:W-:Y:S02]  /*b8b0*/  @!UPT UIADD3 URZ, URZ, URZ, URZ ;  /* 0x0000003f3f3ff290 */ /* 0x000fe4000fffe03f */
[----:B------:R-:W-:Y:S01]  /*b8c0*/  @P1 IADD3 R2, R196, -0x1, RZ ;  /* 0xffffffffc4021810 */ /* 0x000fe20007ffe0ff */
[----:B------:R-:W-:Y:S02]  /*b8d0*/  @P1 IMAD.MOV.U32 R140, RZ, RZ, R236 ;  /* 0x000000ffff8c1224 */ /* 0x000fe400078e00ec */
[----:B------:R-:W-:Y:S01]  /*b8e0*/  @P1 IMAD.MOV.U32 R141, RZ, RZ, R238 ;  /* 0x000000ffff8d1224 */ /* 0x000fe200078e00ee */
[----:B------:R-:W-:Y:S01]  /*b8f0*/  @P1 SHF.R.S32.HI R133, RZ, 0x1f, R2 ;  /* 0x0000001fff851819 */ /* 0x000fe20000011402 */
[----:B------:R-:W-:Y:S04]  /*b900*/  @P1 IMAD.WIDE.U32 R142, R2, c[0x0][0x1e0], RZ ;  /* 0x00007800028e1a25 */ /* 0x000fe800078e00ff */
[----:B------:R-:W-:Y:S02]  /*b910*/  @P1 IMAD R133, R133, c[0x0][0x1e0], RZ ;  /* 0x0000780085851a24 */ /* 0x000fe400078e02ff */
[----:B------:R-:W-:Y:S04]  /*b920*/  @P1 IMAD.WIDE.U32 R140, R142, 0x30, R140 ;  /* 0x000000308e8c1825 */ /* 0x000fe800078e008c */
[----:B------:R-:W-:Y:S04]  /*b930*/  @P1 IMAD R133, R2, c[0x0][0x1e4], R133 ;  /* 0x0000790002851a24 */ /* 0x000fe800078e0285 */
[----:B------:R-:W-:Y:S02]  /*b940*/  @P1 IMAD.IADD R2, R143, 0x1, R133 ;  /* 0x000000018f021824 */ /* 0x000fe400078e0285 */
[----:B------:R-:W-:Y:S02]  /*b950*/  @P1 IMAD.SHL.U32 R133, R140, 0x2, RZ ;  /* 0x000000028c851824 */ /* 0x000fe400078e00ff */
[----:B------:R-:W-:Y:S04]  /*b960*/  @P1 IMAD R2, R2, 0x30, RZ ;  /* 0x0000003002021824 */ /* 0x000fe800078e02ff */
[----:B------:R-:W-:Y:S05]  /*b970*/  @P1 IMAD.IADD R2, R141, 0x1, R2 ;  /* 0x000000018d021824 */ /* 0x000fea00078e0202 */
[----:B------:R-:W-:Y:S02]  /*b980*/  @P1 SHF.L.U64.HI R2, R140, 0x1, R2 ;  /* 0x000000018c021819 */ /* 0x000fe40000010202 */
[C---:B------:R-:W-:Y:S04]  /*b990*/  @P1 IADD3 R140, P3, R133.reuse, 0x40, RZ ;  /* 0x00000040858c1810 */ /* 0x040fe80007f7e0ff */
[----:B------:R-:W-:Y:S04]  /*b9a0*/  @P1 IADD3 R164, P2, R140, c[0x0][0x1c8], RZ ;  /* 0x000072008ca41a10 */ /* 0x000fe80007f5e0ff */
[--C-:B------:R-:W-:Y:S02]  /*b9b0*/  @P1 IADD3.X R165, RZ, c[0x0][0x1cc], R2.reuse, P2, P3 ;  /* 0x00007300ffa51a10 */ /* 0x100fe400017e6402 */
[----:B------:R-:W-:Y:S04]  /*b9c0*/  @P1 IADD3 R140, P3, R133, 0x80, RZ ;  /* 0x00000080858c1810 */ /* 0x000fe80007f7e0ff */
[----:B------:R-:W-:Y:S04]  /*b9d0*/  @P1 IADD3 R162, P2, R140, c[0x0][0x1c8], RZ ;  /* 0x000072008ca21a10 */ /* 0x000fe80007f5e0ff */
[----:B------:R-:W-:Y:S02]  /*b9e0*/  @P1 IADD3.X R163, RZ, c[0x0][0x1cc], R2, P2, P3 ;  /* 0x00007300ffa31a10 */ /* 0x000fe400017e6402 */
[----:B------:R-:W-:Y:S05]  /*b9f0*/  @P0 IADD3 R132, P2, R236, R132, RZ ;  /* 0x00000084ec840210 */ /* 0x000fea0007f5e0ff */
[----:B------:R-:W-:Y:S01]  /*ba00*/  @P0 IMAD.X R139, R139, 0x1, R238, P2 ;  /* 0x000000018b8b0824 */ /* 0x000fe200010e06ee */
[C---:B------:R-:W-:Y:S04]  /*ba10*/  @P0 LEA R160, P2, R132.reuse, c[0x0][0x1c8], 0x1 ;  /* 0x0000720084a00a11 */ /* 0x040fe800078408ff */
[----:B------:R-:W-:Y:S02]  /*ba20*/  @P0 LEA.HI.X R161, R132, c[0x0][0x1cc], R139, 0x1, P2 ;  /* 0x0000730084a10a11 */ /* 0x000fe400010f0c8b */
[C---:B------:R-:W-:Y:S04]  /*ba30*/  @P0 LEA R142, P2, R166.reuse, c[0x0][0x1c8], 0x1 ;  /* 0x00007200a68e0a11 */ /* 0x040fe800078408ff */
[----:B------:R-:W-:Y:S02]  /*ba40*/  @P0 LEA.HI.X R143, R166, c[0x0][0x1cc], R168, 0x1, P2 ;  /* 0x00007300a68f0a11 */ /* 0x000fe400010f0ca8 */
[----:B------:R-:W-:Y:S04]  /*ba50*/  @P1 IADD3 R140, P2, R133, c[0x0][0x1c8], RZ ;  /* 0x00007200858c1a10 */ /* 0x000fe80007f5e0ff */
[----:B------:R-:W-:Y:S02]  /*ba60*/  @P1 IADD3.X R141, R2, c[0x0][0x1cc], RZ, P2, !PT ;  /* 0x00007300028d1a10 */ /* 0x000fe400017fe4ff */
[C---:B------:R-:W-:Y:S03]  /*ba70*/  @P0 LEA R132, P2, R167.reuse, c[0x0][0x1c8], 0x1 ;  /* 0x00007200a7840a11 */ /* 0x040fe600078408ff */
[----:B------:R-:W-:Y:S01]  /*ba80*/  @!PT LDS RZ, [RZ] ;  /* 0x00000000fffff984 */ /* 0x000fe20000000800 */
[----:B------:R-:W-:Y:S01]  /*ba90*/  @!PT LDS RZ, [RZ] ;  /* 0x00000000fffff984 */ /* 0x000fe20000000800 */
[----:B------:R-:W-:Y:S01]  /*baa0*/  @!PT LDS RZ, [RZ] ;  /* 0x00000000fffff984 */ /* 0x000fe20000000800 */
[----:B------:R1:W-:Y:S01]  /*bab0*/  @P1 LDGSTS.E.BYPASS.LTC128B.128 [R195+0x3c80], [R140.64], !P6 ;  /* 0x03c800008cc31fae */ /* 0x0003e2000f101d46 */
[----:B------:R-:W-:Y:S07]  /*bac0*/  @P0 LEA.HI.X R133, R167, c[0x0][0x1cc], R169, 0x1, P2 ;  /* 0x00007300a7850a11 */ /* 0x000fee00010f0ca9 */
[----:B------:R1:W-:Y:S08]  /*bad0*/  @P1 LDGSTS.E.BYPASS.LTC128B.128 [R195+0x4880], [R164.64], !P5 ;  /* 0x04880000a4c31fae */ /* 0x0003f0000e901d46 */
[----:B------:R1:W-:Y:S08]  /*bae0*/  @P1 LDGSTS.E.BYPASS.LTC128B.128 [R195+0x5480], [R162.64], !P4 ;  /* 0x05480000a2c31fae */ /* 0x0003f0000e101d46 */
[----:B------:R1:W-:Y:S08]  /*baf0*/  @P0 LDGSTS.E.BYPASS.LTC128B.128 [R195+0x4480], [R160.64], !P6 ;  /* 0x04480000a0c30fae */ /* 0x0003f0000f101d46 */
[----:B------:R1:W-:Y:S08]  /*bb00*/  @P0 LDGSTS.E.BYPASS.LTC128B.128 [R195+0x5080], [R142.64], !P5 ;  /* 0x050800008ec30fae */ /* 0x0003f0000e901d46 */
[----:B------:R1:W-:Y:S02]  /*bb10*/  @P0 LDGSTS.E.BYPASS.LTC128B.128 [R195+0x5c80], [R132.64], !P4 ;  /* 0x05c8000084c30fae */ /* 0x0003e4000e101d46 */
.L_x_553:
[----:B------:R-:W-:Y:S05]  /*bb20*/  BSYNC B0 ;  /* 0x0000000000007941 */ /* 0x000fea0003800000 */
.L_x_552:
[----:B------:R-:W-:Y:S01]  /*bb30*/  FMNMX.FTZ R2, R4, R138, !PT ;  /* 0x0000008a04027209 */ /* 0x000fe20007810000 */
[----:B-1----:R-:W-:Y:S01]  /*bb40*/  LDSM.16.MT88.4 R160, [R181] ;  /* 0x00000000b5a0783b */ /* 0x002fe20000004200 */
[----:B------:R-:W-:Y:S02]  /*bb50*/  FMNMX.FTZ R132, R6, R137, !PT ;  /* 0x0000008906847209 */ /* 0x000fe40007810000 */
[----:B------:R-:W-:Y:S02]  /*bb60*/  FMNMX.FTZ R2, R5, R2, !PT ;  /* 0x0000000205027209 */ /* 0x000fe40007810000 */
[----:B------:R-:W-:Y:S02]  /*bb70*/  FMNMX.FTZ R132, R7, R132, !PT ;  /* 0x0000008407847209 */ /* 0x000fe40007810000 */
[----:B------:R-:W-:Y:S01]  /*bb80*/  FMNMX.FTZ R2, R16, R2, !PT ;  /* 0x0000000210027209 */ /* 0x000fe20007810000 */
[----:B------:R-:W2:Y:S01]  /*bb90*/  LDL.LU R214, [R1] ;  /* 0x0000000001d67983 */ /* 0x000ea20000300800 */
[----:B------:R-:W-:Y:S02]  /*bba0*/  FMNMX.FTZ R132, R18, R132, !PT ;  /* 0x0000008412847209 */ /* 0x000fe40007810000 */
[----:B------:R-:W-:Y:S01]  /*bbb0*/  FMNMX.FTZ R2, R17, R2, !PT ;  /* 0x0000000211027209 */ /* 0x000fe20007810000 */
[----:B------:R-:W3:Y:S01]  /*bbc0*/  LDL.LU R213, [R1+0x4] ;  /* 0x0000040001d57983 */ /* 0x000ee20000300800 */
[----:B------:R-:W-:Y:S02]  /*bbd0*/  FMNMX.FTZ R133, R8, R136, !PT ;  /* 0x0000008808857209 */ /* 0x000fe40007810000 */
        /* <DEDUP_REMOVED lines=27> */
[----:B------:R-:W-:Y:S02]  /*bd90*/  FMNMX.FTZ R133, R41, R133, !PT ;  /* 0x0000008529857209 */ /* 0x000fe40007810000 */
[----:B------:R-:W-:Y:S01]  /*bda0*/  ISETP.GT.AND P0, PT, R196, R212, PT ;  /* 0x000000d4c400720c */ /* 0x000fe20003f04270 */
[----:B------:R-:W4:Y:S01]  /*bdb0*/  SHFL.BFLY PT, R137, R132, 0x2, 0x1f ;  /* 0x0c401f0084897f89 */ /* 0x000f2200000e0000 */
[----:B------:R-:W-:Y:S02]  /*bdc0*/  FMNMX.FTZ R133, R44, R133, !PT ;  /* 0x000000852c857209 */ /* 0x000fe40007810000 */
[----:B------:R-:W-:Y:S02]  /*bdd0*/  IADD3 R196, R196, -0x1, RZ ;  /* 0xffffffffc4c47810 */ /* 0x000fe40007ffe0ff */
[----:B------:R-:W-:Y:S05]  /*bde0*/  FMNMX.FTZ R133, R45, R133, !PT ;  /* 0x000000852d857209 */ /* 0x000fea0007810000 */
[----:B------:R-:W5:Y:S01]  /*bdf0*/  SHFL.BFLY PT, R138, R133, 0x2, 0x1f ;  /* 0x0c401f00858a7f89 */ /* 0x000f6200000e0000 */
[----:B-1----:R-:W-:Y:S02]  /*be00*/  FMNMX.FTZ R2, R2, R136, !PT ;  /* 0x0000008802027209 */ /* 0x002fe40007810000 */
[----:B------:R-:W-:Y:S05]  /*be10*/  FMNMX.FTZ R136, R10, R134, !PT ;  /* 0x000000860a887209 */ /* 0x000fea0007810000 */
[----:B------:R-:W1:Y:S01]  /*be20*/  SHFL.BFLY PT, R139, R2, 0x1, 0x1f ;  /* 0x0c201f00028b7f89 */ /* 0x000e6200000e0000 */
[----:B------:R-:W-:Y:S02]  /*be30*/  FMNMX.FTZ R136, R11, R136, !PT ;  /* 0x000000880b887209 */ /* 0x000fe40007810000 */
[----:B----4-:R-:W-:Y:S02]  /*be40*/  FMNMX.FTZ R132, R132, R137, !PT ;  /* 0x0000008984847209 */ /* 0x010fe40007810000 */
[----:B------:R-:W-:Y:S03]  /*be50*/  FMNMX.FTZ R137, R14, R136, !PT ;  /* 0x000000880e897209 */ /* 0x000fe60007810000 */
[----:B------:R-:W4:Y:S01]  /*be60*/  SHFL.BFLY PT, R140, R132, 0x1, 0x1f ;  /* 0x0c201f00848c7f89 */ /* 0x000f2200000e0000 */
[----:B-----5:R-:W-:Y:S02]  /*be70*/  FMNMX.FTZ R136, R133, R138, !PT ;  /* 0x0000008a85887209 */ /* 0x020fe40007810000 */
[----:B------:R-:W-:Y:S05]  /*be80*/  FMNMX.FTZ R133, R15, R137, !PT ;  /* 0x000000890f857209 */ /* 0x000fea0007810000 */
[----:B------:R-:W5:Y:S01]  /*be90*/  SHFL.BFLY PT, R141, R136, 0x1, 0x1f ;  /* 0x0c201f00888d7f89 */ /* 0x000f6200000e0000 */
[----:B------:R-:W-:Y:S02]  /*bea0*/  FMNMX.FTZ R133, R26, R133, !PT ;  /* 0x000000851a857209 */ /* 0x000fe40007810000 */
[----:B-1----:R-:W-:Y:S02]  /*beb0*/  FMNMX.FTZ R138, R2, R139, !PT ;  /* 0x0000008b028a7209 */ /* 0x002fe40007810000 */
[----:B------:R-:W-:Y:S03]  /*bec0*/  FMNMX.FTZ R133, R27, R133, !PT ;  /* 0x000000851b857209 */ /* 0x000fe60007810000 */
[----:B------:R-:W-:Y:S01]  /*bed0*/  FADD.FTZ R0, -R138, R0 ;  /* 0x000000008a007221 */ /* 0x000fe20000010100 */
[----:B------:R-:W-:Y:S01]  /*bee0*/  FMNMX.FTZ R2, R30, R133, !PT ;  /* 0x000000851e027209 */ /* 0x000fe20007810000 */
[----:B------:R-:W-:Y:S03]  /*bef0*/  FMUL.FTZ R166, R138, c[0x0][0x2d0] ;  /* 0x0000b4008aa67a20 */ /* 0x000fe60000410000 */
[----:B------:R-:W-:Y:S01]  /*bf00*/  FMNMX.FTZ R2, R31, R2, !PT ;  /* 0x000000021f027209 */ /* 0x000fe20007810000 */
[--C-:B------:R-:W-:Y:S01]  /*bf10*/  FFMA.FTZ R4, R4, c[0x0][0x2d0], -R166.reuse ;  /* 0x0000b40004047a23 */ /* 0x100fe200000108a6 */
[----:B----4-:R-:W-:Y:S01]  /*bf20*/  FMNMX.FTZ R137, R132, R140, !PT ;  /* 0x0000008c84897209 */ /* 0x010fe20007810000 */
[--C-:B------:R-:W-:Y:S01]  /*bf30*/  FFMA.FTZ R20, R20, c[0x0][0x2d0], -R166.reuse ;  /* 0x0000b40014147a23 */ /* 0x100fe200000108a6 */
[----:B------:R-:W-:Y:S01]  /*bf40*/  FMNMX.FTZ R132, R42, R2, !PT ;  /* 0x000000022a847209 */ /* 0x000fe20007810000 */
[----:B------:R-:W-:Y:S01]  /*bf50*/  FMUL.FTZ R2, R0, c[0x0][0x2d0] ;  /* 0x0000b40000027a20 */ /* 0x000fe20000410000 */
[----:B------:R-:W-:Y:S01]  /*bf60*/  MUFU.EX2 R168, R4 ;  /* 0x0000000400a87308 */ /* 0x000fe20000000800 */
[----:B------:R-:W-:Y:S01]  /*bf70*/  FMUL.FTZ R165, R137, c[0x0][0x2d0] ;  /* 0x0000b40089a57a20 */ /* 0x000fe20000410000 */
[----:B------:R-:W-:Y:S01]  /*bf80*/  FMNMX.FTZ R0, R43, R132, !PT ;  /* 0x000000842b007209 */ /* 0x000fe20007810000 */
[----:B------:R-:W-:Y:S01]  /*bf90*/  FFMA.FTZ R21, R21, c[0x0][0x2d0], -R166 ;  /* 0x0000b40015157a23 */ /* 0x000fe200000108a6 */
[----:B-----5:R-:W-:Y:S01]  /*bfa0*/  FMNMX.FTZ R136, R136, R141, !PT ;  /* 0x0000008d88887209 */ /* 0x020fe20007810000 */
[--C-:B------:R-:W-:Y:S01]  /*bfb0*/  FFMA.FTZ R22, R22, c[0x0][0x2d0], -R165.reuse ;  /* 0x0000b40016167a23 */ /* 0x100fe200000108a5 */
[----:B------:R-:W-:Y:S01]  /*bfc0*/  FMNMX.FTZ R0, R46, R0, !PT ;  /* 0x000000002e007209 */ /* 0x000fe20007810000 */
[--C-:B------:R-:W-:Y:S02]  /*bfd0*/  FFMA.FTZ R23, R23, c[0x0][0x2d0], -R165.reuse ;  /* 0x0000b40017177a23 */ /* 0x100fe400000108a5 */
[----:B------:R-:W-:Y:S01]  /*bfe0*/  FMUL.FTZ R164, R136, c[0x0][0x2d0] ;  /* 0x0000b40088a47a20 */ /* 0x000fe20000410000 */
[----:B------:R1:W4:Y:S01]  /*bff0*/  MUFU.EX2 R133, R2 ;  /* 0x0000000200857308 */ /* 0x0003220000000800 */
[----:B------:R-:W-:Y:S01]  /*c000*/  FMNMX.FTZ R0, R47, R0, !PT ;  /* 0x000000002f007209 */ /* 0x000fe20007810000 */
[--C-:B------:R-:W-:Y:S02]  /*c010*/  FFMA.FTZ R34, R34, c[0x0][0x2d0], -R165.reuse ;  /* 0x0000b40022227a23 */ /* 0x100fe400000108a5 */
[--C-:B------:R-:W-:Y:S02]  /*c020*/  FFMA.FTZ R25, R25, c[0x0][0x2d0], -R164.reuse ;  /* 0x0000b40019197a23 */ /* 0x100fe400000108a4 */
[--C-:B------:R-:W-:Y:S02]  /*c030*/  FFMA.FTZ R35, R35, c[0x0][0x2d0], -R165.reuse ;  /* 0x0000b40023237a23 */ /* 0x100fe400000108a5 */
[----:B------:R-:W-:Y:S02]  /*c040*/  FFMA.FTZ R24, R24, c[0x0][0x2d0], -R164 ;  /* 0x0000b40018187a23 */ /* 0x000fe400000108a4 */
[----:B------:R5:W-:Y:S01]  /*c050*/  MUFU.EX2 R179, R20 ;  /* 0x0000001400b37308 */ /* 0x000be20000000800 */
[----:B------:R-:W-:Y:S02]  /*c060*/  FFMA.FTZ R139, R48, c[0x0][0x2d0], -R166 ;  /* 0x0000b400308b7a23 */ /* 0x000fe400000108a6 */
[--C-:B------:R-:W-:Y:S02]  /*c070*/  FFMA.FTZ R48, R39, c[0x0][0x2d0], -R165.reuse ;  /* 0x0000b40027307a23 */ /* 0x100fe400000108a5 */
[--C-:B------:R-:W-:Y:S02]  /*c080*/  FFMA.FTZ R41, R41, c[0x0][0x2d0], -R164.reuse ;  /* 0x0000b40029297a23 */ /* 0x100fe400000108a4 */
[--C-:B------:R-:W-:Y:S02]  /*c090*/  FFMA.FTZ R45, R45, c[0x0][0x2d0], -R164.reuse ;  /* 0x0000b4002d2d7a23 */ /* 0x100fe400000108a4 */
[--C-:B------:R-:W-:Y:S01]  /*c0a0*/  FFMA.FTZ R50, R50, c[0x0][0x2d0], -R165.reuse ;  /* 0x0000b40032327a23 */ /* 0x100fe200000108a5 */
[----:B------:R-:W-:Y:S01]  /*c0b0*/  MUFU.EX2 R197, R21 ;  /* 0x0000001500c57308 */ /* 0x000fe20000000800 */
[----:B------:R-:W-:Y:S02]  /*c0c0*/  FFMA.FTZ R51, R51, c[0x0][0x2d0], -R165 ;  /* 0x0000b40033337a23 */ /* 0x000fe400000108a5 */
[----:B------:R-:W-:Y:S02]  /*c0d0*/  FFMA.FTZ R40, R40, c[0x0][0x2d0], -R164 ;  /* 0x0000b40028287a23 */ /* 0x000fe400000108a4 */
[----:B-1----:R-:W-:Y:S02]  /*c0e0*/  FADD.FTZ R2, -R137, R3 ;  /* 0x0000000389027221 */ /* 0x002fe40000010100 */
[----:B------:R-:W1:Y:S01]  /*c0f0*/  SHFL.BFLY PT, R3, R0, 0x2, 0x1f ;  /* 0x0c401f0000037f89 */ /* 0x000e6200000e0000 */
[C---:B----4-:R-:W-:Y:S02]  /*c100*/  FMUL.FTZ R100, R133.reuse, R100 ;  /* 0x0000006485647220 */ /* 0x050fe40000410000 */
[----:B------:R-:W-:Y:S01]  /*c110*/  FMUL.FTZ R2, R2, c[0x0][0x2d0] ;  /* 0x0000b40002027a20 */ /* 0x000fe20000410000 */
[----:B------:R-:W-:Y:S01]  /*c120*/  MUFU.EX2 R178, R22 ;  /* 0x0000001600b27308 */ /* 0x000fe20000000800 */
[C---:B------:R-:W-:Y:S02]  /*c130*/  FMUL.FTZ R101, R133.reuse, R101 ;  /* 0x0000006585657220 */ /* 0x040fe40000410000 */
[C---:B------:R-:W-:Y:S02]  /*c140*/  FMUL.FTZ R112, R133.reuse, R112 ;  /* 0x0000007085707220 */ /* 0x040fe40000410000 */
[C---:B------:R-:W-:Y:S02]  /*c150*/  FMUL.FTZ R113, R133.reuse, R113 ;  /* 0x0000007185717220 */ /* 0x040fe40000410000 */
[C---:B------:R-:W-:Y:S02]  /*c160*/  FMUL.FTZ R116, R133.reuse, R116 ;  /* 0x0000007485747220 */ /* 0x040fe40000410000 */
[C---:B------:R-:W-:Y:S01]  /*c170*/  FMUL.FTZ R117, R133.reuse, R117 ;  /* 0x0000007585757220 */ /* 0x040fe20000410000 */
[----:B------:R4:W4:Y:S01]  /*c180*/  MUFU.EX2 R132, R2 ;  /* 0x0000000200847308 */ /* 0x0009220000000800 */
[C---:B------:R-:W-:Y:S02]  /*c190*/  FMUL.FTZ R128, R133.reuse, R128 ;  /* 0x0000008085807220 */ /* 0x040fe40000410000 */
[C---:B------:R-:W-:Y:S02]  /*c1a0*/  FMUL.FTZ R129, R133.reuse, R129 ;  /* 0x0000008185817220 */ /* 0x040fe40000410000 */
[C---:B------:R-:W-:Y:S02]  /*c1b0*/  FMUL.FTZ R52, R133.reuse, R52 ;  /* 0x0000003485347220 */ /* 0x040fe40000410000 */
[----:B------:R-:W-:Y:S02]  /*c1c0*/  FMUL.FTZ R53, R133, R53 ;  /* 0x0000003585357220 */ /* 0x000fe40000410000 */
[--C-:B-----5:R-:W-:Y:S01]  /*c1d0*/  FFMA.FTZ R20, R32, c[0x0][0x2d0], -R166.reuse ;  /* 0x0000b40020147a23 */ /* 0x120fe200000108a6 */
[----:B-1----:R-:W-:Y:S01]  /*c1e0*/  FMNMX.FTZ R0, R0, R3, !PT ;  /* 0x0000000300007209 */ /* 0x002fe20007810000 */
[----:B------:R-:W-:Y:S01]  /*c1f0*/  FFMA.FTZ R3, R7, c[0x0][0x2d0], -R165 ;  /* 0x0000b40007037a23 */ /* 0x000fe200000108a5 */
[----:B------:R-:W-:Y:S01]  /*c200*/  MUFU.EX2 R177, R23 ;  /* 0x0000001700b17308 */ /* 0x000fe20000000800 */
[C---:B------:R-:W-:Y:S02]  /*c210*/  FMUL.FTZ R64, R133.reuse, R64 ;  /* 0x0000004085407220 */ /* 0x040fe40000410000 */
[C---:B------:R-:W-:Y:S02]  /*c220*/  FMUL.FTZ R65, R133.reuse, R65 ;  /* 0x0000004185417220 */ /* 0x040fe40000410000 */
[C---:B------:R-:W-:Y:S02]  /*c230*/  FMUL.FTZ R68, R133.reuse, R68 ;  /* 0x0000004485447220 */ /* 0x040fe40000410000 */
[C---:B------:R-:W-:Y:S02]  /*c240*/  FMUL.FTZ R69, R133.reuse, R69 ;  /* 0x0000004585457220 */ /* 0x040fe40000410000 */
[C---:B------:R-:W-:Y:S01]  /*c250*/  FMUL.FTZ R80, R133.reuse, R80 ;  /* 0x0000005085507220 */ /* 0x040fe20000410000 */
[----:B------:R1:W-:Y:S01]  /*c260*/  MUFU.EX2 R202, R3 ;  /* 0x0000000300ca7308 */ /* 0x0003e20000000800 */
[C---:B------:R-:W-:Y:S02]  /*c270*/  FMUL.FTZ R81, R133.reuse, R81 ;  /* 0x0000005185517220 */ /* 0x040fe40000410000 */
[----:B----4-:R-:W-:Y:S02]  /*c280*/  FADD.FTZ R2, -R136, R135 ;  /* 0x0000008788027221 */ /* 0x010fe40000010100 */
[----:B------:R-:W-:Y:S02]  /*c290*/  FMUL.FTZ R7, R132, R147 ;  /* 0x0000009384077220 */ /* 0x000fe40000410000 */
[----:B------:R-:W-:Y:S02]  /*c2a0*/  FMUL.FTZ R2, R2, c[0x0][0x2d0] ;  /* 0x0000b40002027a20 */ /* 0x000fe40000410000 */
[C---:B------:R-:W-:Y:S01]  /*c2b0*/  FMUL.FTZ R102, R132.reuse, R102 ;  /* 0x0000006684667220 */ /* 0x040fe20000410000 */
[----:B------:R4:W-:Y:S01]  /*c2c0*/  MUFU.EX2 R176, R20 ;  /* 0x0000001400b07308 */ /* 0x0009e20000000800 */
[C---:B------:R-:W-:Y:S02]  /*c2d0*/  FMUL.FTZ R103, R132.reuse, R103 ;  /* 0x0000006784677220 */ /* 0x040fe40000410000 */
[C---:B------:R-:W-:Y:S02]  /*c2e0*/  FMUL.FTZ R114, R132.reuse, R114 ;  /* 0x0000007284727220 */ /* 0x040fe40000410000 */
[C---:B------:R-:W-:Y:S02]  /*c2f0*/  FMUL.FTZ R115, R132.reuse, R115 ;  /* 0x0000007384737220 */ /* 0x040fe40000410000 */
[C---:B------:R-:W-:Y:S02]  /*c300*/  FMUL.FTZ R118, R132.reuse, R118 ;  /* 0x0000007684767220 */ /* 0x040fe40000410000 */
[C---:B------:R-:W-:Y:S01]  /*c310*/  FMUL.FTZ R119, R132.reuse, R119 ;  /* 0x0000007784777220 */ /* 0x040fe20000410000 */
[----:B------:R5:W5:Y:S01]  /*c320*/  MUFU.EX2 R135, R2 ;  /* 0x0000000200877308 */ /* 0x000b620000000800 */
[C---:B------:R-:W-:Y:S02]  /*c330*/  FMUL.FTZ R130, R132.reuse, R130 ;  /* 0x0000008284827220 */ /* 0x040fe40000410000 */
[----:B------:R-:W-:Y:S02]  /*c340*/  FMUL.FTZ R131, R132, R131 ;  /* 0x0000008384837220 */ /* 0x000fe40000410000 */
[--C-:B-1----:R-:W-:Y:S02]  /*c350*/  FFMA.FTZ R3, R16, c[0x0][0x2d0], -R166.reuse ;  /* 0x0000b40010037a23 */ /* 0x102fe400000108a6 */
[----:B------:R-:W-:Y:S02]  /*c360*/  FMUL.FTZ R16, R133, R156 ;  /* 0x0000009c85107220 */ /* 0x000fe40000410000 */
[C---:B------:R-:W-:Y:S01]  /*c370*/  FMUL.FTZ R54, R132.reuse, R54 ;  /* 0x0000003684367220 */ /* 0x040fe20000410000 */
[----:B------:R1:W-:Y:S01]  /*c380*/  MUFU.EX2 R205, R3 ;  /* 0x0000000300cd7308 */ /* 0x0003e20000000800 */
[C---:B------:R-:W-:Y:S02]  /*c390*/  FMUL.FTZ R55, R132.reuse, R55 ;  /* 0x0000003784377220 */ /* 0x040fe40000410000 */
[C---:B------:R-:W-:Y:S02]  /*c3a0*/  FMUL.FTZ R66, R132.reuse, R66 ;  /* 0x0000004284427220 */ /* 0x040fe40000410000 */
[--C-:B----4-:R-:W-:Y:S02]  /*c3b0*/  FFMA.FTZ R20, R33, c[0x0][0x2d0], -R166.reuse ;  /* 0x0000b40021147a23 */ /* 0x110fe400000108a6 */
[C---:B------:R-:W-:Y:S02]  /*c3c0*/  FMUL.FTZ R67, R132.reuse, R67 ;  /* 0x0000004384437220 */ /* 0x040fe40000410000 */
[C---:B------:R-:W-:Y:S01]  /*c3d0*/  FMUL.FTZ R70, R132.reuse, R70 ;  /* 0x0000004684467220 */ /* 0x040fe20000410000 */
[----:B------:R4:W-:Y:S01]  /*c3e0*/  MUFU.EX2 R175, R20 ;  /* 0x0000001400af7308 */ /* 0x0009e20000000800 */
[C---:B------:R-:W-:Y:S02]  /*c3f0*/  FMUL.FTZ R71, R132.reuse, R71 ;  /* 0x0000004784477220 */ /* 0x040fe40000410000 */
[----:B------:R-:W-:Y:S02]  /*c400*/  FMUL.FTZ R82, R132, R82 ;  /* 0x0000005284527220 */ /* 0x000fe40000410000 */
[--C-:B-----5:R-:W-:Y:S02]  /*c410*/  FFMA.FTZ R2, R5, c[0x0][0x2d0], -R166.reuse ;  /* 0x0000b40005027a23 */ /* 0x120fe400000108a6 */
[----:B------:R-:W-:Y:S02]  /*c420*/  FMUL.FTZ R5, R133, R145 ;  /* 0x0000009185057220 */ /* 0x000fe40000410000 */
[C---:B------:R-:W-:Y:S01]  /*c430*/  FMUL.FTZ R104, R135.reuse, R104 ;  /* 0x0000006887687220 */ /* 0x040fe20000410000 */
[----:B------:R-:W5:Y:S01]  /*c440*/  MUFU.EX2 R203, R2 ;  /* 0x0000000200cb7308 */ /* 0x000f620000000800 */
[C---:B------:R-:W-:Y:S02]  /*c450*/  FMUL.FTZ R105, R135.reuse, R105 ;  /* 0x0000006987697220 */ /* 0x040fe40000410000 */
[----:B------:R-:W-:Y:S02]  /*c460*/  FMUL.FTZ R108, R135, R108 ;  /* 0x0000006c876c7220 */ /* 0x000fe40000410000 */
[----:B-1----:R-:W-:Y:S02]  /*c470*/  FFMA.FTZ R3, R17, c[0x0][0x2d0], -R166 ;  /* 0x0000b40011037a23 */ /* 0x002fe400000108a6 */
[----:B------:R-:W-:Y:S02]  /*c480*/  FMUL.FTZ R17, R133, R157 ;  /* 0x0000009d85117220 */ /* 0x000fe40000410000 */
[C---:B------:R-:W-:Y:S01]  /*c490*/  FMUL.FTZ R109, R135.reuse, R109 ;  /* 0x0000006d876d7220 */ /* 0x040fe20000410000 */
[----:B------:R-:W1:Y:S01]  /*c4a0*/  MUFU.EX2 R211, R3 ;  /* 0x0000000300d37308 */ /* 0x000e620000000800 */
[C---:B------:R-:W-:Y:S02]  /*c4b0*/  FMUL.FTZ R120, R135.reuse, R120 ;  /* 0x0000007887787220 */ /* 0x040fe40000410000 */
[C---:B------:R-:W-:Y:S01]  /*c4c0*/  FMUL.FTZ R121, R135.reuse, R121 ;  /* 0x0000007987797220 */ /* 0x040fe20000410000 */
[----:B----4-:R-:W-:Y:S01]  /*c4d0*/  LDSM.16.MT88.4 R20, [R182+0x1800] ;  /* 0x00180000b614783b */ /* 0x010fe20000004200 */
[C---:B------:R-:W-:Y:S02]  /*c4e0*/  FMUL.FTZ R124, R135.reuse, R124 ;  /* 0x0000007c877c7220 */ /* 0x040fe40000410000 */
[C---:B------:R-:W-:Y:S02]  /*c4f0*/  FMUL.FTZ R125, R135.reuse, R125 ;  /* 0x0000007d877d7220 */ /* 0x040fe40000410000 */
[C---:B------:R-:W-:Y:S01]  /*c500*/  FMUL.FTZ R56, R135.reuse, R56 ;  /* 0x0000003887387220 */ /* 0x040fe20000410000 */
[----:B------:R-:W-:Y:S01]  /*c510*/  MUFU.EX2 R172, R25 ;  /* 0x0000001900ac7308 */ /* 0x000fe20000000800 */
[C---:B------:R-:W-:Y:S02]  /*c520*/  FMUL.FTZ R57, R135.reuse, R57 ;  /* 0x0000003987397220 */ /* 0x040fe40000410000 */
[----:B------:R-:W-:Y:S01]  /*c530*/  FMUL.FTZ R60, R135, R60 ;  /* 0x0000003c873c7220 */ /* 0x000fe20000410000 */
[----:B-----5:R-:W-:Y:S01]  /*c540*/  F2FP.PACK_AB R140, R203, R168 ;  /* 0x000000a8cb8c723e */ /* 0x020fe200000000ff */
[--C-:B------:R-:W-:Y:S02]  /*c550*/  FFMA.FTZ R2, R6, c[0x0][0x2d0], -R165.reuse ;  /* 0x0000b40006027a23 */ /* 0x100fe400000108a5 */
[----:B------:R-:W-:Y:S02]  /*c560*/  FMUL.FTZ R6, R132, R146 ;  /* 0x0000009284067220 */ /* 0x000fe40000410000 */
[C---:B------:R-:W-:Y:S01]  /*c570*/  FMUL.FTZ R61, R135.reuse, R61 ;  /* 0x0000003d873d7220 */ /* 0x040fe20000410000 */
[----:B------:R4:W5:Y:S01]  /*c580*/  MUFU.EX2 R167, R2 ;  /* 0x0000000200a77308 */ /* 0x0009620000000800 */
[C---:B------:R-:W-:Y:S02]  /*c590*/  FMUL.FTZ R72, R135.reuse, R72 ;  /* 0x0000004887487220 */ /* 0x040fe40000410000 */
[----:B------:R-:W-:Y:S01]  /*c5a0*/  FMUL.FTZ R73, R135, R73 ;  /* 0x0000004987497220 */ /* 0x000fe20000410000 */
[----:B-1----:R-:W-:Y:S01]  /*c5b0*/  F2FP.PACK_AB R142, R211, R205 ;  /* 0x000000cdd38e723e */ /* 0x002fe200000000ff */
[--C-:B------:R-:W-:Y:S02]  /*c5c0*/  FFMA.FTZ R3, R18, c[0x0][0x2d0], -R165.reuse ;  /* 0x0000b40012037a23 */ /* 0x100fe400000108a5 */
[C---:B------:R-:W-:Y:S02]  /*c5d0*/  FMUL.FTZ R18, R132.reuse, R158 ;  /* 0x0000009e84127220 */ /* 0x040fe40000410000 */
[C---:B------:R-:W-:Y:S01]  /*c5e0*/  FMUL.FTZ R76, R135.reuse, R76 ;  /* 0x0000004c874c7220 */ /* 0x040fe20000410000 */
[----:B------:R1:W-:Y:S01]  /*c5f0*/  MUFU.EX2 R204, R3 ;  /* 0x0000000300cc7308 */ /* 0x0003e20000000800 */
[C---:B------:R-:W-:Y:S02]  /*c600*/  FMUL.FTZ R77, R135.reuse, R77 ;  /* 0x0000004d874d7220 */ /* 0x040fe40000410000 */
[C---:B------:R-:W-:Y:S02]  /*c610*/  FMUL.FTZ R83, R132.reuse, R83 ;  /* 0x0000005384537220 */ /* 0x040fe40000410000 */
[C---:B------:R-:W-:Y:S02]  /*c620*/  FMUL.FTZ R86, R132.reuse, R86 ;  /* 0x0000005684567220 */ /* 0x040fe40000410000 */
[----:B------:R-:W-:Y:S02]  /*c630*/  FMUL.FTZ R87, R132, R87 ;  /* 0x0000005784577220 */ /* 0x000fe40000410000 */
[C---:B------:R-:W-:Y:S01]  /*c640*/  FMUL.FTZ R88, R135.reuse, R88 ;  /* 0x0000005887587220 */ /* 0x040fe20000410000 */
[----:B------:R-:W-:Y:S01]  /*c650*/  MUFU.EX2 R173, R34 ;  /* 0x0000002200ad7308 */ /* 0x000fe20000000800 */
[C---:B------:R-:W-:Y:S02]  /*c660*/  FMUL.FTZ R89, R135.reuse, R89 ;  /* 0x0000005987597220 */ /* 0x040fe40000410000 */
[C---:B------:R-:W-:Y:S01]  /*c670*/  FMUL.FTZ R92, R135.reuse, R92 ;  /* 0x0000005c875c7220 */ /* 0x040fe20000410000 */
[----:B----4-:R-:W4:Y:S01]  /*c680*/  SHFL.BFLY PT, R2, R0, 0x1, 0x1f ;  /* 0x0c201f0000027f89 */ /* 0x010f2200000e0000 */
[----:B-----5:R-:W-:Y:S01]  /*c690*/  F2FP.PACK_AB R141, R202, R167 ;  /* 0x000000a7ca8d723e */ /* 0x020fe200000000ff */
[----:B------:R-:W-:Y:S02]  /*c6a0*/  FMUL.FTZ R93, R135, R93 ;  /* 0x0000005d875d7220 */ /* 0x000fe40000410000 */
[C---:B------:R-:W-:Y:S02]  /*c6b0*/  FMUL.FTZ R96, R133.reuse, R96 ;  /* 0x0000006085607220 */ /* 0x040fe40000410000 */
[----:B------:R5:W-:Y:S01]  /*c6c0*/  MUFU.EX2 R174, R35 ;  /* 0x0000002300ae7308 */ /* 0x000be20000000800 */
[----:B------:R-:W-:Y:S02]  /*c6d0*/  FMUL.FTZ R97, R133, R97 ;  /* 0x0000006185617220 */ /* 0x000fe40000410000 */
[----:B------:R-:W-:Y:S02]  /*c6e0*/  FMUL.FTZ R98, R132, R98 ;  /* 0x0000006284627220 */ /* 0x000fe40000410000 */
[--C-:B-1----:R-:W-:Y:S02]  /*c6f0*/  FFMA.FTZ R3, R8, c[0x0][0x2d0], -R164.reuse ;  /* 0x0000b40008037a23 */ /* 0x102fe400000108a4 */
[----:B------:R-:W-:Y:S02]  /*c700*/  FMUL.FTZ R8, R135, R148 ;  /* 0x0000009487087220 */ /* 0x000fe40000410000 */
[----:B------:R-:W-:Y:S01]  /*c710*/  FMUL.FTZ R99, R132, R99 ;  /* 0x0000006384637220 */ /* 0x000fe20000410000 */
[----:B------:R1:W-:Y:S01]  /*c720*/  MUFU.EX2 R199, R3 ;  /* 0x0000000300c77308 */ /* 0x0003e20000000800 */
[C---:B------:R-:W-:Y:S02]  /*c730*/  FMUL.FTZ R84, R133.reuse, R84 ;  /* 0x0000005485547220 */ /* 0x040fe40000410000 */
[----:B------:R-:W-:Y:S02]  /*c740*/  FMUL.FTZ R85, R133, R85 ;  /* 0x0000005585557220 */ /* 0x000fe40000410000 */
[--C-:B------:R-:W-:Y:S01]  /*c750*/  FFMA.FTZ R44, R44, c[0x0][0x2d0], -R164.reuse ;  /* 0x0000b4002c2c7a23 */ /* 0x100fe200000108a4 */
[----:B----4-:R-:W-:Y:S01]  /*c760*/  FMNMX.FTZ R2, R0, R2, !PT ;  /* 0x0000000200027209 */ /* 0x010fe20007810000 */
[--C-:B------:R-:W-:Y:S03]  /*c770*/  FFMA.FTZ R0, R19, c[0x0][0x2d0], -R165.reuse ;  /* 0x0000b40013007a23 */ /* 0x100fe600000108a5 */
[----:B------:R4:W2:Y:S01]  /*c780*/  MUFU.EX2 R171, R24 ;  /* 0x0000001800ab7308 */ /* 0x0008a20000000800 */
[----:B------:R-:W-:Y:S02]  /*c790*/  FMUL.FTZ R19, R132, R159 ;  /* 0x0000009f84137220 */ /* 0x000fe40000410000 */
[----:B------:R-:W-:Y:S07]  /*c7a0*/  LDSM.16.MT88.4 R156, [R181+0x800] ;  /* 0x00080000b59c783b */ /* 0x000fee0000004200 */
[----:B------:R3:W3:Y:S01]  /*c7b0*/  MUFU.EX2 R210, R0 ;  /* 0x0000000000d27308 */ /* 0x0006e20000000800 */
[----:B-----5:R-:W-:Y:S01]  /*c7c0*/  LDSM.16.MT88.4 R32, [R182+0x400] ;  /* 0x00040000b620783b */ /* 0x020fe20000004200 */
[--C-:B-1----:R-:W-:Y:S02]  /*c7d0*/  FFMA.FTZ R3, R9, c[0x0][0x2d0], -R164.reuse ;  /* 0x0000b40009037a23 */ /* 0x102fe400000108a4 */
[----:B------:R-:W-:Y:S06]  /*c7e0*/  FMUL.FTZ R9, R135, R149 ;  /* 0x0000009587097220 */ /* 0x000fec0000410000 */
[----:B------:R1:W-:Y:S01]  /*c7f0*/  MUFU.EX2 R200, R3 ;  /* 0x0000000300c87308 */ /* 0x0003e20000000800 */
[----:B----4-:R-:W-:Y:S01]  /*c800*/  FFMA.FTZ R24, R28, c[0x0][0x2d0], -R164 ;  /* 0x0000b4001c187a23 */ /* 0x010fe200000108a4 */
[----:B--2---:R-:W-:Y:S08]  /*c810*/  F2FP.PACK_AB R28, R172, R171 ;  /* 0x000000abac1c723e */ /* 0x004ff000000000ff */
[----:B------:R-:W-:Y:S01]  /*c820*/  MUFU.EX2 R139, R139 ;  /* 0x0000008b008b7308 */ /* 0x000fe20000000800 */
[----:B---3--:R-:W-:Y:S01]  /*c830*/  FADD.FTZ R0, -R2, R134 ;  /* 0x0000008602007221 */ /* 0x008fe20000010100 */
[----:B------:R-:W-:Y:S01]  /*c840*/  F2FP.PACK_AB R143, R210, R204 ;  /* 0x000000ccd28f723e */ /* 0x000fe200000000ff */
[----:B------:R-:W-:Y:S02]  /*c850*/  FFMA.FTZ R134, R49, c[0x0][0x2d0], -R166 ;  /* 0x0000b40031867a23 */ /* 0x000fe400000108a6 */
[----:B------:R-:W-:Y:S02]  /*c860*/  FMUL.FTZ R0, R0, c[0x0][0x2d0] ;  /* 0x0000b40000007a20 */ /* 0x000fe40000410000 */
[----:B------:R-:W-:Y:S03]  /*c870*/  FFMA.FTZ R49, R38, c[0x0][0x2d0], -R165 ;  /* 0x0000b40026317a23 */ /* 0x000fe600000108a5 */
[----:B------:R-:W-:Y:S01]  /*c880*/  MUFU.EX2 R50, R50 ;  /* 0x0000003200327308 */ /* 0x000fe20000000800 */
[--C-:B-1----:R-:W-:Y:S02]  /*c890*/  FFMA.FTZ R3, R12, c[0x0][0x2d0], -R164.reuse ;  /* 0x0000b4000c037a23 */ /* 0x102fe400000108a4 */
[----:B------:R-:W-:Y:S07]  /*c8a0*/  FMUL.FTZ R12, R135, R152 ;  /* 0x00000098870c7220 */ /* 0x000fee0000410000 */
[----:B------:R1:W-:Y:S10]  /*c8b0*/  MUFU.EX2 R208, R3 ;  /* 0x0000000300d07308 */ /* 0x0003f40000000800 */
[----:B------:R-:W2:Y:S10]  /*c8c0*/  MUFU.EX2 R0, R0 ;  /* 0x0000000000007308 */ /* 0x000eb40000000800 */
[----:B------:R-:W-:Y:S01]  /*c8d0*/  MUFU.EX2 R134, R134 ;  /* 0x0000008600867308 */ /* 0x000fe20000000800 */
[----:B-1----:R-:W-:Y:S02]  /*c8e0*/  FFMA.FTZ R3, R13, c[0x0][0x2d0], -R164 ;  /* 0x0000b4000d037a23 */ /* 0x002fe400000108a4 */
[----:B------:R-:W-:Y:S07]  /*c8f0*/  FMUL.FTZ R13, R135, R153 ;  /* 0x00000099870d7220 */ /* 0x000fee0000410000 */
[----:B------:R1:W3:Y:S01]  /*c900*/  MUFU.EX2 R209, R3 ;  /* 0x0000000300d17308 */ /* 0x0002e20000000800 */
[C---:B--2---:R-:W-:Y:S02]  /*c910*/  FMUL.FTZ R106, R0.reuse, R106 ;  /* 0x0000006a006a7220 */ /* 0x044fe40000410000 */
        /* <DEDUP_REMOVED lines=8> */
[C---:B------:R-:W-:Y:S02]  /*c9a0*/  FMUL.FTZ R58, R0.reuse, R58 ;  /* 0x0000003a003a7220 */ /* 0x040fe40000410000 */
[----:B------:R-:W-:Y:S02]  /*c9b0*/  FMUL.FTZ R59, R0, R59 ;  /* 0x0000003b003b7220 */ /* 0x000fe40000410000 */
[----:B-1----:R-:W-:Y:S01]  /*c9c0*/  FMUL.FTZ R3, R2, c[0x0][0x2d0] ;  /* 0x0000b40002037a20 */ /* 0x002fe20000410000 */
[----:B---3--:R-:W-:Y:S01]  /*c9d0*/  F2FP.PACK_AB R146, R209, R208 ;  /* 0x000000d0d192723e */ /* 0x008fe200000000ff */
[----:B------:R-:W-:Y:S02]  /*c9e0*/  FMUL.FTZ R62, R0, R62 ;  /* 0x0000003e003e7220 */ /* 0x000fe40000410000 */
[--C-:B------:R-:W-:Y:S02]  /*c9f0*/  FFMA.FTZ R4, R10, c[0x0][0x2d0], -R3.reuse ;  /* 0x0000b4000a047a23 */ /* 0x100fe40000010803 */
[C---:B------:R-:W-:Y:S02]  /*ca00*/  FMUL.FTZ R10, R0.reuse, R150 ;  /* 0x00000096000a7220 */ /* 0x040fe40000410000 */
[----:B------:R1:W-:Y:S01]  /*ca10*/  MUFU.EX2 R198, R4 ;  /* 0x0000000400c67308 */ /* 0x0003e20000000800 */
[----:B------:R-:W-:Y:S02]  /*ca20*/  FMUL.FTZ R63, R0, R63 ;  /* 0x0000003f003f7220 */ /* 0x000fe40000410000 */
[--C-:B------:R-:W-:Y:S02]  /*ca30*/  FFMA.FTZ R26, R26, c[0x0][0x2d0], -R3.reuse ;  /* 0x0000b4001a1a7a23 */ /* 0x100fe40000010803 */
[--C-:B------:R-:W-:Y:S02]  /*ca40*/  FFMA.FTZ R27, R27, c[0x0][0x2d0], -R3.reuse ;  /* 0x0000b4001b1b7a23 */ /* 0x100fe40000010803 */
        /* <DEDUP_REMOVED lines=8> */
[----:B------:R-:W-:Y:S01]  /*cad0*/  MUFU.EX2 R170, R27 ;  /* 0x0000001b00aa7308 */ /* 0x000fe20000000800 */
[----:B------:R-:W-:Y:S02]  /*cae0*/  FMUL.FTZ R95, R0, R95 ;  /* 0x0000005f005f7220 */ /* 0x000fe40000410000 */
[--C-:B------:R-:W-:Y:S02]  /*caf0*/  FFMA.FTZ R42, R42, c[0x0][0x2d0], -R3.reuse ;  /* 0x0000b4002a2a7a23 */ /* 0x100fe40000010803 */
[--C-:B-1----:R-:W-:Y:S02]  /*cb00*/  FFMA.FTZ R4, R11, c[0x0][0x2d0], -R3.reuse ;  /* 0x0000b4000b047a23 */ /* 0x102fe40000010803 */
[----:B------:R-:W-:Y:S02]  /*cb10*/  FMUL.FTZ R11, R0, R151 ;  /* 0x00000097000b7220 */ /* 0x000fe40000410000 */
[----:B------:R-:W1:Y:S01]  /*cb20*/  LDSM.16.MT88.4 R148, [R182] ;  /* 0x00000000b694783b */ /* 0x000e620000004200 */
[----:B------:R2:W3:Y:S01]  /*cb30*/  MUFU.EX2 R201, R4 ;  /* 0x0000000400c97308 */ /* 0x0004e20000000800 */
[--C-:B------:R-:W-:Y:S02]  /*cb40*/  FFMA.FTZ R43, R43, c[0x0][0x2d0], -R3.reuse ;  /* 0x0000b4002b2b7a23 */ /* 0x100fe40000010803 */
[--C-:B------:R-:W-:Y:S07]  /*cb50*/  FFMA.FTZ R46, R46, c[0x0][0x2d0], -R3.reuse ;  /* 0x0000b4002e2e7a23 */ /* 0x100fee0000010803 */
[----:B------:R-:W-:Y:S10]  /*cb60*/  MUFU.EX2 R42, R42 ;  /* 0x0000002a002a7308 */ /* 0x000ff40000000800 */
[----:B------:R-:W-:Y:S01]  /*cb70*/  MUFU.EX2 R43, R43 ;  /* 0x0000002b002b7308 */ /* 0x000fe20000000800 */
[--C-:B--2---:R-:W-:Y:S01]  /*cb80*/  FFMA.FTZ R4, R14, c[0x0][0x2d0], -R3.reuse ;  /* 0x0000b4000e047a23 */ /* 0x104fe20000010803 */
[----:B---3--:R-:W-:Y:S01]  /*cb90*/  F2FP.PACK_AB R145, R201, R198 ;  /* 0x000000c6c991723e */ /* 0x008fe200000000ff */
[C---:B------:R-:W-:Y:S07]  /*cba0*/  FMUL.FTZ R14, R0.reuse, R154 ;  /* 0x0000009a000e7220 */ /* 0x040fee0000410000 */
[----:B------:R2:W3:Y:S02]  /*cbb0*/  MUFU.EX2 R206, R4 ;  /* 0x0000000400ce7308 */ /* 0x0004e40000000800 */
[--C-:B--2---:R-:W-:Y:S02]  /*cbc0*/  FFMA.FTZ R4, R15, c[0x0][0x2d0], -R3.reuse ;  /* 0x0000b4000f047a23 */ /* 0x104fe40000010803 */
[C---:B------:R-:W-:Y:S06]  /*cbd0*/  FMUL.FTZ R15, R0.reuse, R155 ;  /* 0x0000009b000f7220 */ /* 0x040fec0000410000 */
[----:B------:R2:W4:Y:S01]  /*cbe0*/  MUFU.EX2 R207, R4 ;  /* 0x0000000400cf7308 */ /* 0x0005220000000800 */
[----:B------:R-:W-:Y:S04]  /*cbf0*/  FFMA.FTZ R0, R0, R213, R198 ;  /* 0x000000d500007223 */ /* 0x000fe800000100c6 */
[----:B------:R-:W-:Y:S04]  /*cc00*/  FADD.FTZ R0, R201, R0 ;  /* 0x00000000c9007221 */ /* 0x000fe80000010000 */
[----:B---3--:R-:W-:Y:S02]  /*cc10*/  FADD.FTZ R0, R206, R0 ;  /* 0x00000000ce007221 */ /* 0x008fe40000010000 */
[C---:B--2---:R-:W-:Y:S01]  /*cc20*/  FMUL.FTZ R4, R133.reuse, R144 ;  /* 0x0000009085047220 */ /* 0x044fe20000410000 */
[----:B------:R-:W-:Y:S01]  /*cc30*/  F2FP.PACK_AB R144, R200, R199 ;  /* 0x000000c7c890723e */ /* 0x000fe200000000ff */
[----:B------:R-:W-:Y:S01]  /*cc40*/  FFMA.FTZ R133, R133, R247, R168 ;  /* 0x000000f785857223 */ /* 0x000fe200000100a8 */
[C---:B----4-:R-:W-:Y:S01]  /*cc50*/  F2FP.PACK_AB R147, R207.reuse, R206 ;  /* 0x000000cecf93723e */ /* 0x050fe200000000ff */
[----:B------:R-:W-:Y:S03]  /*cc60*/  FADD.FTZ R0, R207, R0 ;  /* 0x00000000cf007221 */ /* 0x000fe60000010000 */
[-C--:B------:R-:W-:Y:S08]  /*cc70*/  HMMA.16816.F32 R4, R140, R160.reuse, R4 ;  /* 0x000000a08c04723c */ /* 0x080ff00000001804 */
[C---:B------:R-:W-:Y:S08]  /*cc80*/  HMMA.16816.F32 R8, R144.reuse, R160, R8 ;  /* 0x000000a09008723c */ /* 0x040ff00000001808 */
[-C--:B------:R-:W-:Y:S08]  /*cc90*/  HMMA.16816.F32 R12, R144, R162.reuse, R12 ;  /* 0x000000a2900c723c */ /* 0x080ff0000000180c */
[C---:B------:R-:W-:Y:S01]  /*cca0*/  HMMA.16816.F32 R16, R140.reuse, R162, R16 ;  /* 0x000000a28c10723c */ /* 0x040fe20000001810 */
[----:B------:R2:W-:Y:S07]  /*ccb0*/  MUFU.EX2 R162, R24 ;  /* 0x0000001800a27308 */ /* 0x0005ee0000000800 */
[-C--:B-1----:R-:W-:Y:S08]  /*ccc0*/  HMMA.16816.F32 R100, R140, R148.reuse, R100 ;  /* 0x000000948c64723c */ /* 0x082ff00000001864 */
[C---:B------:R-:W-:Y:S08]  /*ccd0*/  HMMA.16816.F32 R104, R144.reuse, R148, R104 ;  /* 0x000000949068723c */ /* 0x040ff00000001868 */
[-C--:B------:R-:W-:Y:S01]  /*cce0*/  HMMA.16816.F32 R108, R144, R150.reuse, R108 ;  /* 0x00000096906c723c */ /* 0x080fe2000000186c */
[----:B--2---:R-:W-:Y:S07]  /*ccf0*/  LDSM.16.MT88.4 R24, [R181+0x400] ;  /* 0x00040000b518783b */ /* 0x004fee0000004200 */
        /* <DEDUP_REMOVED lines=15> */
[C---:B------:R-:W-:Y:S08]  /*cdf0*/  HMMA.16816.F32 R80, R140.reuse, R150, R80 ;  /* 0x000000968c50723c */ /* 0x040ff00000001850 */
[-C--:B------:R-:W-:Y:S08]  /*ce00*/  HMMA.16816.F32 R84, R140, R20.reuse, R84 ;  /* 0x000000148c54723c */ /* 0x080ff00000001854 */
[C---:B------:R-:W-:Y:S07]  /*ce10*/  HMMA.16816.F32 R88, R144.reuse, R20, R88 ;  /* 0x000000149058723c */ /* 0x040fee0000001858 */
[----:B------:R-:W-:Y:S01]  /*ce20*/  FFMA.FTZ R20, R29, c[0x0][0x2d0], -R164 ;  /* 0x0000b4001d147a23 */ /* 0x000fe200000108a4 */
[-C--:B------:R-:W-:Y:S03]  /*ce30*/  HMMA.16816.F32 R92, R144, R22.reuse, R92 ;  /* 0x00000016905c723c */ /* 0x080fe6000000185c */
[----:B------:R1:W2:Y:S01]  /*ce40*/  MUFU.EX2 R163, R20 ;  /* 0x0000001400a37308 */ /* 0x0002a20000000800 */
[--C-:B------:R-:W-:Y:S01]  /*ce50*/  FFMA.FTZ R21, R31, c[0x0][0x2d0], -R3.reuse ;  /* 0x0000b4001f157a23 */ /* 0x100fe20000010803 */
[----:B------:R-:W-:Y:S02]  /*ce60*/  F2FP.PACK_AB R29, R170, R169 ;  /* 0x000000a9aa1d723e */ /* 0x000fe400000000ff */
[--C-:B------:R-:W-:Y:S01]  /*ce70*/  FFMA.FTZ R145, R36, c[0x0][0x2d0], -R166.reuse ;  /* 0x0000b40024917a23 */ /* 0x100fe200000108a6 */
[----:B------:R-:W-:Y:S04]  /*ce80*/  HMMA.16816.F32 R96, R140, R22, R96 ;  /* 0x000000168c60723c */ /* 0x000fe80000001860 */
[----:B------:R-:W-:Y:S01]  /*ce90*/  FFMA.FTZ R144, R37, c[0x0][0x2d0], -R166 ;  /* 0x0000b40025907a23 */ /* 0x000fe200000108a6 */
[----:B------:R3:W-:Y:S01]  /*cea0*/  MUFU.EX2 R160, R21 ;  /* 0x0000001500a07308 */ /* 0x0007e20000000800 */
[----:B------:R-:W4:Y:S01]  /*ceb0*/  LDSM.16.MT88.4 R36, [R181+0x1000] ;  /* 0x00100000b524783b */ /* 0x000f220000004200 */
[----:B------:R-:W-:Y:S02]  /*cec0*/  F2FP.PACK_AB R22, R175, R176 ;  /* 0x000000b0af16723e */ /* 0x000fe400000000ff */
[----:B------:R-:W-:Y:S06]  /*ced0*/  F2FP.PACK_AB R23, R174, R173 ;  /* 0x000000adae17723e */ /* 0x000fec00000000ff */
[----:B------:R-:W-:Y:S01]  /*cee0*/  MUFU.EX2 R142, R144 ;  /* 0x00000090008e7308 */ /* 0x000fe20000000800 */
[--C-:B-1----:R-:W-:Y:S01]  /*cef0*/  FFMA.FTZ R20, R30, c[0x0][0x2d0], -R3.reuse ;  /* 0x0000b4001e147a23 */ /* 0x102fe20000010803 */
[----:B--2---:R-:W-:Y:S01]  /*cf00*/  F2FP.PACK_AB R30, R163, R162 ;  /* 0x000000a2a31e723e */ /* 0x004fe200000000ff */
[----:B------:R-:W-:Y:S02]  /*cf10*/  FFMA.FTZ R3, R47, c[0x0][0x2d0], -R3 ;  /* 0x0000b4002f037a23 */ /* 0x000fe40000010803 */
[----:B------:R-:W-:Y:S05]  /*cf20*/  FFMA.FTZ R47, R132, R246, R167 ;  /* 0x000000f6842f7223 */ /* 0x000fea00000100a7 */
[----:B------:R1:W2:Y:S01]  /*cf30*/  MUFU.EX2 R161, R20 ;  /* 0x0000001400a17308 */ /* 0x0002a20000000800 */
[----:B---3--:R-:W-:Y:S09]  /*cf40*/  F2FP.PACK_AB R21, R177, R178 ;  /* 0x000000b2b115723e */ /* 0x008ff200000000ff */
[----:B------:R-:W-:Y:S10]  /*cf50*/  MUFU.EX2 R132, R145 ;  /* 0x0000009100847308 */ /* 0x000ff40000000800 */
[----:B------:R-:W-:Y:S01]  /*cf60*/  MUFU.EX2 R140, R49 ;  /* 0x00000031008c7308 */ /* 0x000fe20000000800 */
[----:B-1----:R-:W-:Y:S02]  /*cf70*/  F2FP.PACK_AB R20, R197, R179 ;  /* 0x000000b3c514723e */ /* 0x002fe400000000ff */
[----:B--2---:R-:W-:Y:S07]  /*cf80*/  F2FP.PACK_AB R31, R160, R161 ;  /* 0x000000a1a01f723e */ /* 0x004fee00000000ff */
[----:B------:R-:W-:Y:S01]  /*cf90*/  MUFU.EX2 R141, R48 ;  /* 0x00000030008d7308 */ /* 0x000fe20000000800 */
[-C--:B------:R-:W-:Y:S08]  /*cfa0*/  HMMA.16816.F32 R4, R20, R24.reuse, R4 ;  /* 0x000000181404723c */ /* 0x080ff00000001804 */
[C---:B------:R-:W-:Y:S01]  /*cfb0*/  HMMA.16816.F32 R8, R28.reuse, R24, R8 ;  /* 0x000000181c08723c */ /* 0x040fe20000001808 */
[----:B------:R-:W-:Y:S07]  /*cfc0*/  MUFU.EX2 R49, R40 ;  /* 0x0000002800317308 */ /* 0x000fee0000000800 */
[-C--:B------:R-:W-:Y:S03]  /*cfd0*/  HMMA.16816.F32 R12, R28, R26.reuse, R12 ;  /* 0x0000001a1c0c723c */ /* 0x080fe6000000180c */
[----:B------:R-:W-:Y:S05]  /*cfe0*/  MUFU.EX2 R48, R41 ;  /* 0x0000002900307308 */ /* 0x000fea0000000800 */
[C---:B------:R-:W-:Y:S01]  /*cff0*/  HMMA.16816.F32 R16, R20.reuse, R26, R16 ;  /* 0x0000001a1410723c */ /* 0x040fe20000001810 */
[----:B------:R-:W1:Y:S04]  /*d000*/  LDSM.16.MT88.4 R24, [R182+0x1000] ;  /* 0x00100000b618783b */ /* 0x000e680000004200 */
[----:B------:R-:W-:Y:S03]  /*d010*/  MUFU.EX2 R41, R45 ;  /* 0x0000002d00297308 */ /* 0x000fe60000000800 */
[-C--:B------:R-:W-:Y:S07]  /*d020*/  HMMA.16816.F32 R100, R20, R32.reuse, R100 ;  /* 0x000000201464723c */ /* 0x080fee0000001864 */
[----:B------:R-:W2:Y:S01]  /*d030*/  MUFU.EX2 R40, R44 ;  /* 0x0000002c00287308 */ /* 0x000ea20000000800 */
[C---:B------:R-:W-:Y:S08]  /*d040*/  HMMA.16816.F32 R104, R28.reuse, R32, R104 ;  /* 0x000000201c68723c */ /* 0x040ff00000001868 */
[-C--:B------:R-:W-:Y:S08]  /*d050*/  HMMA.16816.F32 R108, R28, R34.reuse, R108 ;  /* 0x000000221c6c723c */ /* 0x080ff0000000186c */
[C---:B------:R-:W-:Y:S01]  /*d060*/  HMMA.16816.F32 R112, R20.reuse, R34, R112 ;  /* 0x000000221470723c */ /* 0x040fe20000001870 */
[----:B------:R-:W3:Y:S07]  /*d070*/  LDSM.16.MT88.4 R32, [R181+0x1c00] ;  /* 0x001c0000b520783b */ /* 0x000eee0000004200 */
[-C--:B----4-:R-:W-:Y:S08]  /*d080*/  HMMA.16816.F32 R116, R20, R36.reuse, R116 ;  /* 0x000000241474723c */ /* 0x090ff00000001874 */
[C---:B------:R-:W-:Y:S08]  /*d090*/  HMMA.16816.F32 R120, R28.reuse, R36, R120 ;  /* 0x000000241c78723c */ /* 0x040ff00000001878 */
[-C--:B------:R-:W-:Y:S08]  /*d0a0*/  HMMA.16816.F32 R124, R28, R38.reuse, R124 ;  /* 0x000000261c7c723c */ /* 0x080ff0000000187c */
[C---:B------:R-:W-:Y:S01]  /*d0b0*/  HMMA.16816.F32 R128, R20.reuse, R38, R128 ;  /* 0x000000261480723c */ /* 0x040fe20000001880 */
[----:B------:R-:W4:Y:S07]  /*d0c0*/  LDSM.16.MT88.4 R36, [R182+0x1c00] ;  /* 0x001c0000b624783b */ /* 0x000f2e0000004200 */
[-C--:B-1----:R-:W-:Y:S08]  /*d0d0*/  HMMA.16816.F32 R52, R20, R24.reuse, R52 ;  /* 0x000000181434723c */ /* 0x082ff00000001834 */
[C---:B------:R-:W-:Y:S07]  /*d0e0*/  HMMA.16816.F32 R56, R28.reuse, R24, R56 ;  /* 0x000000181c38723c */ /* 0x040fee0000001838 */
[----:B------:R-:W-:Y:S01]  /*d0f0*/  FADD.FTZ R25, R203, R133 ;  /* 0x00000085cb197221 */ /* 0x000fe20000010000 */
[-C--:B------:R-:W-:Y:S04]  /*d100*/  HMMA.16816.F32 R60, R28, R26.reuse, R60 ;  /* 0x0000001a1c3c723c */ /* 0x080fe8000000183c */
[----:B------:R-:W-:Y:S04]  /*d110*/  FADD.FTZ R24, R202, R47 ;  /* 0x0000002fca187221 */ /* 0x000fe80000010000 */
[C---:B------:R-:W-:Y:S07]  /*d120*/  HMMA.16816.F32 R64, R20.reuse, R26, R64 ;  /* 0x0000001a1440723c */ /* 0x040fee0000001840 */
[----:B--2---:R-:W-:Y:S01]  /*d130*/  F2FP.PACK_AB R26, R41, R40 ;  /* 0x00000028291a723e */ /* 0x004fe200000000ff */
[-C--:B---3--:R-:W-:Y:S08]  /*d140*/  HMMA.16816.F32 R68, R20, R32.reuse, R68 ;  /* 0x000000201444723c */ /* 0x088ff00000001844 */
[C---:B------:R-:W-:Y:S07]  /*d150*/  HMMA.16816.F32 R72, R28.reuse, R32, R72 ;  /* 0x000000201c48723c */ /* 0x040fee0000001848 */
[----:B------:R-:W-:Y:S01]  /*d160*/  FADD.FTZ R32, R204, R24 ;  /* 0x00000018cc207221 */ /* 0x000fe20000010000 */
[-C--:B------:R-:W-:Y:S04]  /*d170*/  HMMA.16816.F32 R76, R28, R34.reuse, R76 ;  /* 0x000000221c4c723c */ /* 0x080fe8000000184c */
[----:B------:R-:W-:Y:S04]  /*d180*/  F2FP.PACK_AB R24, R48, R49 ;  /* 0x000000313018723e */ /* 0x000fe800000000ff */
[C---:B------:R-:W-:Y:S01]  /*d190*/  HMMA.16816.F32 R80, R20.reuse, R34, R80 ;  /* 0x000000221450723c */ /* 0x040fe20000001850 */
[----:B------:R1:W-:Y:S07]  /*d1a0*/  MUFU.EX2 R34, R3 ;  /* 0x0000000300227308 */ /* 0x0003ee0000000800 */
[-C--:B----4-:R-:W-:Y:S03]  /*d1b0*/  HMMA.16816.F32 R84, R20, R36.reuse, R84 ;  /* 0x000000241454723c */ /* 0x090fe60000001854 */
[----:B------:R-:W2:Y:S05]  /*d1c0*/  MUFU.EX2 R35, R46 ;  /* 0x0000002e00237308 */ /* 0x000eaa0000000800 */
[C---:B------:R-:W-:Y:S08]  /*d1d0*/  HMMA.16816.F32 R88, R28.reuse, R36, R88 ;  /* 0x000000241c58723c */ /* 0x040ff00000001858 */
[-C--:B------:R-:W-:Y:S01]  /*d1e0*/  HMMA.16816.F32 R92, R28, R38.reuse, R92 ;  /* 0x000000261c5c723c */ /* 0x080fe2000000185c */
[----:B------:R-:W-:Y:S03]  /*d1f0*/  LDSM.16.MT88.4 R28, [R182+0x1400] ;  /* 0x00140000b61c783b */ /* 0x000fe60000004200 */
[----:B-1----:R-:W-:Y:S04]  /*d200*/  FFMA.FTZ R3, R135, R214, R199 ;  /* 0x000000d687037223 */ /* 0x002fe800000100c7 */
[----:B------:R-:W-:Y:S04]  /*d210*/  HMMA.16816.F32 R96, R20, R38, R96 ;  /* 0x000000261460723c */ /* 0x000fe80000001860 */
[----:B--2---:R-:W-:Y:S01]  /*d220*/  F2FP.PACK_AB R27, R34, R35 ;  /* 0x00000023221b723e */ /* 0x004fe200000000ff */
[----:B------:R-:W-:Y:S02]  /*d230*/  FADD.FTZ R33, R200, R3 ;  /* 0x00000003c8217221 */ /* 0x000fe40000010000 */
[----:B------:R-:W-:Y:S01]  /*d240*/  F2FP.PACK_AB R20, R142, R132 ;  /* 0x000000848e14723e */ /* 0x000fe200000000ff */
[----:B------:R-:W-:Y:S01]  /*d250*/  FADD.FTZ R3, R205, R25 ;  /* 0x00000019cd037221 */ /* 0x000fe20000010000 */
[----:B------:R-:W-:Y:S03]  /*d260*/  F2FP.PACK_AB R21, R141, R140 ;  /* 0x0000008c8d15723e */ /* 0x000fe600000000ff */
[----:B------:R-:W-:Y:S01]  /*d270*/  F2FP.PACK_AB R22, R134, R139 ;  /* 0x0000008b8616723e */ /* 0x000fe200000000ff */
[----:B------:R-:W-:Y:S01]  /*d280*/  FADD.FTZ R3, R211, R3 ;  /* 0x00000003d3037221 */ /* 0x000fe20000010000 */
[----:B------:R-:W-:Y:S02]  /*d290*/  F2FP.PACK_AB R23, R51, R50 ;  /* 0x000000323317723e */ /* 0x000fe400000000ff */
[----:B------:R-:W-:Y:S01]  /*d2a0*/  F2FP.PACK_AB R25, R43, R42 ;  /* 0x0000002a2b19723e */ /* 0x000fe200000000ff */
[----:B------:R-:W-:Y:S04]  /*d2b0*/  FADD.FTZ R3, R179, R3 ;  /* 0x00000003b3037221 */ /* 0x000fe80000010000 */
[-C--:B------:R-:W-:Y:S01]  /*d2c0*/  HMMA.16816.F32 R144, R20, R156.reuse, R4 ;  /* 0x0000009c1490723c */ /* 0x080fe20000001804 */
[----:B------:R-:W1:Y:S02]  /*d2d0*/  LDSM.16.MT88.4 R4, [R182+0x800] ;  /* 0x00080000b604783b */ /* 0x000e640000004200 */
[----:B------:R-:W-:Y:S05]  /*d2e0*/  FADD.FTZ R3, R197, R3 ;  /* 0x00000003c5037221 */ /* 0x000fea0000010000 */
[C---:B------:R-:W-:Y:S01]  /*d2f0*/  HMMA.16816.F32 R148, R24.reuse, R156, R8 ;  /* 0x0000009c1894723c */ /* 0x040fe20000001808 */
[----:B------:R-:W2:Y:S07]  /*d300*/  LDSM.16.MT88.4 R8, [R181+0x1400] ;  /* 0x00140000b508783b */ /* 0x000eae0000004200 */
[-C--:B------:R-:W-:Y:S01]  /*d310*/  HMMA.16816.F32 R152, R24, R158.reuse, R12 ;  /* 0x0000009e1898723c */ /* 0x080fe2000000180c */
[----:B------:R-:W3:Y:S07]  /*d320*/  LDSM.16.MT88.4 R12, [R181+0x2000] ;  /* 0x00200000b50c783b */ /* 0x000eee0000004200 */
[C---:B------:R-:W-:Y:S01]  /*d330*/  HMMA.16816.F32 R156, R20.reuse, R158, R16 ;  /* 0x0000009e149c723c */ /* 0x040fe20000001810 */
[----:B------:R-:W4:Y:S07]  /*d340*/  LDSM.16.MT88.4 R16, [R182+0x2000] ;  /* 0x00200000b610783b */ /* 0x000f2e0000004200 */
[-C--:B-1----:R-:W-:Y:S08]  /*d350*/  HMMA.16816.F32 R100, R20, R4.reuse, R100 ;  /* 0x000000041464723c */ /* 0x082ff00000001864 */
[C---:B------:R-:W-:Y:S07]  /*d360*/  HMMA.16816.F32 R104, R24.reuse, R4, R104 ;  /* 0x000000041868723c */ /* 0x040fee0000001868 */
[----:B------:R-:W-:Y:S01]  /*d370*/  FADD.FTZ R4, R169, R0 ;  /* 0x00000000a9047221 */ /* 0x000fe20000010000 */
[-C--:B------:R-:W-:Y:S04]  /*d380*/  HMMA.16816.F32 R108, R24, R6.reuse, R108 ;  /* 0x00000006186c723c */ /* 0x080fe8000000186c */
[----:B------:R-:W-:Y:S04]  /*d390*/  FADD.FTZ R5, R210, R32 ;  /* 0x00000020d2057221 */ /* 0x000fe80000010000 */
[C---:B------:R-:W-:Y:S04]  /*d3a0*/  HMMA.16816.F32 R112, R20.reuse, R6, R112 ;  /* 0x000000061470723c */ /* 0x040fe80000001870 */
[----:B------:R-:W-:Y:S03]  /*d3b0*/  FADD.FTZ R5, R178, R5 ;  /* 0x00000005b2057221 */ /* 0x000fe60000010000 */
[----:B------:R-:W-:Y:S01]  /*d3c0*/  FADD.FTZ R7, R170, R4 ;  /* 0x00000004aa077221 */ /* 0x000fe20000010000 */
[-C--:B--2---:R-:W-:Y:S04]  /*d3d0*/  HMMA.16816.F32 R116, R20, R8.reuse, R116 ;  /* 0x000000081474723c */ /* 0x084fe80000001874 */
[----:B------:R-:W-:Y:S02]  /*d3e0*/  FADD.FTZ R0, R177, R5 ;  /* 0x00000005b1007221 */ /* 0x000fe40000010000 */
[----:B------:R-:W-:Y:S02]  /*d3f0*/  FADD.FTZ R5, R176, R3 ;  /* 0x00000003b0057221 */ /* 0x000fe40000010000 */
[C---:B------:R-:W-:Y:S04]  /*d400*/  HMMA.16816.F32 R120, R24.reuse, R8, R120 ;  /* 0x000000081878723c */ /* 0x040fe80000001878 */
[----:B------:R-:W-:Y:S02]  /*d410*/  FADD.FTZ R3, R161, R7 ;  /* 0x00000007a1037221 */ /* 0x000fe40000010000 */
[----:B------:R-:W-:Y:S02]  /*d420*/  FADD.FTZ R6, R208, R33 ;  /* 0x00000021d0067221 */ /* 0x000fe40000010000 */
[-C--:B------:R-:W-:Y:S04]  /*d430*/  HMMA.16816.F32 R124, R24, R10.reuse, R124 ;  /* 0x0000000a187c723c */ /* 0x080fe8000000187c */
[----:B------:R-:W-:Y:S04]  /*d440*/  FADD.FTZ R6, R209, R6 ;  /* 0x00000006d1067221 */ /* 0x000fe80000010000 */
[C---:B------:R-:W-:Y:S04]  /*d450*/  HMMA.16816.F32 R128, R20.reuse, R10, R128 ;  /* 0x0000000a1480723c */ /* 0x040fe80000001880 */
[----:B------:R-:W-:Y:S04]  /*d460*/  FADD.FTZ R6, R171, R6 ;  /* 0x00000006ab067221 */ /* 0x000fe80000010000 */
        /* <DEDUP_REMOVED lines=23> */
[----:B------:R-:W-:Y:S01]  /*d5e0*/  FADD.FTZ R247, R134, R6 ;  /* 0x0000000686f77221 */ /* 0x000fe20000010000 */
[----:B------:R-:W-:Y:S01]  /*d5f0*/  MOV R134, R2 ;  /* 0x0000000200867202 */ /* 0x000fe20000000f00 */
        /* <DEDUP_REMOVED lines=9> */
[----:B------:R-:W-:Y:S01]  /*d690*/  HMMA.16816.F32 R96, R20, R18, R96 ;  /* 0x000000121460723c */ /* 0x000fe20000001860 */
[----:B------:R1:W-:Y:S03]  /*d6a0*/  STL [R1], R3 ;  /* 0x0000000301007387 */ /* 0x0003e60000100800 */
[----:B------:R-:W-:Y:S01]  /*d6b0*/  FADD.FTZ R246, R51, R4 ;  /* 0x0000000433f67221 */ /* 0x000fe20000010000 */
[----:B------:R1:W-:Y:S03]  /*d6c0*/  STL [R1+0x4], R0 ;  /* 0x0000040001007387 */ /* 0x0003e60000100800 */
[----:B------:R-:W-:-:S05]  /*d6d0*/  @P0 BRA `(.L_x_554) ;  /* 0xffffd5a000000947 */ /* 0x000fca000383ffff */
.L_x_549:
[----:B-1----:R-:W2:Y:S02]  /*d6e0*/  LDL R0, [R1+0x8] ;  /* 0x0000080001007983 */ /* 0x002ea40000100800 */
[----:B--2---:R-:W-:-:S13]  /*d6f0*/  ISETP.GE.AND P0, PT, R196, R0, PT ;  /* 0x00000000c400720c */ /* 0x004fda0003f06270 */
[----:B------:R-:W-:Y:S05]  /*d700*/  @!P0 BRA `(.L_x_555) ;  /* 0x00003be000008947 */ /* 0x000fea0003800000 */
[----:B------:R-:W-:Y:S01]  /*d710*/  IMAD.MOV.U32 R133, RZ, RZ, R137 ;  /* 0x000000ffff857224 */ /* 0x000fe200078e0089 */
[----:B------:R-:W-:Y:S01]  /*d720*/  MOV R139, R134 ;  /* 0x00000086008b7202 */ /* 0x000fe20000000f00 */
[----:B------:R-:W-:Y:S01]  /*d730*/  IMAD.MOV.U32 R132, RZ, RZ, R138 ;  /* 0x000000ffff847224 */ /* 0x000fe200078e008a */
[----:B------:R-:W-:Y:S02]  /*d740*/  MOV R135, R136 ;  /* 0x0000008800877202 */ /* 0x000fe40000000f00 */
.L_x_574:
[----:B------:R-:W-:Y:S04]  /*d750*/  DEPBAR.LE SB0, 0x0 ;  /* 0x000080000000791a */ /* 0x000fe80000000000 */
[----:B------:R-:W-:Y:S01]  /*d760*/  WARPSYNC 0xffffffff ;  /* 0xffffffff00007948 */ /* 0x000fe20003800000 */
[----:B------:R-:W-:Y:S01]  /*d770*/  BAR.SYNC.DEFER_BLOCKING 0x0 ;  /* 0x0000000000007b1d */ /* 0x000fe20000010000 */
[----:B------:R-:W-:Y:S01]  /*d780*/  SHF.R.S32.HI R0, RZ, 0x1f, R196 ;  /* 0x0000001fff007819 */ /* 0x000fe200000114c4 */
[----:B-1----:R-:W-:Y:S01]  /*d790*/  IMAD.WIDE.U32 R2, R196, c[0x0][0x208], RZ ;  /* 0x00008200c4027a25 */ /* 0x002fe200078e00ff */
[C---:B------:R-:W-:Y:S02]  /*d7a0*/  LOP3.LUT P5, RZ, R194.reuse, 0x100, RZ, 0xc0, !PT ;  /* 0x00000100c2ff7812 */ /* 0x040fe400078ac0ff */
[----:B------:R-:W-:Y:S01]  /*d7b0*/  LOP3.LUT P4, RZ, R194, 0x80, RZ, 0xc0, !PT ;  /* 0x00000080c2ff7812 */ /* 0x000fe2000788c0ff */
[----:B------:R-:W-:Y:S01]  /*d7c0*/  IMAD R0, R0, c[0x0][0x208], RZ ;  /* 0x0000820000007a24 */ /* 0x000fe200078e02ff */
[----:B------:R-:W-:Y:S03]  /*d7d0*/  LOP3.LUT P3, RZ, R194, 0x40, RZ, 0xc0, !PT ;  /* 0x00000040c2ff7812 */ /* 0x000fe6000786c0ff */
[----:B------:R-:W-:Y:S04]  /*d7e0*/  IMAD R0, R196, c[0x0][0x20c], R0 ;  /* 0x00008300c4007a24 */ /* 0x000fe800078e0200 */
[----:B------:R-:W-:Y:S02]  /*d7f0*/  IMAD.IADD R8, R3, 0x1, R0 ;  /* 0x0000000103087824 */ /* 0x000fe400078e0200 */
[----:B------:R-:W-:Y:S04]  /*d800*/  IMAD.WIDE.U32 R2, R2, 0x30, RZ ;  /* 0x0000003002027825 */ /* 0x000fe800078e00ff */
[----:B------:R-:W-:Y:S01]  /*d810*/  IMAD R12, R8, 0x30, RZ ;  /* 0x00000030080c7824 */ /* 0x000fe200078e02ff */
[----:B------:R-:W-:Y:S03]  /*d820*/  LDSM.16.M88.4 R48, [R183] ;  /* 0x00000000b730783b */ /* 0x000fe60000000200 */
[----:B------:R-:W-:Y:S01]  /*d830*/  IMAD.IADD R3, R3, 0x1, R12 ;  /* 0x0000000103037824 */ /* 0x000fe200078e020c */
[----:B------:R-:W-:Y:S02]  /*d840*/  BSSY B0, `(.L_x_556) ;  /* 0x00000a9000007945 */ /* 0x000fe40003800000 */
[----:B------:R-:W1:Y:S06]  /*d850*/  LDSM.16.M88.4 R16, [R180] ;  /* 0x00000000b410783b */ /* 0x000e6c0000000200 */
[----:B------:R-:W2:Y:S06]  /*d860*/  LDSM.16.M88.4 R44, [R183+0x1000] ;  /* 0x00100000b72c783b */ /* 0x000eac0000000200 */
[----:B------:R-:W3:Y:S06]  /*d870*/  S2R R136, SR_TID.X ;  /* 0x0000000000887919 */ /* 0x000eec0000002100 */
[----:B------:R-:W4:Y:S06]  /*d880*/  LDSM.16.M88.4 R32, [R180+0x400] ;  /* 0x00040000b420783b */ /* 0x000f2c0000000200 */
[----:B------:R-:W5:Y:S06]  /*d890*/  LDL R231, [R1+0x8] ;  /* 0x0000080001e77983 */ /* 0x000f6c0000100800 */
[----:B------:R-:W4:Y:S06]  /*d8a0*/  LDSM.16.M88.4 R140, [R180+0x800] ;  /* 0x00080000b48c783b */ /* 0x000f2c0000000200 */
[----:B------:R-:W-:Y:S01]  /*d8b0*/  LDSM.16.M88.4 R160, [R184] ;  /* 0x00000000b8a0783b */ /* 0x000fe20000000200 */
[-C--:B-1----:R-:W-:Y:S05]  /*d8c0*/  HMMA.16816.F32 R4, R48, R16.reuse, RZ ;  /* 0x000000103004723c */ /* 0x082fea00000018ff */
[----:B------:R-:W1:Y:S01]  /*d8d0*/  LDSM.16.M88.4 R164, [R185] ;  /* 0x00000000b9a4783b */ /* 0x000e620000000200 */
[----:B---3--:R-:W-:Y:S02]  /*d8e0*/  ISETP.GT.AND P1, PT, R136, 0x3f, PT ;  /* 0x0000003f8800780c */ /* 0x008fe40003f24270 */
[C---:B--2---:R-:W-:Y:S03]  /*d8f0*/  HMMA.16816.F32 R8, R44.reuse, R16, RZ ;  /* 0x000000102c08723c */ /* 0x044fe600000018ff */
[----:B------:R-:W2:Y:S06]  /*d900*/  LDSM.16.M88.4 R168, [R184+0x1000] ;  /* 0x00100000b8a8783b */ /* 0x000eac0000000200 */
[----:B------:R-:W3:Y:S01]  /*d910*/  LDSM.16.M88.4 R172, [R193] ;  /* 0x00000000c1ac783b */ /* 0x000ee20000000200 */
[-C--:B------:R-:W-:Y:S02]  /*d920*/  HMMA.16816.F32 R12, R44, R18.reuse, RZ ;  /* 0x000000122c0c723c */ /* 0x080fe400000018ff */
[----:B------:R-:W-:Y:S02]  /*d930*/  @!P1 IMAD.MOV.U32 R0, RZ, RZ, c[0x0][0x208] ;  /* 0x00008200ff009624 */ /* 0x000fe400078e00ff */
[----:B------:R-:W-:Y:S01]  /*d940*/  @!P1 IMAD.MOV.U32 R16, RZ, RZ, c[0x0][0x20c] ;  /* 0x00008300ff109624 */ /* 0x000fe200078e00ff */
[----:B------:R-:W1:Y:S02]  /*d950*/  LDSM.16.M88.4 R176, [R192] ;  /* 0x00000000c0b0783b */ /* 0x000e640000000200 */
[CC--:B------:R-:W-:Y:S05]  /*d960*/  @!P1 LEA R24, P0, R0.reuse, R2.reuse, 0x5 ;  /* 0x0000000200189211 */ /* 0x0c0fea00078028ff */
[----:B------:R-:W-:Y:S02]  /*d970*/  @!P1 LEA.HI.X R28, R0, R3, R16, 0x5, P0 ;  /* 0x00000003001c9211 */ /* 0x000fe400000f2c10 */
[C---:B------:R-:W-:Y:S02]  /*d980*/  HMMA.16816.F32 R16, R48.reuse, R18, RZ ;  /* 0x000000123010723c */ /* 0x040fe400000018ff */
[----:B------:R-:W-:Y:S05]  /*d990*/  IADD3 R2, P0, R220, R2, RZ ;  /* 0x00000002dc027210 */ /* 0x000fea0007f1e0ff */
[--C-:B------:R-:W-:Y:S01]  /*d9a0*/  IMAD.X R3, R3, 0x1, R222.reuse, P0 ;  /* 0x0000000103037824 */ /* 0x100fe200000e06de */
[-C--:B----4-:R-:W-:Y:S01]  /*d9b0*/  HMMA.16816.F32 R20, R48, R32.reuse, RZ ;  /* 0x000000203014723c */ /* 0x090fe200000018ff */
[C---:B------:R-:W-:Y:S04]  /*d9c0*/  LEA R36, P0, R2.reuse, c[0x0][0x1f8], 0x1 ;  /* 0x00007e0002247a11 */ /* 0x040fe800078008ff */
[----:B------:R-:W-:Y:S02]  /*d9d0*/  LEA.HI.X R37, R2, c[0x0][0x1fc], R3, 0x1, P0 ;  /* 0x00007f0002257a11 */ /* 0x000fe400000f0c03 */
[----:B------:R-:W-:Y:S02]  /*d9e0*/  @!P1 IADD3 R0, P0, R24, R220, RZ ;  /* 0x000000dc18009210 */ /* 0x000fe40007f1e0ff */
[C---:B------:R-:W-:Y:S01]  /*d9f0*/  HMMA.16816.F32 R24, R44.reuse, R32, RZ ;  /* 0x000000202c18723c */ /* 0x040fe200000018ff */
[----:B------:R-:W-:Y:S01]  /*da00*/  @!PT LDS RZ, [RZ] ;  /* 0x00000000fffff984 */ /* 0x000fe20000000800 */
[----:B------:R-:W-:Y:S01]  /*da10*/  @!PT LDS RZ, [RZ] ;  /* 0x00000000fffff984 */ /* 0x000fe20000000800 */
[----:B------:R-:W-:Y:S01]  /*da20*/  @!PT LDS RZ, [RZ] ;  /* 0x00000000fffff984 */ /* 0x000fe20000000800 */
[----:B------:R4:W-:Y:S02]  /*da30*/  LDGSTS.E.BYPASS.LTC128B.128 [R195+0x1880], [R36.64], !P5 ;  /* 0x0188000024c37fae */ /* 0x0009e4000e901d46 */
[----:B------:R-:W-:Y:S01]  /*da40*/  @!P1 IMAD.X R3, R28, 0x1, R222, P0 ;  /* 0x000000011c039824 */ /* 0x000fe200000e06de */
[C---:B------:R-:W-:Y:S03]  /*da50*/  @!P1 LEA R2, P0, R0.reuse, c[0x0][0x1f8], 0x1 ;  /* 0x00007e0000029a11 */ /* 0x040fe600078008ff */
[----:B------:R4:W-:Y:S01]  /*da60*/  LDGSTS.E.BYPASS.LTC128B.128 [R195+0x2480], [R36.64+0x40], !P4 ;  /* 0x0248004024c37fae */ /* 0x0009e2000e101d46 */
[-C--:B------:R-:W-:Y:S01]  /*da70*/  HMMA.16816.F32 R28, R44, R34.reuse, RZ ;  /* 0x000000222c1c723c */ /* 0x080fe200000018ff */
[----:B------:R-:W-:Y:S04]  /*da80*/  @!P1 LEA.HI.X R3, R0, c[0x0][0x1fc], R3, 0x1, P0 ;  /* 0x00007f0000039a11 */ /* 0x000fe800000f0c03 */
[----:B------:R4:W-:Y:S03]  /*da90*/  LDGSTS.E.BYPASS.LTC128B.128 [R195+0x3080], [R36.64+0x80], !P3 ;  /* 0x0308008024c37fae */ /* 0x0009e6000d901d46 */
[C---:B------:R-:W-:Y:S03]  /*daa0*/  HMMA.16816.F32 R32, R48.reuse, R34, RZ ;  /* 0x000000223020723c */ /* 0x040fe600000018ff */
[----:B------:R1:W-:Y:S06]  /*dab0*/  @!P1 LDGSTS.E.BYPASS.LTC128B.128 [R195+0x2080], [R2.64], !P5 ;  /* 0x0208000002c39fae */ /* 0x0003ec000e901d46 */
[----:B------:R1:W-:Y:S06]  /*dac0*/  @!P1 LDGSTS.E.BYPASS.LTC128B.128 [R195+0x2c80], [R2.64+0x40], !P4 ;  /* 0x02c8004002c39fae */ /* 0x0003ec000e101d46 */
[----:B------:R1:W-:Y:S06]  /*dad0*/  @!P1 LDGSTS.E.BYPASS.LTC128B.128 [R195+0x3880], [R2.64+0x80], !P3 ;  /* 0x0388008002c39fae */ /* 0x0003ec000d901d46 */
[----:B------:R-:W0:Y:S01]  /*dae0*/  LDGDEPBAR ;  /* 0x00000000000079af */ /* 0x000e220000000000 */
[-C--:B----4-:R-:W-:Y:S08]  /*daf0*/  HMMA.16816.F32 R36, R48, R140.reuse, RZ ;  /* 0x0000008c3024723c */ /* 0x090ff000000018ff */
[C---:B------:R-:W-:Y:S08]  /*db00*/  HMMA.16816.F32 R40, R44.reuse, R140, RZ ;  /* 0x0000008c2c28723c */ /* 0x040ff000000018ff */
[-C--:B------:R-:W-:Y:S08]  /*db10*/  HMMA.16816.F32 R44, R44, R142.reuse, RZ ;  /* 0x0000008e2c2c723c */ /* 0x080ff000000018ff */
[----:B------:R-:W-:Y:S01]  /*db20*/  HMMA.16816.F32 R48, R48, R142, RZ ;  /* 0x0000008e3030723c */ /* 0x000fe200000018ff */
[----:B------:R-:W-:Y:S07]  /*db30*/  LDSM.16.M88.4 R140, [R183+0x2000] ;  /* 0x00200000b78c783b */ /* 0x000fee0000000200 */
[-C--:B-1----:R-:W-:Y:S08]  /*db40*/  HMMA.16816.F32 R4, R160, R164.reuse, R4 ;  /* 0x000000a4a004723c */ /* 0x082ff00000001804 */
[C---:B--2---:R-:W-:Y:S08]  /*db50*/  HMMA.16816.F32 R8, R168.reuse, R164, R8 ;  /* 0x000000a4a808723c */ /* 0x044ff00000001808 */
[-C--:B------:R-:W-:Y:S08]  /*db60*/  HMMA.16816.F32 R12, R168, R166.reuse, R12 ;  /* 0x000000a6a80c723c */ /* 0x080ff0000000180c */
[C---:B------:R-:W-:Y:S01]  /*db70*/  HMMA.16816.F32 R16, R160.reuse, R166, R16 ;  /* 0x000000a6a010723c */ /* 0x040fe20000001810 */
[----:B------:R-:W1:Y:S07]  /*db80*/  LDSM.16.M88.4 R164, [R180+0xc00] ;  /* 0x000c0000b4a4783b */ /* 0x000e6e0000000200 */
[-C--:B---3--:R-:W-:Y:S08]  /*db90*/  HMMA.16816.F32 R20, R160, R172.reuse, R20 ;  /* 0x000000aca014723c */ /* 0x088ff00000001814 */
        /* <DEDUP_REMOVED lines=17> */
[-C--:B------:R-:W-:Y:S03]  /*dcb0*/  HMMA.16816.F32 R28, R168, R162.reuse, R28 ;  /* 0x000000a2a81c723c */ /* 0x080fe6000000181c */
[----:B-----5:R-:W-:Y:S05]  /*dcc0*/  ISETP.GT.AND P0, PT, R196, R231, PT ;  /* 0x000000e7c400720c */ /* 0x020fea0003f04270 */
        /* <DEDUP_REMOVED lines=63> */
[----:B------:R-:W-:Y:S04]  /*e0c0*/  SHF.R.S32.HI R134, RZ, 0x2, R134 ;  /* 0x00000002ff867819 */ /* 0x000fe80000011486 */
[----:B------:R-:W-:Y:S01]  /*e0d0*/  IADD3 R136, -R134, 0x30, RZ ;  /* 0x0000003086887810 */ /* 0x000fe20007ffe1ff */
[----:B------:R-:W-:Y:S02]  /*e0e0*/  IMAD R134, R2, c[0x0][0x1e0], RZ ;  /* 0x0000780002867a24 */ /* 0x000fe400078e02ff */
[----:B------:R-:W-:Y:S01]  /*e0f0*/  IMAD.WIDE.U32 R2, R0, c[0x0][0x1e0], RZ ;  /* 0x0000780000027a25 */ /* 0x000fe200078e00ff */
[----:B------:R-:W-:Y:S03]  /*e100*/  ISETP.GE.AND P0, PT, R136, 0x21, PT ;  /* 0x000000218800780c */ /* 0x000fe60003f06270 */
[----:B------:R-:W-:Y:S04]  /*e110*/  IMAD R0, R0, c[0x0][0x1e4], R134 ;  /* 0x0000790000007a24 */ /* 0x000fe800078e0286 */
[----:B------:R-:W-:Y:S02]  /*e120*/  IMAD.IADD R0, R3, 0x1, R0 ;  /* 0x0000000103007824 */ /* 0x000fe400078e0200 */
[----:B------:R-:W-:Y:S04]  /*e130*/  IMAD.WIDE.U32 R2, R2, 0x30, RZ ;  /* 0x0000003002027825 */ /* 0x000fe800078e00ff */
[----:B------:R-:W-:Y:S02]  /*e140*/  @P0 IMAD.MOV.U32 R134, RZ, RZ, c[0x0][0x1e0] ;  /* 0x00007800ff860624 */ /* 0x000fe400078e00ff */
[----:B------:R-:W-:Y:S02]  /*e150*/  IMAD R0, R0, 0x30, RZ ;  /* 0x0000003000007824 */ /* 0x000fe400078e02ff */
        /* <DEDUP_REMOVED lines=23> */
.L_x_557:
[----:B------:R-:W-:Y:S05]  /*e2d0*/  BSYNC B0 ;  /* 0x0000000000007941 */ /* 0x000fea0003800000 */
.L_x_556:
        /* <DEDUP_REMOVED lines=34> */
.L_x_560:
[----:B------:R-:W-:Y:S04]  /*e500*/  MOV R134, c[0x0][0x32c] ;  /* 0x0000cb0000867a02 */ /* 0x000fe80000000f00 */
[----:B------:R-:W-:Y:S11]  /*e510*/  ISETP.NE.AND P0, PT, R134, 0x1, PT ;  /* 0x000000018600780c */ /* 0x000ff60003f05270 */
[----:B------:R-:W-:Y:S02]  /*e520*/  @!UPT UIADD3 URZ, URZ, URZ, URZ ;  /* 0x0000003f3f3ff290 */ /* 0x000fe4000fffe03f */
[----:B------:R-:W-:Y:S05]  /*e530*/  @P0 IMAD.HI.U32 R134, R2, c[0x0][0x330], RZ ;  /* 0x0000cc0002860a27 */ /* 0x000fea00078e00ff */
[----:B------:R-:W-:Y:S02]  /*e540*/  @P0 SHF.R.U32.HI R2, RZ, c[0x0][0x334], R134 ;  /* 0x0000cd00ff020a19 */ /* 0x000fe40000011686 */
.L_x_561:
[----:B------:R-:W-:Y:S05]  /*e550*/  BSYNC B0 ;  /* 0x0000000000007941 */ /* 0x000fea0003800000 */
.L_x_559:
[----:B------:R-:W-:Y:S04]  /*e560*/  IMAD.IADD R134, R3, 0x1, -R235 ;  /* 0x0000000103867824 */ /* 0x000fe800078e0aeb */
[----:B------:R-:W-:Y:S05]  /*e570*/  IMAD R2, R2, c[0x0][0x32c], R134 ;  /* 0x0000cb0002027a24 */ /* 0x000fea00078e0286 */
[----:B------:R-:W-:Y:S02]  /*e580*/  IADD3 R134, R2, c[0x0][0x32c], RZ ;  /* 0x0000cb0002867a10 */ /* 0x000fe40007ffe0ff */
[----:B------:R-:W-:Y:S02]  /*e590*/  IMNMX R0, R0, R2, !PT ;  /* 0x0000000200007217 */ /* 0x000fe40007800200 */
[----:B------:R-:W-:Y:S02]  /*e5a0*/  IMNMX R138, R138, R134, PT ;  /* 0x000000868a8a7217 */ /* 0x000fe40003800200 */
.L_x_558:
        /* <DEDUP_REMOVED lines=17> */
.L_x_564:
[----:B------:R-:W-:Y:S04]  /*e6c0*/  MOV R136, c[0x0][0x32c] ;  /* 0x0000cb0000887a02 */ /* 0x000fe80000000f00 */
[----:B------:R-:W-:Y:S11]  /*e6d0*/  ISETP.NE.AND P0, PT, R136, 0x1, PT ;  /* 0x000000018800780c */ /* 0x000ff60003f05270 */
[----:B------:R-:W-:Y:S02]  /*e6e0*/  @!UPT UIADD3 URZ, URZ, URZ, URZ ;  /* 0x0000003f3f3ff290 */ /* 0x000fe4000fffe03f */
[----:B------:R-:W-:Y:S05]  /*e6f0*/  @P0 IMAD.HI.U32 R136, R2, c[0x0][0x330], RZ ;  /* 0x0000cc0002880a27 */ /* 0x000fea00078e00ff */
[----:B------:R-:W-:Y:S02]  /*e700*/  @P0 SHF.R.U32.HI R2, RZ, c[0x0][0x334], R136 ;  /* 0x0000cd00ff020a19 */ /* 0x000fe40000011688 */
.L_x_565:
[----:B------:R-:W-:Y:S05]  /*e710*/  BSYNC B0 ;  /* 0x0000000000007941 */ /* 0x000fea0003800000 */
.L_x_563:
[----:B------:R-:W-:Y:S04]  /*e720*/  IMAD.IADD R136, R3, 0x1, -R235 ;  /* 0x0000000103887824 */ /* 0x000fe800078e0aeb */
[----:B------:R-:W-:Y:S05]  /*e730*/  IMAD R2, R2, c[0x0][0x32c], R136 ;  /* 0x0000cb0002027a24 */ /* 0x000fea00078e0288 */
[----:B------:R-:W-:Y:S02]  /*e740*/  IADD3 R136, R2, c[0x0][0x32c], RZ ;  /* 0x0000cb0002887a10 */ /* 0x000fe40007ffe0ff */
[----:B------:R-:W-:Y:S02]  /*e750*/  IMNMX R134, R134, R2, !PT ;  /* 0x0000000286867217 */ /* 0x000fe40007800200 */
[----:B------:R-:W-:Y:S02]  /*e760*/  IMNMX R137, R137, R136, PT ;  /* 0x0000008889897217 */ /* 0x000fe40003800200 */
.L_x_562:
        /* <DEDUP_REMOVED lines=17> */
.L_x_568:
[----:B------:R-:W-:Y:S04]  /*e880*/  MOV R160, c[0x0][0x32c] ;  /* 0x0000cb0000a07a02 */ /* 0x000fe80000000f00 */
[----:B------:R-:W-:Y:S11]  /*e890*/  ISETP.NE.AND P0, PT, R160, 0x1, PT ;  /* 0x00000001a000780c */ /* 0x000ff60003f05270 */
[----:B------:R-:W-:Y:S02]  /*e8a0*/  @!UPT UIADD3 URZ, URZ, URZ, URZ ;  /* 0x0000003f3f3ff290 */ /* 0x000fe4000fffe03f */
[----:B------:R-:W-:Y:S05]  /*e8b0*/  @P0 IMAD.HI.U32 R160, R140, c[0x0][0x330], RZ ;  /* 0x0000cc008ca00a27 */ /* 0x000fea00078e00ff */
[----:B------:R-:W-:Y:S02]  /*e8c0*/  @P0 SHF.R.U32.HI R140, RZ, c[0x0][0x334], R160 ;  /* 0x0000cd00ff8c0a19 */ /* 0x000fe400000116a0 */
.L_x_569:
[----:B------:R-:W-:Y:S05]  /*e8d0*/  BSYNC B0 ;  /* 0x0000000000007941 */ /* 0x000fea0003800000 */
.L_x_567:
[----:B------:R-:W-:Y:S04]  /*e8e0*/  IMAD.IADD R160, R3, 0x1, -R235 ;  /* 0x0000000103a07824 */ /* 0x000fe800078e0aeb */
[----:B------:R-:W-:Y:S05]  /*e8f0*/  IMAD R140, R140, c[0x0][0x32c], R160 ;  /* 0x0000cb008c8c7a24 */ /* 0x000fea00078e02a0 */
[----:B------:R-:W-:Y:S02]  /*e900*/  IADD3 R160, R140, c[0x0][0x32c], RZ ;  /* 0x0000cb008ca07a10 */ /* 0x000fe40007ffe0ff */
[----:B------:R-:W-:Y:S02]  /*e910*/  IMNMX R2, R2, R140, !PT ;  /* 0x0000008c02027217 */ /* 0x000fe40007800200 */
[----:B------:R-:W-:Y:S02]  /*e920*/  IMNMX R136, R136, R160, PT ;  /* 0x000000a088887217 */ /* 0x000fe40003800200 */
.L_x_566:
        /* <DEDUP_REMOVED lines=157> */
.L_x_572:
[----:B------:R-:W-:Y:S04]  /*f300*/  MOV R5, c[0x0][0x32c] ;  /* 0x0000cb0000057a02 */ /* 0x000fe80000000f00 */
[----:B------:R-:W-:Y:S11]  /*f310*/  ISETP.NE.AND P0, PT, R5, 0x1, PT ;  /* 0x000000010500780c */ /* 0x000ff60003f05270 */
[----:B------:R-:W-:Y:S02]  /*f320*/  @!UPT UIADD3 URZ, URZ, URZ, URZ ;  /* 0x0000003f3f3ff290 */ /* 0x000fe4000fffe03f */
[----:B------:R-:W-:Y:S05]  /*f330*/  @P0 IMAD.HI.U32 R5, R4, c[0x0][0x330], RZ ;  /* 0x0000cc0004050a27 */ /* 0x000fea00078e00ff */
[----:B------:R-:W-:Y:S02]  /*f340*/  @P0 SHF.R.U32.HI R4, RZ, c[0x0][0x334], R5 ;  /* 0x0000cd00ff040a19 */ /* 0x000fe40000011605 */
.L_x_573:
[----:B------:R-:W-:Y:S05]  /*f350*/  BSYNC B0 ;  /* 0x0000000000007941 */ /* 0x000fea0003800000 */
.L_x_571:
[----:B------:R-:W-:Y:S04]  /*f360*/  IMAD.IADD R3, R3, 0x1, -R235 ;  /* 0x0000000103037824 */ /* 0x000fe800078e0aeb */
[----:B------:R-:W-:Y:S05]  /*f370*/  IMAD R3, R4, c[0x0][0x32c], R3 ;  /* 0x0000cb0004037a24 */ /* 0x000fea00078e0203 */
[----:B------:R-:W-:Y:S02]  /*f380*/  IADD3 R4, R3, c[0x0][0x32c], RZ ;  /* 0x0000cb0003047a10 */ /* 0x000fe40007ffe0ff */
[----:B------:R-:W-:Y:S02]  /*f390*/  IMNMX R0, R0, R3, !PT ;  /* 0x0000000300007217 */ /* 0x000fe40007800200 */
[----:B------:R-:W-:Y:S02]  /*f3a0*/  IMNMX R2, R2, R4, PT ;  /* 0x0000000402027217 */ /* 0x000fe40003800200 */
.L_x_570:
[----:B------:R-:W-:Y:S01]  /*f3b0*/  ISETP.GT.AND P0, PT, R0, RZ, !P2 ;  /* 0x000000ff0000720c */ /* 0x000fe20005704270 */
[----:B------:R-:W2:Y:S01]  /*f3c0*/  LDL.LU R232, [R1] ;  /* 0x0000000001e87983 */ /* 0x000ea20000300800 */
        /* <DEDUP_REMOVED lines=48> */
[----:B------:R-:W-:Y:S01]  /*f6d0*/  ISETP.GT.AND P0, PT, R0, 0x20, !P5 ;  /* 0x000000200000780c */ /* 0x000fe20006f04270 */
[----:B------:R-:W-:Y:S01]  /*f6e0*/  LDSM.16.MT88.4 R28, [R181] ;  /* 0x00000000b51c783b */ /* 0x000fe20000004200 */
        /* <DEDUP_REMOVED lines=18> */
[----:B------:R-:W3:Y:S01]  /*f810*/  SHFL.BFLY PT, R7, R4, 0x2, 0x1f ;  /* 0x0c401f0004077f89 */ /* 0x000ee200000e0000 */
[----:B------:R-:W-:Y:S02]  /*f820*/  ISETP.GT.AND P0, PT, R0, 0x29, !P6 ;  /* 0x000000290000780c */ /* 0x000fe40007704270 */
[----:B------:R-:W-:Y:S02]  /*f830*/  FMNMX.FTZ R5, R48, R5, !PT ;  /* 0x0000000530057209 */ /* 0x000fe40007810000 */
[----:B------:R-:W-:Y:S02]  /*f840*/  ISETP.LT.OR P0, PT, R2, 0x2a, P0 ;  /* 0x0000002a0200780c */ /* 0x000fe40000701670 */
[----:B------:R-:W-:Y:S02]  /*f850*/  FMNMX.FTZ R5, R39, R5, !PT ;  /* 0x0000000527057209 */ /* 0x000fe40007810000 */
[----:B------:R-:W-:Y:S02]  /*f860*/  FSEL R21, R47, -INF , !P0 ;  /* 0xff8000002f157808 */ /* 0x000fe40004000000 */
[----:B------:R-:W-:Y:S04]  /*f870*/  FMNMX.FTZ R5, R38, R5, !PT ;  /* 0x0000000526057209 */ /* 0x000fe80007810000 */
[----:B------:R-:W-:Y:S04]  /*f880*/  FMNMX.FTZ R5, R50, R5, !PT ;  /* 0x0000000532057209 */ /* 0x000fe80007810000 */
[----:B------:R-:W-:Y:S04]  /*f890*/  FMNMX.FTZ R5, R174, R5, !PT ;  /* 0x00000005ae057209 */ /* 0x000fe80007810000 */
[----:B------:R-:W-:Y:S04]  /*f8a0*/  FMNMX.FTZ R0, R173, R5, !PT ;  /* 0x00000005ad007209 */ /* 0x000fe80007810000 */
[----:B------:R-:W-:Y:S04]  /*f8b0*/  FMNMX.FTZ R2, R178, R0, !PT ;  /* 0x00000000b2027209 */ /* 0x000fe80007810000 */
[----:B------:R-:W-:Y:S02]  /*f8c0*/  FMNMX.FTZ R2, R179, R2, !PT ;  /* 0x00000002b3027209 */ /* 0x000fe40007810000 */
[----:B-1----:R-:W-:Y:S02]  /*f8d0*/  FMNMX.FTZ R3, R3, R6, !PT ;  /* 0x0000000603037209 */ /* 0x002fe40007810000 */
[----:B---3--:R-:W-:Y:S03]  /*f8e0*/  FMNMX.FTZ R0, R4, R7, !PT ;  /* 0x0000000704007209 */ /* 0x008fe60007810000 */
[----:B------:R-:W1:Y:S08]  /*f8f0*/  SHFL.BFLY PT, R6, R3, 0x1, 0x1f ;  /* 0x0c201f0003067f89 */ /* 0x000e7000000e0000 */
[----:B------:R-:W3:Y:S01]  /*f900*/  SHFL.BFLY PT, R5, R0, 0x1, 0x1f ;  /* 0x0c201f0000057f89 */ /* 0x000ee200000e0000 */
[----:B-1----:R-:W-:Y:S07]  /*f910*/  FMNMX.FTZ R138, R3, R6, !PT ;  /* 0x00000006038a7209 */ /* 0x002fee0007810000 */
[----:B------:R-:W1:Y:S01]  /*f920*/  SHFL.BFLY PT, R6, R2, 0x2, 0x1f ;  /* 0x0c401f0002067f89 */ /* 0x000e6200000e0000 */
[C---:B------:R-:W-:Y:S01]  /*f930*/  FSETP.NEU.FTZ.AND P0, PT, R138.reuse, -INF , PT ;  /* 0xff8000008a00780b */ /* 0x040fe20003f1d000 */
[----:B------:R-:W-:Y:S01]  /*f940*/  FMUL.FTZ R3, R138, c[0x0][0x2d0] ;  /* 0x0000b4008a037a20 */ /* 0x000fe20000410000 */
[----:B---3--:R-:W-:Y:S04]  /*f950*/  FMNMX.FTZ R137, R0, R5, !PT ;  /* 0x0000000500897209 */ /* 0x008fe80007810000 */
[----:B------:R-:W-:Y:S05]  /*f960*/  FSEL R23, R3, RZ, P0 ;  /* 0x000000ff03177208 */ /* 0x000fea0000000000 */
[--C-:B------:R-:W-:Y:S02]  /*f970*/  FFMA.FTZ R3, R16, c[0x0][0x2d0], -R23.reuse ;  /* 0x0000b40010037a23 */ /* 0x100fe40000010817 */
[--C-:B------:R-:W-:Y:S02]  /*f980*/  FFMA.FTZ R4, R17, c[0x0][0x2d0], -R23.reuse ;  /* 0x0000b40011047a23 */ /* 0x100fe40000010817 */
[----:B------:R3:W-:Y:S01]  /*f990*/  MUFU.EX2 R225, R3 ;  /* 0x0000000300e17308 */ /* 0x0007e20000000800 */
[--C-:B------:R-:W-:Y:S02]  /*f9a0*/  FFMA.FTZ R36, R164, c[0x0][0x2d0], -R23.reuse ;  /* 0x0000b400a4247a23 */ /* 0x100fe40000010817 */
[--C-:B------:R-:W-:Y:S02]  /*f9b0*/  FFMA.FTZ R46, R197, c[0x0][0x2d0], -R23.reuse ;  /* 0x0000b400c52e7a23 */ /* 0x100fe40000010817 */
[--C-:B------:R-:W-:Y:S01]  /*f9c0*/  FFMA.FTZ R47, R177, c[0x0][0x2d0], -R23.reuse ;  /* 0x0000b400b12f7a23 */ /* 0x100fe20000010817 */
[----:B-1----:R-:W-:Y:S04]  /*f9d0*/  FMNMX.FTZ R2, R2, R6, !PT ;  /* 0x0000000602027209 */ /* 0x002fe80007810000 */
[----:B------:R1:W4:Y:S10]  /*f9e0*/  MUFU.EX2 R227, R4 ;  /* 0x0000000400e37308 */ /* 0x0003340000000800 */
[----:B------:R5:W-:Y:S01]  /*f9f0*/  MUFU.EX2 R210, R36 ;  /* 0x0000002400d27308 */ /* 0x000be20000000800 */
[----:B---3--:R-:W-:Y:S04]  /*fa00*/  FMNMX.FTZ R3, R10, R139, !PT ;  /* 0x0000008b0a037209 */ /* 0x008fe80007810000 */
[----:B------:R-:W-:Y:S04]  /*fa10*/  FMNMX.FTZ R3, R11, R3, !PT ;  /* 0x000000030b037209 */ /* 0x000fe80007810000 */
[----:B------:R-:W-:Y:S01]  /*fa20*/  FMNMX.FTZ R3, R9, R3, !PT ;  /* 0x0000000309037209 */ /* 0x000fe20007810000 */
[--C-:B-1----:R-:W-:Y:S01]  /*fa30*/  FFMA.FTZ R4, R140, c[0x0][0x2d0], -R23.reuse ;  /* 0x0000b4008c047a23 */ /* 0x102fe20000010817 */
[----:B----4-:R-:W-:Y:S02]  /*fa40*/  F2FP.PACK_AB R24, R227, R225 ;  /* 0x000000e1e318723e */ /* 0x010fe400000000ff */
[----:B------:R-:W-:Y:S01]  /*fa50*/  FMNMX.FTZ R0, R15, R3, !PT ;  /* 0x000000030f007209 */ /* 0x000fe20007810000 */
[----:B------:R1:W-:Y:S01]  /*fa60*/  MUFU.EX2 R226, R4 ;  /* 0x0000000400e27308 */ /* 0x0003e20000000800 */
[----:B------:R-:W-:Y:S02]  /*fa70*/  FSEL R3, R138, RZ, P0 ;  /* 0x000000ff8a037208 */ /* 0x000fe40000000000 */
[----:B------:R-:W-:Y:S01]  /*fa80*/  FMNMX.FTZ R5, R37, R0, !PT ;  /* 0x0000000025057209 */ /* 0x000fe20007810000 */
[C---:B------:R-:W-:Y:S01]  /*fa90*/  FMUL.FTZ R0, R137.reuse, c[0x0][0x2d0] ;  /* 0x0000b40089007a20 */ /* 0x040fe20000410000 */
[----:B------:R-:W-:Y:S01]  /*faa0*/  FSETP.NEU.FTZ.AND P0, PT, R137, -INF , PT ;  /* 0xff8000008900780b */ /* 0x000fe20003f1d000 */
[--C-:B-----5:R-:W-:Y:S01]  /*fab0*/  FFMA.FTZ R36, R163, c[0x0][0x2d0], -R23.reuse ;  /* 0x0000b400a3247a23 */ /* 0x120fe20000010817 */
[----:B------:R-:W-:Y:S02]  /*fac0*/  FMNMX.FTZ R6, R44, R5, !PT ;  /* 0x000000052c067209 */ /* 0x000fe40007810000 */
[----:B------:R-:W-:Y:S01]  /*fad0*/  FSEL R22, R0, RZ, P0 ;  /* 0x000000ff00167208 */ /* 0x000fe20000000000 */
[----:B------:R-:W3:Y:S01]  /*fae0*/  SHFL.BFLY PT, R5, R2, 0x1, 0x1f ;  /* 0x0c201f0002057f89 */ /* 0x000ee200000e0000 */
[----:B------:R4:W-:Y:S03]  /*faf0*/  MUFU.EX2 R211, R36 ;  /* 0x0000002400d37308 */ /* 0x0009e60000000800 */
[--C-:B------:R-:W-:Y:S02]  /*fb00*/  FFMA.FTZ R0, R18, c[0x0][0x2d0], -R22.reuse ;  /* 0x0000b40012007a23 */ /* 0x100fe40000010816 */
[--C-:B------:R-:W-:Y:S02]  /*fb10*/  FFMA.FTZ R43, R198, c[0x0][0x2d0], -R22.reuse ;  /* 0x0000b400c62b7a23 */ /* 0x100fe40000010816 */
[--C-:B------:R-:W-:Y:S03]  /*fb20*/  FFMA.FTZ R42, R175, c[0x0][0x2d0], -R22.reuse ;  /* 0x0000b400af2a7a23 */ /* 0x100fe60000010816 */
[----:B------:R5:W-:Y:S01]  /*fb30*/  MUFU.EX2 R214, R0 ;  /* 0x0000000000d67308 */ /* 0x000be20000000800 */
[--C-:B-1----:R-:W-:Y:S09]  /*fb40*/  FFMA.FTZ R4, R160, c[0x0][0x2d0], -R23.reuse ;  /* 0x0000b400a0047a23 */ /* 0x102ff20000010817 */
[----:B------:R1:W1:Y:S01]  /*fb50*/  MUFU.EX2 R230, R4 ;  /* 0x0000000400e67308 */ /* 0x0002620000000800 */
[----:B---3--:R-:W-:Y:S01]  /*fb60*/  FMNMX.FTZ R136, R2, R5, !PT ;  /* 0x0000000502887209 */ /* 0x008fe20007810000 */
[--C-:B----4-:R-:W-:Y:S01]  /*fb70*/  FFMA.FTZ R36, R165, c[0x0][0x2d0], -R22.reuse ;  /* 0x0000b400a5247a23 */ /* 0x110fe20000010816 */
[----:B------:R-:W-:Y:S02]  /*fb80*/  FSEL R5, R137, RZ, P0 ;  /* 0x000000ff89057208 */ /* 0x000fe40000000000 */
[----:B------:R-:W-:Y:S05]  /*fb90*/  FSETP.NEU.FTZ.AND P0, PT, R136, -INF , PT ;  /* 0xff8000008800780b */ /* 0x000fea0003f1d000 */
[----:B------:R3:W-:Y:S01]  /*fba0*/  MUFU.EX2 R209, R36 ;  /* 0x0000002400d17308 */ /* 0x0007e20000000800 */
[--C-:B-----5:R-:W-:Y:S09]  /*fbb0*/  FFMA.FTZ R0, R19, c[0x0][0x2d0], -R22.reuse ;  /* 0x0000b40013007a23 */ /* 0x120ff20000010816 */
[----:B------:R4:W5:Y:S01]  /*fbc0*/  MUFU.EX2 R215, R0 ;  /* 0x0000000000d77308 */ /* 0x0009620000000800 */
[----:B-1----:R-:W-:Y:S01]  /*fbd0*/  FMNMX.FTZ R4, R45, R6, !PT ;  /* 0x000000062d047209 */ /* 0x002fe20007810000 */
[--C-:B------:R-:W-:Y:S01]  /*fbe0*/  FFMA.FTZ R6, R162, c[0x0][0x2d0], -R22.reuse ;  /* 0x0000b400a2067a23 */ /* 0x100fe20000010816 */
[----:B------:R-:W-:Y:S02]  /*fbf0*/  F2FP.PACK_AB R26, R230, R226 ;  /* 0x000000e2e61a723e */ /* 0x000fe400000000ff */
[----:B------:R-:W-:Y:S05]  /*fc00*/  FMNMX.FTZ R4, R49, R4, !PT ;  /* 0x0000000431047209 */ /* 0x000fea0007810000 */
[----:B------:R-:W-:Y:S01]  /*fc10*/  MUFU.EX2 R229, R6 ;  /* 0x0000000600e57308 */ /* 0x000fe20000000800 */
[----:B------:R-:W-:Y:S01]  /*fc20*/  FMNMX.FTZ R4, R141, R4, !PT ;  /* 0x000000048d047209 */ /* 0x000fe20007810000 */
[----:B---3--:R-:W-:Y:S03]  /*fc30*/  FFMA.FTZ R36, R170, c[0x0][0x2d0], -R23 ;  /* 0x0000b400aa247a23 */ /* 0x008fe60000010817 */
[----:B------:R-:W-:Y:S05]  /*fc40*/  FMNMX.FTZ R4, R142, R4, !PT ;  /* 0x000000048e047209 */ /* 0x000fea0007810000 */
[----:B------:R1:W-:Y:S01]  /*fc50*/  MUFU.EX2 R206, R36 ;  /* 0x0000002400ce7308 */ /* 0x0003e20000000800 */
[----:B----4-:R-:W-:Y:S01]  /*fc60*/  FMNMX.FTZ R0, R143, R4, !PT ;  /* 0x000000048f007209 */ /* 0x010fe20007810000 */
[--C-:B------:R-:W-:Y:S01]  /*fc70*/  FFMA.FTZ R4, R161, c[0x0][0x2d0], -R22.reuse ;  /* 0x0000b400a1047a23 */ /* 0x100fe20000010816 */
[----:B-----5:R-:W-:Y:S02]  /*fc80*/  F2FP.PACK_AB R25, R215, R214 ;  /* 0x000000d6d719723e */ /* 0x020fe400000000ff */
[----:B------:R-:W-:Y:S05]  /*fc90*/  FMNMX.FTZ R0, R21, R0, !PT ;  /* 0x0000000015007209 */ /* 0x000fea0007810000 */
[----:B------:R3:W4:Y:S01]  /*fca0*/  MUFU.EX2 R216, R4 ;  /* 0x0000000400d87308 */ /* 0x0007220000000800 */
[----:B------:R-:W5:Y:S09]  /*fcb0*/  SHFL.BFLY PT, R2, R0, 0x2, 0x1f ;  /* 0x0c401f0000027f89 */ /* 0x000f7200000e0000 */
[----:B------:R-:W-:Y:S01]  /*fcc0*/  MUFU.EX2 R164, R43 ;  /* 0x0000002b00a47308 */ /* 0x000fe20000000800 */
[--C-:B-1----:R-:W-:Y:S09]  /*fcd0*/  FFMA.FTZ R36, R169, c[0x0][0x2d0], -R22.reuse ;  /* 0x0000b400a9247a23 */ /* 0x102ff20000010816 */
[----:B------:R1:W-:Y:S01]  /*fce0*/  MUFU.EX2 R204, R36 ;  /* 0x0000002400cc7308 */ /* 0x0003e20000000800 */
[----:B---3--:R-:W-:Y:S01]  /*fcf0*/  FMUL.FTZ R4, R136, c[0x0][0x2d0] ;  /* 0x0000b40088047a20 */ /* 0x008fe20000410000 */
[----:B----4-:R-:W-:Y:S04]  /*fd00*/  F2FP.PACK_AB R27, R229, R216 ;  /* 0x000000d8e51b723e */ /* 0x010fe800000000ff */
[----:B------:R-:W-:Y:S04]  /*fd10*/  FSEL R41, R4, RZ, P0 ;  /* 0x000000ff04297208 */ /* 0x000fe80000000000 */
[----:B------:R-:W-:Y:S01]  /*fd20*/  MUFU.EX2 R165, R46 ;  /* 0x0000002e00a57308 */ /* 0x000fe20000000800 */
[--C-:B------:R-:W-:Y:S09]  /*fd30*/  FFMA.FTZ R4, R8, c[0x0][0x2d0], -R41.reuse ;  /* 0x0000b40008047a23 */ /* 0x100ff20000010829 */
[----:B------:R3:W-:Y:S01]  /*fd40*/  MUFU.EX2 R212, R4 ;  /* 0x0000000400d47308 */ /* 0x0007e20000000800 */
[----:B-1----:R-:W-:Y:S09]  /*fd50*/  FFMA.FTZ R36, R168, c[0x0][0x2d0], -R22 ;  /* 0x0000b400a8247a23 */ /* 0x002ff20000010816 */
[----:B------:R1:W-:Y:S10]  /*fd60*/  MUFU.EX2 R205, R36 ;  /* 0x0000002400cd7308 */ /* 0x0003f40000000800 */
[----:B------:R-:W-:Y:S01]  /*fd70*/  MUFU.EX2 R161, R47 ;  /* 0x0000002f00a17308 */ /* 0x000fe20000000800 */
[--C-:B---3--:R-:W-:Y:S09]  /*fd80*/  FFMA.FTZ R4, R20, c[0x0][0x2d0], -R41.reuse ;  /* 0x0000b40014047a23 */ /* 0x108ff20000010829 */
[----:B------:R5:W3:Y:S01]  /*fd90*/  MUFU.EX2 R213, R4 ;  /* 0x0000000400d57308 */ /* 0x000ae20000000800 */
[--C-:B-1----:R-:W-:Y:S09]  /*fda0*/  FFMA.FTZ R36, R48, c[0x0][0x2d0], -R41.reuse ;  /* 0x0000b40030247a23 */ /* 0x102ff20000010829 */
[----:B------:R1:W-:Y:S01]  /*fdb0*/  MUFU.EX2 R201, R36 ;  /* 0x0000002400c97308 */ /* 0x0003e20000000800 */
[----:B-----5:R-:W-:Y:S01]  /*fdc0*/  FMNMX.FTZ R4, R0, R2, !PT ;  /* 0x0000000200047209 */ /* 0x020fe20007810000 */
[----:B------:R-:W-:Y:S01]  /*fdd0*/  FFMA.FTZ R0, R12, c[0x0][0x2d0], -R41 ;  /* 0x0000b4000c007a23 */ /* 0x000fe20000010829 */
[----:B---3--:R-:W-:Y:S01]  /*fde0*/  F2FP.PACK_AB R32, R213, R212 ;  /* 0x000000d4d520723e */ /* 0x008fe200000000ff */
[----:B------:R-:W-:Y:S06]  /*fdf0*/  FADD.FTZ R2, -R5, R133 ;  /* 0x0000008505027221 */ /* 0x000fec0000010100 */
[----:B------:R3:W-:Y:S01]  /*fe00*/  MUFU.EX2 R224, R0 ;  /* 0x0000000000e07308 */ /* 0x0007e20000000800 */
[----:B------:R-:W4:Y:S01]  /*fe10*/  SHFL.BFLY PT, R6, R4, 0x1, 0x1f ;  /* 0x0c201f0004067f89 */ /* 0x000f2200000e0000 */
[----:B------:R-:W-:Y:S02]  /*fe20*/  FMUL.FTZ R2, R2, c[0x0][0x2d0] ;  /* 0x0000b40002027a20 */ /* 0x000fe40000410000 */
[--C-:B-1----:R-:W-:Y:S06]  /*fe30*/  FFMA.FTZ R36, R39, c[0x0][0x2d0], -R41.reuse ;  /* 0x0000b40027247a23 */ /* 0x102fec0000010829 */
[----:B------:R1:W-:Y:S01]  /*fe40*/  MUFU.EX2 R202, R36 ;  /* 0x0000002400ca7308 */ /* 0x0003e20000000800 */
[--C-:B---3--:R-:W-:Y:S01]  /*fe50*/  FFMA.FTZ R0, R13, c[0x0][0x2d0], -R41.reuse ;  /* 0x0000b4000d007a23 */ /* 0x108fe20000010829 */
[----:B----4-:R-:W-:Y:S08]  /*fe60*/  FMNMX.FTZ R134, R4, R6, !PT ;  /* 0x0000000604867209 */ /* 0x010ff00007810000 */
[----:B------:R3:W4:Y:S01]  /*fe70*/  MUFU.EX2 R228, R0 ;  /* 0x0000000000e47308 */ /* 0x0007220000000800 */
[----:B------:R-:W-:Y:S02]  /*fe80*/  FMUL.FTZ R4, R134, c[0x0][0x2d0] ;  /* 0x0000b40086047a20 */ /* 0x000fe40000410000 */
[--C-:B-1----:R-:W-:Y:S07]  /*fe90*/  FFMA.FTZ R36, R38, c[0x0][0x2d0], -R41.reuse ;  /* 0x0000b40026247a23 */ /* 0x102fee0000010829 */
[----:B------:R1:W-:Y:S01]  /*fea0*/  MUFU.EX2 R203, R36 ;  /* 0x0000002400cb7308 */ /* 0x0003e20000000800 */
[----:B---3--:R-:W-:Y:S01]  /*feb0*/  FADD.FTZ R0, -R3, R132 ;  /* 0x0000008403007221 */ /* 0x008fe20000010100 */
[----:B----4-:R-:W-:Y:S08]  /*fec0*/  F2FP.PACK_AB R34, R228, R224 ;  /* 0x000000e0e422723e */ /* 0x010ff000000000ff */
[----:B------:R-:W3:Y:S01]  /*fed0*/  MUFU.EX2 R3, R2 ;  /* 0x0000000200037308 */ /* 0x000ee20000000800 */
[----:B------:R-:W-:Y:S02]  /*fee0*/  FMUL.FTZ R0, R0, c[0x0][0x2d0] ;  /* 0x0000b40000007a20 */ /* 0x000fe40000410000 */
[----:B-1----:R-:W-:Y:S07]  /*fef0*/  FFMA.FTZ R36, R50, c[0x0][0x2d0], -R41 ;  /* 0x0000b40032247a23 */ /* 0x002fee0000010829 */
[----:B------:R1:W4:Y:S10]  /*ff00*/  MUFU.EX2 R20, R0 ;  /* 0x0000000000147308 */ /* 0x0003340000000800 */
[----:B------:R-:W-:Y:S01]  /*ff10*/  MUFU.EX2 R200, R36 ;  /* 0x0000002400c87308 */ /* 0x000fe20000000800 */
[C---:B---3--:R-:W-:Y:S02]  /*ff20*/  FMUL.FTZ R6, R3.reuse, R146 ;  /* 0x0000009203067220 */ /* 0x048fe40000410000 */
[C---:B------:R-:W-:Y:S02]  /*ff30*/  FMUL.FTZ R7, R3.reuse, R147 ;  /* 0x0000009303077220 */ /* 0x040fe40000410000 */
[C---:B------:R-:W-:Y:S02]  /*ff40*/  FMUL.FTZ R18, R3.reuse, R158 ;  /* 0x0000009e03127220 */ /* 0x040fe40000410000 */
[C---:B------:R-:W-:Y:S02]  /*ff50*/  FMUL.FTZ R19, R3.reuse, R159 ;  /* 0x0000009f03137220 */ /* 0x040fe40000410000 */
[----:B------:R-:W-:Y:S01]  /*ff60*/  FMUL.FTZ R102, R3, R102 ;  /* 0x0000006603667220 */ /* 0x000fe20000410000 */
[----:B-1----:R-:W-:Y:S01]  /*ff70*/  FSEL R0, R136, RZ, P0 ;  /* 0x000000ff88007208 */ /* 0x002fe20000000000 */
[----:B----4-:R-:W-:Y:S01]  /*ff80*/  FMUL.FTZ R16, R20, R156 ;  /* 0x0000009c14107220 */ /* 0x010fe20000410000 */
        /* <DEDUP_REMOVED lines=8> */
[----:B------:R1:W3:Y:S01]  /*10010*/  MUFU.EX2 R2, R0 ;  /* 0x0000000000027308 */ /* 0x0002e20000000800 */
        /* <DEDUP_REMOVED lines=11> */
[----:B------:R-:W5:Y:S01]  /*100d0*/  MUFU.EX2 R223, R4 ;  /* 0x0000000400df7308 */ /* 0x000f620000000800 */
[----:B------:R-:W-:Y:S02]  /*100e0*/  FMUL.FTZ R119, R3, R119 ;  /* 0x0000007703777220 */ /* 0x000fe40000410000 */
[----:B------:R-:W-:Y:S02]  /*100f0*/  FMUL.FTZ R128, R20, R128 ;  /* 0x0000008014807220 */ /* 0x000fe40000410000 */
[--C-:B-1----:R-:W-:Y:S02]  /*10100*/  FFMA.FTZ R0, R10, c[0x0][0x2d0], -R40.reuse ;  /* 0x0000b4000a007a23 */ /* 0x102fe40000010828 */
[C---:B---3--:R-:W-:Y:S02]  /*10110*/  FMUL.FTZ R8, R2.reuse, R148 ;  /* 0x0000009402087220 */ /* 0x048fe40000410000 */
[C---:B------:R-:W-:Y:S01]  /*10120*/  FMUL.FTZ R9, R2.reuse, R149 ;  /* 0x0000009502097220 */ /* 0x040fe20000410000 */
[----:B------:R1:W-:Y:S01]  /*10130*/  MUFU.EX2 R133, R0 ;  /* 0x0000000000857308 */ /* 0x0003e20000000800 */
[C---:B------:R-:W-:Y:S02]  /*10140*/  FMUL.FTZ R12, R2.reuse, R152 ;  /* 0x00000098020c7220 */ /* 0x040fe40000410000 */
[----:B------:R-:W-:Y:S02]  /*10150*/  FMUL.FTZ R13, R2, R153 ;  /* 0x00000099020d7220 */ /* 0x000fe40000410000 */
[----:B----4-:R-:W-:Y:S02]  /*10160*/  FMUL.FTZ R5, R20, R145 ;  /* 0x0000009114057220 */ /* 0x010fe40000410000 */
[C---:B------:R-:W-:Y:S02]  /*10170*/  FMUL.FTZ R104, R2.reuse, R104 ;  /* 0x0000006802687220 */ /* 0x040fe40000410000 */
[C---:B------:R-:W-:Y:S02]  /*10180*/  FMUL.FTZ R105, R2.reuse, R105 ;  /* 0x0000006902697220 */ /* 0x040fe40000410000 */
[C---:B------:R-:W-:Y:S02]  /*10190*/  FMUL.FTZ R108, R2.reuse, R108 ;  /* 0x0000006c026c7220 */ /* 0x040fe40000410000 */
[----:B------:R-:W-:Y:S01]  /*101a0*/  FMUL.FTZ R109, R2, R109 ;  /* 0x0000006d026d7220 */ /* 0x000fe20000410000 */
[----:B-----5:R-:W-:Y:S01]  /*101b0*/  F2FP.PACK_AB R35, R223, R217 ;  /* 0x000000d9df23723e */ /* 0x020fe200000000ff */
[----:B------:R-:W-:Y:S02]  /*101c0*/  FMUL.FTZ R4, R20, R144 ;  /* 0x0000009014047220 */ /* 0x000fe40000410000 */
[C---:B------:R-:W-:Y:S02]  /*101d0*/  FMUL.FTZ R120, R2.reuse, R120 ;  /* 0x0000007802787220 */ /* 0x040fe40000410000 */
[C---:B------:R-:W-:Y:S02]  /*101e0*/  FMUL.FTZ R121, R2.reuse, R121 ;  /* 0x0000007902797220 */ /* 0x040fe40000410000 */
[C---:B------:R-:W-:Y:S01]  /*101f0*/  FMUL.FTZ R124, R2.reuse, R124 ;  /* 0x0000007c027c7220 */ /* 0x040fe20000410000 */
[-C--:B------:R-:W-:Y:S01]  /*10200*/  HMMA.16816.F32 R4, R24, R28.reuse, R4 ;  /* 0x0000001c1804723c */ /* 0x080fe20000001804 */
[----:B------:R-:W-:Y:S02]  /*10210*/  FMUL.FTZ R125, R2, R125 ;  /* 0x0000007d027d7220 */ /* 0x000fe40000410000 */
[----:B-1----:R-:W-:Y:S02]  /*10220*/  FFMA.FTZ R0, R11, c[0x0][0x2d0], -R40 ;  /* 0x0000b4000b007a23 */ /* 0x002fe40000010828 */
[C---:B------:R-:W-:Y:S02]  /*10230*/  FMUL.FTZ R129, R20.reuse, R129 ;  /* 0x0000008114817220 */ /* 0x040fe40000410000 */
[----:B------:R1:W3:Y:S01]  /*10240*/  MUFU.EX2 R135, R0 ;  /* 0x0000000000877308 */ /* 0x0002e20000000800 */
[C---:B------:R-:W-:Y:S04]  /*10250*/  FMUL.FTZ R130, R3.reuse, R130 ;  /* 0x0000008203827220 */ /* 0x040fe80000410000 */
[C---:B------:R-:W-:Y:S02]  /*10260*/  FMUL.FTZ R131, R3.reuse, R131 ;  /* 0x0000008303837220 */ /* 0x040fe40000410000 */
[C---:B------:R-:W-:Y:S02]  /*10270*/  FMUL.FTZ R52, R20.reuse, R52 ;  /* 0x0000003414347220 */ /* 0x040fe40000410000 */
[----:B------:R-:W-:Y:S02]  /*10280*/  FMUL.FTZ R53, R20, R53 ;  /* 0x0000003514357220 */ /* 0x000fe40000410000 */
[C---:B------:R-:W-:Y:S02]  /*10290*/  FMUL.FTZ R54, R3.reuse, R54 ;  /* 0x0000003603367220 */ /* 0x040fe40000410000 */
[----:B------:R-:W-:Y:S02]  /*102a0*/  FMUL.FTZ R55, R3, R55 ;  /* 0x0000003703377220 */ /* 0x000fe40000410000 */
[C---:B------:R-:W-:Y:S02]  /*102b0*/  FMUL.FTZ R56, R2.reuse, R56 ;  /* 0x0000003802387220 */ /* 0x040fe40000410000 */
[C---:B------:R-:W-:Y:S02]  /*102c0*/  FMUL.FTZ R57, R2.reuse, R57 ;  /* 0x0000003902397220 */ /* 0x040fe40000410000 */
[C---:B------:R-:W-:Y:S02]  /*102d0*/  FMUL.FTZ R60, R2.reuse, R60 ;  /* 0x0000003c023c7220 */ /* 0x040fe40000410000 */
[----:B------:R-:W-:Y:S02]  /*102e0*/  FMUL.FTZ R61, R2, R61 ;  /* 0x0000003d023d7220 */ /* 0x000fe40000410000 */
[----:B------:R-:W-:Y:S01]  /*102f0*/  FMUL.FTZ R64, R20, R64 ;  /* 0x0000004014407220 */ /* 0x000fe20000410000 */
[----:B-1----:R-:W-:Y:S01]  /*10300*/  FSEL R0, R134, RZ, P0 ;  /* 0x000000ff86007208 */ /* 0x002fe20000000000 */
[----:B------:R-:W-:Y:S01]  /*10310*/  FMUL.FTZ R65, R20, R65 ;  /* 0x0000004114417220 */ /* 0x000fe20000410000 */
[----:B---3--:R-:W-:Y:S01]  /*10320*/  F2FP.PACK_AB R33, R135, R133 ;  /* 0x000000858721723e */ /* 0x008fe200000000ff */
[C---:B------:R-:W-:Y:S01]  /*10330*/  FMUL.FTZ R66, R3.reuse, R66 ;  /* 0x0000004203427220 */ /* 0x040fe20000410000 */
[----:B------:R-:W-:Y:S01]  /*10340*/  ISETP.GT.AND P0, PT, R196, R231, PT ;  /* 0x000000e7c400720c */ /* 0x000fe20003f04270 */
[----:B------:R-:W-:Y:S02]  /*10350*/  FADD.FTZ R0, -R0, R139 ;  /* 0x0000008b00007221 */ /* 0x000fe40000010100 */
[C---:B------:R-:W-:Y:S02]  /*10360*/  FMUL.FTZ R67, R3.reuse, R67 ;  /* 0x0000004303437220 */ /* 0x040fe40000410000 */
[----:B------:R-:W-:Y:S02]  /*10370*/  FMUL.FTZ R0, R0, c[0x0][0x2d0] ;  /* 0x0000b40000007a20 */ /* 0x000fe40000410000 */
[C---:B------:R-:W-:Y:S02]  /*10380*/  FMUL.FTZ R68, R20.reuse, R68 ;  /* 0x0000004414447220 */ /* 0x040fe40000410000 */
[----:B------:R-:W-:Y:S02]  /*10390*/  FMUL.FTZ R69, R20, R69 ;  /* 0x0000004514457220 */ /* 0x000fe40000410000 */
[----:B------:R-:W1:Y:S01]  /*103a0*/  MUFU.EX2 R0, R0 ;  /* 0x0000000000007308 */ /* 0x000e620000000800 */
[C---:B------:R-:W-:Y:S02]  /*103b0*/  FMUL.FTZ R70, R3.reuse, R70 ;  /* 0x0000004603467220 */ /* 0x040fe40000410000 */
        /* <DEDUP_REMOVED lines=11> */
[C---:B-1----:R-:W-:Y:S02]  /*10470*/  FMUL.FTZ R10, R0.reuse, R150 ;  /* 0x00000096000a7220 */ /* 0x042fe40000410000 */
[C---:B------:R-:W-:Y:S02]  /*10480*/  FMUL.FTZ R11, R0.reuse, R151 ;  /* 0x00000097000b7220 */ /* 0x040fe40000410000 */
[C---:B------:R-:W-:Y:S02]  /*10490*/  FMUL.FTZ R14, R0.reuse, R154 ;  /* 0x0000009a000e7220 */ /* 0x040fe40000410000 */
[C---:B------:R-:W-:Y:S02]  /*104a0*/  FMUL.FTZ R15, R0.reuse, R155 ;  /* 0x0000009b000f7220 */ /* 0x040fe40000410000 */
[C---:B------:R-:W-:Y:S01]  /*104b0*/  FMUL.FTZ R106, R0.reuse, R106 ;  /* 0x0000006a006a7220 */ /* 0x040fe20000410000 */
[C---:B------:R-:W-:Y:S01]  /*104c0*/  HMMA.16816.F32 R8, R32.reuse, R28, R8 ;  /* 0x0000001c2008723c */ /* 0x040fe20000001808 */
[C---:B------:R-:W-:Y:S02]  /*104d0*/  FMUL.FTZ R107, R0.reuse, R107 ;  /* 0x0000006b006b7220 */ /* 0x040fe40000410000 */
[C---:B------:R-:W-:Y:S02]  /*104e0*/  FMUL.FTZ R110, R0.reuse, R110 ;  /* 0x0000006e006e7220 */ /* 0x040fe40000410000 */
[C---:B------:R-:W-:Y:S02]  /*104f0*/  FMUL.FTZ R111, R0.reuse, R111 ;  /* 0x0000006f006f7220 */ /* 0x040fe40000410000 */
[C---:B------:R-:W-:Y:S01]  /*10500*/  FMUL.FTZ R122, R0.reuse, R122 ;  /* 0x0000007a007a7220 */ /* 0x040fe20000410000 */
[-C--:B------:R-:W-:Y:S01]  /*10510*/  HMMA.16816.F32 R12, R32, R30.reuse, R12 ;  /* 0x0000001e200c723c */ /* 0x080fe2000000180c */
[C---:B------:R-:W-:Y:S03]  /*10520*/  FMUL.FTZ R123, R0.reuse, R123 ;  /* 0x0000007b007b7220 */ /* 0x040fe60000410000 */
[C---:B------:R-:W-:Y:S02]  /*10530*/  FMUL.FTZ R126, R0.reuse, R126 ;  /* 0x0000007e007e7220 */ /* 0x040fe40000410000 */
[C---:B------:R-:W-:Y:S02]  /*10540*/  FMUL.FTZ R127, R0.reuse, R127 ;  /* 0x0000007f007f7220 */ /* 0x040fe40000410000 */
[C---:B------:R-:W-:Y:S01]  /*10550*/  HMMA.16816.F32 R16, R24.reuse, R30, R16 ;  /* 0x0000001e1810723c */ /* 0x040fe20000001810 */
[----:B------:R-:W1:Y:S03]  /*10560*/  LDSM.16.MT88.4 R28, [R182] ;  /* 0x00000000b61c783b */ /* 0x000e660000004200 */
[C---:B------:R-:W-:Y:S02]  /*10570*/  FMUL.FTZ R58, R0.reuse, R58 ;  /* 0x0000003a003a7220 */ /* 0x040fe40000410000 */
[C---:B------:R-:W-:Y:S02]  /*10580*/  FMUL.FTZ R59, R0.reuse, R59 ;  /* 0x0000003b003b7220 */ /* 0x040fe40000410000 */
[C---:B------:R-:W-:Y:S04]  /*10590*/  FMUL.FTZ R62, R0.reuse, R62 ;  /* 0x0000003e003e7220 */ /* 0x040fe80000410000 */
        /* <DEDUP_REMOVED lines=14> */
[C---:B------:R-:W-:Y:S01]  /*10680*/  FMUL.FTZ R87, R3.reuse, R87 ;  /* 0x0000005703577220 */ /* 0x040fe20000410000 */
[-C--:B-1----:R-:W-:Y:S01]  /*10690*/  HMMA.16816.F32 R100, R24, R28.reuse, R100 ;  /* 0x0000001c1864723c */ /* 0x082fe20000001864 */
[C---:B------:R-:W-:Y:S02]  /*106a0*/  FMUL.FTZ R96, R20.reuse, R96 ;  /* 0x0000006014607220 */ /* 0x040fe40000410000 */
[----:B------:R-:W-:Y:S02]  /*106b0*/  FMUL.FTZ R97, R20, R97 ;  /* 0x0000006114617220 */ /* 0x000fe40000410000 */
[C---:B------:R-:W-:Y:S02]  /*106c0*/  FMUL.FTZ R98, R3.reuse, R98 ;  /* 0x0000006203627220 */ /* 0x040fe40000410000 */
[C---:B------:R-:W-:Y:S01]  /*106d0*/  FMUL.FTZ R99, R3.reuse, R99 ;  /* 0x0000006303637220 */ /* 0x040fe20000410000 */
[C---:B------:R-:W-:Y:S01]  /*106e0*/  HMMA.16816.F32 R104, R32.reuse, R28, R104 ;  /* 0x0000001c2068723c */ /* 0x040fe20000001868 */
[----:B------:R-:W-:Y:S04]  /*106f0*/  FFMA.FTZ R3, R3, R246, R214 ;  /* 0x000000f603037223 */ /* 0x000fe800000100d6 */
[----:B------:R-:W-:Y:S03]  /*10700*/  FADD.FTZ R3, R215, R3 ;  /* 0x00000003d7037221 */ /* 0x000fe60000010000 */
        /* <DEDUP_REMOVED lines=15> */
[----:B------:R-:W-:Y:S01]  /*10800*/  FFMA.FTZ R28, R166, c[0x0][0x2d0], -R22 ;  /* 0x0000b400a61c7a23 */ /* 0x000fe20000010816 */
[-C--:B------:R-:W-:Y:S01]  /*10810*/  HMMA.16816.F32 R76, R32, R30.reuse, R76 ;  /* 0x0000001e204c723c */ /* 0x080fe2000000184c */
[----:B------:R-:W-:Y:S07]  /*10820*/  MUFU.EX2 R166, R42 ;  /* 0x0000002a00a67308 */ /* 0x000fee0000000800 */
[C---:B------:R-:W-:Y:S03]  /*10830*/  HMMA.16816.F32 R80, R24.reuse, R30, R80 ;  /* 0x0000001e1850723c */ /* 0x040fe60000001850 */
[----:B------:R1:W3:Y:S02]  /*10840*/  MUFU.EX2 R208, R28 ;  /* 0x0000001c00d07308 */ /* 0x0002e40000000800 */
[--C-:B-1----:R-:W-:Y:S08]  /*10850*/  FFMA.FTZ R28, R167, c[0x0][0x2d0], -R23.reuse ;  /* 0x0000b400a71c7a23 */ /* 0x102ff00000010817 */
[----:B------:R1:W4:Y:S02]  /*10860*/  MUFU.EX2 R207, R28 ;  /* 0x0000001c00cf7308 */ /* 0x0003240000000800 */
[----:B-1----:R-:W1:Y:S02]  /*10870*/  LDSM.16.MT88.4 R28, [R182+0x1800] ;  /* 0x00180000b61c783b */ /* 0x002e640000004200 */
[-C--:B-1----:R-:W-:Y:S08]  /*10880*/  HMMA.16816.F32 R84, R24, R28.reuse, R84 ;  /* 0x0000001c1854723c */ /* 0x082ff00000001854 */
[C---:B------:R-:W-:Y:S07]  /*10890*/  HMMA.16816.F32 R88, R32.reuse, R28, R88 ;  /* 0x0000001c2058723c */ /* 0x040fee0000001858 */
[--C-:B------:R-:W-:Y:S01]  /*108a0*/  FFMA.FTZ R28, R37, c[0x0][0x2d0], -R40.reuse ;  /* 0x0000b400251c7a23 */ /* 0x100fe20000010828 */
[-C--:B------:R-:W-:Y:S01]  /*108b0*/  HMMA.16816.F32 R92, R32, R30.reuse, R92 ;  /* 0x0000001e205c723c */ /* 0x080fe2000000185c */
[----:B------:R-:W1:Y:S02]  /*108c0*/  LDSM.16.MT88.4 R32, [R181+0x400] ;  /* 0x00040000b520783b */ /* 0x000e640000004200 */
[----:B------:R5:W-:Y:S05]  /*108d0*/  MUFU.EX2 R170, R28 ;  /* 0x0000001c00aa7308 */ /* 0x000bea0000000800 */
[----:B------:R-:W-:Y:S01]  /*108e0*/  HMMA.16816.F32 R96, R24, R30, R96 ;  /* 0x0000001e1860723c */ /* 0x000fe20000001860 */
[----:B------:R-:W-:Y:S06]  /*108f0*/  LDSM.16.MT88.4 R36, [R182+0x1c00] ;  /* 0x001c0000b624783b */ /* 0x000fec0000004200 */
[----:B------:R-:W-:Y:S02]  /*10900*/  F2FP.PACK_AB R24, R211, R210 ;  /* 0x000000d2d318723e */ /* 0x000fe400000000ff */
[----:B---3--:R-:W-:Y:S03]  /*10910*/  F2FP.PACK_AB R25, R208, R209 ;  /* 0x000000d1d019723e */ /* 0x008fe600000000ff */
[----:B----4-:R-:W-:Y:S02]  /*10920*/  F2FP.PACK_AB R26, R206, R207 ;  /* 0x000000cfce1a723e */ /* 0x010fe400000000ff */
[----:B------:R-:W-:Y:S02]  /*10930*/  F2FP.PACK_AB R27, R205, R204 ;  /* 0x000000cccd1b723e */ /* 0x000fe400000000ff */
[----:B------:R-:W-:Y:S01]  /*10940*/  F2FP.PACK_AB R30, R200, R203 ;  /* 0x000000cbc81e723e */ /* 0x000fe200000000ff */
[----:B-----5:R-:W-:Y:S02]  /*10950*/  FFMA.FTZ R28, R44, c[0x0][0x2d0], -R40 ;  /* 0x0000b4002c1c7a23 */ /* 0x020fe40000010828 */
[--C-:B------:R-:W-:Y:S02]  /*10960*/  FFMA.FTZ R44, R199, c[0x0][0x2d0], -R22.reuse ;  /* 0x0000b400c72c7a23 */ /* 0x100fe40000010816 */
[----:B------:R3:W4:Y:S01]  /*10970*/  MUFU.EX2 R50, R28 ;  /* 0x0000001c00327308 */ /* 0x0007220000000800 */
[----:B------:R-:W-:Y:S01]  /*10980*/  FFMA.FTZ R22, R171, c[0x0][0x2d0], -R22 ;  /* 0x0000b400ab167a23 */ /* 0x000fe20000010816 */
[-C--:B-1----:R-:W-:Y:S08]  /*10990*/  HMMA.16816.F32 R4, R24, R32.reuse, R4 ;  /* 0x000000201804723c */ /* 0x082ff00000001804 */
[----:B------:R1:W-:Y:S10]  /*109a0*/  MUFU.EX2 R168, R22 ;  /* 0x0000001600a87308 */ /* 0x0003f40000000800 */
[----:B------:R-:W-:Y:S01]  /*109b0*/  MUFU.EX2 R163, R44 ;  /* 0x0000002c00a37308 */ /* 0x000fe20000000800 */
[--C-:B---3--:R-:W-:Y:S01]  /*109c0*/  FFMA.FTZ R28, R45, c[0x0][0x2d0], -R40.reuse ;  /* 0x0000b4002d1c7a23 */ /* 0x108fe20000010828 */
[----:B----4-:R-:W-:Y:S01]  /*109d0*/  F2FP.PACK_AB R29, R50, R170 ;  /* 0x000000aa321d723e */ /* 0x010fe200000000ff */
[--C-:B------:R-:W-:Y:S02]  /*109e0*/  FFMA.FTZ R45, R176, c[0x0][0x2d0], -R23.reuse ;  /* 0x0000b400b02d7a23 */ /* 0x100fe40000010817 */
[----:B------:R-:W-:Y:S05]  /*109f0*/  FFMA.FTZ R23, R172, c[0x0][0x2d0], -R23 ;  /* 0x0000b400ac177a23 */ /* 0x000fea0000010817 */
[----:B------:R3:W-:Y:S01]  /*10a00*/  MUFU.EX2 R51, R28 ;  /* 0x0000001c00337308 */ /* 0x0007e20000000800 */
[----:B-1----:R-:W-:Y:S09]  /*10a10*/  FFMA.FTZ R22, R174, c[0x0][0x2d0], -R41 ;  /* 0x0000b400ae167a23 */ /* 0x002ff20000010829 */
[----:B------:R1:W-:Y:S10]  /*10a20*/  MUFU.EX2 R140, R22 ;  /* 0x00000016008c7308 */ /* 0x0003f40000000800 */
[----:B------:R-:W-:Y:S01]  /*10a30*/  MUFU.EX2 R167, R45 ;  /* 0x0000002d00a77308 */ /* 0x000fe20000000800 */
[--C-:B---3--:R-:W-:Y:S02]  /*10a40*/  FFMA.FTZ R28, R49, c[0x0][0x2d0], -R40.reuse ;  /* 0x0000b400311c7a23 */ /* 0x108fe40000010828 */
[----:B------:R-:W-:Y:S07]  /*10a50*/  FADD.FTZ R49, R216, R3 ;  /* 0x00000003d8317221 */ /* 0x000fee0000010000 */
[----:B------:R3:W4:Y:S01]  /*10a60*/  MUFU.EX2 R132, R28 ;  /* 0x0000001c00847308 */ /* 0x0007220000000800 */
[--C-:B-1----:R-:W-:Y:S09]  /*10a70*/  FFMA.FTZ R22, R173, c[0x0][0x2d0], -R41.reuse ;  /* 0x0000b400ad167a23 */ /* 0x102ff20000010829 */
[----:B------:R1:W-:Y:S10]  /*10a80*/  MUFU.EX2 R160, R22 ;  /* 0x0000001600a07308 */ /* 0x0003f40000000800 */
[----:B------:R5:W2:Y:S01]  /*10a90*/  MUFU.EX2 R169, R23 ;  /* 0x0000001700a97308 */ /* 0x000aa20000000800 */
[----:B---3--:R-:W-:Y:S02]  /*10aa0*/  F2FP.PACK_AB R28, R202, R201 ;  /* 0x000000c9ca1c723e */ /* 0x008fe400000000ff */
[----:B----4-:R-:W-:Y:S07]  /*10ab0*/  F2FP.PACK_AB R31, R132, R51 ;  /* 0x00000033841f723e */ /* 0x010fee00000000ff */
[C---:B------:R-:W-:Y:S01]  /*10ac0*/  HMMA.16816.F32 R8, R28.reuse, R32, R8 ;  /* 0x000000201c08723c */ /* 0x040fe20000001808 */
[--C-:B-1----:R-:W-:Y:S02]  /*10ad0*/  FFMA.FTZ R22, R178, c[0x0][0x2d0], -R41.reuse ;  /* 0x0000b400b2167a23 */ /* 0x102fe40000010829 */
[----:B------:R-:W-:Y:S02]  /*10ae0*/  FFMA.FTZ R41, R179, c[0x0][0x2d0], -R41 ;  /* 0x0000b400b3297a23 */ /* 0x000fe40000010829 */
[----:B------:R1:W-:Y:S03]  /*10af0*/  MUFU.EX2 R162, R22 ;  /* 0x0000001600a27308 */ /* 0x0003e60000000800 */
[-C--:B------:R-:W-:Y:S01]  /*10b00*/  HMMA.16816.F32 R12, R28, R34.reuse, R12 ;  /* 0x000000221c0c723c */ /* 0x080fe2000000180c */
[----:B-----5:R-:W-:Y:S06]  /*10b10*/  F2FP.PACK_AB R23, R168, R166 ;  /* 0x000000a6a817723e */ /* 0x020fec00000000ff */
[----:B------:R-:W3:Y:S01]  /*10b20*/  MUFU.EX2 R139, R41 ;  /* 0x00000029008b7308 */ /* 0x000ee20000000800 */
[C---:B------:R-:W-:Y:S01]  /*10b30*/  HMMA.16816.F32 R16, R24.reuse, R34, R16 ;  /* 0x000000221810723c */ /* 0x040fe20000001810 */
[----:B------:R-:W4:Y:S03]  /*10b40*/  LDSM.16.MT88.4 R32, [R182+0x400] ;  /* 0x00040000b620783b */ /* 0x000f260000004200 */
[--C-:B-1----:R-:W-:Y:S05]  /*10b50*/  FFMA.FTZ R22, R141, c[0x0][0x2d0], -R40.reuse ;  /* 0x0000b4008d167a23 */ /* 0x102fea0000010828 */
[----:B------:R-:W5:Y:S01]  /*10b60*/  LDL.LU R141, [R1+0x4] ;  /* 0x00000400018d7983 */ /* 0x000f620000300800 */
[----:B------:R1:W-:Y:S01]  /*10b70*/  MUFU.EX2 R46, R22 ;  /* 0x00000016002e7308 */ /* 0x0003e20000000800 */
[-C--:B----4-:R-:W-:Y:S01]  /*10b80*/  HMMA.16816.F32 R100, R24, R32.reuse, R100 ;  /* 0x000000201864723c */ /* 0x090fe20000001864 */
[--C-:B-1----:R-:W-:Y:S08]  /*10b90*/  FFMA.FTZ R22, R142, c[0x0][0x2d0], -R40.reuse ;  /* 0x0000b4008e167a23 */ /* 0x102ff00000010828 */
[----:B------:R1:W4:Y:S01]  /*10ba0*/  MUFU.EX2 R45, R22 ;  /* 0x00000016002d7308 */ /* 0x0003220000000800 */
[C---:B------:R-:W-:Y:S08]  /*10bb0*/  HMMA.16816.F32 R104, R28.reuse, R32, R104 ;  /* 0x000000201c68723c */ /* 0x040ff00000001868 */
[-C--:B------:R-:W-:Y:S08]  /*10bc0*/  HMMA.16816.F32 R108, R28, R34.reuse, R108 ;  /* 0x000000221c6c723c */ /* 0x080ff0000000186c */
[C---:B------:R-:W-:Y:S01]  /*10bd0*/  HMMA.16816.F32 R112, R24.reuse, R34, R112 ;  /* 0x000000221870723c */ /* 0x040fe20000001870 */
[----:B------:R-:W3:Y:S03]  /*10be0*/  LDSM.16.MT88.4 R32, [R181+0x1000] ;  /* 0x00100000b520783b */ /* 0x000ee60000004200 */
[--C-:B-1----:R-:W-:Y:S02]  /*10bf0*/  FFMA.FTZ R22, R143, c[0x0][0x2d0], -R40.reuse ;  /* 0x0000b4008f167a23 */ /* 0x102fe40000010828 */
[----:B------:R-:W-:Y:S02]  /*10c00*/  FFMA.FTZ R40, R21, c[0x0][0x2d0], -R40 ;  /* 0x0000b40015287a23 */ /* 0x000fe40000010828 */
[----:B------:R1:W-:Y:S01]  /*10c10*/  MUFU.EX2 R47, R22 ;  /* 0x00000016002f7308 */ /* 0x0003e20000000800 */
[----:B------:R-:W-:Y:S03]  /*10c20*/  FFMA.FTZ R21, R20, R247, R225 ;  /* 0x000000f714157223 */ /* 0x000fe600000100e1 */
[----:B--2---:R-:W-:Y:S02]  /*10c30*/  FFMA.FTZ R20, R2, R232, R212 ;  /* 0x000000e802147223 */ /* 0x004fe400000100d4 */
[----:B------:R-:W-:Y:S01]  /*10c40*/  FADD.FTZ R2, R227, R21 ;  /* 0x00000015e3027221 */ /* 0x000fe20000010000 */
[----:B------:R-:W-:Y:S03]  /*10c50*/  F2FP.PACK_AB R21, R164, R163 ;  /* 0x000000a3a415723e */ /* 0x000fe600000000ff */
[----:B------:R2:W2:Y:S01]  /*10c60*/  MUFU.EX2 R44, R40 ;  /* 0x00000028002c7308 */ /* 0x0004a20000000800 */
[----:B------:R-:W-:Y:S01]  /*10c70*/  FADD.FTZ R2, R226, R2 ;  /* 0x00000002e2027221 */ /* 0x000fe20000010000 */
[----:B-1----:R-:W-:Y:S01]  /*10c80*/  F2FP.PACK_AB R22, R169, R167 ;  /* 0x000000a7a916723e */ /* 0x002fe200000000ff */
[-C--:B---3--:R-:W-:Y:S01]  /*10c90*/  HMMA.16816.F32 R116, R24, R32.reuse, R116 ;  /* 0x000000201874723c */ /* 0x088fe20000001874 */
[----:B--2---:R-:W-:Y:S01]  /*10ca0*/  FADD.FTZ R40, R213, R20 ;  /* 0x00000014d5287221 */ /* 0x004fe20000010000 */
[----:B------:R-:W-:Y:S03]  /*10cb0*/  F2FP.PACK_AB R20, R165, R161 ;  /* 0x000000a1a514723e */ /* 0x000fe600000000ff */
[----:B------:R-:W-:Y:S03]  /*10cc0*/  FADD.FTZ R48, R224, R40 ;  /* 0x00000028e0307221 */ /* 0x000fe60000010000 */
[C---:B------:R-:W-:Y:S01]  /*10cd0*/  HMMA.16816.F32 R120, R28.reuse, R32, R120 ;  /* 0x000000201c78723c */ /* 0x040fe20000001878 */
[----:B------:R-:W-:Y:S07]  /*10ce0*/  LDSM.16.MT88.4 R40, [R181+0x2000] ;  /* 0x00200000b528783b */ /* 0x000fee0000004200 */
        /* <DEDUP_REMOVED lines=12> */
[----:B------:R-:W-:Y:S07]  /*10db0*/  LDSM.16.MT88.4 R32, [R181+0x1400] ;  /* 0x00140000b520783b */ /* 0x000fee0000004200 */
[-C--:B------:R-:W-:Y:S08]  /*10dc0*/  HMMA.16816.F32 R84, R24, R36.reuse, R84 ;  /* 0x000000241854723c */ /* 0x080ff00000001854 */
[C---:B------:R-:W-:Y:S08]  /*10dd0*/  HMMA.16816.F32 R88, R28.reuse, R36, R88 ;  /* 0x000000241c58723c */ /* 0x040ff00000001858 */
[-C--:B------:R-:W-:Y:S01]  /*10de0*/  HMMA.16816.F32 R92, R28, R38.reuse, R92 ;  /* 0x000000261c5c723c */ /* 0x080fe2000000185c */
[----:B------:R-:W1:Y:S07]  /*10df0*/  LDSM.16.MT88.4 R28, [R182+0x800] ;  /* 0x00080000b61c783b */ /* 0x000e6e0000004200 */
[----:B------:R-:W-:Y:S01]  /*10e00*/  HMMA.16816.F32 R96, R24, R38, R96 ;  /* 0x000000261860723c */ /* 0x000fe20000001860 */
[----:B------:R-:W2:Y:S06]  /*10e10*/  LDSM.16.MT88.4 R36, [R182+0x1400] ;  /* 0x00140000b624783b */ /* 0x000eac0000004200 */
[----:B------:R-:W-:Y:S01]  /*10e20*/  F2FP.PACK_AB R24, R160, R140 ;  /* 0x0000008ca018723e */ /* 0x000fe200000000ff */
[-C--:B------:R-:W-:Y:S01]  /*10e30*/  HMMA.16816.F32 R144, R20, R156.reuse, R4 ;  /* 0x0000009c1490723c */ /* 0x080fe20000001804 */
[----:B------:R-:W-:Y:S01]  /*10e40*/  F2FP.PACK_AB R26, R139, R162 ;  /* 0x000000a28b1a723e */ /* 0x000fe200000000ff */
[----:B------:R-:W3:Y:S02]  /*10e50*/  LDSM.16.MT88.4 R4, [R182+0x2000] ;  /* 0x00200000b604783b */ /* 0x000ee40000004200 */
[----:B----4-:R-:W-:Y:S02]  /*10e60*/  F2FP.PACK_AB R25, R45, R46 ;  /* 0x0000002e2d19723e */ /* 0x010fe400000000ff */
[----:B------:R-:W-:Y:S07]  /*10e70*/  F2FP.PACK_AB R27, R44, R47 ;  /* 0x0000002f2c1b723e */ /* 0x000fee00000000ff */
[C---:B------:R-:W-:Y:S01]  /*10e80*/  HMMA.16816.F32 R148, R24.reuse, R156, R8 ;  /* 0x0000009c1894723c */ /* 0x040fe20000001808 */
[----:B-----5:R-:W-:Y:S01]  /*10e90*/  FFMA.FTZ R3, R0, R141, R133 ;  /* 0x0000008d00037223 */ /* 0x020fe20000010085 */
[----:B------:R-:W-:Y:S01]  /*10ea0*/  MOV R133, R137 ;  /* 0x0000008900857202 */ /* 0x000fe20000000f00 */
[----:B------:R-:W-:Y:S02]  /*10eb0*/  FADD.FTZ R0, R228, R48 ;  /* 0x00000030e4007221 */ /* 0x000fe40000010000 */
[----:B------:R-:W-:Y:S01]  /*10ec0*/  FADD.FTZ R3, R135, R3 ;  /* 0x0000000387037221 */ /* 0x000fe20000010000 */
[----:B------:R-:W-:Y:S02]  /*10ed0*/  MOV R135, R136 ;  /* 0x0000008800877202 */ /* 0x000fe40000000f00 */
        /* <DEDUP_REMOVED lines=8> */
[-C--:B-1----:R-:W-:Y:S01]  /*10f60*/  HMMA.16816.F32 R100, R20, R28.reuse, R100 ;  /* 0x0000001c1464723c */ /* 0x082fe20000001864 */
        /* <DEDUP_REMOVED lines=8> */
[----:B------:R-:W-:Y:S04]  /*10ff0*/  FADD.FTZ R3, R217, R3 ;  /* 0x00000003d9037221 */ /* 0x000fe80000010000 */
[----:B------:R-:W-:Y:S03]  /*11000*/  FADD.FTZ R3, R223, R3 ;  /* 0x00000003df037221 */ /* 0x000fe60000010000 */
[C---:B------:R-:W-:Y:S01]  /*11010*/  HMMA.16816.F32 R112, R20.reuse, R30, R112 ;  /* 0x0000001e1470723c */ /* 0x040fe20000001870 */
[----:B------:R-:W-:Y:S04]  /*11020*/  FADD.FTZ R3, R170, R3 ;  /* 0x00000003aa037221 */ /* 0x000fe80000010000 */
[----:B------:R-:W-:Y:S03]  /*11030*/  FADD.FTZ R3, R50, R3 ;  /* 0x0000000332037221 */ /* 0x000fe60000010000 */
[-C--:B------:R-:W-:Y:S01]  /*11040*/  HMMA.16816.F32 R116, R20, R32.reuse, R116 ;  /* 0x000000201474723c */ /* 0x080fe20000001874 */
[----:B------:R-:W-:Y:S04]  /*11050*/  FADD.FTZ R3, R51, R3 ;  /* 0x0000000333037221 */ /* 0x000fe80000010000 */
[----:B------:R-:W-:Y:S01]  /*11060*/  FADD.FTZ R3, R132, R3 ;  /* 0x0000000384037221 */ /* 0x000fe20000010000 */
[----:B------:R-:W-:Y:S02]  /*11070*/  MOV R132, R138 ;  /* 0x0000008a00847202 */ /* 0x000fe40000000f00 */
[C---:B------:R-:W-:Y:S08]  /*11080*/  HMMA.16816.F32 R120, R24.reuse, R32, R120 ;  /* 0x000000201878723c */ /* 0x040ff00000001878 */
[-C--:B------:R-:W-:Y:S08]  /*11090*/  HMMA.16816.F32 R124, R24, R34.reuse, R124 ;  /* 0x00000022187c723c */ /* 0x080ff0000000187c */
[C---:B------:R-:W-:Y:S08]  /*110a0*/  HMMA.16816.F32 R128, R20.reuse, R34, R128 ;  /* 0x000000221480723c */ /* 0x040ff00000001880 */
        /* <DEDUP_REMOVED lines=19> */
[----:B------:R-:W-:Y:S02]  /*111e0*/  FADD.FTZ R3, R160, R0 ;  /* 0x00000000a0037221 */ /* 0x000fe40000010000 */
[----:B------:R-:W-:Y:S03]  /*111f0*/  FADD.FTZ R2, R45, R2 ;  /* 0x000000022d027221 */ /* 0x000fe60000010000 */
[----:B------:R-:W-:Y:S02]  /*11200*/  FADD.FTZ R3, R162, R3 ;  /* 0x00000003a2037221 */ /* 0x000fe40000010000 */
[----:B------:R-:W-:Y:S02]  /*11210*/  FADD.FTZ R2, R47, R2 ;  /* 0x000000022f027221 */ /* 0x000fe40000010000 */
[----:B------:R-:W-:Y:S01]  /*11220*/  FADD.FTZ R3, R139, R3 ;  /* 0x000000038b037221 */ /* 0x000fe20000010000 */
[----:B------:R-:W-:Y:S01]  /*11230*/  MOV R139, R134 ;  /* 0x00000086008b7202 */ /* 0x000fe20000000f00 */
[----:B------:R-:W-:Y:S02]  /*11240*/  FADD.FTZ R2, R44, R2 ;  /* 0x000000022c027221 */ /* 0x000fe40000010000 */
[----:B------:R-:W-:Y:S01]  /*11250*/  FADD.FTZ R4, R165, R4 ;  /* 0x00000004a5047221 */ /* 0x000fe20000010000 */
[----:B------:R1:W-:Y:S03]  /*11260*/  STL [R1], R3 ;  /* 0x0000000301007387 */ /* 0x0003e60000100800 */
[----:B------:R-:W-:Y:S01]  /*11270*/  FADD.FTZ R0, R167, R4 ;  /* 0x00000004a7007221 */ /* 0x000fe20000010000 */
[----:B------:R1:W-:Y:S01]  /*11280*/  STL [R1+0x4], R2 ;  /* 0x0000040201007387 */ /* 0x0003e20000100800 */
[----:B------:R-:W-:Y:S02]  /*11290*/  FADD.FTZ R4, R166, R5 ;  /* 0x00000005a6047221 */ /* 0x000fe40000010000 */
[----:B------:R-:W-:Y:S01]  /*112a0*/  FADD.FTZ R247, R169, R0 ;  /* 0x00000000a9f77221 */ /* 0x000fe20000010000 */
[----:B------:R-:W-:Y:S01]  /*112b0*/  IADD3 R0, R196, -0x1, RZ ;  /* 0xffffffffc4007810 */ /* 0x000fe20007ffe0ff */
[----:B------:R-:W-:Y:S03]  /*112c0*/  FADD.FTZ R246, R168, R4 ;  /* 0x00000004a8f67221 */ /* 0x000fe60000010000 */
[----:B------:R-:W-:Y:S01]  /*112d0*/  MOV R196, R0 ;  /* 0x0000000000c47202 */ /* 0x000fe20000000f00 */
[----:B------:R-:W-:-:S05]  /*112e0*/  @P0 BRA `(.L_x_574) ;  /* 0xffffc46000000947 */ /* 0x000fca000383ffff */
.L_x_555:
[----:B------:R-:W-:Y:S02]  /*112f0*/  MOV R9, 0x1f ;  /* 0x0000001f00097802 */ /* 0x000fe40000000f00 */
[----:B------:R-:W-:Y:S01]  /*11300*/  MOV R8, 0xffffffff ;  /* 0xffffffff00087802 */ /* 0x000fe20000000f00 */
[----:B------:R-:W-:Y:S05]  /*11310*/  BRA.DIV ~URZ, `(.L_x_575) ;  /* 0x000060827f007947 */ /* 0x000fea000b800000 */
[----:B------:R2:W3:Y:S02]  /*11320*/  SHFL.BFLY PT, R0, R247, 0x2, 0x1f ;  /* 0x0c401f00f7007f89 */ /* 0x0004e400000e0000 */
.L_x_655:
[----:B---3--:R-:W-:Y:S01]  /*11330*/  FADD.FTZ R5, R0, R247 ;  /* 0x000000f700057221 */ /* 0x008fe20000010000 */
[----:B------:R-:W-:Y:S05]  /*11340*/  BRA.DIV ~URZ, `(.L_x_576) ;  /* 0x000060a27f007947 */ /* 0x000fea000b800000 */
[----:B-1----:R-:W3:Y:S04]  /*11350*/  LDL.LU R3, [R1] ;  /* 0x0000000001037983 */ /* 0x002ee80000300800 */
[----:B------:R-:W4:Y:S04]  /*11360*/  LDL.LU R9, [R1+0x4] ;  /* 0x0000040001097983 */ /* 0x000f280000300800 */
[----:B------:R-:W1:Y:S02]  /*11370*/  SHFL.BFLY PT, R2, R246, 0x2, 0x1f ;  /* 0x0c401f00f6027f89 */ /* 0x000e6400000e0000 */
[----:B-1----:R-:W-:-:S05]  /*11380*/  FADD.FTZ R2, R2, R246 ;  /* 0x000000f602027221 */ /* 0x002fca0000010000 */
[----:B------:R-:W1:Y:S02]  /*11390*/  SHFL.BFLY PT, R4, R2, 0x1, 0x1f ;  /* 0x0c201f0002047f89 */ /* 0x000e6400000e0000 */
[----:B-1----:R-:W-:Y:S02]  /*113a0*/  FADD.FTZ R4, R2, R4 ;  /* 0x0000000402047221 */ /* 0x002fe40000010000 */
[----:B---3--:R-:W1:Y:S04]  /*113b0*/  SHFL.BFLY PT, R0, R3, 0x2, 0x1f ;  /* 0x0c401f0003007f89 */ /* 0x008e6800000e0000 */
[----:B----4-:R-:W3:Y:S01]  /*113c0*/  SHFL.BFLY PT, R6, R9, 0x2, 0x1f ;  /* 0x0c401f0009067f89 */ /* 0x010ee200000e0000 */
[----:B-1----:R-:W-:-:S03]  /*113d0*/  FADD.FTZ R0, R0, R3 ;  /* 0x0000000300007221 */ /* 0x002fc60000010000 */
[----:B------:R-:W1:Y:S01]  /*113e0*/  SHFL.BFLY PT, R3, R5, 0x1, 0x1f ;  /* 0x0c201f0005037f89 */ /* 0x000e6200000e0000 */
[----:B---3--:R-:W-:-:S03]  /*113f0*/  FADD.FTZ R6, R6, R9 ;  /* 0x0000000906067221 */ /* 0x008fc60000010000 */
[----:B------:R-:W3:Y:S04]  /*11400*/  SHFL.BFLY PT, R7, R0, 0x1, 0x1f ;  /* 0x0c201f0000077f89 */ /* 0x000ee800000e0000 */
[----:B------:R4:W2:Y:S01]  /*11410*/  SHFL.BFLY PT, R8, R6, 0x1, 0x1f ;  /* 0x0c201f0006087f89 */ /* 0x0008a200000e0000 */
[----:B-1----:R-:W-:Y:S02]  /*11420*/  FADD.FTZ R5, R5, R3 ;  /* 0x0000000305057221 */ /* 0x002fe40000010000 */
[----:B---3--:R-:W-:-:S03]  /*11430*/  FADD.FTZ R7, R0, R7 ;  /* 0x0000000700077221 */ /* 0x008fc60000010000 */
.L_x_656:
[----:B------:R-:W-:Y:S01]  /*11440*/  FSETP.NE.FTZ.AND P3, PT, R5, RZ, PT ;  /* 0x000000ff0500720b */ /* 0x000fe20003f75000 */
[----:B------:R-:W-:Y:S01]  /*11450*/  CS2R R2, SRZ ;  /* 0x0000000000027805 */ /* 0x000fe2000001ff00 */
[----:B------:R-:W-:Y:S01]  /*11460*/  MOV R0, RZ ;  /* 0x000000ff00007202 */ /* 0x000fe20000000f00 */
[----:B--2-4-:R-:W-:Y:S01]  /*11470*/  FADD.FTZ R6, R8, R6 ;  /* 0x0000000608067221 */ /* 0x014fe20000010000 */
        /* <DEDUP_REMOVED lines=130> */
.L_x_488:
[----:B---3--:R3:W5:Y:S04]  /*11ca0*/  LDL R6, [R1+0x18] ;  /* 0x0000180001067983 */ /* 0x0087680000100800 */
[----:B------:R-:W4:Y:S01]  /*11cb0*/  S2R R2, SR_TID.X ;  /* 0x0000000000027919 */ /* 0x000f220000002100 */
[----:B------:R-:W-:Y:S01]  /*11cc0*/  BSSY B0, `(.L_x_577) ;  /* 0x0000011000007945 */ /* 0x000fe20003800000 */
[----:B----4-:R-:W-:-:S13]  /*11cd0*/  LOP3.LUT P0, RZ, R2, 0x7f, RZ, 0xc0, !PT ;  /* 0x0000007f02ff7812 */ /* 0x010fda000780c0ff */
[----:B------:R-:W-:Y:S05]  /*11ce0*/  @P0 BRA `(.L_x_578) ;  /* 0x000000e000000947 */ /* 0x000fea0003800000 */
[----:B---3--:R-:W3:Y:S01]  /*11cf0*/  S2R R4, SR_LANEID ;  /* 0x0000000000047919 */ /* 0x008ee20000000000 */
[----:B------:R-:W-:Y:S01]  /*11d00*/  VOTEU.ANY UR4, UPT, PT ;  /* 0x0000000000047886 */ /* 0x000fe200038e0100 */
[----:B--2---:R-:W-:Y:S01]  /*11d10*/  IMAD.MOV.U32 R5, RZ, RZ, c[0x0][0x564] ;  /* 0x00015900ff057624 */ /* 0x004fe200078e00ff */
[----:B------:R-:W3:Y:S08]  /*11d20*/  FLO.U32 R3, UR4 ;  /* 0x0000000400037d00 */ /* 0x000ef000080e0000 */
[----:B------:R-:W2:Y:S01]  /*11d30*/  POPC R2, UR4 ;  /* 0x0000000400027d09 */ /* 0x000ea20008000000 */
[----:B---3--:R-:W-:Y:S01]  /*11d40*/  ISETP.EQ.U32.AND P0, PT, R3, R4, PT ;  /* 0x000000040300720c */ /* 0x008fe20003f02070 */
[----:B------:R-:W-:-:S12]  /*11d50*/  IMAD.MOV.U32 R4, RZ, RZ, c[0x0][0x560] ;  /* 0x00015800ff047624 */ /* 0x000fd800078e00ff */
[----:B--2---:R2:W3:Y:S04]  /*11d60*/  @P0 ATOMG.E.ADD.STRONG.GPU PT, R2, [R4.64], R2 ;  /* 0x00000002040209a8 */ /* 0x0044e800081ee1c6 */
[----:B--2---:R-:W2:Y:S04]  /*11d70*/  S2R R4, SR_LTMASK ;  /* 0x0000000000047919 */ /* 0x004ea80000003900 */
[----:B---3--:R2:W3:Y:S02]  /*11d80*/  SHFL.IDX PT, R3, R2, R3, 0x1f ;  /* 0x00001f0302037589 */ /* 0x0084e400000e0000 */
[----:B--2---:R-:W-:-:S06]  /*11d90*/  LOP3.LUT R2, R4, UR4, RZ, 0xc0, !PT ;  /* 0x0000000404027c12 */ /* 0x004fcc000f8ec0ff */
[----:B------:R-:W3:Y:S02]  /*11da0*/  POPC R2, R2 ;  /* 0x0000000200027309 */ /* 0x000ee40000000000 */
[----:B---3-5:R-:W-:-:S05]  /*11db0*/  IADD3 R6, R3, c[0x0][0xc], R2 ;  /* 0x0000030003067a10 */ /* 0x028fca0007ffe002 */
[----:B------:R2:W-:Y:S02]  /*11dc0*/  STL [R1+0x18], R6 ;  /* 0x0000180601007387 */ /* 0x0005e40000100800 */
.L_x_578:
[----:B---3--:R-:W-:Y:S05]  /*11dd0*/  BSYNC B0 ;  /* 0x0000000000007941 */ /* 0x008fea0003800000 */
.L_x_577:
[----:B------:R-:W-:Y:S01]  /*11de0*/  PRMT R0, R0, 0x9910, RZ ;  /* 0x0000991000007816 */ /* 0x000fe200000000ff */
[----:B------:R-:W-:Y:S01]  /*11df0*/  BSSY B1, `(.L_x_579) ;  /* 0x00003dc000017945 */ /* 0x000fe20003800000 */
[----:B-----5:R-:W-:Y:S02]  /*11e00*/  IMAD.MOV.U32 R74, RZ, RZ, R6 ;  /* 0x000000ffff4a7224 */ /* 0x020fe400078e0006 */
[----:B------:R-:W-:-:S13]  /*11e10*/  ISETP.NE.AND P0, PT, R0, RZ, PT ;  /* 0x000000ff0000720c */ /* 0x000fda0003f05270 */
[----:B------:R-:W-:Y:S05]  /*11e20*/  @!P0 BRA `(.L_x_580) ;  /* 0x00002f8000008947 */ /* 0x000fea0003800000 */
[----:B------:R-:W3:Y:S04]  /*11e30*/  LDL R9, [R1+0x40] ;  /* 0x0000400001097983 */ /* 0x000ee80000100800 */
[----:B------:R-:W4:Y:S04]  /*11e40*/  LDL R7, [R1+0x44] ;  /* 0x0000440001077983 */ /* 0x000f280000100800 */
[----:B--2---:R-:W2:Y:S04]  /*11e50*/  LDL R6, [R1+0x4c] ;  /* 0x00004c0001067983 */ /* 0x004ea80000100800 */
[----:B------:R-:W2:Y:S04]  /*11e60*/  LDL R10, [R1+0x48] ;  /* 0x00004800010a7983 */ /* 0x000ea80000100800 */
[----:B------:R-:W2:Y:S01]  /*11e70*/  LDL R8, [R1+0x24] ;  /* 0x0000240001087983 */ /* 0x000ea20000100800 */
[----:B------:R-:W-:Y:S01]  /*11e80*/  WARPSYNC 0xffffffff ;  /* 0xffffffff00007948 */ /* 0x000fe20003800000 */
[----:B------:R-:W-:-:S02]  /*11e90*/  F2FP.PACK_AB R0, R133, R132 ;  /* 0x000000848500723e */ /* 0x000fc400000000ff */
[----:B------:R-:W-:Y:S01]  /*11ea0*/  BAR.SYNC.DEFER_BLOCKING 0x1, 0x80 ;  /* 0x0042000000007b1d */ /* 0x000fe20000010000 */
[----:B------:R-:W-:Y:S02]  /*11eb0*/  F2FP.PACK_AB R3, R129, R128 ;  /* 0x000000808103723e */ /* 0x000fe400000000ff */
[----:B------:R-:W-:Y:S02]  /*11ec0*/  F2FP.PACK_AB R2, R141, R140 ;  /* 0x0000008c8d02723e */ /* 0x000fe400000000ff */
[----:B------:R-:W-:Y:S02]  /*11ed0*/  F2FP.PACK_AB R4, R31, R30 ;  /* 0x0000001e1f04723e */ /* 0x000fe400000000ff */
[----:B------:R-:W-:Y:S02]  /*11ee0*/  F2FP.PACK_AB R5, R61, R60 ;  /* 0x0000003c3d05723e */ /* 0x000fe400000000ff */
[----:B------:R-:W-:Y:S02]  /*11ef0*/  ISETP.NE.U32.AND P0, PT, RZ, c[0x0][0x508], PT ;  /* 0x00014200ff007a0c */ /* 0x000fe40003f05070 */
[----:B------:R-:W-:-:S02]  /*11f00*/  ISETP.NE.U32.AND P2, PT, RZ, c[0x0][0x500], PT ;  /* 0x00014000ff007a0c */ /* 0x000fc40003f45070 */
[----:B------:R-:W-:Y:S02]  /*11f10*/  ISETP.NE.AND.EX P1, PT, RZ, c[0x0][0x50c], PT, P0 ;  /* 0x00014300ff007a0c */ /* 0x000fe40003f25300 */
[----:B------:R-:W-:Y:S01]  /*11f20*/  ISETP.NE.AND.EX P2, PT, RZ, c[0x0][0x504], PT, P2 ;  /* 0x00014100ff007a0c */ /* 0x000fe20003f45320 */
[----:B------:R-:W-:Y:S01]  /*11f30*/  IMAD.MOV.U32 R12, RZ, RZ, c[0x0][0x388] ;  /* 0x0000e200ff0c7624 */ /* 0x000fe200078e00ff */
[----:B---3--:R3:W-:Y:S04]  /*11f40*/  STS [R9+0x80], R0 ;  /* 0x0000800009007388 */ /* 0x0087e80000000800 */
[----:B------:R1:W-:Y:S04]  /*11f50*/  STS [R9+0x280], R3 ;  /* 0x0002800309007388 */ /* 0x0003e80000000800 */
[----:B----4-:R4:W-:Y:S01]  /*11f60*/  STS [R7], R2 ;  /* 0x0000000207007388 */ /* 0x0109e20000000800 */
[----:B---3--:R-:W-:-:S02]  /*11f70*/  F2FP.PACK_AB R0, R143, R142 ;  /* 0x0000008e8f00723e */ /* 0x008fc400000000ff */
[----:B-1----:R-:W-:-:S03]  /*11f80*/  F2FP.PACK_AB R3, R35, R34 ;  /* 0x000000222303723e */ /* 0x002fc600000000ff */
[----:B------:R1:W-:Y:S01]  /*11f90*/  STS [R7+0x200], R0 ;  /* 0x0002000007007388 */ /* 0x0003e20000000800 */
[----:B----4-:R-:W-:-:S03]  /*11fa0*/  F2FP.PACK_AB R2, R53, R52 ;  /* 0x000000343502723e */ /* 0x010fc600000000ff */
[----:B------:R3:W-:Y:S04]  /*11fb0*/  STS [R9+0x1080], R3 ;  /* 0x0010800309007388 */ /* 0x0007e80000000800 */
[----:B------:R4:W-:Y:S01]  /*11fc0*/  STS [R9+0x1280], R2 ;  /* 0x0012800209007388 */ /* 0x0009e20000000800 */
[----:B-1----:R-:W-:Y:S02]  /*11fd0*/  F2FP.PACK_AB R0, R37, R36 ;  /* 0x000000242500723e */ /* 0x002fe400000000ff */
[----:B---3--:R-:W-:-:S03]  /*11fe0*/  F2FP.PACK_AB R3, R145, R144 ;  /* 0x000000909103723e */ /* 0x008fc600000000ff */
[----:B------:R1:W-:Y:S01]  /*11ff0*/  STS [R7+0x1000], R0 ;  /* 0x0010000007007388 */ /* 0x0003e20000000800 */
[----:B----4-:R-:W-:-:S03]  /*12000*/  F2FP.PACK_AB R2, R147, R146 ;  /* 0x000000929302723e */ /* 0x010fc600000000ff */
[----:B------:R3:W-:Y:S04]  /*12010*/  STS [R7+0x1200], R4 ;  /* 0x0012000407007388 */ /* 0x0007e80000000800 */
[----:B--2---:R2:W-:Y:S04]  /*12020*/  STS [R6+0x80], R3 ;  /* 0x0000800306007388 */ /* 0x0045e80000000800 */
[----:B------:R4:W-:Y:S01]  /*12030*/  STS [R6+0x280], R2 ;  /* 0x0002800206007388 */ /* 0x0009e20000000800 */
[----:B-1----:R-:W-:Y:S02]  /*12040*/  F2FP.PACK_AB R0, R157, R156 ;  /* 0x0000009c9d00723e */ /* 0x002fe400000000ff */
[----:B---3--:R-:W-:-:S03]  /*12050*/  F2FP.PACK_AB R4, R39, R38 ;  /* 0x000000262704723e */ /* 0x008fc600000000ff */
[----:B------:R1:W-:Y:S01]  /*12060*/  STS [R10], R0 ;  /* 0x000000000a007388 */ /* 0x0003e20000000800 */
[----:B--2---:R-:W-:Y:S02]  /*12070*/  F2FP.PACK_AB R3, R97, R96 ;  /* 0x000000606103723e */ /* 0x004fe400000000ff */
        /* <DEDUP_REMOVED lines=37> */
[----:B------:R4:W-:Y:S01]  /*122d0*/  STS [R10+0x3000], R2 ;  /* 0x003000020a007388 */ /* 0x0009e20000000800 */
[----:B-1----:R-:W-:Y:S02]  /*122e0*/  F2FP.PACK_AB R3, R73, R72 ;  /* 0x000000484903723e */ /* 0x002fe400000000ff */
[----:B--2---:R-:W-:-:S03]  /*122f0*/  F2FP.PACK_AB R4, R71, R70 ;  /* 0x000000464704723e */ /* 0x004fc600000000ff */
[----:B------:R1:W-:Y:S01]  /*12300*/  STS [R10+0x3200], R3 ;  /* 0x003200030a007388 */ /* 0x0003e20000000800 */
[----:B---3--:R-:W-:Y:S02]  /*12310*/  F2FP.PACK_AB R0, R101, R100 ;  /* 0x000000646500723e */ /* 0x008fe400000000ff */
[----:B----4-:R-:W-:-:S03]  /*12320*/  F2FP.PACK_AB R2, R131, R130 ;  /* 0x000000828302723e */ /* 0x010fc600000000ff */
[----:B------:R2:W-:Y:S04]  /*12330*/  STS [R9+0x4080], R0 ;  /* 0x0040800009007388 */ /* 0x0005e80000000800 */
[----:B------:R3:W-:Y:S01]  /*12340*/  STS [R9+0x4280], R2 ;  /* 0x0042800209007388 */ /* 0x0007e20000000800 */
[----:B-1----:R-:W-:-:S05]  /*12350*/  F2FP.PACK_AB R3, R171, R170 ;  /* 0x000000aaab03723e */ /* 0x002fca00000000ff */
[----:B------:R1:W-:Y:S01]  /*12360*/  STS [R7+0x4000], R3 ;  /* 0x0040000307007388 */ /* 0x0003e20000000800 */
[----:B--2---:R-:W-:Y:S02]  /*12370*/  F2FP.PACK_AB R0, R119, R118 ;  /* 0x000000767700723e */ /* 0x004fe400000000ff */
[----:B---3--:R-:W-:-:S03]  /*12380*/  F2FP.PACK_AB R2, R69, R68 ;  /* 0x000000444502723e */ /* 0x008fc600000000ff */
[----:B------:R2:W-:Y:S04]  /*12390*/  STS [R7+0x4200], R0 ;  /* 0x0042000007007388 */ /* 0x0005e80000000800 */
[----:B------:R3:W-:Y:S04]  /*123a0*/  STS [R9+0x5080], R2 ;  /* 0x0050800209007388 */ /* 0x0007e80000000800 */
[----:B------:R4:W-:Y:S04]  /*123b0*/  STS [R9+0x5280], R4 ;  /* 0x0052800409007388 */ /* 0x0009e80000000800 */
[----:B------:R-:W-:Y:S01]  /*123c0*/  STS [R7+0x5000], R5 ;  /* 0x0050000507007388 */ /* 0x000fe20000000800 */
[----:B-1----:R-:W-:-:S05]  /*123d0*/  F2FP.PACK_AB R3, R63, R62 ;  /* 0x0000003e3f03723e */ /* 0x002fca00000000ff */
[----:B------:R1:W-:Y:S01]  /*123e0*/  STS [R7+0x5200], R3 ;  /* 0x0052000307007388 */ /* 0x0003e20000000800 */
[----:B--2---:R-:W-:Y:S02]  /*123f0*/  F2FP.PACK_AB R0, R83, R82 ;  /* 0x000000525300723e */ /* 0x004fe400000000ff */
[----:B---3--:R-:W-:Y:S02]  /*12400*/  F2FP.PACK_AB R2, R169, R168 ;  /* 0x000000a8a902723e */ /* 0x008fe400000000ff */
[----:B----4-:R-:W-:-:S03]  /*12410*/  F2FP.PACK_AB R4, R49, R48 ;  /* 0x000000303104723e */ /* 0x010fc600000000ff */
[----:B------:R2:W-:Y:S04]  /*12420*/  STS [R6+0x4080], R2 ;  /* 0x0040800206007388 */ /* 0x0005e80000000800 */
[----:B------:R3:W-:Y:S04]  /*12430*/  STS [R6+0x4280], R0 ;  /* 0x0042800006007388 */ /* 0x0007e80000000800 */
[----:B------:R-:W4:Y:S01]  /*12440*/  LDL.LU R9, [R1+0x1c] ;  /* 0x00001c0001097983 */ /* 0x000f220000300800 */
[----:B-1----:R-:W-:Y:S02]  /*12450*/  F2FP.PACK_AB R3, R51, R50 ;  /* 0x000000323303723e */ /* 0x002fe400000000ff */
[----:B--2---:R-:W-:-:S02]  /*12460*/  F2FP.PACK_AB R2, R85, R84 ;  /* 0x000000545502723e */ /* 0x004fc400000000ff */
[----:B---3--:R-:W-:-:S03]  /*12470*/  F2FP.PACK_AB R0, R81, R80 ;  /* 0x000000505100723e */ /* 0x008fc600000000ff */
[----:B------:R1:W-:Y:S04]  /*12480*/  STS [R10+0x4000], R2 ;  /* 0x004000020a007388 */ /* 0x0003e80000000800 */
[----:B------:R2:W-:Y:S04]  /*12490*/  STS [R10+0x4200], R0 ;  /* 0x004200000a007388 */ /* 0x0005e80000000800 */
[----:B------:R3:W-:Y:S04]  /*124a0*/  STS [R6+0x5080], R4 ;  /* 0x0050800406007388 */ /* 0x0007e80000000800 */
[----:B------:R3:W-:Y:S01]  /*124b0*/  STS [R6+0x5280], R3 ;  /* 0x0052800306007388 */ /* 0x0007e20000000800 */
[----:B-1----:R-:W-:Y:S01]  /*124c0*/  IMAD.MOV.U32 R2, RZ, RZ, RZ ;  /* 0x000000ffff027224 */ /* 0x002fe200078e00ff */
[----:B--2---:R-:W-:Y:S01]  /*124d0*/  F2FP.PACK_AB R0, R29, R28 ;  /* 0x0000001c1d00723e */ /* 0x004fe200000000ff */
[----:B---3--:R-:W-:Y:S01]  /*124e0*/  IMAD.MOV.U32 R4, RZ, RZ, 0x4 ;  /* 0x00000004ff047424 */ /* 0x008fe200078e00ff */
[----:B------:R-:W-:-:S03]  /*124f0*/  F2FP.PACK_AB R3, R27, R26 ;  /* 0x0000001a1b03723e */ /* 0x000fc600000000ff */
[CC--:B------:R-:W-:Y:S02]  /*12500*/  @P1 IMAD.WIDE R6, R8.reuse, R4.reuse, c[0x0][0x508] ;  /* 0x0001420008061625 */ /* 0x0c0fe400078e0204 */
[----:B------:R1:W-:Y:S02]  /*12510*/  STS [R10+0x5000], R3 ;  /* 0x005000030a007388 */ /* 0x0003e40000000800 */
[----:B------:R-:W-:Y:S02]  /*12520*/  IMAD.WIDE R4, R8, R4, c[0x0][0x500] ;  /* 0x0001400008047625 */ /* 0x000fe400078e0204 */
[----:B------:R2:W-:Y:S04]  /*12530*/  STS [R10+0x5200], R0 ;  /* 0x005200000a007388 */ /* 0x0005e80000000800 */
[----:B------:R-:W-:Y:S06]  /*12540*/  BAR.SYNC.DEFER_BLOCKING 0x1, 0x80 ;  /* 0x0042000000007b1d */ /* 0x000fec0000010000 */
[----:B------:R2:W5:Y:S04]  /*12550*/  @P1 LDG.E R12, [R6.64] ;  /* 0x00000006060c1981 */ /* 0x000568000c1e1900 */
[----:B------:R2:W5:Y:S01]  /*12560*/  @P2 LDG.E R2, [R4.64] ;  /* 0x0000000604022981 */ /* 0x000562000c1e1900 */
[----:B----4-:R-:W-:-:S04]  /*12570*/  ISETP.NE.AND P0, PT, R9, RZ, PT ;  /* 0x000000ff0900720c */ /* 0x010fc80003f05270 */
[----:B-1----:R-:W-:Y:S01]  /*12580*/  SEL R3, R9, c[0x0][0x3d4], P0 ;  /* 0x0000f50009037a07 */ /* 0x002fe20000000000 */
[----:B------:R-:W-:Y:S05]  /*12590*/  @P1 BRA `(.L_x_581) ;  /* 0x0000004000001947 */ /* 0x000fea0003800000 */
[----:B--2---:R-:W-:Y:S05]  /*125a0*/  @!P2 BRA `(.L_x_581) ;  /* 0x000000300000a947 */ /* 0x004fea0003800000 */
[----:B------:R1:W2:Y:S04]  /*125b0*/  LDG.E R0, [R4.64] ;  /* 0x0000000604007981 */ /* 0x0002a8000c1e1900 */
[----:B-1----:R-:W2:Y:S02]  /*125c0*/  LDG.E R4, [R4.64+0x4] ;  /* 0x0000040604047981 */ /* 0x002ea4000c1e1900 */
[----:B--2--5:R-:W-:Y:S02]  /*125d0*/  IADD3 R12, -R0, R4, RZ ;  /* 0x00000004000c7210 */ /* 0x024fe40007ffe1ff */
.L_x_581:
[----:B--2---:R-:W2:Y:S04]  /*125e0*/  LDL R4, [R1+0x38] ;  /* 0x0000380001047983 */ /* 0x004ea80000100800 */
[----:B------:R-:W2:Y:S04]  /*125f0*/  LDL R76, [R1+0x10] ;  /* 0x00001000014c7983 */ /* 0x000ea80000100800 */
[----:B------:R-:W3:Y:S04]  /*12600*/  LDL R77, [R1+0x3c] ;  /* 0x00003c00014d7983 */ /* 0x000ee80000100800 */
[----:B------:R-:W4:Y:S04]  /*12610*/  LDL R13, [R1+0x20] ;  /* 0x00002000010d7983 */ /* 0x000f280000100800 */
[----:B------:R-:W3:Y:S01]  /*12620*/  LDL R75, [R1+0x60] ;  /* 0x00006000014b7983 */ /* 0x000ee20000100800 */
[----:B------:R-:W-:Y:S01]  /*12630*/  IMAD.MOV.U32 R0, RZ, RZ, 0x368 ;  /* 0x00000368ff007424 */ /* 0x000fe200078e00ff */
[----:B------:R-:W-:-:S04]  /*12640*/  ISETP.GT.AND P2, PT, R3, 0x1, PT ;  /* 0x000000010300780c */ /* 0x000fc80003f44270 */
[----:B------:R-:W-:-:S04]  /*12650*/  SEL R0, R0, 0x328, P2 ;  /* 0x0000032800007807 */ /* 0x000fc80001000000 */
[----:B------:R1:W2:Y:S08]  /*12660*/  LDC.64 R6, c[0x0][R0+0x170] ;  /* 0x00005c0000067b82 */ /* 0x0002b00000000a00 */
[----:B------:R1:W3:Y:S08]  /*12670*/  LDC.64 R14, c[0x0][R0+0x168] ;  /* 0x00005a00000e7b82 */ /* 0x0002f00000000a00 */
[----:B------:R1:W2:Y:S08]  /*12680*/  LDC.64 R18, c[0x0][R0+0x178] ;  /* 0x00005e0000127b82 */ /* 0x0002b00000000a00 */
[----:B------:R1:W2:Y:S01]  /*12690*/  LDC.64 R20, c[0x0][R0+0x160] ;  /* 0x0000580000147b82 */ /* 0x0002a20000000a00 */
[----:B------:R-:W-:-:S04]  /*126a0*/  ISETP.NE.U32.AND P0, PT, RZ, c[0x0][0x500], PT ;  /* 0x00014000ff007a0c */ /* 0x000fc80003f05070 */
[----:B------:R-:W-:Y:S02]  /*126b0*/  ISETP.NE.AND.EX P0, PT, RZ, c[0x0][0x504], PT, P0 ;  /* 0x00014100ff007a0c */ /* 0x000fe40003f05300 */
[----:B------:R-:W-:Y:S01]  /*126c0*/  SHF.R.S32.HI R3, RZ, 0x1f, R8 ;  /* 0x0000001fff037819 */ /* 0x000fe20000011408 */
[----:B-1----:R-:W-:-:S05]  /*126d0*/  IMAD.MOV.U32 R0, RZ, RZ, c[0x0][0x4e8] ;  /* 0x00013a00ff007624 */ /* 0x002fca00078e00ff */
[----:B------:R-:W-:Y:S02]  /*126e0*/  ISETP.NE.AND P5, PT, R0, 0x1, PT ;  /* 0x000000010000780c */ /* 0x000fe40003fa5270 */
[----:B------:R-:W-:Y:S01]  /*126f0*/  SEL R0, R8, RZ, !P0 ;  /* 0x000000ff08007207 */ /* 0x000fe20004000000 */
[----:B------:R-:W1:Y:S01]  /*12700*/  S2R R78, SR_TID.X ;  /* 0x00000000004e7919 */ /* 0x000e620000002100 */
[----:B-----5:R-:W-:Y:S02]  /*12710*/  SHF.R.S32.HI R17, RZ, 0x1f, R2 ;  /* 0x0000001fff117819 */ /* 0x020fe40000011402 */
[----:B-1----:R-:W-:-:S04]  /*12720*/  SHF.R.S32.HI R16, RZ, 0x1f, R78 ;  /* 0x0000001fff107819 */ /* 0x002fc8000001144e */
[----:B------:R-:W-:-:S04]  /*12730*/  LEA.HI R16, R16, R78, RZ, 0x5 ;  /* 0x0000004e10107211 */ /* 0x000fc800078f28ff */
[----:B------:R-:W-:-:S05]  /*12740*/  LOP3.LUT R16, R16, 0xffffffe0, RZ, 0xc0, !PT ;  /* 0xffffffe010107812 */ /* 0x000fca00078ec0ff */
[----:B------:R-:W-:Y:S01]  /*12750*/  IMAD.IADD R16, R78, 0x1, -R16 ;  /* 0x000000014e107824 */ /* 0x000fe200078e0a10 */
[----:B------:R-:W-:-:S04]  /*12760*/  LOP3.LUT R194, R194, 0xfffffffd, RZ, 0xc0, !PT ;  /* 0xfffffffdc2c27812 */ /* 0x000fc800078ec0ff */
[----:B------:R-:W-:Y:S01]  /*12770*/  LOP3.LUT R194, R194, 0xfffffffe, RZ, 0xc0, !PT ;  /* 0xfffffffec2c27812 */ /* 0x000fe200078ec0ff */
[----:B--2---:R-:W-:Y:S01]  /*12780*/  IMAD.IADD R8, R4, 0x1, R76 ;  /* 0x0000000104087824 */ /* 0x004fe200078e024c */
[----:B------:R-:W-:Y:S01]  /*12790*/  SEL R4, R3, RZ, !P0 ;  /* 0x000000ff03047207 */ /* 0x000fe20004000000 */
[----:B------:R-:W-:Y:S02]  /*127a0*/  IMAD R3, R7, R0, RZ ;  /* 0x0000000007037224 */ /* 0x000fe400078e02ff */
[----:B------:R-:W-:-:S04]  /*127b0*/  @P5 IMAD.HI.U32 R9, R8, c[0x0][0x4ec], RZ ;  /* 0x00013b0008095a27 */ /* 0x000fc800078e00ff */
[C---:B------:R-:W-:Y:S02]  /*127c0*/  IMAD R11, R6.reuse, R4, R3 ;  /* 0x00000004060b7224 */ /* 0x040fe400078e0203 */
[----:B------:R-:W-:-:S04]  /*127d0*/  IMAD.WIDE.U32 R4, R6, R0, RZ ;  /* 0x0000000006047225 */ /* 0x000fc800078e00ff */
[----:B---3--:R-:W-:-:S04]  /*127e0*/  IMAD.WIDE.U32 R6, R14, R77, RZ ;  /* 0x0000004d0e067225 */ /* 0x008fc800078e00ff */
[----:B------:R-:W-:Y:S01]  /*127f0*/  IMAD.MOV.U32 R3, RZ, RZ, R8 ;  /* 0x000000ffff037224 */ /* 0x000fe200078e0008 */
[----:B------:R-:W-:Y:S01]  /*12800*/  @P5 SHF.R.U32.HI R3, RZ, c[0x0][0x4f0], R9 ;  /* 0x00013c00ff035a19 */ /* 0x000fe20000011609 */
[----:B------:R-:W-:Y:S01]  /*12810*/  IMAD R10, R15, R77, RZ ;  /* 0x0000004d0f0a7224 */ /* 0x000fe200078e02ff */
[----:B----4-:R-:W-:Y:S01]  /*12820*/  SEL R9, R13, RZ, P2 ;  /* 0x000000ff0d097207 */ /* 0x010fe20001000000 */
        /* <DEDUP_REMOVED lines=31> */
[----:B------:R-:W4:Y:S04]  /*12a20*/  SHFL.IDX PT, R10, R5, 0x2, 0x1c1f ;  /* 0x005c1f00050a7f89 */ /* 0x000f2800000e0000 */
[----:B------:R1:W1:Y:S01]  /*12a30*/  SHFL.IDX PT, R6, R5, 0x3, 0x1c1f ;  /* 0x007c1f0005067f89 */ /* 0x00026200000e0000 */
[----:B---3--:R-:W-:-:S05]  /*12a40*/  IMAD.IADD R3, R75, 0x1, R76 ;  /* 0x000000014b037824 */ /* 0x008fca00078e024c */
        /* <DEDUP_REMOVED lines=10> */
[----:B----4-:R1:W-:Y:S01]  /*12af0*/  @!P1 ST.E [R10.64], R25 ;  /* 0x000000190a009985 */ /* 0x0103e2000c101906 */
        /* <DEDUP_REMOVED lines=12> */
[--C-:B---3--:R-:W-:Y:S02]  /*12bc0*/  SHF.R.S32.HI R78, RZ, 0x1f, R79.reuse ;  /* 0x0000001fff4e7819 */ /* 0x108fe4000001144f */
[----:B------:R-:W-:Y:S02]  /*12bd0*/  SHF.R.S32.HI R75, RZ, 0x1f, R79 ;  /* 0x0000001fff4b7819 */ /* 0x000fe4000001144f */
[-C--:B------:R-:W-:Y:S02]  /*12be0*/  LEA.HI R78, R78, R79.reuse, RZ, 0x2 ;  /* 0x0000004f4e4e7211 */ /* 0x080fe400078f10ff */
[----:B------:R-:W-:Y:S02]  /*12bf0*/  LEA.HI R75, R75, R79, RZ, 0x2 ;  /* 0x0000004f4b4b7211 */ /* 0x000fe400078f10ff */
[----:B------:R-:W-:Y:S02]  /*12c00*/  LOP3.LUT R78, R78, 0xfffffffc, RZ, 0xc0, !PT ;  /* 0xfffffffc4e4e7812 */ /* 0x000fe400078ec0ff */
[----:B------:R-:W-:-:S02]  /*12c10*/  SHF.R.S32.HI R75, RZ, 0x2, R75 ;  /* 0x00000002ff4b7819 */ /* 0x000fc4000001144b */
[----:B------:R-:W-:Y:S01]  /*12c20*/  IADD3 R78, -R78, R79, RZ ;  /* 0x0000004f4e4e7210 */ /* 0x000fe20007ffe1ff */
[----:B------:R-:W-:-:S03]  /*12c30*/  IMAD.IADD R3, R7, 0x1, R2 ;  /* 0x0000000107037824 */ /* 0x000fc600078e0202 */
[----:B------:R-:W-:Y:S01]  /*12c40*/  LEA R5, R78, R75, 0x5 ;  /* 0x0000004b4e057211 */ /* 0x000fe200078e28ff */
[----:B------:R-:W-:-:S03]  /*12c50*/  IMAD.MOV.U32 R2, RZ, RZ, R6 ;  /* 0x000000ffff027224 */ /* 0x000fc600078e0006 */
[----:B------:R-:W-:Y:S01]  /*12c60*/  IADD3 R5, R76, R5, RZ ;  /* 0x000000054c057210 */ /* 0x000fe20007ffe0ff */
[----:B------:R-:W-:Y:S01]  /*12c70*/  IMAD.WIDE.U32 R6, R77, c[0x0][0x3e8], R2 ;  /* 0x0000fa004d067a25 */ /* 0x000fe200078e0002 */
[----:B------:R-:W-:-:S03]  /*12c80*/  SHF.R.S32.HI R3, RZ, 0x1f, R0 ;  /* 0x0000001fff037819 */ /* 0x000fc60000011400 */
[----:B------:R-:W-:Y:S01]  /*12c90*/  @P5 IMAD.HI.U32 R9, R5, c[0x0][0x4ec], RZ ;  /* 0x00013b0005095a27 */ /* 0x000fe200078e00ff */
[----:B------:R-:W-:-:S03]  /*12ca0*/  MOV R2, R5 ;  /* 0x0000000500027202 */ /* 0x000fc60000000f00 */
[----:B------:R-:W-:Y:S01]  /*12cb0*/  IMAD R7, R77, c[0x0][0x3ec], R7 ;  /* 0x0000fb004d077a24 */ /* 0x000fe200078e0207 */
[----:B------:R-:W-:Y:S01]  /*12cc0*/  @P5 SHF.R.U32.HI R2, RZ, c[0x0][0x4f0], R9 ;  /* 0x00013c00ff025a19 */ /* 0x000fe20000011609 */
[----:B------:R-:W-:Y:S02]  /*12cd0*/  IMAD R8, R3, c[0x0][0x3f0], RZ ;  /* 0x0000fc0003087a24 */ /* 0x000fe400078e02ff */
[----:B------:R-:W-:-:S04]  /*12ce0*/  IMAD.WIDE.U32 R6, R0, c[0x0][0x3f0], R6 ;  /* 0x0000fc0000067a25 */ /* 0x000fc800078e0006 */
[----:B------:R-:W-:Y:S01]  /*12cf0*/  IMAD R9, R0, c[0x0][0x3f4], R8 ;  /* 0x0000fd0000097a24 */ /* 0x000fe200078e0208 */
[----:B------:R-:W-:Y:S02]  /*12d00*/  SHF.R.S32.HI R8, RZ, 0x1f, R2 ;  /* 0x0000001fff087819 */ /* 0x000fe40000011402 */
[----:B------:R-:W-:Y:S02]  /*12d10*/  IADD3 R0, -R2, RZ, RZ ;  /* 0x000000ff02007210 */ /* 0x000fe40007ffe1ff */
[----:B------:R-:W-:-:S03]  /*12d20*/  IADD3 R7, R7, R9, RZ ;  /* 0x0000000907077210 */ /* 0x000fc60007ffe0ff */
[----:B------:R-:W-:-:S05]  /*12d30*/  IMAD R0, R0, c[0x0][0x4e8], R5 ;  /* 0x00013a0000007a24 */ /* 0x000fca00078e0205 */
[----:B------:R-:W-:-:S05]  /*12d40*/  SHF.R.S32.HI R5, RZ, 0x1f, R0 ;  /* 0x0000001fff057819 */ /* 0x000fca0000011400 */
[----:B------:R-:W-:Y:S01]  /*12d50*/  IMAD R5, R5, c[0x0][0x3d8], RZ ;  /* 0x0000f60005057a24 */ /* 0x000fe200078e02ff */
[----:B------:R-:W-:Y:S01]  /*12d60*/  IADD3 R11, R75, R76, RZ ;  /* 0x0000004c4b0b7210 */ /* 0x000fe20007ffe0ff */
[----:B--2---:R-:W-:-:S05]  /*12d70*/  IMAD.SHL.U32 R3, R18, 0x2, RZ ;  /* 0x0000000212037824 */ /* 0x004fca00078e00ff */
        /* <DEDUP_REMOVED lines=14> */
[----:B------:R-:W-:-:S04]  /*12e60*/  IMAD.WIDE.U32 R2, R2, c[0x0][0x3e0], R6 ;  /* 0x0000f80002027a25 */ /* 0x000fc800078e0006 */
[----:B------:R-:W-:-:S04]  /*12e70*/  IMAD.IADD R3, R3, 0x1, R8 ;  /* 0x0000000103037824 */ /* 0x000fc800078e0208 */
[----:B------:R-:W-:-:S04]  /*12e80*/  IMAD.WIDE.U32 R2, R0, c[0x0][0x3d8], R2 ;  /* 0x0000f60000027a25 */ /* 0x000fc800078e0002 */
[----:B------:R-:W-:Y:S01]  /*12e90*/  IMAD R0, R0, c[0x0][0x3dc], R5 ;  /* 0x0000f70000007a24 */ /* 0x000fe200078e0205 */
[----:B------:R-:W-:-:S04]  /*12ea0*/  LEA R13, P0, R2, c[0x0][0x380], 0x1 ;  /* 0x0000e000020d7a11 */ /* 0x000fc800078008ff */
[----:B------:R-:W-:-:S04]  /*12eb0*/  IADD3 R0, R3, R0, RZ ;  /* 0x0000000003007210 */ /* 0x000fc80007ffe0ff */
[----:B------:R-:W-:Y:S01]  /*12ec0*/  LEA.HI.X R12, R2, c[0x0][0x384], R0, 0x1, P0 ;  /* 0x0000e100020c7a11 */ /* 0x000fe200000f0c00 */
[----:B------:R-:W-:Y:S05]  /*12ed0*/  BRA.DIV ~URZ, `(.L_x_583) ;  /* 0x000047727f007947 */ /* 0x000fea000b800000 */
[----:B-1234-:R1:W2:Y:S02]  /*12ee0*/  SHFL.IDX PT, R10, R12, RZ, 0x1c1f ;  /* 0x001c1fff0c0a7589 */ /* 0x01e2a400000e0000 */
.L_x_657:
[----:B------:R-:W-:Y:S05]  /*12ef0*/  BRA.DIV ~URZ, `(.L_x_584) ;  /* 0x000047c27f007947 */ /* 0x000fea000b800000 */
[----:B------:R3:W4:Y:S02]  /*12f00*/  SHFL.IDX PT, R0, R13, RZ, 0x1c1f ;  /* 0x001c1fff0d007589 */ /* 0x00072400000e0000 */
.L_x_658:
[----:B------:R-:W-:Y:S01]  /*12f10*/  ISETP.GE.AND P0, PT, R11, R4, PT ;  /* 0x000000040b00720c */ /* 0x000fe20003f06270 */
[----:B------:R-:W-:-:S12]  /*12f20*/  BSSY B0, `(.L_x_585) ;  /* 0x0000013000007945 */ /* 0x000fd80003800000 */
[----:B------:R-:W-:Y:S05]  /*12f30*/  @P0 BRA `(.L_x_586) ;  /* 0x0000011000000947 */ /* 0x000fea0003800000 */
[----:B------:R-:W5:Y:S04]  /*12f40*/  LDL.64 R66, [R1+0x28] ;  /* 0x0000280001427983 */ /* 0x000f680000100a00 */
[----:B---3--:R-:W3:Y:S04]  /*12f50*/  LDL R15, [R1+0x30] ;  /* 0x00003000010f7983 */ /* 0x008ee80000100800 */
[----:B----4-:R-:W4:Y:S04]  /*12f60*/  LDL R5, [R1+0x34] ;  /* 0x0000340001057983 */ /* 0x010f280000100800 */
[----:B--2---:R-:W2:Y:S04]  /*12f70*/  LDL R64, [R1+0x54] ;  /* 0x0000540001407983 */ /* 0x004ea80000100800 */
[----:B------:R-:W2:Y:S01]  /*12f80*/  LDL R14, [R1+0x50] ;  /* 0x00005000010e7983 */ /* 0x000ea20000100800 */
[----:B-----5:R-:W-:-:S02]  /*12f90*/  ISETP.GE.AND P2, PT, R66, c[0x0][0x3c8], PT ;  /* 0x0000f20042007a0c */ /* 0x020fc40003f46270 */
[----:B---3--:R-:W-:Y:S02]  /*12fa0*/  ISETP.GE.AND P1, PT, R15, c[0x0][0x3c8], PT ;  /* 0x0000f2000f007a0c */ /* 0x008fe40003f26270 */
[----:B----4-:R-:W-:-:S09]  /*12fb0*/  ISETP.GE.AND P0, PT, R5, c[0x0][0x3c8], PT ;  /* 0x0000f20005007a0c */ /* 0x010fd20003f06270 */
[CC--:B------:R-:W-:Y:S02]  /*12fc0*/  @!P2 LEA R8, P5, R66.reuse, R0.reuse, 0x1 ;  /* 0x000000004208a211 */ /* 0x0c0fe400078a08ff */
[----:B------:R-:W-:Y:S02]  /*12fd0*/  @!P1 LEA R6, P4, R15, R0, 0x1 ;  /* 0x000000000f069211 */ /* 0x000fe400078808ff */
[----:B------:R-:W-:Y:S02]  /*12fe0*/  @!P2 LEA.HI.X R9, R66, R10, R67, 0x1, P5 ;  /* 0x0000000a4209a211 */ /* 0x000fe400028f0c43 */
[----:B------:R-:W-:Y:S02]  /*12ff0*/  @!P0 LEA R2, P3, R5, R0, 0x1 ;  /* 0x0000000005028211 */ /* 0x000fe400078608ff */
[-C--:B--2---:R-:W-:Y:S02]  /*13000*/  @!P1 LEA.HI.X R7, R15, R10.reuse, R64, 0x1, P4 ;  /* 0x0000000a0f079211 */ /* 0x084fe400020f0c40 */
[----:B------:R-:W-:Y:S01]  /*13010*/  @!P0 LEA.HI.X R3, R5, R10, R14, 0x1, P3 ;  /* 0x0000000a05038211 */ /* 0x000fe200018f0c0e */
[----:B------:R2:W-:Y:S04]  /*13020*/  @!P2 ST.E.128 [R8.64], R24 ;  /* 0x000000180800a985 */ /* 0x0005e8000c101d06 */
[----:B------:R2:W-:Y:S04]  /*13030*/  @!P1 ST.E.128 [R6.64], R20 ;  /* 0x0000001406009985 */ /* 0x0005e8000c101d06 */
[----:B------:R2:W-:Y:S02]  /*13040*/  @!P0 ST.E.128 [R2.64], R16 ;  /* 0x0000001002008985 */ /* 0x0005e4000c101d06 */
.L_x_586:
[----:B------:R-:W-:Y:S05]  /*13050*/  BSYNC B0 ;  /* 0x0000000000007941 */ /* 0x000fea0003800000 */
.L_x_585:
[----:B------:R-:W-:Y:S05]  /*13060*/  BRA.DIV ~URZ, `(.L_x_587) ;  /* 0x000046b27f007947 */ /* 0x000fea000b800000 */
[----:B--2---:R2:W1:Y:S04]  /*13070*/  SHFL.IDX PT, R10, R12, 0x1, 0x1c1f ;  /* 0x003c1f000c0a7f89 */ /* 0x00446800000e0000 */
[----:B----4-:R2:W4:Y:S02]  /*13080*/  SHFL.IDX PT, R0, R13, 0x1, 0x1c1f ;  /* 0x003c1f000d007f89 */ /* 0x01052400000e0000 */
.L_x_659:
        /* <DEDUP_REMOVED lines=8> */
[----:B------:R-:W4:Y:S01]  /*13110*/  LDL R14, [R1+0x50] ;  /* 0x00005000010e7983 */ /* 0x000f220000100800 */
[----:B-----5:R-:W-:-:S02]  /*13120*/  ISETP.GE.AND P2, PT, R18, c[0x0][0x3c8], PT ;  /* 0x0000f20012007a0c */ /* 0x020fc40003f46270 */
[----:B--2---:R-:W-:Y:S02]  /*13130*/  ISETP.GE.AND P1, PT, R15, c[0x0][0x3c8], PT ;  /* 0x0000f2000f007a0c */ /* 0x004fe40003f26270 */
[----:B---3--:R-:W-:-:S09]  /*13140*/  ISETP.GE.AND P0, PT, R5, c[0x0][0x3c8], PT ;  /* 0x0000f20005007a0c */ /* 0x008fd20003f06270 */
[CC--:B------:R-:W-:Y:S02]  /*13150*/  @!P2 LEA R8, P5, R18.reuse, R0.reuse, 0x1 ;  /* 0x000000001208a211 */ /* 0x0c0fe400078a08ff */
[----:B------:R-:W-:Y:S02]  /*13160*/  @!P1 LEA R6, P4, R15, R0, 0x1 ;  /* 0x000000000f069211 */ /* 0x000fe400078808ff */
[----:B-1----:R-:W-:Y:S02]  /*13170*/  @!P2 LEA.HI.X R9, R18, R10, R19, 0x1, P5 ;  /* 0x0000000a1209a211 */ /* 0x002fe400028f0c13 */
[----:B------:R-:W-:Y:S02]  /*13180*/  @!P0 LEA R2, P3, R5, R0, 0x1 ;  /* 0x0000000005028211 */ /* 0x000fe400078608ff */
[-C--:B----4-:R-:W-:Y:S02]  /*13190*/  @!P1 LEA.HI.X R7, R15, R10.reuse, R16, 0x1, P4 ;  /* 0x0000000a0f079211 */ /* 0x090fe400020f0c10 */
[----:B------:R-:W-:Y:S01]  /*131a0*/  @!P0 LEA.HI.X R3, R5, R10, R14, 0x1, P3 ;  /* 0x0000000a05038211 */ /* 0x000fe200018f0c0e */
[----:B------:R1:W-:Y:S04]  /*131b0*/  @!P2 ST.E.128 [R8.64], R36 ;  /* 0x000000240800a985 */ /* 0x0003e8000c101d06 */
[----:B------:R1:W-:Y:S04]  /*131c0*/  @!P1 ST.E.128 [R6.64], R32 ;  /* 0x0000002006009985 */ /* 0x0003e8000c101d06 */
[----:B------:R1:W-:Y:S02]  /*131d0*/  @!P0 ST.E.128 [R2.64], R28 ;  /* 0x0000001c02008985 */ /* 0x0003e4000c101d06 */
.L_x_589:
[----:B------:R-:W-:Y:S05]  /*131e0*/  BSYNC B0 ;  /* 0x0000000000007941 */ /* 0x000fea0003800000 */
.L_x_588:
[----:B------:R-:W-:Y:S05]  /*131f0*/  BRA.DIV ~URZ, `(.L_x_590) ;  /* 0x000045e27f007947 */ /* 0x000fea000b800000 */
[----:B-1----:R1:W2:Y:S02]  /*13200*/  SHFL.IDX PT, R10, R12, 0x2, 0x1c1f ;  /* 0x005c1f000c0a7f89 */ /* 0x0022a400000e0000 */
.L_x_660:
[----:B------:R-:W-:Y:S05]  /*13210*/  BRA.DIV ~URZ, `(.L_x_591) ;  /* 0x000046327f007947 */ /* 0x000fea000b800000 */
[----:B----4-:R4:W1:Y:S02]  /*13220*/  SHFL.IDX PT, R0, R13, 0x2, 0x1c1f ;  /* 0x005c1f000d007f89 */ /* 0x01086400000e0000 */
.L_x_661:
        /* <DEDUP_REMOVED lines=12> */
[CC--:B-1----:R-:W-:Y:S02]  /*132f0*/  @!P2 LEA R8, P5, R18.reuse, R0.reuse, 0x1 ;  /* 0x000000001208a211 */ /* 0x0c2fe400078a08ff */
        /* <DEDUP_REMOVED lines=8> */
.L_x_593:
[----:B------:R-:W-:Y:S05]  /*13380*/  BSYNC B0 ;  /* 0x0000000000007941 */ /* 0x000fea0003800000 */
.L_x_592:
[----:B------:R-:W-:Y:S05]  /*13390*/  BRA.DIV ~URZ, `(.L_x_594) ;  /* 0x000045127f007947 */ /* 0x000fea000b800000 */
[----:B-1----:R1:W3:Y:S04]  /*133a0*/  SHFL.IDX PT, R6, R12, 0x3, 0x1c1f ;  /* 0x007c1f000c067f89 */ /* 0x0022e800000e0000 */
[----:B------:R1:W4:Y:S02]  /*133b0*/  SHFL.IDX PT, R0, R13, 0x3, 0x1c1f ;  /* 0x007c1f000d007f89 */ /* 0x00032400000e0000 */
.L_x_662:
[----:B------:R-:W-:-:S04]  /*133c0*/  IADD3 R2, R11, 0x60, RZ ;  /* 0x000000600b027810 */ /* 0x000fc80007ffe0ff */
[----:B------:R-:W-:-:S13]  /*133d0*/  ISETP.GE.AND P0, PT, R2, R4, PT ;  /* 0x000000040200720c */ /* 0x000fda0003f06270 */
[----:B------:R-:W-:Y:S05]  /*133e0*/  @P0 BRA `(.L_x_595) ;  /* 0x000027c000000947 */ /* 0x000fea0003800000 */
[----:B-1234-:R-:W2:Y:S04]  /*133f0*/  LDL.64 R12, [R1+0x28] ;  /* 0x00002800010c7983 */ /* 0x01eea80000100a00 */
[----:B------:R-:W3:Y:S04]  /*13400*/  LDL R8, [R1+0x30] ;  /* 0x0000300001087983 */ /* 0x000ee80000100800 */
[----:B------:R-:W4:Y:S04]  /*13410*/  LDL R9, [R1+0x54] ;  /* 0x0000540001097983 */ /* 0x000f280000100800 */
[----:B------:R-:W5:Y:S01]  /*13420*/  LDL R7, [R1+0x34] ;  /* 0x0000340001077983 */ /* 0x000f620000100800 */
[----:B--2---:R-:W-:-:S02]  /*13430*/  ISETP.GE.AND P1, PT, R12, c[0x0][0x3c8], PT ;  /* 0x0000f2000c007a0c */ /* 0x004fc40003f26270 */
[----:B---3--:R-:W-:-:S11]  /*13440*/  ISETP.GE.AND P0, PT, R8, c[0x0][0x3c8], PT ;  /* 0x0000f20008007a0c */ /* 0x008fd60003f06270 */
[-C--:B------:R-:W-:Y:S02]  /*13450*/  @!P1 LEA R4, P3, R12, R0.reuse, 0x1 ;  /* 0x000000000c049211 */ /* 0x080fe400078608ff */
[----:B------:R-:W-:Y:S02]  /*13460*/  @!P0 LEA R2, P2, R8, R0, 0x1 ;  /* 0x0000000008028211 */ /* 0x000fe400078408ff */
[-C--:B------:R-:W-:Y:S02]  /*13470*/  @!P1 LEA.HI.X R5, R12, R6.reuse, R13, 0x1, P3 ;  /* 0x000000060c059211 */ /* 0x080fe400018f0c0d */
[----:B----4-:R-:W-:-:S03]  /*13480*/  @!P0 LEA.HI.X R3, R8, R6, R9, 0x1, P2 ;  /* 0x0000000608038211 */ /* 0x010fc600010f0c09 */
[----:B------:R1:W-:Y:S04]  /*13490*/  @!P1 ST.E.128 [R4.64], R60 ;  /* 0x0000003c04009985 */ /* 0x0003e8000c101d06 */
[----:B------:R1:W-:Y:S01]  /*134a0*/  @!P0 ST.E.128 [R2.64], R56 ;  /* 0x0000003802008985 */ /* 0x0003e2000c101d06 */
[----:B-----5:R-:W-:-:S13]  /*134b0*/  ISETP.GE.AND P0, PT, R7, c[0x0][0x3c8], PT ;  /* 0x0000f20007007a0c */ /* 0x020fda0003f06270 */
[----:B------:R-:W-:Y:S05]  /*134c0*/  @P0 BRA `(.L_x_595) ;  /* 0x000026e000000947 */ /* 0x000fea0003800000 */
[----:B------:R-:W2:Y:S01]  /*134d0*/  LDL R8, [R1+0x50] ;  /* 0x0000500001087983 */ /* 0x000ea20000100800 */
[----:B-1----:R-:W-:-:S04]  /*134e0*/  LEA R2, P0, R7, R0, 0x1 ;  /* 0x0000000007027211 */ /* 0x002fc800078008ff */
[----:B--2---:R-:W-:-:S05]  /*134f0*/  LEA.HI.X R3, R7, R6, R8, 0x1, P0 ;  /* 0x0000000607037211 */ /* 0x004fca00000f0c08 */
[----:B------:R1:W-:Y:S01]  /*13500*/  ST.E.128 [R2.64], R52 ;  /* 0x0000003402007985 */ /* 0x0003e2000c101d06 */
[----:B------:R-:W-:Y:S05]  /*13510*/  BRA `(.L_x_595) ;  /* 0x0000269000007947 */ /* 0x000fea0003800000 */
.L_x_582:
[----:B-1----:R-:W2:Y:S04]  /*13520*/  LDL.LU R7, [R1+0x3c] ;  /* 0x00003c0001077983 */ /* 0x002ea80000300800 */
[----:B------:R-:W3:Y:S01]  /*13530*/  LDL.LU R6, [R1+0x20] ;  /* 0x0000200001067983 */ /* 0x000ee20000300800 */
[----:B------:R-:W-:Y:S02]  /*13540*/  IMAD R3, R17, c[0x0][0x408], RZ ;  /* 0x0001020011037a24 */ /* 0x000fe400078e02ff */
[----:B------:R-:W-:-:S04]  /*13550*/  IMAD.WIDE.U32 R4, R2, c[0x0][0x408], RZ ;  /* 0x0001020002047a25 */ /* 0x000fc800078e00ff */
[----:B------:R-:W-:-:S05]  /*13560*/  IMAD R2, R2, c[0x0][0x40c], R3 ;  /* 0x0001030002027a24 */ /* 0x000fca00078e0203 */
[----:B------:R-:W-:Y:S02]  /*13570*/  IADD3 R3, R5, R2, RZ ;  /* 0x0000000205037210 */ /* 0x000fe40007ffe0ff */
[----:B------:R-:W-:Y:S02]  /*13580*/  MOV R2, R4 ;  /* 0x0000000400027202 */ /* 0x000fe40000000f00 */
[----:B------:R-:W-:-:S05]  /*13590*/  SHF.R.S32.HI R5, RZ, 0x1f, R0 ;  /* 0x0000001fff057819 */ /* 0x000fca0000011400 */
[----:B------:R-:W-:Y:S02]  /*135a0*/  IMAD R4, R5, c[0x0][0x440], RZ ;  /* 0x0001100005047a24 */ /* 0x000fe400078e02ff */
[----:B------:R-:W-:-:S04]  /*135b0*/  @P5 IMAD.HI.U32 R5, R8, c[0x0][0x4ec], RZ ;  /* 0x00013b0008055a27 */ /* 0x000fc800078e00ff */
[----:B------:R-:W-:Y:S02]  /*135c0*/  IMAD R4, R0, c[0x0][0x444], R4 ;  /* 0x0001110000047a24 */ /* 0x000fe400078e0204 */
[----:B--2---:R-:W-:-:S04]  /*135d0*/  IMAD.WIDE.U32 R2, R7, c[0x0][0x438], R2 ;  /* 0x00010e0007027a25 */ /* 0x004fc800078e0002 */
[----:B------:R-:W-:-:S04]  /*135e0*/  IMAD R3, R7, c[0x0][0x43c], R3 ;  /* 0x00010f0007037a24 */ /* 0x000fc800078e0203 */
[----:B------:R-:W-:Y:S01]  /*135f0*/  IMAD.WIDE.U32 R2, R0, c[0x0][0x440], R2 ;  /* 0x0001100000027a25 */ /* 0x000fe200078e0002 */
[----:B------:R-:W-:Y:S02]  /*13600*/  MOV R0, R8 ;  /* 0x0000000800007202 */ /* 0x000fe40000000f00 */
[----:B------:R-:W-:Y:S02]  /*13610*/  @P5 SHF.R.U32.HI R0, RZ, c[0x0][0x4f0], R5 ;  /* 0x00013c00ff005a19 */ /* 0x000fe40000011605 */
[----:B------:R-:W-:Y:S02]  /*13620*/  IADD3 R3, R3, R4, RZ ;  /* 0x0000000403037210 */ /* 0x000fe40007ffe0ff */
[----:B------:R-:W-:Y:S02]  /*13630*/  SHF.R.S32.HI R5, RZ, 0x1f, R0 ;  /* 0x0000001fff057819 */ /* 0x000fe40000011400 */
[----:B------:R-:W-:Y:S01]  /*13640*/  IADD3 R4, -R0, RZ, RZ ;  /* 0x000000ff00047210 */ /* 0x000fe20007ffe1ff */
[----:B---3--:R-:W-:-:S04]  /*13650*/  IMAD.WIDE.U32 R2, R6, c[0x0][0x448], R2 ;  /* 0x0001120006027a25 */ /* 0x008fc800078e0002 */
[----:B------:R-:W-:Y:S02]  /*13660*/  IMAD R5, R5, c[0x0][0x430], RZ ;  /* 0x00010c0005057a24 */ /* 0x000fe400078e02ff */
[----:B------:R-:W-:Y:S02]  /*13670*/  IMAD R3, R6, c[0x0][0x44c], R3 ;  /* 0x0001130006037a24 */ /* 0x000fe400078e0203 */
        /* <DEDUP_REMOVED lines=13> */
.L_x_663:
[----:B------:R-:W-:Y:S05]  /*13750*/  BRA.DIV ~URZ, `(.L_x_597) ;  /* 0x000042827f007947 */ /* 0x000fea000b800000 */
[----:B------:R3:W4:Y:S02]  /*13760*/  SHFL.IDX PT, R0, R13, RZ, 0x1c1f ;  /* 0x001c1fff0d007589 */ /* 0x00072400000e0000 */
.L_x_664:
[----:B------:R-:W-:Y:S01]  /*13770*/  BSSY B0, `(.L_x_598) ;  /* 0x0000054000007945 */ /* 0x000fe20003800000 */
[----:B------:R-:W-:Y:S05]  /*13780*/  @P0 BRA `(.L_x_599) ;  /* 0x0000052000000947 */ /* 0x000fea0003800000 */
[C---:B------:R-:W-:Y:S02]  /*13790*/  ISETP.GE.AND P1, PT, R235.reuse, c[0x0][0x3c8], PT ;  /* 0x0000f200eb007a0c */ /* 0x040fe40003f26270 */
[C---:B------:R-:W-:Y:S02]  /*137a0*/  IADD3 R9, R235.reuse, 0x8, RZ ;  /* 0x00000008eb097810 */ /* 0x040fe40007ffe0ff */
[----:B------:R-:W-:Y:S02]  /*137b0*/  IADD3 R10, R235, 0x10, RZ ;  /* 0x00000010eb0a7810 */ /* 0x000fe40007ffe0ff */
[----:B------:R-:W-:Y:S02]  /*137c0*/  ISETP.GE.AND P2, PT, R9, c[0x0][0x3c8], PT ;  /* 0x0000f20009007a0c */ /* 0x000fe40003f46270 */
[----:B------:R-:W-:-:S02]  /*137d0*/  SHF.R.S32.HI R6, RZ, 0x1f, R235 ;  /* 0x0000001fff067819 */ /* 0x000fc400000114eb */
[----:B------:R-:W-:Y:S02]  /*137e0*/  ISETP.GE.AND P4, PT, R10, c[0x0][0x3c8], PT ;  /* 0x0000f2000a007a0c */ /* 0x000fe40003f86270 */
[C---:B------:R-:W-:Y:S02]  /*137f0*/  IADD3 R11, R235.reuse, 0x8, RZ ;  /* 0x00000008eb0b7810 */ /* 0x040fe40007ffe0ff */
[C---:B----4-:R-:W-:Y:S02]  /*13800*/  @!P1 LEA R2, P0, R235.reuse, R0, 0x2 ;  /* 0x00000000eb029211 */ /* 0x050fe400078010ff */
[----:B------:R-:W-:Y:S02]  /*13810*/  SHF.R.S32.HI R11, RZ, 0x1f, R11 ;  /* 0x0000001fff0b7819 */ /* 0x000fe4000001140b */
[----:B--2---:R-:W-:Y:S02]  /*13820*/  @!P1 LEA.HI.X R3, R235, R4, R6, 0x2, P0 ;  /* 0x00000004eb039211 */ /* 0x004fe400000f1406 */
[----:B------:R-:W-:-:S02]  /*13830*/  @!P2 LEA R6, P0, R9, R0, 0x2 ;  /* 0x000000000906a211 */ /* 0x000fc400078010ff */
[----:B------:R-:W-:Y:S01]  /*13840*/  IADD3 R5, R235, 0x18, RZ ;  /* 0x00000018eb057810 */ /* 0x000fe20007ffe0ff */
[----:B------:R2:W-:Y:S01]  /*13850*/  @!P1 ST.E.64 [R2.64], R132 ;  /* 0x0000008402009985 */ /* 0x0005e2000c101b06 */
[----:B------:R-:W-:Y:S02]  /*13860*/  @!P2 LEA.HI.X R7, R9, R4, R11, 0x2, P0 ;  /* 0x000000040907a211 */ /* 0x000fe400000f140b */
[----:B------:R-:W-:Y:S02]  /*13870*/  ISETP.GE.AND P3, PT, R5, c[0x0][0x3c8], PT ;  /* 0x0000f20005007a0c */ /* 0x000fe40003f66270 */
[C---:B------:R-:W-:Y:S01]  /*13880*/  IADD3 R11, R235.reuse, 0x10, RZ ;  /* 0x00000010eb0b7810 */ /* 0x040fe20007ffe0ff */
[----:B------:R4:W-:Y:S01]  /*13890*/  @!P2 ST.E.64 [R6.64], R140 ;  /* 0x0000008c0600a985 */ /* 0x0009e2000c101b06 */
[----:B------:R-:W-:Y:S02]  /*138a0*/  IADD3 R8, R235, 0x20, RZ ;  /* 0x00000020eb087810 */ /* 0x000fe40007ffe0ff */
[----:B------:R-:W-:-:S02]  /*138b0*/  SHF.R.S32.HI R11, RZ, 0x1f, R11 ;  /* 0x0000001fff0b7819 */ /* 0x000fc4000001140b */
[----:B------:R-:W-:Y:S02]  /*138c0*/  ISETP.GE.AND P1, PT, R8, c[0x0][0x3c8], PT ;  /* 0x0000f20008007a0c */ /* 0x000fe40003f26270 */
[C---:B------:R-:W-:Y:S02]  /*138d0*/  IADD3 R9, R235.reuse, 0x28, RZ ;  /* 0x00000028eb097810 */ /* 0x040fe40007ffe0ff */
[----:B------:R-:W-:-:S04]  /*138e0*/  IADD3 R14, R235, 0x48, RZ ;  /* 0x00000048eb0e7810 */ /* 0x000fc80007ffe0ff */
[----:B------:R-:W-:Y:S02]  /*138f0*/  SHF.R.S32.HI R14, RZ, 0x1f, R14 ;  /* 0x0000001fff0e7819 */ /* 0x000fe4000001140e */
[----:B--2---:R-:W-:-:S04]  /*13900*/  @!P4 LEA R2, P0, R10, R0, 0x2 ;  /* 0x000000000a02c211 */ /* 0x004fc800078010ff */
[----:B------:R-:W-:Y:S02]  /*13910*/  @!P4 LEA.HI.X R3, R10, R4, R11, 0x2, P0 ;  /* 0x000000040a03c211 */ /* 0x000fe400000f140b */
[----:B------:R-:W-:Y:S02]  /*13920*/  IADD3 R11, R235, 0x18, RZ ;  /* 0x00000018eb0b7810 */ /* 0x000fe40007ffe0ff */
[----:B----4-:R-:W-:Y:S01]  /*13930*/  @!P3 LEA R6, P0, R5, R0, 0x2 ;  /* 0x000000000506b211 */ /* 0x010fe200078010ff */
[----:B------:R2:W-:Y:S01]  /*13940*/  @!P4 ST.E.64 [R2.64], R144 ;  /* 0x000000900200c985 */ /* 0x0005e2000c101b06 */
[----:B------:R-:W-:Y:S02]  /*13950*/  SHF.R.S32.HI R11, RZ, 0x1f, R11 ;  /* 0x0000001fff0b7819 */ /* 0x000fe4000001140b */
[----:B------:R-:W-:Y:S02]  /*13960*/  ISETP.GE.AND P4, PT, R9, c[0x0][0x3c8], PT ;  /* 0x0000f20009007a0c */ /* 0x000fe40003f86270 */
[----:B------:R-:W-:-:S02]  /*13970*/  @!P3 LEA.HI.X R7, R5, R4, R11, 0x2, P0 ;  /* 0x000000040507b211 */ /* 0x000fc400000f140b */
[C---:B------:R-:W-:Y:S02]  /*13980*/  IADD3 R11, R235.reuse, 0x20, RZ ;  /* 0x00000020eb0b7810 */ /* 0x040fe40007ffe0ff */
[C---:B------:R-:W-:Y:S01]  /*13990*/  IADD3 R10, R235.reuse, 0x30, RZ ;  /* 0x00000030eb0a7810 */ /* 0x040fe20007ffe0ff */
[----:B------:R4:W-:Y:S01]  /*139a0*/  @!P3 ST.E.64 [R6.64], R156 ;  /* 0x0000009c0600b985 */ /* 0x0009e2000c101b06 */
[----:B------:R-:W-:Y:S02]  /*139b0*/  SHF.R.S32.HI R11, RZ, 0x1f, R11 ;  /* 0x0000001fff0b7819 */ /* 0x000fe4000001140b */
[----:B------:R-:W-:Y:S02]  /*139c0*/  ISETP.GE.AND P2, PT, R10, c[0x0][0x3c8], PT ;  /* 0x0000f2000a007a0c */ /* 0x000fe40003f46270 */
[----:B------:R-:W-:Y:S02]  /*139d0*/  IADD3 R5, R235, 0x38, RZ ;  /* 0x00000038eb057810 */ /* 0x000fe40007ffe0ff */
[----:B--2---:R-:W-:-:S04]  /*139e0*/  @!P1 LEA R2, P0, R8, R0, 0x2 ;  /* 0x0000000008029211 */ /* 0x004fc800078010ff */
[----:B------:R-:W-:Y:S02]  /*139f0*/  @!P1 LEA.HI.X R3, R8, R4, R11, 0x2, P0 ;  /* 0x0000000408039211 */ /* 0x000fe400000f140b */
[C---:B------:R-:W-:Y:S02]  /*13a00*/  IADD3 R11, R235.reuse, 0x28, RZ ;  /* 0x00000028eb0b7810 */ /* 0x040fe40007ffe0ff */
[----:B------:R-:W-:Y:S01]  /*13a10*/  IADD3 R8, R235, 0x40, RZ ;  /* 0x00000040eb087810 */ /* 0x000fe20007ffe0ff */
[----:B------:R2:W-:Y:S01]  /*13a20*/  @!P1 ST.E.64 [R2.64], R160 ;  /* 0x000000a002009985 */ /* 0x0005e2000c101b06 */
[----:B----4-:R-:W-:Y:S02]  /*13a30*/  @!P4 LEA R6, P0, R9, R0, 0x2 ;  /* 0x000000000906c211 */ /* 0x010fe400078010ff */
[----:B------:R-:W-:Y:S02]  /*13a40*/  SHF.R.S32.HI R11, RZ, 0x1f, R11 ;  /* 0x0000001fff0b7819 */ /* 0x000fe4000001140b */
[----:B------:R-:W-:-:S02]  /*13a50*/  ISETP.GE.AND P1, PT, R5, c[0x0][0x3c8], PT ;  /* 0x0000f20005007a0c */ /* 0x000fc40003f26270 */
[----:B------:R-:W-:Y:S02]  /*13a60*/  @!P4 LEA.HI.X R7, R9, R4, R11, 0x2, P0 ;  /* 0x000000040907c211 */ /* 0x000fe400000f140b */
[C---:B------:R-:W-:Y:S02]  /*13a70*/  IADD3 R11, R235.reuse, 0x30, RZ ;  /* 0x00000030eb0b7810 */ /* 0x040fe40007ffe0ff */
[----:B------:R-:W-:Y:S01]  /*13a80*/  IADD3 R9, R235, 0x38, RZ ;  /* 0x00000038eb097810 */ /* 0x000fe20007ffe0ff */
[----:B------:R4:W-:Y:S01]  /*13a90*/  @!P4 ST.E.64 [R6.64], R162 ;  /* 0x000000a20600c985 */ /* 0x0009e2000c101b06 */
[----:B------:R-:W-:Y:S02]  /*13aa0*/  SHF.R.S32.HI R11, RZ, 0x1f, R11 ;  /* 0x0000001fff0b7819 */ /* 0x000fe4000001140b */
[----:B------:R-:W-:Y:S02]  /*13ab0*/  ISETP.GE.AND P4, PT, R8, c[0x0][0x3c8], PT ;  /* 0x0000f20008007a0c */ /* 0x000fe40003f86270 */
[----:B------:R-:W-:-:S02]  /*13ac0*/  SHF.R.S32.HI R9, RZ, 0x1f, R9 ;  /* 0x0000001fff097819 */ /* 0x000fc40000011409 */
[----:B--2---:R-:W-:-:S04]  /*13ad0*/  @!P2 LEA R2, P0, R10, R0, 0x2 ;  /* 0x000000000a02a211 */ /* 0x004fc800078010ff */
[----:B------:R-:W-:Y:S02]  /*13ae0*/  @!P2 LEA.HI.X R3, R10, R4, R11, 0x2, P0 ;  /* 0x000000040a03a211 */ /* 0x000fe400000f140b */
[C---:B------:R-:W-:Y:S02]  /*13af0*/  IADD3 R10, R235.reuse, 0x48, RZ ;  /* 0x00000048eb0a7810 */ /* 0x040fe40007ffe0ff */
[----:B------:R-:W-:Y:S01]  /*13b00*/  IADD3 R11, R235, 0x50, RZ ;  /* 0x00000050eb0b7810 */ /* 0x000fe20007ffe0ff */
[----:B------:R2:W-:Y:S01]  /*13b10*/  @!P2 ST.E.64 [R2.64], R164 ;  /* 0x000000a40200a985 */ /* 0x0005e2000c101b06 */
[----:B------:R-:W-:Y:S02]  /*13b20*/  ISETP.GE.AND P3, PT, R10, c[0x0][0x3c8], PT ;  /* 0x0000f2000a007a0c */ /* 0x000fe40003f66270 */
[----:B----4-:R-:W-:Y:S02]  /*13b30*/  @!P1 LEA R6, P0, R5, R0, 0x2 ;  /* 0x0000000005069211 */ /* 0x010fe400078010ff */
[----:B------:R-:W-:-:S02]  /*13b40*/  ISETP.GE.AND P2, PT, R11, c[0x0][0x3c8], PT ;  /* 0x0000f2000b007a0c */ /* 0x000fc40003f46270 */
[----:B------:R-:W-:Y:S02]  /*13b50*/  @!P1 LEA.HI.X R7, R5, R4, R9, 0x2, P0 ;  /* 0x0000000405079211 */ /* 0x000fe400000f1409 */
[C---:B------:R-:W-:Y:S02]  /*13b60*/  IADD3 R9, R235.reuse, 0x40, RZ ;  /* 0x00000040eb097810 */ /* 0x040fe40007ffe0ff */
[----:B------:R-:W-:Y:S01]  /*13b70*/  IADD3 R5, R235, 0x58, RZ ;  /* 0x00000058eb057810 */ /* 0x000fe20007ffe0ff */
[----:B------:R4:W-:Y:S01]  /*13b80*/  @!P1 ST.E.64 [R6.64], R166 ;  /* 0x000000a606009985 */ /* 0x0009e2000c101b06 */
[----:B------:R-:W-:Y:S02]  /*13b90*/  SHF.R.S32.HI R9, RZ, 0x1f, R9 ;  /* 0x0000001fff097819 */ /* 0x000fe40000011409 */
[----:B------:R-:W-:Y:S02]  /*13ba0*/  ISETP.GE.AND P1, PT, R5, c[0x0][0x3c8], PT ;  /* 0x0000f20005007a0c */ /* 0x000fe40003f26270 */
[----:B--2---:R-:W-:-:S04]  /*13bb0*/  @!P4 LEA R2, P0, R8, R0, 0x2 ;  /* 0x000000000802c211 */ /* 0x004fc800078010ff */
[----:B------:R-:W-:Y:S02]  /*13bc0*/  @!P4 LEA.HI.X R3, R8, R4, R9, 0x2, P0 ;  /* 0x000000040803c211 */ /* 0x000fe400000f1409 */
[----:B------:R-:W-:-:S03]  /*13bd0*/  @!P3 LEA R8, P0, R10, R0, 0x2 ;  /* 0x000000000a08b211 */ /* 0x000fc600078010ff */
[----:B------:R2:W-:Y:S01]  /*13be0*/  @!P4 ST.E.64 [R2.64], R100 ;  /* 0x000000640200c985 */ /* 0x0005e2000c101b06 */
[----:B------:R-:W-:Y:S02]  /*13bf0*/  @!P3 LEA.HI.X R9, R10, R4, R14, 0x2, P0 ;  /* 0x000000040a09b211 */ /* 0x000fe400000f140e */
[----:B------:R-:W-:Y:S02]  /*13c00*/  IADD3 R14, R235, 0x50, RZ ;  /* 0x00000050eb0e7810 */ /* 0x000fe40007ffe0ff */
[----:B----4-:R-:W-:Y:S01]  /*13c10*/  @!P2 LEA R6, P0, R11, R0, 0x2 ;  /* 0x000000000b06a211 */ /* 0x010fe200078010ff */
[----:B------:R4:W-:Y:S01]  /*13c20*/  @!P3 ST.E.64 [R8.64], R170 ;  /* 0x000000aa0800b985 */ /* 0x0009e2000c101b06 */
[----:B------:R-:W-:Y:S02]  /*13c30*/  SHF.R.S32.HI R14, RZ, 0x1f, R14 ;  /* 0x0000001fff0e7819 */ /* 0x000fe4000001140e */
[----:B------:R-:W-:Y:S02]  /*13c40*/  IADD3 R10, R235, 0x58, RZ ;  /* 0x00000058eb0a7810 */ /* 0x000fe40007ffe0ff */
[----:B------:R-:W-:-:S02]  /*13c50*/  @!P2 LEA.HI.X R7, R11, R4, R14, 0x2, P0 ;  /* 0x000000040b07a211 */ /* 0x000fc400000f140e */
[----:B------:R-:W-:-:S03]  /*13c60*/  SHF.R.S32.HI R10, RZ, 0x1f, R10 ;  /* 0x0000001fff0a7819 */ /* 0x000fc6000001140a */
[----:B------:R4:W-:Y:S01]  /*13c70*/  @!P2 ST.E.64 [R6.64], R168 ;  /* 0x000000a80600a985 */ /* 0x0009e2000c101b06 */
[----:B--2---:R-:W-:-:S04]  /*13c80*/  @!P1 LEA R2, P0, R5, R0, 0x2 ;  /* 0x0000000005029211 */ /* 0x004fc800078010ff */
[----:B------:R-:W-:-:S05]  /*13c90*/  @!P1 LEA.HI.X R3, R5, R4, R10, 0x2, P0 ;  /* 0x0000000405039211 */ /* 0x000fca00000f140a */
[----:B------:R4:W-:Y:S04]  /*13ca0*/  @!P1 ST.E.64 [R2.64], R84 ;  /* 0x0000005402009985 */ /* 0x0009e8000c101b06 */
.L_x_599:
[----:B------:R-:W-:Y:S05]  /*13cb0*/  BSYNC B0 ;  /* 0x0000000000007941 */ /* 0x000fea0003800000 */
.L_x_598:
[----:B------:R-:W-:Y:S05]  /*13cc0*/  BRA.DIV ~URZ, `(.L_x_600) ;  /* 0x00003d727f007947 */ /* 0x000fea000b800000 */
[----:B--2---:R2:W1:Y:S04]  /*13cd0*/  SHFL.IDX PT, R4, R12, 0x1, 0x1c1f ;  /* 0x003c1f000c047f89 */ /* 0x00446800000e0000 */
[----:B----4-:R2:W4:Y:S02]  /*13ce0*/  SHFL.IDX PT, R0, R13, 0x1, 0x1c1f ;  /* 0x003c1f000d007f89 */ /* 0x01052400000e0000 */
.L_x_665:
[----:B------:R-:W-:Y:S01]  /*13cf0*/  BSSY B0, `(.L_x_601) ;  /* 0x0000054000007945 */ /* 0x000fe20003800000 */
[----:B------:R-:W-:Y:S05]  /*13d00*/  @P6 BRA `(.L_x_602) ;  /* 0x0000052000006947 */ /* 0x000fea0003800000 */
[C---:B------:R-:W-:Y:S02]  /*13d10*/  ISETP.GE.AND P1, PT, R235.reuse, c[0x0][0x3c8], PT ;  /* 0x0000f200eb007a0c */ /* 0x040fe40003f26270 */
[C---:B------:R-:W-:Y:S02]  /*13d20*/  IADD3 R9, R235.reuse, 0x8, RZ ;  /* 0x00000008eb097810 */ /* 0x040fe40007ffe0ff */
[----:B------:R-:W-:Y:S02]  /*13d30*/  IADD3 R11, R235, 0x10, RZ ;  /* 0x00000010eb0b7810 */ /* 0x000fe40007ffe0ff */
[----:B------:R-:W-:-:S02]  /*13d40*/  ISETP.GE.AND P0, PT, R9, c[0x0][0x3c8], PT ;  /* 0x0000f20009007a0c */ /* 0x000fc40003f06270 */
[----:B------:R-:W-:Y:S02]  /*13d50*/  IADD3 R5, R235, 0x18, RZ ;  /* 0x00000018eb057810 */ /* 0x000fe40007ffe0ff */
[----:B------:R-:W-:Y:S02]  /*13d60*/  SHF.R.S32.HI R6, RZ, 0x1f, R235 ;  /* 0x0000001fff067819 */ /* 0x000fe400000114eb */
[----:B------:R-:W-:Y:S02]  /*13d70*/  ISETP.GE.AND P3, PT, R11, c[0x0][0x3c8], PT ;  /* 0x0000f2000b007a0c */ /* 0x000fe40003f66270 */
[C---:B----4-:R-:W-:Y:S02]  /*13d80*/  @!P1 LEA R2, P2, R235.reuse, R0, 0x2 ;  /* 0x00000000eb029211 */ /* 0x050fe400078410ff */
[----:B------:R-:W-:Y:S02]  /*13d90*/  IADD3 R10, R235, 0x8, RZ ;  /* 0x00000008eb0a7810 */ /* 0x000fe40007ffe0ff */
[----:B------:R-:W-:-:S02]  /*13da0*/  ISETP.GE.AND P5, PT, R5, c[0x0][0x3c8], PT ;  /* 0x0000f20005007a0c */ /* 0x000fc40003fa6270 */
[----:B-1----:R-:W-:Y:S02]  /*13db0*/  @!P1 LEA.HI.X R3, R235, R4, R6, 0x2, P2 ;  /* 0x00000004eb039211 */ /* 0x002fe400010f1406 */
[----:B------:R-:W-:Y:S02]  /*13dc0*/  SHF.R.S32.HI R10, RZ, 0x1f, R10 ;  /* 0x0000001fff0a7819 */ /* 0x000fe4000001140a */
[----:B------:R-:W-:Y:S01]  /*13dd0*/  @!P0 LEA R6, P2, R9, R0, 0x2 ;  /* 0x0000000009068211 */ /* 0x000fe200078410ff */
[----:B------:R1:W-:Y:S01]  /*13de0*/  @!P1 ST.E.64 [R2.64], R128 ;  /* 0x0000008002009985 */ /* 0x0003e2000c101b06 */
[----:B------:R-:W-:Y:S02]  /*13df0*/  IADD3 R8, R235, 0x20, RZ ;  /* 0x00000020eb087810 */ /* 0x000fe40007ffe0ff */
[----:B------:R-:W-:Y:S02]  /*13e00*/  @!P0 LEA.HI.X R7, R9, R4, R10, 0x2, P2 ;  /* 0x0000000409078211 */ /* 0x000fe400010f140a */
[----:B------:R-:W-:-:S02]  /*13e10*/  IADD3 R14, R235, 0x10, RZ ;  /* 0x00000010eb0e7810 */ /* 0x000fc40007ffe0ff */
[----:B------:R-:W-:Y:S01]  /*13e20*/  ISETP.GE.AND P2, PT, R8, c[0x0][0x3c8], PT ;  /* 0x0000f20008007a0c */ /* 0x000fe20003f46270 */
[----:B------:R4:W-:Y:S01]  /*13e30*/  @!P0 ST.E.64 [R6.64], R142 ;  /* 0x0000008e06008985 */ /* 0x0009e2000c101b06 */
[C---:B------:R-:W-:Y:S02]  /*13e40*/  IADD3 R9, R235.reuse, 0x18, RZ ;  /* 0x00000018eb097810 */ /* 0x040fe40007ffe0ff */
[----:B------:R-:W-:Y:S02]  /*13e50*/  IADD3 R10, R235, 0x28, RZ ;  /* 0x00000028eb0a7810 */ /* 0x000fe40007ffe0ff */
[----:B------:R-:W-:Y:S02]  /*13e60*/  SHF.R.S32.HI R14, RZ, 0x1f, R14 ;  /* 0x0000001fff0e7819 */ /* 0x000fe4000001140e */
[----:B------:R-:W-:Y:S02]  /*13e70*/  SHF.R.S32.HI R9, RZ, 0x1f, R9 ;  /* 0x0000001fff097819 */ /* 0x000fe40000011409 */
[----:B------:R-:W-:-:S02]  /*13e80*/  ISETP.GE.AND P1, PT, R10, c[0x0][0x3c8], PT ;  /* 0x0000f2000a007a0c */ /* 0x000fc40003f26270 */
[C---:B------:R-:W-:Y:S02]  /*13e90*/  IADD3 R17, R235.reuse, 0x40, RZ ;  /* 0x00000040eb117810 */ /* 0x040fe40007ffe0ff */
[C---:B------:R-:W-:Y:S02]  /*13ea0*/  IADD3 R15, R235.reuse, 0x30, RZ ;  /* 0x00000030eb0f7810 */ /* 0x040fe40007ffe0ff */
[----:B------:R-:W-:Y:S02]  /*13eb0*/  IADD3 R18, R235, 0x40, RZ ;  /* 0x00000040eb127810 */ /* 0x000fe40007ffe0ff */
[----:B------:R-:W-:Y:S02]  /*13ec0*/  SHF.R.S32.HI R15, RZ, 0x1f, R15 ;  /* 0x0000001fff0f7819 */ /* 0x000fe4000001140f */
[----:B------:R-:W-:Y:S02]  /*13ed0*/  SHF.R.S32.HI R18, RZ, 0x1f, R18 ;  /* 0x0000001fff127819 */ /* 0x000fe40000011412 */
[----:B-1----:R-:W-:-:S02]  /*13ee0*/  @!P3 LEA R2, P4, R11, R0, 0x2 ;  /* 0x000000000b02b211 */ /* 0x002fc400078810ff */
[----:B------:R-:W-:Y:S02]  /*13ef0*/  IADD3 R16, R235, 0x48, RZ ;  /* 0x00000048eb107810 */ /* 0x000fe40007ffe0ff */
[----:B------:R-:W-:Y:S02]  /*13f00*/  @!P3 LEA.HI.X R3, R11, R4, R14, 0x2, P4 ;  /* 0x000000040b03b211 */ /* 0x000fe400020f140e */
[----:B------:R-:W-:Y:S02]  /*13f10*/  IADD3 R11, R235, 0x30, RZ ;  /* 0x00000030eb0b7810 */ /* 0x000fe40007ffe0ff */
[----:B----4-:R-:W-:Y:S01]  /*13f20*/  @!P5 LEA R6, P0, R5, R0, 0x2 ;  /* 0x000000000506d211 */ /* 0x010fe200078010ff */
[----:B------:R1:W-:Y:S01]  /*13f30*/  @!P3 ST.E.64 [R2.64], R146 ;  /* 0x000000920200b985 */ /* 0x0003e2000c101b06 */
[----:B------:R-:W-:Y:S02]  /*13f40*/  IADD3 R14, R235, 0x28, RZ ;  /* 0x00000028eb0e7810 */ /* 0x000fe40007ffe0ff */
[----:B------:R-:W-:-:S02]  /*13f50*/  @!P5 LEA.HI.X R7, R5, R4, R9, 0x2, P0 ;  /* 0x000000040507d211 */ /* 0x000fc400000f1409 */
[----:B------:R-:W-:Y:S02]  /*13f60*/  IADD3 R9, R235, 0x20, RZ ;  /* 0x00000020eb097810 */ /* 0x000fe40007ffe0ff */
[----:B------:R-:W-:Y:S01]  /*13f70*/  ISETP.GE.AND P0, PT, R11, c[0x0][0x3c8], PT ;  /* 0x0000f2000b007a0c */ /* 0x000fe20003f06270 */
[----:B------:R4:W-:Y:S01]  /*13f80*/  @!P5 ST.E.64 [R6.64], R96 ;  /* 0x000000600600d985 */ /* 0x0009e2000c101b06 */
[----:B------:R-:W-:Y:S02]  /*13f90*/  IADD3 R5, R235, 0x38, RZ ;  /* 0x00000038eb057810 */ /* 0x000fe40007ffe0ff */
[----:B------:R-:W-:Y:S02]  /*13fa0*/  SHF.R.S32.HI R9, RZ, 0x1f, R9 ;  /* 0x0000001fff097819 */ /* 0x000fe40000011409 */
[----:B------:R-:W-:Y:S02]  /*13fb0*/  ISETP.GE.AND P4, PT, R5, c[0x0][0x3c8], PT ;  /* 0x0000f20005007a0c */ /* 0x000fe40003f86270 */
[----:B------:R-:W-:-:S02]  /*13fc0*/  SHF.R.S32.HI R14, RZ, 0x1f, R14 ;  /* 0x0000001fff0e7819 */ /* 0x000fc4000001140e */
[----:B------:R-:W-:Y:S02]  /*13fd0*/  ISETP.GE.AND P5, PT, R17, c[0x0][0x3c8], PT ;  /* 0x0000f20011007a0c */ /* 0x000fe40003fa6270 */
[----:B------:R-:W-:Y:S02]  /*13fe0*/  SHF.R.S32.HI R16, RZ, 0x1f, R16 ;  /* 0x0000001fff107819 */ /* 0x000fe40000011410 */
[----:B-1----:R-:W-:-:S04]  /*13ff0*/  @!P2 LEA R2, P3, R8, R0, 0x2 ;  /* 0x000000000802a211 */ /* 0x002fc800078610ff */
[----:B------:R-:W-:Y:S02]  /*14000*/  @!P2 LEA.HI.X R3, R8, R4, R9, 0x2, P3 ;  /* 0x000000040803a211 */ /* 0x000fe400018f1409 */
[----:B------:R-:W-:-:S03]  /*14010*/  @!P1 LEA R8, P3, R10, R0, 0x2 ;  /* 0x000000000a089211 */ /* 0x000fc600078610ff */
[----:B------:R1:W-:Y:S01]  /*14020*/  @!P2 ST.E.64 [R2.64], R102 ;  /* 0x000000660200a985 */ /* 0x0003e2000c101b06 */
[----:B------:R-:W-:Y:S02]  /*14030*/  @!P1 LEA.HI.X R9, R10, R4, R14, 0x2, P3 ;  /* 0x000000040a099211 */ /* 0x000fe400018f140e */
[----:B------:R-:W-:Y:S02]  /*14040*/  IADD3 R14, R235, 0x48, RZ ;  /* 0x00000048eb0e7810 */ /* 0x000fe40007ffe0ff */
[----:B----4-:R-:W-:Y:S01]  /*14050*/  @!P0 LEA R6, P2, R11, R0, 0x2 ;  /* 0x000000000b068211 */ /* 0x010fe200078410ff */
[----:B------:R4:W-:Y:S01]  /*14060*/  @!P1 ST.E.64 [R8.64], R112 ;  /* 0x0000007008009985 */ /* 0x0009e2000c101b06 */
[----:B------:R-:W-:Y:S02]  /*14070*/  IADD3 R10, R235, 0x38, RZ ;  /* 0x00000038eb0a7810 */ /* 0x000fe40007ffe0ff */
[----:B------:R-:W-:Y:S02]  /*14080*/  ISETP.GE.AND P3, PT, R14, c[0x0][0x3c8], PT ;  /* 0x0000f2000e007a0c */ /* 0x000fe40003f66270 */
[----:B------:R-:W-:-:S02]  /*14090*/  @!P0 LEA.HI.X R7, R11, R4, R15, 0x2, P2 ;  /* 0x000000040b078211 */ /* 0x000fc400010f140f */
[----:B------:R-:W-:Y:S02]  /*140a0*/  SHF.R.S32.HI R10, RZ, 0x1f, R10 ;  /* 0x0000001fff0a7819 */ /* 0x000fe4000001140a */
[----:B------:R-:W-:Y:S01]  /*140b0*/  IADD3 R15, R235, 0x50, RZ ;  /* 0x00000050eb0f7810 */ /* 0x000fe20007ffe0ff */
[----:B------:R5:W-:Y:S03]  /*140c0*/  @!P0 ST.E.64 [R6.64], R114 ;  /* 0x0000007206008985 */ /* 0x000be6000c101b06 */
[----:B------:R-:W-:Y:S02]  /*140d0*/  ISETP.GE.AND P2, PT, R15, c[0x0][0x3c8], PT ;  /* 0x0000f2000f007a0c */ /* 0x000fe40003f46270 */
[----:B-1----:R-:W-:-:S04]  /*140e0*/  @!P4 LEA R2, P1, R5, R0, 0x2 ;  /* 0x000000000502c211 */ /* 0x002fc800078210ff */
[----:B------:R-:W-:Y:S02]  /*140f0*/  @!P4 LEA.HI.X R3, R5, R4, R10, 0x2, P1 ;  /* 0x000000040503c211 */ /* 0x000fe400008f140a */
[----:B------:R-:W-:Y:S02]  /*14100*/  @!P5 LEA R10, P0, R17, R0, 0x2 ;  /* 0x00000000110ad211 */ /* 0x000fe400078010ff */
[----:B------:R-:W-:Y:S01]  /*14110*/  IADD3 R5, R235, 0x58, RZ ;  /* 0x00000058eb057810 */ /* 0x000fe20007ffe0ff */
[----:B------:R1:W-:Y:S01]  /*14120*/  @!P4 ST.E.64 [R2.64], R116 ;  /* 0x000000740200c985 */ /* 0x0003e2000c101b06 */
[----:B------:R-:W-:Y:S02]  /*14130*/  @!P5 LEA.HI.X R11, R17, R4, R18, 0x2, P0 ;  /* 0x00000004110bd211 */ /* 0x000fe400000f1412 */
[C---:B----4-:R-:W-:Y:S02]  /*14140*/  @!P3 LEA R8, P0, R14.reuse, R0, 0x2 ;  /* 0x000000000e08b211 */ /* 0x050fe400078010ff */
[----:B------:R-:W-:Y:S01]  /*14150*/  ISETP.GE.AND P1, PT, R5, c[0x0][0x3c8], PT ;  /* 0x0000f20005007a0c */ /* 0x000fe20003f26270 */
[----:B------:R4:W-:Y:S01]  /*14160*/  @!P5 ST.E.64 [R10.64], R130 ;  /* 0x000000820a00d985 */ /* 0x0009e2000c101b06 */
[----:B------:R-:W-:-:S02]  /*14170*/  @!P3 LEA.HI.X R9, R14, R4, R16, 0x2, P0 ;  /* 0x000000040e09b211 */ /* 0x000fc400000f1410 */
[----:B------:R-:W-:Y:S02]  /*14180*/  IADD3 R16, R235, 0x50, RZ ;  /* 0x00000050eb107810 */ /* 0x000fe40007ffe0ff */
[----:B-----5:R-:W-:Y:S01]  /*14190*/  @!P2 LEA R6, P0, R15, R0, 0x2 ;  /* 0x000000000f06a211 */ /* 0x020fe200078010ff */
[----:B------:R4:W-:Y:S01]  /*141a0*/  @!P3 ST.E.64 [R8.64], R118 ;  /* 0x000000760800b985 */ /* 0x0009e2000c101b06 */
[----:B------:R-:W-:Y:S02]  /*141b0*/  SHF.R.S32.HI R16, RZ, 0x1f, R16 ;  /* 0x0000001fff107819 */ /* 0x000fe40000011410 */
[----:B------:R-:W-:Y:S02]  /*141c0*/  IADD3 R14, R235, 0x58, RZ ;  /* 0x00000058eb0e7810 */ /* 0x000fe40007ffe0ff */
[----:B------:R-:W-:Y:S02]  /*141d0*/  @!P2 LEA.HI.X R7, R15, R4, R16, 0x2, P0 ;  /* 0x000000040f07a211 */ /* 0x000fe400000f1410 */
[----:B------:R-:W-:-:S03]  /*141e0*/  SHF.R.S32.HI R14, RZ, 0x1f, R14 ;  /* 0x0000001fff0e7819 */ /* 0x000fc6000001140e */
[----:B------:R4:W-:Y:S01]  /*141f0*/  @!P2 ST.E.64 [R6.64], R82 ;  /* 0x000000520600a985 */ /* 0x0009e2000c101b06 */
[----:B-1----:R-:W-:-:S04]  /*14200*/  @!P1 LEA R2, P0, R5, R0, 0x2 ;  /* 0x0000000005029211 */ /* 0x002fc800078010ff */
[----:B------:R-:W-:-:S05]  /*14210*/  @!P1 LEA.HI.X R3, R5, R4, R14, 0x2, P0 ;  /* 0x0000000405039211 */ /* 0x000fca00000f140e */
[----:B------:R4:W-:Y:S04]  /*14220*/  @!P1 ST.E.64 [R2.64], R80 ;  /* 0x0000005002009985 */ /* 0x0009e8000c101b06 */
.L_x_602:
[----:B------:R-:W-:Y:S05]  /*14230*/  BSYNC B0 ;  /* 0x0000000000007941 */ /* 0x000fea0003800000 */
.L_x_601:
[----:B------:R-:W-:Y:S05]  /*14240*/  BRA.DIV ~URZ, `(.L_x_603) ;  /* 0x000038b27f007947 */ /* 0x000fea000b800000 */
[----:B-1----:R1:W2:Y:S02]  /*14250*/  SHFL.IDX PT, R4, R12, 0x2, 0x1c1f ;  /* 0x005c1f000c047f89 */ /* 0x0022a400000e0000 */
.L_x_666:
[----:B------:R-:W-:Y:S05]  /*14260*/  BRA.DIV ~URZ, `(.L_x_604) ;  /* 0x000039027f007947 */ /* 0x000fea000b800000 */
[----:B----4-:R4:W1:Y:S02]  /*14270*/  SHFL.IDX PT, R0, R13, 0x2, 0x1c1f ;  /* 0x005c1f000d007f89 */ /* 0x01086400000e0000 */
.L_x_667:
[----:B------:R-:W-:Y:S01]  /*14280*/  LOP3.LUT P0, RZ, R194, 0x1, RZ, 0xc0, !PT ;  /* 0x00000001c2ff7812 */ /* 0x000fe2000780c0ff */
[----:B------:R-:W-:-:S12]  /*14290*/  BSSY B0, `(.L_x_605) ;  /* 0x0000054000007945 */ /* 0x000fd80003800000 */
[----:B------:R-:W-:Y:S05]  /*142a0*/  @P0 BRA `(.L_x_606) ;  /* 0x0000052000000947 */ /* 0x000fea0003800000 */
[C---:B------:R-:W-:Y:S02]  /*142b0*/  IADD3 R5, R235.reuse, 0x8, RZ ;  /* 0x00000008eb057810 */ /* 0x040fe40007ffe0ff */
[----:B------:R-:W-:Y:S02]  /*142c0*/  ISETP.GE.AND P0, PT, R235, c[0x0][0x3c8], PT ;  /* 0x0000f200eb007a0c */ /* 0x000fe40003f06270 */
[----:B------:R-:W-:Y:S02]  /*142d0*/  ISETP.GE.AND P2, PT, R5, c[0x0][0x3c8], PT ;  /* 0x0000f20005007a0c */ /* 0x000fe40003f46270 */
[C---:B------:R-:W-:Y:S02]  /*142e0*/  IADD3 R16, R235.reuse, 0x10, RZ ;  /* 0x00000010eb107810 */ /* 0x040fe40007ffe0ff */
[----:B------:R-:W-:Y:S02]  /*142f0*/  IADD3 R10, R235, 0x18, RZ ;  /* 0x00000018eb0a7810 */ /* 0x000fe40007ffe0ff */
[----:B------:R-:W-:-:S02]  /*14300*/  ISETP.GE.AND P4, PT, R16, c[0x0][0x3c8], PT ;  /* 0x0000f20010007a0c */ /* 0x000fc40003f86270 */
[C---:B------:R-:W-:Y:S02]  /*14310*/  IADD3 R6, R235.reuse, 0x8, RZ ;  /* 0x00000008eb067810 */ /* 0x040fe40007ffe0ff */
[----:B------:R-:W-:Y:S02]  /*14320*/  ISETP.GE.AND P3, PT, R10, c[0x0][0x3c8], PT ;  /* 0x0000f2000a007a0c */ /* 0x000fe40003f66270 */
[-C--:B-1----:R-:W-:Y:S02]  /*14330*/  @!P0 LEA R2, P5, R235, R0.reuse, 0x2 ;  /* 0x00000000eb028211 */ /* 0x082fe400078a10ff */
[----:B------:R-:W-:Y:S02]  /*14340*/  SHF.R.S32.HI R7, RZ, 0x1f, R235 ;  /* 0x0000001fff077819 */ /* 0x000fe400000114eb */
[----:B------:R-:W-:Y:S02]  /*14350*/  SHF.R.S32.HI R6, RZ, 0x1f, R6 ;  /* 0x0000001fff067819 */ /* 0x000fe40000011406 */
[----:B------:R-:W-:-:S02]  /*14360*/  @!P2 LEA R8, P1, R5, R0, 0x2 ;  /* 0x000000000508a211 */ /* 0x000fc400078210ff */
[CC--:B--2---:R-:W-:Y:S02]  /*14370*/  @!P0 LEA.HI.X R3, R235.reuse, R4.reuse, R7, 0x2, P5 ;  /* 0x00000004eb038211 */ /* 0x0c4fe400028f1407 */
[C---:B------:R-:W-:Y:S02]  /*14380*/  IADD3 R11, R235.reuse, 0x28, RZ ;  /* 0x00000028eb0b7810 */ /* 0x040fe40007ffe0ff */
[----:B------:R-:W-:Y:S01]  /*14390*/  IADD3 R14, R235, 0x20, RZ ;  /* 0x00000020eb0e7810 */ /* 0x000fe20007ffe0ff */
[----:B------:R1:W-:Y:S01]  /*143a0*/  @!P0 ST.E.64 [R2.64], R34 ;  /* 0x0000002202008985 */ /* 0x0003e2000c101b06 */
[----:B------:R-:W-:Y:S02]  /*143b0*/  @!P2 LEA.HI.X R9, R5, R4, R6, 0x2, P1 ;  /* 0x000000040509a211 */ /* 0x000fe400008f1406 */
[C---:B------:R-:W-:Y:S02]  /*143c0*/  IADD3 R17, R235.reuse, 0x10, RZ ;  /* 0x00000010eb117810 */ /* 0x040fe40007ffe0ff */
[----:B------:R-:W-:Y:S01]  /*143d0*/  IADD3 R15, R235, 0x18, RZ ;  /* 0x00000018eb0f7810 */ /* 0x000fe20007ffe0ff */
[----:B------:R2:W-:Y:S01]  /*143e0*/  @!P2 ST.E.64 [R8.64], R36 ;  /* 0x000000240800a985 */ /* 0x0005e2000c101b06 */
[----:B------:R-:W-:-:S02]  /*143f0*/  ISETP.GE.AND P0, PT, R11, c[0x0][0x3c8], PT ;  /* 0x0000f2000b007a0c */ /* 0x000fc40003f06270 */
[----:B------:R-:W-:Y:S02]  /*14400*/  ISETP.GE.AND P1, PT, R14, c[0x0][0x3c8], PT ;  /* 0x0000f2000e007a0c */ /* 0x000fe40003f26270 */
[C---:B------:R-:W-:Y:S02]  /*14410*/  @!P4 LEA R6, P5, R16.reuse, R0, 0x2 ;  /* 0x000000001006c211 */ /* 0x040fe400078a10ff */
[----:B------:R-:W-:Y:S02]  /*14420*/  SHF.R.S32.HI R17, RZ, 0x1f, R17 ;  /* 0x0000001fff117819 */ /* 0x000fe40000011411 */
[----:B------:R-:W-:Y:S02]  /*14430*/  SHF.R.S32.HI R15, RZ, 0x1f, R15 ;  /* 0x0000001fff0f7819 */ /* 0x000fe4000001140f */
[----:B------:R-:W-:Y:S02]  /*14440*/  IADD3 R5, R235, 0x30, RZ ;  /* 0x00000030eb057810 */ /* 0x000fe40007ffe0ff */
[----:B------:R-:W-:-:S02]  /*14450*/  @!P4 LEA.HI.X R7, R16, R4, R17, 0x2, P5 ;  /* 0x000000041007c211 */ /* 0x000fc400028f1411 */
[----:B------:R-:W-:Y:S02]  /*14460*/  ISETP.GE.AND P6, PT, R5, c[0x0][0x3c8], PT ;  /* 0x0000f20005007a0c */ /* 0x000fe40003fc6270 */
[C---:B------:R-:W-:Y:S01]  /*14470*/  IADD3 R16, R235.reuse, 0x20, RZ ;  /* 0x00000020eb107810 */ /* 0x040fe20007ffe0ff */
[----:B------:R5:W-:Y:S01]  /*14480*/  @!P4 ST.E.64 [R6.64], R38 ;  /* 0x000000260600c985 */ /* 0x000be2000c101b06 */
[C---:B------:R-:W-:Y:S02]  /*14490*/  IADD3 R17, R235.reuse, 0x48, RZ ;  /* 0x00000048eb117810 */ /* 0x040fe40007ffe0ff */
[----:B------:R-:W-:Y:S02]  /*144a0*/  SHF.R.S32.HI R16, RZ, 0x1f, R16 ;  /* 0x0000001fff107819 */ /* 0x000fe40000011410 */
[----:B-1----:R-:W-:Y:S02]  /*144b0*/  @!P3 LEA R2, P2, R10, R0, 0x2 ;  /* 0x000000000a02b211 */ /* 0x002fe400078410ff */
[----:B------:R-:W-:-:S02]  /*144c0*/  IADD3 R18, R235, 0x48, RZ ;  /* 0x00000048eb127810 */ /* 0x000fc40007ffe0ff */
[----:B------:R-:W-:Y:S02]  /*144d0*/  @!P3 LEA.HI.X R3, R10, R4, R15, 0x2, P2 ;  /* 0x000000040a03b211 */ /* 0x000fe400010f140f */
[C---:B------:R-:W-:Y:S02]  /*144e0*/  IADD3 R15, R235.reuse, 0x28, RZ ;  /* 0x00000028eb0f7810 */ /* 0x040fe40007ffe0ff */
[----:B------:R-:W-:Y:S01]  /*144f0*/  IADD3 R10, R235, 0x38, RZ ;  /* 0x00000038eb0a7810 */ /* 0x000fe20007ffe0ff */
[----:B------:R1:W-:Y:S01]  /*14500*/  @!P3 ST.E.64 [R2.64], R40 ;  /* 0x000000280200b985 */ /* 0x0003e2000c101b06 */
[----:B------:R-:W-:Y:S02]  /*14510*/  SHF.R.S32.HI R15, RZ, 0x1f, R15 ;  /* 0x0000001fff0f7819 */ /* 0x000fe4000001140f */
[----:B--2---:R-:W-:Y:S02]  /*14520*/  @!P1 LEA R8, P5, R14, R0, 0x2 ;  /* 0x000000000e089211 */ /* 0x004fe400078a10ff */
[----:B------:R-:W-:-:S02]  /*14530*/  ISETP.GE.AND P4, PT, R10, c[0x0][0x3c8], PT ;  /* 0x0000f2000a007a0c */ /* 0x000fc40003f86270 */
[----:B------:R-:W-:Y:S02]  /*14540*/  @!P1 LEA.HI.X R9, R14, R4, R16, 0x2, P5 ;  /* 0x000000040e099211 */ /* 0x000fe400028f1410 */
[C---:B------:R-:W-:Y:S02]  /*14550*/  IADD3 R14, R235.reuse, 0x40, RZ ;  /* 0x00000040eb0e7810 */ /* 0x040fe40007ffe0ff */
[----:B------:R-:W-:Y:S01]  /*14560*/  IADD3 R16, R235, 0x40, RZ ;  /* 0x00000040eb107810 */ /* 0x000fe20007ffe0ff */
[----:B------:R-:W-:Y:S01]  /*14570*/  @!P1 ST.E.64 [R8.64], R64 ;  /* 0x0000004008009985 */ /* 0x000fe2000c101b06 */
[----:B------:R-:W-:Y:S02]  /*14580*/  ISETP.GE.AND P3, PT, R14, c[0x0][0x3c8], PT ;  /* 0x0000f2000e007a0c */ /* 0x000fe40003f66270 */
[----:B-----5:R-:W-:Y:S02]  /*14590*/  @!P6 LEA R6, P5, R5, R0, 0x2 ;  /* 0x000000000506e211 */ /* 0x020fe400078a10ff */
[----:B------:R-:W-:-:S02]  /*145a0*/  SHF.R.S32.HI R16, RZ, 0x1f, R16 ;  /* 0x0000001fff107819 */ /* 0x000fc40000011410 */
[----:B------:R-:W-:Y:S02]  /*145b0*/  SHF.R.S32.HI R18, RZ, 0x1f, R18 ;  /* 0x0000001fff127819 */ /* 0x000fe40000011412 */
[----:B-1----:R-:W-:-:S04]  /*145c0*/  @!P0 LEA R2, P2, R11, R0, 0x2 ;  /* 0x000000000b028211 */ /* 0x002fc800078410ff */
[-C--:B------:R-:W-:Y:S02]  /*145d0*/  @!P0 LEA.HI.X R3, R11, R4.reuse, R15, 0x2, P2 ;  /* 0x000000040b038211 */ /* 0x080fe400010f140f */
[C---:B------:R-:W-:Y:S02]  /*145e0*/  IADD3 R11, R235.reuse, 0x30, RZ ;  /* 0x00000030eb0b7810 */ /* 0x040fe40007ffe0ff */
[----:B------:R-:W-:Y:S01]  /*145f0*/  IADD3 R15, R235, 0x50, RZ ;  /* 0x00000050eb0f7810 */ /* 0x000fe20007ffe0ff */
[----:B------:R1:W-:Y:S01]  /*14600*/  @!P0 ST.E.64 [R2.64], R42 ;  /* 0x0000002a02008985 */ /* 0x0003e2000c101b06 */
[----:B------:R-:W-:Y:S02]  /*14610*/  SHF.R.S32.HI R11, RZ, 0x1f, R11 ;  /* 0x0000001fff0b7819 */ /* 0x000fe4000001140b */
[----:B------:R-:W-:Y:S02]  /*14620*/  ISETP.GE.AND P2, PT, R17, c[0x0][0x3c8], PT ;  /* 0x0000f20011007a0c */ /* 0x000fe40003f46270 */
[----:B------:R-:W-:-:S02]  /*14630*/  @!P6 LEA.HI.X R7, R5, R4, R11, 0x2, P5 ;  /* 0x000000040507e211 */ /* 0x000fc400028f140b */
[C---:B------:R-:W-:Y:S02]  /*14640*/  IADD3 R11, R235.reuse, 0x38, RZ ;  /* 0x00000038eb0b7810 */ /* 0x040fe40007ffe0ff */
[----:B------:R-:W-:Y:S01]  /*14650*/  IADD3 R5, R235, 0x58, RZ ;  /* 0x00000058eb057810 */ /* 0x000fe20007ffe0ff */
[----:B------:R2:W-:Y:S01]  /*14660*/  @!P6 ST.E.64 [R6.64], R44 ;  /* 0x0000002c0600e985 */ /* 0x0005e2000c101b06 */
[----:B------:R-:W-:Y:S02]  /*14670*/  SHF.R.S32.HI R11, RZ, 0x1f, R11 ;  /* 0x0000001fff0b7819 */ /* 0x000fe4000001140b */
[----:B------:R-:W-:Y:S02]  /*14680*/  ISETP.GE.AND P1, PT, R15, c[0x0][0x3c8], PT ;  /* 0x0000f2000f007a0c */ /* 0x000fe40003f26270 */
[----:B------:R-:W-:Y:S02]  /*14690*/  ISETP.GE.AND P0, PT, R5, c[0x0][0x3c8], PT ;  /* 0x0000f20005007a0c */ /* 0x000fe40003f06270 */
[----:B-1----:R-:W-:-:S04]  /*146a0*/  @!P4 LEA R2, P5, R10, R0, 0x2 ;  /* 0x000000000a02c211 */ /* 0x002fc800078a10ff */
[----:B------:R-:W-:Y:S02]  /*146b0*/  @!P4 LEA.HI.X R3, R10, R4, R11, 0x2, P5 ;  /* 0x000000040a03c211 */ /* 0x000fe400028f140b */
[----:B------:R-:W-:-:S03]  /*146c0*/  @!P3 LEA R10, P5, R14, R0, 0x2 ;  /* 0x000000000e0ab211 */ /* 0x000fc600078a10ff */
[----:B------:R1:W-:Y:S01]  /*146d0*/  @!P4 ST.E.64 [R2.64], R46 ;  /* 0x0000002e0200c985 */ /* 0x0003e2000c101b06 */
[----:B------:R-:W-:Y:S02]  /*146e0*/  @!P3 LEA.HI.X R11, R14, R4, R16, 0x2, P5 ;  /* 0x000000040e0bb211 */ /* 0x000fe400028f1410 */
[-C--:B------:R-:W-:Y:S02]  /*146f0*/  @!P2 LEA R8, P4, R17, R0.reuse, 0x2 ;  /* 0x000000001108a211 */ /* 0x080fe400078810ff */
[C---:B------:R-:W-:Y:S01]  /*14700*/  IADD3 R16, R235.reuse, 0x50, RZ ;  /* 0x00000050eb107810 */ /* 0x040fe20007ffe0ff */
[----:B------:R3:W-:Y:S01]  /*14710*/  @!P3 ST.E.64 [R10.64], R68 ;  /* 0x000000440a00b985 */ /* 0x0007e2000c101b06 */
[----:B------:R-:W-:Y:S02]  /*14720*/  IADD3 R14, R235, 0x58, RZ ;  /* 0x00000058eb0e7810 */ /* 0x000fe40007ffe0ff */
[----:B--2---:R-:W-:Y:S02]  /*14730*/  @!P1 LEA R6, P5, R15, R0, 0x2 ;  /* 0x000000000f069211 */ /* 0x004fe400078a10ff */
[----:B------:R-:W-:-:S02]  /*14740*/  SHF.R.S32.HI R16, RZ, 0x1f, R16 ;  /* 0x0000001fff107819 */ /* 0x000fc40000011410 */
[-C--:B------:R-:W-:Y:S02]  /*14750*/  @!P2 LEA.HI.X R9, R17, R4.reuse, R18, 0x2, P4 ;  /* 0x000000041109a211 */ /* 0x080fe400020f1412 */
[----:B------:R-:W-:Y:S02]  /*14760*/  SHF.R.S32.HI R14, RZ, 0x1f, R14 ;  /* 0x0000001fff0e7819 */ /* 0x000fe4000001140e */
[----:B------:R-:W-:Y:S01]  /*14770*/  @!P1 LEA.HI.X R7, R15, R4, R16, 0x2, P5 ;  /* 0x000000040f079211 */ /* 0x000fe200028f1410 */
[----:B------:R3:W-:Y:S04]  /*14780*/  @!P2 ST.E.64 [R8.64], R60 ;  /* 0x0000003c0800a985 */ /* 0x0007e8000c101b06 */
[----:B------:R3:W-:Y:S01]  /*14790*/  @!P1 ST.E.64 [R6.64], R48 ;  /* 0x0000003006009985 */ /* 0x0007e2000c101b06 */
[----:B-1----:R-:W-:-:S04]  /*147a0*/  @!P0 LEA R2, P4, R5, R0, 0x2 ;  /* 0x0000000005028211 */ /* 0x002fc800078810ff */
[----:B------:R-:W-:-:S05]  /*147b0*/  @!P0 LEA.HI.X R3, R5, R4, R14, 0x2, P4 ;  /* 0x0000000405038211 */ /* 0x000fca00020f140e */
[----:B------:R3:W-:Y:S04]  /*147c0*/  @!P0 ST.E.64 [R2.64], R26 ;  /* 0x0000001a02008985 */ /* 0x0007e8000c101b06 */
.L_x_606:
[----:B------:R-:W-:Y:S05]  /*147d0*/  BSYNC B0 ;  /* 0x0000000000007941 */ /* 0x000fea0003800000 */
.L_x_605:
[----:B------:R-:W-:Y:S05]  /*147e0*/  BRA.DIV ~URZ, `(.L_x_607) ;  /* 0x000033e27f007947 */ /* 0x000fea000b800000 */
[----:B--2---:R2:W3:Y:S04]  /*147f0*/  SHFL.IDX PT, R4, R12, 0x3, 0x1c1f ;  /* 0x007c1f000c047f89 */ /* 0x0044e800000e0000 */
[----:B-1----:R2:W1:Y:S02]  /*14800*/  SHFL.IDX PT, R0, R13, 0x3, 0x1c1f ;  /* 0x007c1f000d007f89 */ /* 0x00246400000e0000 */
.L_x_668:
[----:B------:R-:W-:-:S13]  /*14810*/  LOP3.LUT P0, RZ, R194, 0x2, RZ, 0xc0, !PT ;  /* 0x00000002c2ff7812 */ /* 0x000fda000780c0ff */
[----:B------:R-:W-:Y:S05]  /*14820*/  @P0 BRA `(.L_x_595) ;  /* 0x0000138000000947 */ /* 0x000fea0003800000 */
[C---:B------:R-:W-:Y:S02]  /*14830*/  ISETP.GE.AND P4, PT, R235.reuse, c[0x0][0x3c8], PT ;  /* 0x0000f200eb007a0c */ /* 0x040fe40003f86270 */
[C---:B---3--:R-:W-:Y:S02]  /*14840*/  IADD3 R8, R235.reuse, 0x8, RZ ;  /* 0x00000008eb087810 */ /* 0x048fe40007ffe0ff */
[----:B--2---:R-:W-:Y:S02]  /*14850*/  IADD3 R12, R235, 0x18, RZ ;  /* 0x00000018eb0c7810 */ /* 0x004fe40007ffe0ff */
[----:B------:R-:W-:Y:S02]  /*14860*/  ISETP.GE.AND P3, PT, R8, c[0x0][0x3c8], PT ;  /* 0x0000f20008007a0c */ /* 0x000fe40003f66270 */
[----:B------:R-:W-:Y:S02]  /*14870*/  ISETP.GE.AND P1, PT, R12, c[0x0][0x3c8], PT ;  /* 0x0000f2000c007a0c */ /* 0x000fe40003f26270 */
[----:B------:R-:W-:-:S02]  /*14880*/  SHF.R.S32.HI R10, RZ, 0x1f, R235 ;  /* 0x0000001fff0a7819 */ /* 0x000fc400000114eb */
[C---:B------:R-:W-:Y:S02]  /*14890*/  IADD3 R11, R235.reuse, 0x10, RZ ;  /* 0x00000010eb0b7810 */ /* 0x040fe40007ffe0ff */
[C---:B-1----:R-:W-:Y:S02]  /*148a0*/  @!P4 LEA R6, P6, R235.reuse, R0, 0x2 ;  /* 0x00000000eb06c211 */ /* 0x042fe400078c10ff */
[C---:B------:R-:W-:Y:S02]  /*148b0*/  IADD3 R9, R235.reuse, 0x8, RZ ;  /* 0x00000008eb097810 */ /* 0x040fe40007ffe0ff */
[----:B------:R-:W-:Y:S02]  /*148c0*/  @!P4 LEA.HI.X R7, R235, R4, R10, 0x2, P6 ;  /* 0x00000004eb07c211 */ /* 0x000fe400030f140a */
[----:B------:R-:W-:Y:S02]  /*148d0*/  ISETP.GE.AND P2, PT, R11, c[0x0][0x3c8], PT ;  /* 0x0000f2000b007a0c */ /* 0x000fe40003f46270 */
[----:B------:R-:W-:Y:S01]  /*148e0*/  SHF.R.S32.HI R9, RZ, 0x1f, R9 ;  /* 0x0000001fff097819 */ /* 0x000fe20000011409 */
[----:B------:R1:W-:Y:S01]  /*148f0*/  @!P4 ST.E.64 [R6.64], R52 ;  /* 0x000000340600c985 */ /* 0x0003e2000c101b06 */
[----:B------:R-:W-:-:S02]  /*14900*/  @!P3 LEA R2, P5, R8, R0, 0x2 ;  /* 0x000000000802b211 */ /* 0x000fc400078a10ff */
[C---:B------:R-:W-:Y:S02]  /*14910*/  IADD3 R5, R235.reuse, 0x20, RZ ;  /* 0x00000020eb057810 */ /* 0x040fe40007ffe0ff */
[----:B------:R-:W-:Y:S02]  /*14920*/  @!P3 LEA.HI.X R3, R8, R4, R9, 0x2, P5 ;  /* 0x000000040803b211 */ /* 0x000fe400028f1409 */
[----:B----4-:R-:W-:Y:S02]  /*14930*/  IADD3 R13, R235, 0x10, RZ ;  /* 0x00000010eb0d7810 */ /* 0x010fe40007ffe0ff */
[----:B------:R-:W-:Y:S01]  /*14940*/  ISETP.GE.AND P0, PT, R5, c[0x0][0x3c8], PT ;  /* 0x0000f20005007a0c */ /* 0x000fe20003f06270 */
[----:B------:R2:W-:Y:S01]  /*14950*/  @!P3 ST.E.64 [R2.64], R30 ;  /* 0x0000001e0200b985 */ /* 0x0005e2000c101b06 */
[----:B------:R-:W-:Y:S02]  /*14960*/  @!P2 LEA R8, P3, R11, R0, 0x2 ;  /* 0x000000000b08a211 */ /* 0x000fe400078610ff */
[----:B------:R-:W-:-:S02]  /*14970*/  SHF.R.S32.HI R13, RZ, 0x1f, R13 ;  /* 0x0000001fff0d7819 */ /* 0x000fc4000001140d */
[----:B------:R-:W-:Y:S02]  /*14980*/  IADD3 R14, R235, 0x28, RZ ;  /* 0x00000028eb0e7810 */ /* 0x000fe40007ffe0ff */
[----:B------:R-:W-:Y:S02]  /*14990*/  @!P2 LEA.HI.X R9, R11, R4, R13, 0x2, P3 ;  /* 0x000000040b09a211 */ /* 0x000fe400018f140d */
[C---:B------:R-:W-:Y:S02]  /*149a0*/  IADD3 R13, R235.reuse, 0x18, RZ ;  /* 0x00000018eb0d7810 */ /* 0x040fe40007ffe0ff */
[C---:B------:R-:W-:Y:S01]  /*149b0*/  IADD3 R11, R235.reuse, 0x20, RZ ;  /* 0x00000020eb0b7810 */ /* 0x040fe20007ffe0ff */
[----:B------:R-:W-:Y:S01]  /*149c0*/  @!P2 ST.E.64 [R8.64], R66 ;  /* 0x000000420800a985 */ /* 0x000fe2000c101b06 */
[----:B------:R-:W-:Y:S02]  /*149d0*/  ISETP.GE.AND P5, PT, R14, c[0x0][0x3c8], PT ;  /* 0x0000f2000e007a0c */ /* 0x000fe40003fa6270 */
[----:B------:R-:W-:-:S02]  /*149e0*/  IADD3 R10, R235, 0x30, RZ ;  /* 0x00000030eb0a7810 */ /* 0x000fc40007ffe0ff */
[----:B------:R-:W-:Y:S02]  /*149f0*/  SHF.R.S32.HI R13, RZ, 0x1f, R13 ;  /* 0x0000001fff0d7819 */ /* 0x000fe4000001140d */
[----:B-1----:R-:W-:Y:S02]  /*14a00*/  @!P1 LEA R6, P4, R12, R0, 0x2 ;  /* 0x000000000c069211 */ /* 0x002fe400078810ff */
[----:B------:R-:W-:Y:S02]  /*14a10*/  SHF.R.S32.HI R11, RZ, 0x1f, R11 ;  /* 0x0000001fff0b7819 */ /* 0x000fe4000001140b */
[C---:B------:R-:W-:Y:S02]  /*14a20*/  IADD3 R16, R235.reuse, 0x28, RZ ;  /* 0x00000028eb107810 */ /* 0x040fe40007ffe0ff */
[----:B------:R-:W-:Y:S02]  /*14a30*/  IADD3 R15, R235, 0x40, RZ ;  /* 0x00000040eb0f7810 */ /* 0x000fe40007ffe0ff */
[----:B------:R-:W-:-:S02]  /*14a40*/  SHF.R.S32.HI R16, RZ, 0x1f, R16 ;  /* 0x0000001fff107819 */ /* 0x000fc40000011410 */
[----:B--2---:R-:W-:Y:S02]  /*14a50*/  @!P0 LEA R2, P6, R5, R0, 0x2 ;  /* 0x0000000005028211 */ /* 0x004fe400078c10ff */
[----:B------:R-:W-:Y:S02]  /*14a60*/  ISETP.GE.AND P2, PT, R15, c[0x0][0x3c8], PT ;  /* 0x0000f2000f007a0c */ /* 0x000fe40003f46270 */
[----:B------:R-:W-:Y:S02]  /*14a70*/  P2R R3, PR, RZ, 0x10 ;  /* 0x00000010ff037803 */ /* 0x000fe40000000000 */
[----:B------:R-:W-:Y:S02]  /*14a80*/  ISETP.GE.AND P4, PT, R10, c[0x0][0x3c8], PT ;  /* 0x0000f2000a007a0c */ /* 0x000fe40003f86270 */
[----:B------:R-:W-:Y:S02]  /*14a90*/  ISETP.NE.AND P3, PT, R3, RZ, PT ;  /* 0x000000ff0300720c */ /* 0x000fe40003f65270 */
[----:B------:R-:W-:-:S02]  /*14aa0*/  @!P0 LEA.HI.X R3, R5, R4, R11, 0x2, P6 ;  /* 0x0000000405038211 */ /* 0x000fc400030f140b */
[----:B------:R-:W-:Y:S02]  /*14ab0*/  @!P1 LEA.HI.X R7, R12, R4, R13, 0x2, P3 ;  /* 0x000000040c079211 */ /* 0x000fe400018f140d */
[C---:B------:R-:W-:Y:S02]  /*14ac0*/  IADD3 R12, R235.reuse, 0x38, RZ ;  /* 0x00000038eb0c7810 */ /* 0x040fe40007ffe0ff */
[C---:B------:R-:W-:Y:S01]  /*14ad0*/  IADD3 R11, R235.reuse, 0x30, RZ ;  /* 0x00000030eb0b7810 */ /* 0x040fe20007ffe0ff */
[----:B------:R1:W-:Y:S01]  /*14ae0*/  @!P1 ST.E.64 [R6.64], R56 ;  /* 0x0000003806009985 */ /* 0x0003e2000c101b06 */
[----:B------:R-:W-:Y:S02]  /*14af0*/  ISETP.GE.AND P3, PT, R12, c[0x0][0x3c8], PT ;  /* 0x0000f2000c007a0c */ /* 0x000fe40003f66270 */
[----:B------:R-:W-:Y:S01]  /*14b00*/  SHF.R.S32.HI R11, RZ, 0x1f, R11 ;  /* 0x0000001fff0b7819 */ /* 0x000fe2000001140b */
[----:B------:R2:W-:Y:S01]  /*14b10*/  @!P0 ST.E.64 [R2.64], R32 ;  /* 0x0000002002008985 */ /* 0x0005e2000c101b06 */
[----:B------:R-:W-:-:S02]  /*14b20*/  IADD3 R13, R235, 0x48, RZ ;  /* 0x00000048eb0d7810 */ /* 0x000fc40007ffe0ff */
[----:B------:R-:W-:Y:S02]  /*14b30*/  IADD3 R5, R235, 0x50, RZ ;  /* 0x00000050eb057810 */ /* 0x000fe40007ffe0ff */
[----:B------:R-:W-:Y:S02]  /*14b40*/  ISETP.GE.AND P1, PT, R13, c[0x0][0x3c8], PT ;  /* 0x0000f2000d007a0c */ /* 0x000fe40003f26270 */
[----:B-1----:R-:W-:-:S04]  /*14b50*/  @!P5 LEA R6, P0, R14, R0, 0x2 ;  /* 0x000000000e06d211 */ /* 0x002fc800078010ff */
[----:B------:R-:W-:Y:S02]  /*14b60*/  @!P5 LEA.HI.X R7, R14, R4, R16, 0x2, P0 ;  /* 0x000000040e07d211 */ /* 0x000fe400000f1410 */
[C---:B--2---:R-:W-:Y:S02]  /*14b70*/  @!P4 LEA R2, P6, R10.reuse, R0, 0x2 ;  /* 0x000000000a02c211 */ /* 0x044fe400078c10ff */
[----:B------:R-:W-:Y:S01]  /*14b80*/  IADD3 R14, R235, 0x38, RZ ;  /* 0x00000038eb0e7810 */ /* 0x000fe20007ffe0ff */
[----:B------:R-:W-:Y:S01]  /*14b90*/  @!P5 ST.E.64 [R6.64], R54 ;  /* 0x000000360600d985 */ /* 0x000fe2000c101b06 */
[----:B------:R-:W-:Y:S02]  /*14ba0*/  @!P4 LEA.HI.X R3, R10, R4, R11, 0x2, P6 ;  /* 0x000000040a03c211 */ /* 0x000fe400030f140b */
[----:B------:R-:W-:Y:S02]  /*14bb0*/  @!P3 LEA R10, P5, R12, R0, 0x2 ;  /* 0x000000000c0ab211 */ /* 0x000fe400078a10ff */
[----:B------:R-:W-:Y:S01]  /*14bc0*/  ISETP.GE.AND P0, PT, R5, c[0x0][0x3c8], PT ;  /* 0x0000f20005007a0c */ /* 0x000fe20003f06270 */
[----:B------:R1:W-:Y:S01]  /*14bd0*/  @!P4 ST.E.64 [R2.64], R58 ;  /* 0x0000003a0200c985 */ /* 0x0003e2000c101b06 */
[----:B------:R-:W-:-:S02]  /*14be0*/  SHF.R.S32.HI R14, RZ, 0x1f, R14 ;  /* 0x0000001fff0e7819 */ /* 0x000fc4000001140e */
[----:B------:R-:W-:Y:S02]  /*14bf0*/  IADD3 R16, R235, 0x40, RZ ;  /* 0x00000040eb107810 */ /* 0x000fe40007ffe0ff */
[----:B------:R-:W-:Y:S02]  /*14c00*/  @!P2 LEA R8, P6, R15, R0, 0x2 ;  /* 0x000000000f08a211 */ /* 0x000fe400078c10ff */
[----:B------:R-:W-:-:S04]  /*14c10*/  SHF.R.S32.HI R16, RZ, 0x1f, R16 ;  /* 0x0000001fff107819 */ /* 0x000fc80000011410 */
[----:B------:R-:W-:Y:S02]  /*14c20*/  @!P2 LEA.HI.X R9, R15, R4, R16, 0x2, P6 ;  /* 0x000000040f09a211 */ /* 0x000fe400030f1410 */
[----:B-1----:R-:W-:Y:S02]  /*14c30*/  P2R R2, PR, RZ, 0x20 ;  /* 0x00000020ff027803 */ /* 0x002fe40000000000 */
[----:B------:R-:W-:Y:S02]  /*14c40*/  @!P1 LEA R6, P5, R13, R0, 0x2 ;  /* 0x000000000d069211 */ /* 0x000fe400078a10ff */
[----:B------:R-:W-:-:S04]  /*14c50*/  ISETP.NE.AND P4, PT, R2, RZ, PT ;  /* 0x000000ff0200720c */ /* 0x000fc80003f85270 */
[----:B------:R-:W-:Y:S02]  /*14c60*/  @!P3 LEA.HI.X R11, R12, R4, R14, 0x2, P4 ;  /* 0x000000040c0bb211 */ /* 0x000fe400020f140e */
[C---:B------:R-:W-:Y:S02]  /*14c70*/  IADD3 R14, R235.reuse, 0x48, RZ ;  /* 0x00000048eb0e7810 */ /* 0x040fe40007ffe0ff */
[----:B------:R-:W-:Y:S01]  /*14c80*/  IADD3 R12, R235, 0x50, RZ ;  /* 0x00000050eb0c7810 */ /* 0x000fe20007ffe0ff */
[----:B------:R1:W-:Y:S01]  /*14c90*/  @!P3 ST.E.64 [R10.64], R72 ;  /* 0x000000480a00b985 */ /* 0x0003e2000c101b06 */
[----:B------:R-:W-:Y:S02]  /*14ca0*/  SHF.R.S32.HI R14, RZ, 0x1f, R14 ;  /* 0x0000001fff0e7819 */ /* 0x000fe4000001140e */
[----:B------:R-:W-:Y:S01]  /*14cb0*/  SHF.R.S32.HI R12, RZ, 0x1f, R12 ;  /* 0x0000001fff0c7819 */ /* 0x000fe2000001140c */
[----:B------:R1:W-:Y:S01]  /*14cc0*/  @!P2 ST.E.64 [R8.64], R70 ;  /* 0x000000460800a985 */ /* 0x0003e2000c101b06 */
[----:B------:R-:W-:-:S02]  /*14cd0*/  @!P0 LEA R2, P4, R5, R0, 0x2 ;  /* 0x0000000005028211 */ /* 0x000fc400078810ff */
[-C--:B------:R-:W-:Y:S02]  /*14ce0*/  @!P1 LEA.HI.X R7, R13, R4.reuse, R14, 0x2, P5 ;  /* 0x000000040d079211 */ /* 0x080fe400028f140e */
[----:B------:R-:W-:Y:S02]  /*14cf0*/  @!P0 LEA.HI.X R3, R5, R4, R12, 0x2, P4 ;  /* 0x0000000405038211 */ /* 0x000fe400020f140c */
[----:B------:R-:W-:Y:S01]  /*14d00*/  IADD3 R5, R235, 0x58, RZ ;  /* 0x00000058eb057810 */ /* 0x000fe20007ffe0ff */
[----:B------:R1:W-:Y:S04]  /*14d10*/  @!P1 ST.E.64 [R6.64], R62 ;  /* 0x0000003e06009985 */ /* 0x0003e8000c101b06 */
[----:B------:R1:W-:Y:S01]  /*14d20*/  @!P0 ST.E.64 [R2.64], R50 ;  /* 0x0000003202008985 */ /* 0x0003e2000c101b06 */
[----:B------:R-:W-:-:S13]  /*14d30*/  ISETP.GE.AND P0, PT, R5, c[0x0][0x3c8], PT ;  /* 0x0000f20005007a0c */ /* 0x000fda0003f06270 */
[----:B------:R-:W-:Y:S05]  /*14d40*/  @P0 BRA `(.L_x_595) ;  /* 0x00000e6000000947 */ /* 0x000fea0003800000 */
[----:B------:R-:W-:Y:S02]  /*14d50*/  IADD3 R12, R235, 0x58, RZ ;  /* 0x00000058eb0c7810 */ /* 0x000fe40007ffe0ff */
[----:B-1----:R-:W-:Y:S02]  /*14d60*/  LEA R2, P0, R5, R0, 0x2 ;  /* 0x0000000005027211 */ /* 0x002fe400078010ff */
[----:B------:R-:W-:-:S04]  /*14d70*/  SHF.R.S32.HI R12, RZ, 0x1f, R12 ;  /* 0x0000001fff0c7819 */ /* 0x000fc8000001140c */
[----:B------:R-:W-:-:S05]  /*14d80*/  LEA.HI.X R3, R5, R4, R12, 0x2, P0 ;  /* 0x0000000405037211 */ /* 0x000fca00000f140c */
[----:B------:R1:W-:Y:S01]  /*14d90*/  ST.E.64 [R2.64], R28 ;  /* 0x0000001c02007985 */ /* 0x0003e2000c101b06 */
[----:B------:R-:W-:Y:S05]  /*14da0*/  BRA `(.L_x_595) ;  /* 0x00000e0000007947 */ /* 0x000fea0003800000 */
.L_x_580:
[----:B------:R-:W3:Y:S04]  /*14db0*/  LDL.LU R7, [R1+0x1c] ;  /* 0x00001c0001077983 */ /* 0x000ee80000300800 */
[----:B--2---:R-:W2:Y:S01]  /*14dc0*/  LDL R6, [R1+0x24] ;  /* 0x0000240001067983 */ /* 0x004ea20000100800 */
[----:B------:R-:W-:Y:S01]  /*14dd0*/  ISETP.NE.U32.AND P0, PT, RZ, c[0x0][0x508], PT ;  /* 0x00014200ff007a0c */ /* 0x000fe20003f05070 */
[----:B------:R-:W-:Y:S01]  /*14de0*/  IMAD.MOV.U32 R4, RZ, RZ, 0x4 ;  /* 0x00000004ff047424 */ /* 0x000fe200078e00ff */
[----:B------:R-:W-:Y:S01]  /*14df0*/  ISETP.NE.U32.AND P2, PT, RZ, c[0x0][0x500], PT ;  /* 0x00014000ff007a0c */ /* 0x000fe20003f45070 */
[----:B------:R-:W-:Y:S01]  /*14e00*/  IMAD.MOV.U32 R19, RZ, RZ, c[0x0][0x388] ;  /* 0x0000e200ff137624 */ /* 0x000fe200078e00ff */
[----:B------:R-:W-:Y:S01]  /*14e10*/  ISETP.NE.AND.EX P0, PT, RZ, c[0x0][0x50c], PT, P0 ;  /* 0x00014300ff007a0c */ /* 0x000fe20003f05300 */
[----:B------:R-:W-:Y:S01]  /*14e20*/  IMAD.MOV.U32 R0, RZ, RZ, RZ ;  /* 0x000000ffff007224 */ /* 0x000fe200078e00ff */
[----:B------:R-:W-:Y:S01]  /*14e30*/  ISETP.NE.AND.EX P2, PT, RZ, c[0x0][0x504], PT, P2 ;  /* 0x00014100ff007a0c */ /* 0x000fe20003f45320 */
[----:B--2---:R-:W-:-:S10]  /*14e40*/  IMAD.WIDE R2, R6, R4, c[0x0][0x500] ;  /* 0x0001400006027625 */ /* 0x004fd400078e0204 */
[----:B------:R-:W-:Y:S02]  /*14e50*/  @P0 IMAD.WIDE R4, R6, R4, c[0x0][0x508] ;  /* 0x0001420006040625 */ /* 0x000fe400078e0204 */
[----:B------:R2:W5:Y:S04]  /*14e60*/  @P2 LDG.E R0, [R2.64] ;  /* 0x0000000602002981 */ /* 0x000568000c1e1900 */
[----:B------:R2:W5:Y:S01]  /*14e70*/  @P0 LDG.E R19, [R4.64] ;  /* 0x0000000604130981 */ /* 0x000562000c1e1900 */
[----:B---3--:R-:W-:-:S04]  /*14e80*/  ISETP.NE.AND P1, PT, R7, RZ, PT ;  /* 0x000000ff0700720c */ /* 0x008fc80003f25270 */
[----:B------:R-:W-:Y:S01]  /*14e90*/  SEL R18, R7, c[0x0][0x3d4], P1 ;  /* 0x0000f50007127a07 */ /* 0x000fe20000800000 */
[----:B------:R-:W-:Y:S05]  /*14ea0*/  @P0 BRA `(.L_x_608) ;  /* 0x0000004000000947 */ /* 0x000fea0003800000 */
[----:B------:R-:W-:Y:S05]  /*14eb0*/  @!P2 BRA `(.L_x_608) ;  /* 0x000000300000a947 */ /* 0x000fea0003800000 */
[----:B--2---:R2:W3:Y:S04]  /*14ec0*/  LDG.E R4, [R2.64] ;  /* 0x0000000602047981 */ /* 0x0044e8000c1e1900 */
[----:B--2---:R-:W3:Y:S02]  /*14ed0*/  LDG.E R2, [R2.64+0x4] ;  /* 0x0000040602027981 */ /* 0x004ee4000c1e1900 */
[----:B---3-5:R-:W-:Y:S02]  /*14ee0*/  IADD3 R19, -R4, R2, RZ ;  /* 0x0000000204137210 */ /* 0x028fe40007ffe1ff */
.L_x_608:
[----:B--2---:R-:W2:Y:S01]  /*14ef0*/  S2R R4, SR_TID.X ;  /* 0x0000000000047919 */ /* 0x004ea20000002100 */
[----:B------:R-:W-:Y:S01]  /*14f00*/  SHF.R.S32.HI R2, RZ, 0x1f, R6 ;  /* 0x0000001fff027819 */ /* 0x000fe20000011406 */
[----:B------:R-:W-:Y:S01]  /*14f10*/  BSSY B0, `(.L_x_609) ;  /* 0x0000038000007945 */ /* 0x000fe20003800000 */
[----:B-----5:R-:W-:-:S02]  /*14f20*/  SHF.R.S32.HI R17, RZ, 0x1f, R0 ;  /* 0x0000001fff117819 */ /* 0x020fc40000011400 */
[----:B------:R-:W-:Y:S02]  /*14f30*/  SEL R12, R6, RZ, !P2 ;  /* 0x000000ff060c7207 */ /* 0x000fe40005000000 */
[----:B-1----:R-:W-:Y:S02]  /*14f40*/  SEL R20, R2, RZ, !P2 ;  /* 0x000000ff02147207 */ /* 0x002fe40005000000 */
[----:B--2---:R-:W-:-:S13]  /*14f50*/  ISETP.GT.AND P0, PT, R4, 0x7f, PT ;  /* 0x0000007f0400780c */ /* 0x004fda0003f04270 */
[----:B------:R-:W-:Y:S05]  /*14f60*/  @P0 BRA `(.L_x_610) ;  /* 0x0000032000000947 */ /* 0x000fea0003800000 */
[----:B------:R-:W2:Y:S01]  /*14f70*/  LDL R3, [R1+0x10] ;  /* 0x0000100001037983 */ /* 0x000ea20000100800 */
[----:B------:R-:W-:Y:S01]  /*14f80*/  IMAD R2, R19, c[0x0][0x4e8], RZ ;  /* 0x00013a0013027a24 */ /* 0x000fe200078e02ff */
[----:B--2---:R-:W-:-:S04]  /*14f90*/  IADD3 R13, R3, R4, RZ ;  /* 0x00000004030d7210 */ /* 0x004fc80007ffe0ff */
[----:B------:R-:W-:-:S13]  /*14fa0*/  ISETP.GE.AND P0, PT, R13, R2, PT ;  /* 0x000000020d00720c */ /* 0x000fda0003f06270 */
[----:B------:R-:W-:Y:S05]  /*14fb0*/  @P0 BRA `(.L_x_610) ;  /* 0x000002d000000947 */ /* 0x000fea0003800000 */
[----:B------:R-:W2:Y:S04]  /*14fc0*/  LDL R4, [R1+0x3c] ;  /* 0x00003c0001047983 */ /* 0x000ea80000100800 */
[----:B------:R-:W3:Y:S01]  /*14fd0*/  LDL.LU R21, [R1+0x20] ;  /* 0x0000200001157983 */ /* 0x000ee20000300800 */
[----:B------:R-:W-:Y:S01]  /*14fe0*/  IMAD.MOV.U32 R2, RZ, RZ, 0x368 ;  /* 0x00000368ff027424 */ /* 0x000fe200078e00ff */
[----:B------:R-:W-:-:S04]  /*14ff0*/  ISETP.GT.AND P2, PT, R18, 0x1, PT ;  /* 0x000000011200780c */ /* 0x000fc80003f44270 */
[----:B------:R-:W-:-:S04]  /*15000*/  SEL R2, R2, 0x328, P2 ;  /* 0x0000032802027807 */ /* 0x000fc80001000000 */
[----:B------:R1:W4:Y:S08]  /*15010*/  LDC.64 R8, c[0x0][R2+0x170] ;  /* 0x00005c0002087b82 */ /* 0x0003300000000a00 */
[----:B------:R1:W2:Y:S08]  /*15020*/  LDC.64 R6, c[0x0][R2+0x168] ;  /* 0x00005a0002067b82 */ /* 0x0002b00000000a00 */
[----:B------:R1:W5:Y:S08]  /*15030*/  LDC.64 R14, c[0x0][R2+0x178] ;  /* 0x00005e00020e7b82 */ /* 0x0003700000000a00 */
[----:B------:R1:W2:Y:S02]  /*15040*/  LDC.64 R10, c[0x0][R2+0x160] ;  /* 0x00005800020a7b82 */ /* 0x0002a40000000a00 */
[----:B-1----:R-:W-:-:S02]  /*15050*/  IMAD.MOV.U32 R2, RZ, RZ, c[0x0][0x4e8] ;  /* 0x00013a00ff027624 */ /* 0x002fc400078e00ff */
[----:B----4-:R-:W-:-:S03]  /*15060*/  IMAD R3, R9, R12, RZ ;  /* 0x0000000c09037224 */ /* 0x010fc600078e02ff */
[----:B------:R-:W-:Y:S02]  /*15070*/  ISETP.NE.AND P0, PT, R2, 0x1, PT ;  /* 0x000000010200780c */ /* 0x000fe40003f05270 */
[----:B------:R-:W-:-:S11]  /*15080*/  MOV R2, R13 ;  /* 0x0000000d00027202 */ /* 0x000fd60000000f00 */
[----:B------:R-:W-:-:S05]  /*15090*/  @P0 IMAD.HI.U32 R16, R13, c[0x0][0x4ec], RZ ;  /* 0x00013b000d100a27 */ /* 0x000fca00078e00ff */
[----:B------:R-:W-:Y:S01]  /*150a0*/  @P0 SHF.R.U32.HI R2, RZ, c[0x0][0x4f0], R16 ;  /* 0x00013c00ff020a19 */ /* 0x000fe20000011610 */
[-C--:B--2---:R-:W-:Y:S02]  /*150b0*/  IMAD R9, R7, R4.reuse, RZ ;  /* 0x0000000407097224 */ /* 0x084fe400078e02ff */
[----:B------:R-:W-:-:S04]  /*150c0*/  IMAD.WIDE.U32 R6, R6, R4, RZ ;  /* 0x0000000406067225 */ /* 0x000fc800078e00ff */
[----:B------:R-:W-:-:S04]  /*150d0*/  IMAD.WIDE.U32 R4, R8, R12, RZ ;  /* 0x0000000c08047225 */ /* 0x000fc800078e00ff */
[----:B------:R-:W-:Y:S01]  /*150e0*/  IMAD R8, R8, R20, R3 ;  /* 0x0000001408087224 */ /* 0x000fe200078e0203 */
[----:B---3--:R-:W-:Y:S01]  /*150f0*/  SEL R3, R21, RZ, P2 ;  /* 0x000000ff15037207 */ /* 0x008fe20001000000 */
[----:B------:R-:W-:Y:S01]  /*15100*/  IMAD.IADD R9, R7, 0x1, R9 ;  /* 0x0000000107097824 */ /* 0x000fe200078e0209 */
[----:B------:R-:W-:Y:S01]  /*15110*/  IADD3 R16, P1, P0, R4, R6, R0 ;  /* 0x0000000604107210 */ /* 0x000fe2000783e000 */
[----:B------:R-:W-:Y:S01]  /*15120*/  IMAD.MOV R6, RZ, RZ, -R2 ;  /* 0x000000ffff067224 */ /* 0x000fe200078e0a02 */
[----:B------:R-:W-:Y:S01]  /*15130*/  IADD3 R7, R5, R8, RZ ;  /* 0x0000000805077210 */ /* 0x000fe20007ffe0ff */
[-C--:B-----5:R-:W-:Y:S02]  /*15140*/  IMAD R8, R15, R3.reuse, RZ ;  /* 0x000000030f087224 */ /* 0x0a0fe400078e02ff */
[----:B------:R-:W-:Y:S01]  /*15150*/  IMAD.WIDE.U32 R4, R14, R3, RZ ;  /* 0x000000030e047225 */ /* 0x000fe200078e00ff */
[----:B------:R-:W-:-:S03]  /*15160*/  IADD3.X R9, R7, R9, R17, P1, P0 ;  /* 0x0000000907097210 */ /* 0x000fc60000fe0411 */
        /* <DEDUP_REMOVED lines=18> */
.L_x_610:
[----:B------:R-:W-:Y:S05]  /*15290*/  BSYNC B0 ;  /* 0x0000000000007941 */ /* 0x000fea0003800000 */
.L_x_609:
[----:B------:R-:W-:-:S13]  /*152a0*/  ISETP.GT.AND P0, PT, R18, 0x1, PT ;  /* 0x000000011200780c */ /* 0x000fda0003f04270 */
[----:B------:R-:W-:Y:S05]  /*152b0*/  @P0 BRA `(.L_x_595) ;  /* 0x000008f000000947 */ /* 0x000fea0003800000 */
[----:B-1----:R-:W2:Y:S04]  /*152c0*/  LDL.LU R2, [R1+0x10] ;  /* 0x0000100001027983 */ /* 0x002ea80000300800 */
[----:B------:R-:W3:Y:S01]  /*152d0*/  LDL.LU R7, [R1+0x3c] ;  /* 0x00003c0001077983 */ /* 0x000ee20000300800 */
[----:B------:R-:W-:-:S03]  /*152e0*/  IMAD R4, R17, c[0x0][0x3a0], RZ ;  /* 0x0000e80011047a24 */ /* 0x000fc600078e02ff */
[----:B------:R-:W1:Y:S02]  /*152f0*/  S2R R3, SR_TID.X ;  /* 0x0000000000037919 */ /* 0x000e640000002100 */
[--C-:B-1----:R-:W-:Y:S02]  /*15300*/  SHF.R.S32.HI R5, RZ, 0x1f, R3.reuse ;  /* 0x0000001fff057819 */ /* 0x102fe40000011403 */
[----:B------:R-:W-:Y:S02]  /*15310*/  SHF.R.S32.HI R8, RZ, 0x1f, R3 ;  /* 0x0000001fff087819 */ /* 0x000fe40000011403 */
[-C--:B------:R-:W-:Y:S02]  /*15320*/  LEA.HI R5, R5, R3.reuse, RZ, 0x2 ;  /* 0x0000000305057211 */ /* 0x080fe400078f10ff */
[----:B------:R-:W-:Y:S02]  /*15330*/  LEA.HI R8, R8, R3, RZ, 0x2 ;  /* 0x0000000308087211 */ /* 0x000fe400078f10ff */
[----:B------:R-:W-:-:S02]  /*15340*/  LOP3.LUT R5, R5, 0xfffffffc, RZ, 0xc0, !PT ;  /* 0xfffffffc05057812 */ /* 0x000fc400078ec0ff */
[----:B------:R-:W-:-:S03]  /*15350*/  SHF.R.S32.HI R8, RZ, 0x2, R8 ;  /* 0x00000002ff087819 */ /* 0x000fc60000011408 */
[----:B------:R-:W-:Y:S01]  /*15360*/  IMAD.IADD R5, R3, 0x1, -R5 ;  /* 0x0000000103057824 */ /* 0x000fe200078e0a05 */
[----:B--2---:R-:W-:Y:S02]  /*15370*/  MOV R9, R2 ;  /* 0x0000000200097202 */ /* 0x004fe40000000f00 */
[----:B------:R-:W-:Y:S02]  /*15380*/  MOV R2, c[0x0][0x4e8] ;  /* 0x00013a0000027a02 */ /* 0x000fe40000000f00 */
[----:B------:R-:W-:Y:S02]  /*15390*/  IADD3 R11, R8, R9, RZ ;  /* 0x00000009080b7210 */ /* 0x000fe40007ffe0ff */
[----:B------:R-:W-:Y:S01]  /*153a0*/  ISETP.NE.AND P0, PT, R2, 0x1, PT ;  /* 0x000000010200780c */ /* 0x000fe20003f05270 */
[----:B------:R-:W-:-:S04]  /*153b0*/  IMAD.WIDE.U32 R2, R0, c[0x0][0x3a0], RZ ;  /* 0x0000e80000027a25 */ /* 0x000fc800078e00ff */
[----:B------:R-:W-:Y:S01]  /*153c0*/  IMAD R0, R0, c[0x0][0x3a4], R4 ;  /* 0x0000e90000007a24 */ /* 0x000fe200078e0204 */
[----:B------:R-:W-:Y:S01]  /*153d0*/  LEA R4, R5, R8, 0x5 ;  /* 0x0000000805047211 */ /* 0x000fe200078e28ff */
[----:B------:R-:W-:-:S03]  /*153e0*/  IMAD R5, R20, c[0x0][0x3f0], RZ ;  /* 0x0000fc0014057a24 */ /* 0x000fc600078e02ff */
[----:B------:R-:W-:Y:S01]  /*153f0*/  IADD3 R3, R3, R0, RZ ;  /* 0x0000000003037210 */ /* 0x000fe20007ffe0ff */
[----:B------:R-:W-:-:S04]  /*15400*/  IMAD.IADD R4, R9, 0x1, R4 ;  /* 0x0000000109047824 */ /* 0x000fc800078e0204 */
[----:B------:R-:W-:-:S04]  /*15410*/  @P0 IMAD.HI.U32 R6, R4, c[0x0][0x4ec], RZ ;  /* 0x00013b0004060a27 */ /* 0x000fc800078e00ff */
[----:B---3--:R-:W-:-:S04]  /*15420*/  IMAD.WIDE.U32 R2, R7, c[0x0][0x3e8], R2 ;  /* 0x0000fa0007027a25 */ /* 0x008fc800078e0002 */
[----:B------:R-:W-:Y:S01]  /*15430*/  IMAD.MOV.U32 R0, RZ, RZ, R4 ;  /* 0x000000ffff007224 */ /* 0x000fe200078e0004 */
[----:B------:R-:W-:Y:S01]  /*15440*/  @P0 SHF.R.U32.HI R0, RZ, c[0x0][0x4f0], R6 ;  /* 0x00013c00ff000a19 */ /* 0x000fe20000011606 */
[----:B------:R-:W-:Y:S02]  /*15450*/  IMAD R3, R7, c[0x0][0x3ec], R3 ;  /* 0x0000fb0007037a24 */ /* 0x000fe400078e0203 */
[C---:B------:R-:W-:Y:S01]  /*15460*/  IMAD R7, R12.reuse, c[0x0][0x3f4], R5 ;  /* 0x0000fd000c077a24 */ /* 0x040fe200078e0205 */
[----:B------:R-:W-:Y:S01]  /*15470*/  SHF.R.S32.HI R6, RZ, 0x1f, R0 ;  /* 0x0000001fff067819 */ /* 0x000fe20000011400 */
[----:B------:R-:W-:Y:S01]  /*15480*/  IMAD.WIDE.U32 R2, R12, c[0x0][0x3f0], R2 ;  /* 0x0000fc000c027a25 */ /* 0x000fe200078e0002 */
[----:B------:R-:W-:-:S03]  /*15490*/  IADD3 R5, -R0, RZ, RZ ;  /* 0x000000ff00057210 */ /* 0x000fc60007ffe1ff */
[----:B------:R-:W-:Y:S01]  /*154a0*/  IMAD R6, R6, c[0x0][0x3e0], RZ ;  /* 0x0000f80006067a24 */ /* 0x000fe200078e02ff */
[----:B------:R-:W-:Y:S01]  /*154b0*/  IADD3 R3, R3, R7, RZ ;  /* 0x0000000703037210 */ /* 0x000fe20007ffe0ff */
[----:B------:R-:W-:Y:S02]  /*154c0*/  IMAD R4, R5, c[0x0][0x4e8], R4 ;  /* 0x00013a0005047a24 */ /* 0x000fe400078e0204 */
[C---:B------:R-:W-:Y:S02]  /*154d0*/  IMAD R6, R0.reuse, c[0x0][0x3e4], R6 ;  /* 0x0000f90000067a24 */ /* 0x040fe400078e0206 */
[----:B------:R-:W-:Y:S01]  /*154e0*/  IMAD.WIDE.U32 R2, R0, c[0x0][0x3e0], R2 ;  /* 0x0000f80000027a25 */ /* 0x000fe200078e0002 */
[----:B------:R-:W-:-:S03]  /*154f0*/  SHF.R.S32.HI R0, RZ, 0x1f, R4 ;  /* 0x0000001fff007819 */ /* 0x000fc60000011404 */
[----:B------:R-:W-:Y:S02]  /*15500*/  IMAD.IADD R3, R3, 0x1, R6 ;  /* 0x0000000103037824 */ /* 0x000fe400078e0206 */
[----:B------:R-:W-:Y:S02]  /*15510*/  IMAD R0, R0, c[0x0][0x3d8], RZ ;  /* 0x0000f60000007a24 */ /* 0x000fe400078e02ff */
[----:B------:R-:W-:-:S04]  /*15520*/  IMAD.WIDE.U32 R2, R4, c[0x0][0x3d8], R2 ;  /* 0x0000f60004027a25 */ /* 0x000fc800078e0002 */
[----:B------:R-:W-:Y:S01]  /*15530*/  IMAD R4, R4, c[0x0][0x3dc], R0 ;  /* 0x0000f70004047a24 */ /* 0x000fe200078e0200 */
[----:B------:R-:W-:-:S04]  /*15540*/  LEA R12, P0, R2, c[0x0][0x380], 0x1 ;  /* 0x0000e000020c7a11 */ /* 0x000fc800078008ff */
[----:B------:R-:W-:-:S04]  /*15550*/  IADD3 R4, R3, R4, RZ ;  /* 0x0000000403047210 */ /* 0x000fc80007ffe0ff */
[----:B------:R-:W-:Y:S01]  /*15560*/  LEA.HI.X R9, R2, c[0x0][0x384], R4, 0x1, P0 ;  /* 0x0000e10002097a11 */ /* 0x000fe200000f0c04 */
[----:B------:R-:W-:Y:S05]  /*15570*/  BRA.DIV ~URZ, `(.L_x_611) ;  /* 0x000027127f007947 */ /* 0x000fea000b800000 */
[----:B------:R1:W2:Y:S02]  /*15580*/  SHFL.IDX PT, R8, R9, RZ, 0x1c1f ;  /* 0x001c1fff09087589 */ /* 0x0002a400000e0000 */
.L_x_669:
[----:B------:R-:W-:Y:S05]  /*15590*/  BRA.DIV ~URZ, `(.L_x_612) ;  /* 0x000027627f007947 */ /* 0x000fea000b800000 */
[----:B------:R3:W4:Y:S02]  /*155a0*/  SHFL.IDX PT, R0, R12, RZ, 0x1c1f ;  /* 0x001c1fff0c007589 */ /* 0x00072400000e0000 */
.L_x_670:
        /* <DEDUP_REMOVED lines=18> */
[----:B------:R2:W-:Y:S04]  /*156d0*/  @!P2 ST.E.128 [R6.64], RZ ;  /* 0x000000ff0600a985 */ /* 0x0005e8000c101d06 */
[----:B------:R2:W-:Y:S04]  /*156e0*/  @!P1 ST.E.128 [R4.64], RZ ;  /* 0x000000ff04009985 */ /* 0x0005e8000c101d06 */
[----:B------:R2:W-:Y:S02]  /*156f0*/  @!P0 ST.E.128 [R2.64], RZ ;  /* 0x000000ff02008985 */ /* 0x0005e4000c101d06 */
.L_x_614:
[----:B------:R-:W-:Y:S05]  /*15700*/  BSYNC B0 ;  /* 0x0000000000007941 */ /* 0x000fea0003800000 */
.L_x_613:
[----:B------:R-:W-:Y:S05]  /*15710*/  BRA.DIV ~URZ, `(.L_x_615) ;  /* 0x000026427f007947 */ /* 0x000fea000b800000 */
[----:B--2---:R2:W1:Y:S04]  /*15720*/  SHFL.IDX PT, R8, R9, 0x1, 0x1c1f ;  /* 0x003c1f0009087f89 */ /* 0x00446800000e0000 */
[----:B----4-:R2:W4:Y:S02]  /*15730*/  SHFL.IDX PT, R0, R12, 0x1, 0x1c1f ;  /* 0x003c1f000c007f89 */ /* 0x01052400000e0000 */
.L_x_671:
        /* <DEDUP_REMOVED lines=18> */
[----:B------:R1:W-:Y:S04]  /*15860*/  @!P2 ST.E.128 [R6.64], RZ ;  /* 0x000000ff0600a985 */ /* 0x0003e8000c101d06 */
[----:B------:R1:W-:Y:S04]  /*15870*/  @!P1 ST.E.128 [R4.64], RZ ;  /* 0x000000ff04009985 */ /* 0x0003e8000c101d06 */
[----:B------:R1:W-:Y:S02]  /*15880*/  @!P0 ST.E.128 [R2.64], RZ ;  /* 0x000000ff02008985 */ /* 0x0003e4000c101d06 */
.L_x_617:
[----:B------:R-:W-:Y:S05]  /*15890*/  BSYNC B0 ;  /* 0x0000000000007941 */ /* 0x000fea0003800000 */
.L_x_616:
[----:B------:R-:W-:Y:S05]  /*158a0*/  BRA.DIV ~URZ, `(.L_x_618) ;  /* 0x000025727f007947 */ /* 0x000fea000b800000 */
[----:B-1----:R1:W2:Y:S02]  /*158b0*/  SHFL.IDX PT, R8, R9, 0x2, 0x1c1f ;  /* 0x005c1f0009087f89 */ /* 0x0022a400000e0000 */
.L_x_672:
[----:B------:R-:W-:Y:S05]  /*158c0*/  BRA.DIV ~URZ, `(.L_x_619) ;  /* 0x000025c27f007947 */ /* 0x000fea000b800000 */
[----:B----4-:R4:W1:Y:S02]  /*158d0*/  SHFL.IDX PT, R0, R12, 0x2, 0x1c1f ;  /* 0x005c1f000c007f89 */ /* 0x01086400000e0000 */
.L_x_673:
        /* <DEDUP_REMOVED lines=21> */
.L_x_621:
[----:B------:R-:W-:Y:S05]  /*15a30*/  BSYNC B0 ;  /* 0x0000000000007941 */ /* 0x000fea0003800000 */
.L_x_620:
[----:B------:R-:W-:Y:S05]  /*15a40*/  BRA.DIV ~URZ, `(.L_x_622) ;  /* 0x000024a27f007947 */ /* 0x000fea000b800000 */
[----:B--2---:R2:W3:Y:S04]  /*15a50*/  SHFL.IDX PT, R8, R9, 0x3, 0x1c1f ;  /* 0x007c1f0009087f89 */ /* 0x0044e800000e0000 */
[----:B-1----:R2:W1:Y:S02]  /*15a60*/  SHFL.IDX PT, R0, R12, 0x3, 0x1c1f ;  /* 0x007c1f000c007f89 */ /* 0x00246400000e0000 */
.L_x_674:
[----:B------:R-:W-:-:S04]  /*15a70*/  IADD3 R2, R11, 0x60, RZ ;  /* 0x000000600b027810 */ /* 0x000fc80007ffe0ff */
[----:B------:R-:W-:-:S13]  /*15a80*/  ISETP.GE.AND P0, PT, R2, R10, PT ;  /* 0x0000000a0200720c */ /* 0x000fda0003f06270 */
[----:B------:R-:W-:Y:S05]  /*15a90*/  @P0 BRA `(.L_x_595) ;  /* 0x0000011000000947 */ /* 0x000fea0003800000 */
[----:B------:R-:W5:Y:S04]  /*15aa0*/  LDL.64 R16, [R1+0x28] ;  /* 0x0000280001107983 */ /* 0x000f680000100a00 */
[----:B--2---:R-:W2:Y:S04]  /*15ab0*/  LDL R13, [R1+0x30] ;  /* 0x00003000010d7983 */ /* 0x004ea80000100800 */
[----:B----4-:R-:W4:Y:S04]  /*15ac0*/  LDL R9, [R1+0x34] ;  /* 0x0000340001097983 */ /* 0x010f280000100800 */
[----:B---3--:R-:W3:Y:S04]  /*15ad0*/  LDL R14, [R1+0x54] ;  /* 0x00005400010e7983 */ /* 0x008ee80000100800 */
[----:B------:R-:W3:Y:S01]  /*15ae0*/  LDL R12, [R1+0x50] ;  /* 0x00005000010c7983 */ /* 0x000ee20000100800 */
[----:B-----5:R-:W-:-:S02]  /*15af0*/  ISETP.GE.AND P2, PT, R16, c[0x0][0x3c8], PT ;  /* 0x0000f20010007a0c */ /* 0x020fc40003f46270 */
[----:B--2---:R-:W-:Y:S02]  /*15b00*/  ISETP.GE.AND P1, PT, R13, c[0x0][0x3c8], PT ;  /* 0x0000f2000d007a0c */ /* 0x004fe40003f26270 */
[----:B----4-:R-:W-:-:S09]  /*15b10*/  ISETP.GE.AND P0, PT, R9, c[0x0][0x3c8], PT ;  /* 0x0000f20009007a0c */ /* 0x010fd20003f06270 */
[CC--:B-1----:R-:W-:Y:S02]  /*15b20*/  @!P2 LEA R6, P5, R16.reuse, R0.reuse, 0x1 ;  /* 0x000000001006a211 */ /* 0x0c2fe400078a08ff */
[----:B------:R-:W-:Y:S02]  /*15b30*/  @!P1 LEA R4, P4, R13, R0, 0x1 ;  /* 0x000000000d049211 */ /* 0x000fe400078808ff */
[----:B------:R-:W-:Y:S02]  /*15b40*/  @!P2 LEA.HI.X R7, R16, R8, R17, 0x1, P5 ;  /* 0x000000081007a211 */ /* 0x000fe400028f0c11 */
[----:B------:R-:W-:Y:S02]  /*15b50*/  @!P0 LEA R2, P3, R9, R0, 0x1 ;  /* 0x0000000009028211 */ /* 0x000fe400078608ff */
[-C--:B---3--:R-:W-:Y:S02]  /*15b60*/  @!P1 LEA.HI.X R5, R13, R8.reuse, R14, 0x1, P4 ;  /* 0x000000080d059211 */ /* 0x088fe400020f0c0e */
[----:B------:R-:W-:Y:S01]  /*15b70*/  @!P0 LEA.HI.X R3, R9, R8, R12, 0x1, P3 ;  /* 0x0000000809038211 */ /* 0x000fe200018f0c0c */
[----:B------:R1:W-:Y:S04]  /*15b80*/  @!P2 ST.E.128 [R6.64], RZ ;  /* 0x000000ff0600a985 */ /* 0x0003e8000c101d06 */
[----:B------:R1:W-:Y:S04]  /*15b90*/  @!P1 ST.E.128 [R4.64], RZ ;  /* 0x000000ff04009985 */ /* 0x0003e8000c101d06 */
[----:B------:R1:W-:Y:S02]  /*15ba0*/  @!P0 ST.E.128 [R2.64], RZ ;  /* 0x000000ff02008985 */ /* 0x0003e4000c101d06 */
.L_x_595:
[----:B------:R-:W-:Y:S05]  /*15bb0*/  BSYNC B1 ;  /* 0x0000000000017941 */ /* 0x000fea0003800000 */
.L_x_579:
[----:B-1--4-:R-:W4:Y:S02]  /*15bc0*/  LDL R0, [R1+0x5c] ;  /* 0x00005c0001007983 */ /* 0x012f240000100800 */
[----:B----4-:R-:W-:-:S13]  /*15bd0*/  ISETP.NE.AND P0, PT, R0, RZ, PT ;  /* 0x000000ff0000720c */ /* 0x010fda0003f05270 */
[----:B------:R-:W-:Y:S01]  /*15be0*/  @P0 WARPSYNC 0xffffffff ;  /* 0xffffffff00000948 */ /* 0x000fe20003800000 */
[----:B------:R-:W-:Y:S06]  /*15bf0*/  @P0 BAR.SYNC.DEFER_BLOCKING 0x5, 0x80 ;  /* 0x0142000000000b1d */ /* 0x000fec0000010000 */
[----:B---3--:R-:W1:Y:S04]  /*15c00*/  @P0 LDS.128 R4, [0xc080] ;  /* 0x00c08000ff040984 */ /* 0x008e680000000c00 */
[----:B-1----:R1:W-:Y:S04]  /*15c10*/  @P0 STL.64 [R1+0x18], R4 ;  /* 0x0000180401000387 */ /* 0x0023e80000100a00 */
        /* <DEDUP_REMOVED lines=9> */
.L_x_675:
[----:B------:R-:W-:Y:S05]  /*15cb0*/  BRA.DIV ~URZ, `(.L_x_625) ;  /* 0x000023627f007947 */ /* 0x000fea000b800000 */
[----:B------:R3:W4:Y:S02]  /*15cc0*/  SHFL.IDX PT, R8, R74, 0x1, 0x1f ;  /* 0x00201f004a087f89 */ /* 0x00072400000e0000 */
.L_x_676:
[----:B------:R-:W5:Y:S01]  /*15cd0*/  LDL R0, [R1+0x24] ;  /* 0x0000240001007983 */ /* 0x000f620000100800 */
[----:B------:R-:W-:Y:S02]  /*15ce0*/  IMAD.MOV.U32 R6, RZ, RZ, RZ ;  /* 0x000000ffff067224 */ /* 0x000fe400078e00ff */
[----:B-----5:R-:W-:-:S05]  /*15cf0*/  IMAD.IADD R0, R0, 0x1, R14 ;  /* 0x0000000100007824 */ /* 0x020fca00078e020e */
        /* <DEDUP_REMOVED lines=16> */
.L_x_677:
        /* <DEDUP_REMOVED lines=16> */
.L_x_678:
[----:B---3--:R-:W-:Y:S01]  /*15f00*/  IMAD R0, R0, c[0x0][0x538], RZ ;  /* 0x00014e0000007a24 */ /* 0x008fe200078e02ff */
[----:B------:R-:W-:Y:S04]  /*15f10*/  BSSY B1, `(.L_x_628) ;  /* 0x00000ce000017945 */ /* 0x000fe80003800000 */
[----:B----4-:R-:W-:-:S04]  /*15f20*/  IADD3 R8, R0, R8, RZ ;  /* 0x0000000800087210 */ /* 0x010fc80007ffe0ff */
[----:B--2---:R-:W-:-:S13]  /*15f30*/  ISETP.GT.AND P0, PT, R8, R9, PT ;  /* 0x000000090800720c */ /* 0x004fda0003f04270 */
[----:B------:R-:W-:Y:S05]  /*15f40*/  @P0 BRA `(.L_x_629) ;  /* 0x0000025000000947 */ /* 0x000fea0003800000 */
.L_x_633:
        /* <DEDUP_REMOVED lines=17> */
.L_x_679:
        /* <DEDUP_REMOVED lines=16> */
.L_x_680:
[----:B--2---:R-:W-:-:S05]  /*16160*/  IMAD R0, R0, c[0x0][0x538], RZ ;  /* 0x00014e0000007a24 */ /* 0x004fca00078e02ff */
[----:B------:R-:W-:-:S04]  /*16170*/  IADD3 R8, R0, R8, RZ ;  /* 0x0000000800087210 */ /* 0x000fc80007ffe0ff */
[----:B------:R-:W-:-:S13]  /*16180*/  ISETP.GT.AND P0, PT, R8, R9, PT ;  /* 0x000000090800720c */ /* 0x000fda0003f04270 */
[----:B-1----:R-:W-:Y:S05]  /*16190*/  @!P0 BRA `(.L_x_633) ;  /* 0xfffffdb000008947 */ /* 0x002fea000383ffff */
.L_x_629:
[----:B------:R-:W-:-:S05]  /*161a0*/  IADD3 R12, -R0, R8, RZ ;  /* 0x00000008000c7210 */ /* 0x000fca0007ffe1ff */
[----:B------:R-:W-:-:S05]  /*161b0*/  IMAD R0, R4, c[0x0][0x538], R12 ;  /* 0x00014e0004007a24 */ /* 0x000fca00078e020c */
[----:B------:R-:W-:Y:S01]  /*161c0*/  ISETP.GT.AND P0, PT, R0, R9, PT ;  /* 0x000000090000720c */ /* 0x000fe20003f04270 */
[----:B------:R-:W-:-:S12]  /*161d0*/  BRA.DIV ~URZ, `(.L_x_634) ;  /* 0x000022827f007947 */ /* 0x000fd8000b800000 */
[----:B------:R-:W-:-:S03]  /*161e0*/  VOTE.ANY R10, PT, !P0 ;  /* 0x00000000000a7806 */ /* 0x000fc600040e0100 */
.L_x_681:
[----:B------:R-:W2:Y:S01]  /*161f0*/  LDL.LU R0, [R1+0x24] ;  /* 0x0000240001007983 */ /* 0x000ea20000300800 */
[----:B------:R-:W2:Y:S02]  /*16200*/  POPC R8, R10 ;  /* 0x0000000a00087309 */ /* 0x000ea40000000000 */
[----:B--2---:R-:W-:-:S05]  /*16210*/  IADD3 R0, R8, R0, RZ ;  /* 0x0000000008007210 */ /* 0x004fca0007ffe0ff */
[----:B------:R2:W-:Y:S01]  /*16220*/  STL [R1+0x24], R0 ;  /* 0x0000240001007387 */ /* 0x0005e20000100800 */
[----:B------:R-:W-:Y:S05]  /*16230*/  BRA.DIV ~URZ, `(.L_x_635) ;  /* 0x000022727f007947 */ /* 0x000fea000b800000 */
[----:B------:R3:W4:Y:S04]  /*16240*/  SHFL.IDX PT, R11, R6, R8, 0x1f ;  /* 0x00001f08060b7589 */ /* 0x00072800000e0000 */
[----:B------:R3:W1:Y:S02]  /*16250*/  SHFL.IDX PT, R7, R7, R8, 0x1f ;  /* 0x00001f0807077589 */ /* 0x00066400000e0000 */
.L_x_682:
[----:B------:R-:W-:Y:S01]  /*16260*/  ISETP.NE.AND P0, PT, R10, RZ, PT ;  /* 0x000000ff0a00720c */ /* 0x000fe20003f05270 */
[----:B------:R-:W-:-:S12]  /*16270*/  BSSY B0, `(.L_x_636) ;  /* 0x0000005000007945 */ /* 0x000fd80003800000 */
[----:B------:R-:W-:Y:S05]  /*16280*/  @!P0 BRA `(.L_x_637) ;  /* 0x0000003000008947 */ /* 0x000fea0003800000 */
[----:B------:R-:W-:Y:S01]  /*16290*/  IADD3 R3, R8, -0x1, RZ ;  /* 0xffffffff08037810 */ /* 0x000fe20007ffe0ff */
[----:B------:R-:W-:Y:S05]  /*162a0*/  BRA.DIV ~URZ, `(.L_x_638) ;  /* 0x000022d27f007947 */ /* 0x000fea000b800000 */
[----:B------:R2:W3:Y:S02]  /*162b0*/  SHFL.IDX PT, R13, R4, R3, 0x1f ;  /* 0x00001f03040d7589 */ /* 0x0004e400000e0000 */
.L_x_637:
[----:B------:R-:W-:Y:S05]  /*162c0*/  BSYNC B0 ;  /* 0x0000000000007941 */ /* 0x000fea0003800000 */
.L_x_636:
[----:B--23--:R-:W-:Y:S01]  /*162d0*/  IMAD R0, R13, c[0x0][0x538], R12 ;  /* 0x00014e000d007a24 */ /* 0x00cfe200078e020c */
[----:B-1----:R-:W-:Y:S01]  /*162e0*/  ISETP.NE.AND P0, PT, R7, 0x1, PT ;  /* 0x000000010700780c */ /* 0x002fe20003f05270 */
[----:B------:R-:W-:Y:S03]  /*162f0*/  BSSY B0, `(.L_x_639) ;  /* 0x0000086000007945 */ /* 0x000fe60003800000 */
[----:B------:R1:W-:Y:S01]  /*16300*/  STL [R1+0x18], R0 ;  /* 0x0000180001007387 */ /* 0x0003e20000100800 */
[----:B------:R-:W-:-:S08]  /*16310*/  IADD3 R8, -R0, R9, RZ ;  /* 0x0000000900087210 */ /* 0x000fd00007ffe1ff */
[----:B------:R-:W-:Y:S05]  /*16320*/  @!P0 BRA `(.L_x_640) ;  /* 0x000003e000008947 */ /* 0x000fea0003800000 */
[-C--:B----4-:R-:W-:Y:S02]  /*16330*/  IABS R2, R11.reuse ;  /* 0x0000000b00027213 */ /* 0x090fe40000000000 */
[----:B------:R-:W-:Y:S02]  /*16340*/  IABS R9, R11 ;  /* 0x0000000b00097213 */ /* 0x000fe40000000000 */
[----:B-1----:R-:W1:Y:S08]  /*16350*/  I2F.RP R0, R2 ;  /* 0x0000000200007306 */ /* 0x002e700000209400 */
[----:B-1----:R-:W1:Y:S02]  /*16360*/  MUFU.RCP R0, R0 ;  /* 0x0000000000007308 */ /* 0x002e640000001000 */
[----:B-1----:R-:W-:-:S06]  /*16370*/  IADD3 R0, R0, 0xffffffe, RZ ;  /* 0x0ffffffe00007810 */ /* 0x002fcc0007ffe0ff */
[----:B------:R-:W1:Y:S02]  /*16380*/  F2I.FTZ.U32.TRUNC.NTZ R5, R0 ;  /* 0x0000000000057305 */ /* 0x000e64000021f000 */
[----:B-1----:R-:W-:Y:S01]  /*16390*/  IMAD.MOV R3, RZ, RZ, -R5 ;  /* 0x000000ffff037224 */ /* 0x002fe200078e0a05 */
[----:B------:R-:W-:-:S03]  /*163a0*/  IABS R0, R7 ;  /* 0x0000000700007213 */ /* 0x000fc60000000000 */
[----:B------:R-:W-:Y:S01]  /*163b0*/  IMAD.MOV.U32 R4, RZ, RZ, R3 ;  /* 0x000000ffff047224 */ /* 0x000fe200078e0003 */
[----:B------:R-:W-:Y:S01]  /*163c0*/  IABS R3, R8 ;  /* 0x0000000800037213 */ /* 0x000fe20000000000 */
[----:B------:R-:W-:Y:S02]  /*163d0*/  IMAD.MOV.U32 R6, RZ, RZ, R0 ;  /* 0x000000ffff067224 */ /* 0x000fe400078e0000 */
[----:B------:R-:W-:Y:S02]  /*163e0*/  IMAD R0, R4, R2, RZ ;  /* 0x0000000204007224 */ /* 0x000fe400078e02ff */
[----:B------:R-:W-:Y:S01]  /*163f0*/  IMAD.MOV.U32 R4, RZ, RZ, RZ ;  /* 0x000000ffff047224 */ /* 0x000fe200078e00ff */
[----:B------:R-:W1:Y:S03]  /*16400*/  I2F.RP R10, R6 ;  /* 0x00000006000a7306 */ /* 0x000e660000209400 */
[----:B------:R-:W-:-:S04]  /*16410*/  IMAD.HI.U32 R5, R5, R0, R4 ;  /* 0x0000000005057227 */ /* 0x000fc800078e0004 */
[----:B------:R-:W-:-:S05]  /*16420*/  IMAD.MOV R0, RZ, RZ, -R9 ;  /* 0x000000ffff007224 */ /* 0x000fca00078e0a09 */
[----:B------:R-:W-:Y:S01]  /*16430*/  MOV R4, R0 ;  /* 0x0000000000047202 */ /* 0x000fe20000000f00 */
[----:B------:R-:W-:-:S04]  /*16440*/  IMAD.HI.U32 R0, R5, R3, RZ ;  /* 0x0000000305007227 */ /* 0x000fc800078e00ff */
[----:B------:R-:W-:Y:S02]  /*16450*/  IMAD R3, R0, R4, R3 ;  /* 0x0000000400037224 */ /* 0x000fe400078e0203 */
[----:B-1----:R-:W1:Y:S03]  /*16460*/  MUFU.RCP R4, R10 ;  /* 0x0000000a00047308 */ /* 0x002e660000001000 */
        /* <DEDUP_REMOVED lines=9> */
[----:B------:R-:W-:Y:S01]  /*16500*/  @P2 IADD3 R0, R0, 0x1, RZ ;  /* 0x0000000100002810 */ /* 0x000fe20007ffe0ff */
[----:B-1----:R-:W-:-:S06]  /*16510*/  IMAD.MOV R2, RZ, RZ, -R3 ;  /* 0x000000ffff027224 */ /* 0x002fcc00078e0a03 */
[----:B------:R-:W-:Y:S01]  /*16520*/  @!P1 IMAD.MOV R0, RZ, RZ, -R0 ;  /* 0x000000ffff009224 */ /* 0x000fe200078e0a00 */
[----:B------:R-:W-:Y:S02]  /*16530*/  @!P0 LOP3.LUT R0, RZ, R11, RZ, 0x33, !PT ;  /* 0x0000000bff008212 */ /* 0x000fe400078e33ff */
[----:B------:R-:W-:Y:S02]  /*16540*/  MOV R4, R2 ;  /* 0x0000000200047202 */ /* 0x000fe40000000f00 */
[----:B------:R-:W-:Y:S02]  /*16550*/  IABS R2, R7 ;  /* 0x0000000700027213 */ /* 0x000fe40000000000 */
[----:B------:R-:W-:Y:S01]  /*16560*/  IABS R9, R0 ;  /* 0x0000000000097213 */ /* 0x000fe20000000000 */
[----:B------:R-:W-:Y:S02]  /*16570*/  IMAD R4, R4, R6, RZ ;  /* 0x0000000604047224 */ /* 0x000fe400078e02ff */
[----:B------:R-:W-:-:S02]  /*16580*/  IMAD.MOV R5, RZ, RZ, -R2 ;  /* 0x000000ffff057224 */ /* 0x000fc400078e0a02 */
[----:B------:R-:W-:-:S04]  /*16590*/  IMAD.MOV.U32 R2, RZ, RZ, RZ ;  /* 0x000000ffff027224 */ /* 0x000fc800078e00ff */
[----:B------:R-:W-:Y:S01]  /*165a0*/  IMAD.HI.U32 R2, R3, R4, R2 ;  /* 0x0000000403027227 */ /* 0x000fe200078e0002 */
[----:B------:R-:W-:-:S03]  /*165b0*/  MOV R4, R5 ;  /* 0x0000000500047202 */ /* 0x000fc60000000f00 */
[----:B------:R-:W-:-:S04]  /*165c0*/  IMAD.MOV.U32 R3, RZ, RZ, R9 ;  /* 0x000000ffff037224 */ /* 0x000fc800078e0009 */
[----:B------:R-:W-:-:S04]  /*165d0*/  IMAD.HI.U32 R2, R2, R3, RZ ;  /* 0x0000000302027227 */ /* 0x000fc800078e00ff */
[----:B------:R-:W-:Y:S01]  /*165e0*/  IMAD R3, R2, R4, R3 ;  /* 0x0000000402037224 */ /* 0x000fe200078e0203 */
[----:B------:R-:W-:-:S04]  /*165f0*/  IADD3 R4, -R0, RZ, RZ ;  /* 0x000000ff00047210 */ /* 0x000fc80007ffe1ff */
        /* <DEDUP_REMOVED lines=9> */
[----:B------:R-:W-:-:S05]  /*16690*/  @!P0 LOP3.LUT R2, RZ, R7, RZ, 0x33, !PT ;  /* 0x00000007ff028212 */ /* 0x000fca00078e33ff */
[----:B------:R-:W-:-:S04]  /*166a0*/  IMAD.MOV R3, RZ, RZ, -R2 ;  /* 0x000000ffff037224 */ /* 0x000fc800078e0a02 */
[C---:B------:R-:W-:Y:S02]  /*166b0*/  IMAD R3, R7.reuse, R3, R0 ;  /* 0x0000000307037224 */ /* 0x040fe400078e0200 */
[----:B------:R-:W-:Y:S02]  /*166c0*/  IMAD R0, R7, 0x1000000, R2 ;  /* 0x0100000007007824 */ /* 0x000fe400078e0202 */
[----:B------:R-:W-:Y:S02]  /*166d0*/  IMAD R2, R11, R4, R8 ;  /* 0x000000040b027224 */ /* 0x000fe400078e0208 */
[----:B------:R-:W-:-:S05]  /*166e0*/  IMAD R0, R3, 0x10000, R0 ;  /* 0x0001000003007824 */ /* 0x000fca00078e0200 */
[----:B------:R1:W-:Y:S01]  /*166f0*/  STL [R1+0x20], R0 ;  /* 0x0000200001007387 */ /* 0x0003e20000100800 */
[----:B------:R-:W-:Y:S05]  /*16700*/  BRA `(.L_x_641) ;  /* 0x0000044000007947 */ /* 0x000fea0003800000 */
.L_x_640:
[----:B-1----:R-:W2:Y:S01]  /*16710*/  LDL R0, [R1+0x24] ;  /* 0x0000240001007983 */ /* 0x002ea20000100800 */
[----:B------:R-:W-:-:S04]  /*16720*/  IMAD.MOV.U32 R2, RZ, RZ, 0x4 ;  /* 0x00000004ff027424 */ /* 0x000fc800078e00ff */
[----:B--2---:R-:W-:-:S05]  /*16730*/  IMAD.WIDE R2, R0, R2, c[0x0][0x590] ;  /* 0x0001640000027625 */ /* 0x004fca00078e0202 */
[----:B------:R-:W2:Y:S02]  /*16740*/  LDG.E R4, [R2.64] ;  /* 0x0000000602047981 */ /* 0x000ea4000c1e1900 */
[----:B--2-4-:R-:W-:-:S05]  /*16750*/  IMAD R9, R4, R11, RZ ;  /* 0x0000000b04097224 */ /* 0x014fca00078e02ff */
[-C--:B------:R-:W-:Y:S02]  /*16760*/  IABS R0, R9.reuse ;  /* 0x0000000900007213 */ /* 0x080fe40000000000 */
        /* <DEDUP_REMOVED lines=27> */
[----:B------:R-:W-:Y:S02]  /*16920*/  IMAD R10, R4, R2, RZ ;  /* 0x00000002040a7224 */ /* 0x000fe400078e02ff */
[----:B------:R-:W-:-:S03]  /*16930*/  IMAD.MOV R2, RZ, RZ, -R2 ;  /* 0x000000ffff027224 */ /* 0x000fc600078e0a02 */
[----:B------:R-:W-:Y:S01]  /*16940*/  IADD3 R0, -R10, c[0x0][0x538], RZ ;  /* 0x00014e000a007a10 */ /* 0x000fe20007ffe1ff */
[----:B------:R-:W-:-:S03]  /*16950*/  IMAD R6, R9, R2, R8 ;  /* 0x0000000209067224 */ /* 0x000fc600078e0208 */
[----:B------:R-:W-:Y:S02]  /*16960*/  IMNMX R0, R4, R0, PT ;  /* 0x0000000004007217 */ /* 0x000fe40003800200 */
[----:B------:R-:W-:Y:S02]  /*16970*/  IABS R2, R6 ;  /* 0x0000000600027213 */ /* 0x000fe40000000000 */
[-C--:B------:R-:W-:Y:S02]  /*16980*/  IABS R3, R0.reuse ;  /* 0x0000000000037213 */ /* 0x080fe40000000000 */
[----:B------:R-:W-:Y:S02]  /*16990*/  IABS R9, R0 ;  /* 0x0000000000097213 */ /* 0x000fe40000000000 */
[----:B------:R-:W1:Y:S01]  /*169a0*/  I2F.RP R4, R3 ;  /* 0x0000000300047306 */ /* 0x000e620000209400 */
[----:B------:R-:W-:Y:S02]  /*169b0*/  MOV R7, R2 ;  /* 0x0000000200077202 */ /* 0x000fe40000000f00 */
[----:B------:R-:W-:-:S05]  /*169c0*/  IMAD.MOV R2, RZ, RZ, -R9 ;  /* 0x000000ffff027224 */ /* 0x000fca00078e0a09 */
[----:B-1----:R-:W1:Y:S02]  /*169d0*/  MUFU.RCP R4, R4 ;  /* 0x0000000400047308 */ /* 0x002e640000001000 */
[----:B-1----:R-:W-:-:S06]  /*169e0*/  IADD3 R4, R4, 0xffffffe, RZ ;  /* 0x0ffffffe04047810 */ /* 0x002fcc0007ffe0ff */
[----:B------:R-:W1:Y:S02]  /*169f0*/  F2I.FTZ.U32.TRUNC.NTZ R5, R4 ;  /* 0x0000000400057305 */ /* 0x000e64000021f000 */
[----:B-1----:R-:W-:-:S04]  /*16a00*/  IMAD.MOV R4, RZ, RZ, -R5 ;  /* 0x000000ffff047224 */ /* 0x002fc800078e0a05 */
[----:B------:R-:W-:Y:S02]  /*16a10*/  IMAD R8, R4, R3, RZ ;  /* 0x0000000304087224 */ /* 0x000fe400078e02ff */
[----:B------:R-:W-:-:S04]  /*16a20*/  IMAD.MOV.U32 R4, RZ, RZ, RZ ;  /* 0x000000ffff047224 */ /* 0x000fc800078e00ff */
[----:B------:R-:W-:-:S04]  /*16a30*/  IMAD.HI.U32 R5, R5, R8, R4 ;  /* 0x0000000805057227 */ /* 0x000fc800078e0004 */
[----:B------:R-:W-:Y:S02]  /*16a40*/  IMAD.MOV.U32 R4, RZ, RZ, R2 ;  /* 0x000000ffff047224 */ /* 0x000fe400078e0002 */
[----:B------:R-:W-:-:S04]  /*16a50*/  IMAD.HI.U32 R2, R5, R7, RZ ;  /* 0x0000000705027227 */ /* 0x000fc800078e00ff */
[----:B------:R-:W-:-:S05]  /*16a60*/  IMAD R4, R2, R4, R7 ;  /* 0x0000000402047224 */ /* 0x000fca00078e0207 */
[----:B------:R-:W-:-:S13]  /*16a70*/  ISETP.GT.U32.AND P0, PT, R3, R4, PT ;  /* 0x000000040300720c */ /* 0x000fda0003f04070 */
[-C--:B------:R-:W-:Y:S02]  /*16a80*/  @!P0 IADD3 R4, R4, -R3.reuse, RZ ;  /* 0x8000000304048210 */ /* 0x080fe40007ffe0ff */
[----:B------:R-:W-:Y:S02]  /*16a90*/  @!P0 IADD3 R2, R2, 0x1, RZ ;  /* 0x0000000102028810 */ /* 0x000fe40007ffe0ff */
[----:B------:R-:W-:Y:S02]  /*16aa0*/  ISETP.GE.U32.AND P2, PT, R4, R3, PT ;  /* 0x000000030400720c */ /* 0x000fe40003f46070 */
[----:B------:R-:W-:Y:S02]  /*16ab0*/  LOP3.LUT R3, R6, R0, RZ, 0x3c, !PT ;  /* 0x0000000006037212 */ /* 0x000fe400078e3cff */
[----:B------:R-:W-:Y:S02]  /*16ac0*/  ISETP.NE.AND P0, PT, R0, RZ, PT ;  /* 0x000000ff0000720c */ /* 0x000fe40003f05270 */
[----:B------:R-:W-:Y:S01]  /*16ad0*/  ISETP.GE.AND P1, PT, R3, RZ, PT ;  /* 0x000000ff0300720c */ /* 0x000fe20003f26270 */
[----:B------:R-:W-:Y:S01]  /*16ae0*/  IMAD.MOV R3, RZ, RZ, -R0 ;  /* 0x000000ffff037224 */ /* 0x000fe200078e0a00 */
[----:B------:R-:W-:-:S05]  /*16af0*/  IADD3 R6, R10, 0x1000000, R6 ;  /* 0x010000000a067810 */ /* 0x000fca0007ffe006 */
[----:B------:R-:W-:-:S06]  /*16b00*/  @P2 IADD3 R2, R2, 0x1, RZ ;  /* 0x0000000102022810 */ /* 0x000fcc0007ffe0ff */
[----:B------:R-:W-:Y:S01]  /*16b10*/  @!P1 IMAD.MOV R2, RZ, RZ, -R2 ;  /* 0x000000ffff029224 */ /* 0x000fe200078e0a02 */
[----:B------:R-:W-:-:S05]  /*16b20*/  @!P0 LOP3.LUT R2, RZ, R0, RZ, 0x33, !PT ;  /* 0x00000000ff028212 */ /* 0x000fca00078e33ff */
[----:B------:R-:W-:-:S05]  /*16b30*/  IMAD R0, R2, R3, R6 ;  /* 0x0000000302007224 */ /* 0x000fca00078e0206 */
[----:B------:R1:W-:Y:S02]  /*16b40*/  STL [R1+0x20], R0 ;  /* 0x0000200001007387 */ /* 0x0003e40000100800 */
.L_x_641:
[----:B------:R-:W-:Y:S05]  /*16b50*/  BSYNC B0 ;  /* 0x0000000000007941 */ /* 0x000fea0003800000 */
.L_x_639:
[----:B------:R-:W-:-:S04]  /*16b60*/  LOP3.LUT R2, RZ, R2, RZ, 0x33, !PT ;  /* 0x00000002ff027212 */ /* 0x000fc800078e33ff */
[----:B-1----:R-:W-:-:S05]  /*16b70*/  IADD3 R0, R2, R11, RZ ;  /* 0x0000000b02007210 */ /* 0x002fca0007ffe0ff */
[----:B------:R1:W-:Y:S01]  /*16b80*/  STL [R1+0x1c], R0 ;  /* 0x00001c0001007387 */ /* 0x0003e20000100800 */
[----:B------:R-:W-:Y:S05]  /*16b90*/  BRA `(.L_x_642) ;  /* 0x0000005000007947 */ /* 0x000fea0003800000 */
.L_x_630:
[----:B------:R-:W-:Y:S01]  /*16ba0*/  MOV R0, c[0x0][0x53c] ;  /* 0x00014f0000007a02 */ /* 0x000fe20000000f00 */
[----:B------:R2:W-:Y:S04]  /*16bb0*/  STL [R1+0x18], R9 ;  /* 0x0000180901007387 */ /* 0x0005e80000100800 */
[----:B------:R2:W-:Y:S04]  /*16bc0*/  STL [R1+0x1c], RZ ;  /* 0x00001cff01007387 */ /* 0x0005e80000100800 */
[----:B------:R2:W-:Y:S04]  /*16bd0*/  STL [R1+0x20], RZ ;  /* 0x000020ff01007387 */ /* 0x0005e80000100800 */
[----:B------:R2:W-:Y:S02]  /*16be0*/  STL [R1+0x24], R0 ;  /* 0x0000240001007387 */ /* 0x0005e40000100800 */
.L_x_642:
[----:B------:R-:W-:Y:S05]  /*16bf0*/  BSYNC B1 ;  /* 0x0000000000017941 */ /* 0x000fea0003800000 */
.L_x_628:
[----:B-1----:R-:W3:Y:S04]  /*16c00*/  LDL R4, [R1+0x18] ;  /* 0x0000180001047983 */ /* 0x002ee80000100800 */
        /* <DEDUP_REMOVED lines=8> */
.L_x_623:
[----:B--2---:R-:W2:Y:S02]  /*16c90*/  LDL R0, [R1+0x24] ;  /* 0x0000240001007983 */ /* 0x004ea40000100800 */
[----:B--2---:R-:W-:-:S13]  /*16ca0*/  ISETP.GE.AND P0, PT, R0, c[0x0][0x53c], PT ;  /* 0x00014f0000007a0c */ /* 0x004fda0003f06270 */
[----:B-1----:R-:W-:Y:S01]  /*16cb0*/  @P0 CALL.REL.NOINC `(.L_x_643) ;  /* 0x0000001000000944 */ /* 0x002fe20003c00000 */
[----:B------:R-:W-:Y:S05]  /*16cc0*/  BRA `(.L_x_644) ;  /* 0xfffeae9000007947 */ /* 0x000fea000383ffff */
.L_x_643:
[----:B------:R-:W-:Y:S05]  /*16cd0*/  EXIT ;  /* 0x000000000000794d */ /* 0x000fea0003800000 */
.L_x_463:
[----:B------:R-:W-:Y:S01]  /*16ce0*/  IMAD.MOV.U32 R0, RZ, RZ, R5 ;  /* 0x000000ffff007224 */ /* 0x000fe200078e0005 */
[----:B------:R-:W-:Y:S02]  /*16cf0*/  MOV R2, 0x1 ;  /* 0x0000000100027802 */ /* 0x000fe40000000f00 */
[----:B------:R-:W-:Y:S02]  /*16d00*/  MOV R3, 0x16d20 ;  /* 0x00016d2000037802 */ /* 0x000fe40000000f00 */
[----:B------:R-:W-:Y:S05]  /*16d10*/  CALL.REL.NOINC `($__internal_10_$__cuda_sm70_shflsync_up_p) ;  /* 0x0000195000007944 */ /* 0x000fea0003c00000 */
[----:B------:R-:W-:Y:S01]  /*16d20*/  MOV R0, R4 ;  /* 0x0000000400007202 */ /* 0x000fe20000000f00 */
[----:B------:R-:W-:Y:S05]  /*16d30*/  BRA `(.L_x_645) ;  /* 0xfffe972000007947 */ /* 0x000fea000383ffff */
.L_x_464:
[----:B------:R-:W-:Y:S01]  /*16d40*/  IMAD.MOV.U32 R0, RZ, RZ, R5 ;  /* 0x000000ffff007224 */ /* 0x000fe200078e0005 */
[----:B------:R-:W-:Y:S02]  /*16d50*/  MOV R2, 0x2 ;  /* 0x0000000200027802 */ /* 0x000fe40000000f00 */
[----:B------:R-:W-:Y:S02]  /*16d60*/  MOV R3, 0x16d80 ;  /* 0x00016d8000037802 */ /* 0x000fe40000000f00 */
[----:B------:R-:W-:Y:S05]  /*16d70*/  CALL.REL.NOINC `($__internal_10_$__cuda_sm70_shflsync_up_p) ;  /* 0x000018f000007944 */ /* 0x000fea0003c00000 */
[----:B------:R-:W-:Y:S01]  /*16d80*/  SEL R0, R4, RZ, P4 ;  /* 0x000000ff04007207 */ /* 0x000fe20002000000 */
[----:B------:R-:W-:Y:S01]  /*16d90*/  IMAD.MOV.U32 R2, RZ, RZ, 0x4 ;  /* 0x00000004ff027424 */ /* 0x000fe200078e00ff */
[----:B------:R-:W-:-:S03]  /*16da0*/  MOV R3, 0x16dd0 ;  /* 0x00016dd000037802 */ /* 0x000fc60000000f00 */
[----:B------:R-:W-:Y:S02]  /*16db0*/  IMAD.IADD R0, R5, 0x1, R0 ;  /* 0x0000000105007824 */ /* 0x000fe400078e0200 */
        /* <DEDUP_REMOVED lines=14> */
[----:B------:R-:W-:Y:S01]  /*16ea0*/  IMAD.IADD R4, R0, 0x1, R4 ;  /* 0x0000000100047824 */ /* 0x000fe200078e0204 */
[----:B------:R-:W-:-:S03]  /*16eb0*/  MOV R0, 0x1f ;  /* 0x0000001f00007802 */ /* 0x000fc60000000f00 */
[----:B------:R-:W-:Y:S02]  /*16ec0*/  IMAD.MOV.U32 R5, RZ, RZ, R4 ;  /* 0x000000ffff057224 */ /* 0x000fe400078e0004 */
[----:B------:R-:W-:Y:S05]  /*16ed0*/  CALL.REL.NOINC `($__internal_9_$__cuda_sm70_shflsync_idx_p) ;  /* 0x0000174000007944 */ /* 0x000fea0003c00000 */
[----:B------:R-:W-:Y:S05]  /*16ee0*/  BRA `(.L_x_646) ;  /* 0xfffe967000007947 */ /* 0x000fea000383ffff */
.L_x_466:
[----:B------:R-:W-:Y:S02]  /*16ef0*/  SEL R0, RZ, 0x1, P0 ;  /* 0x00000001ff007807 */ /* 0x000fe40000000000 */
[----:B------:R-:W-:Y:S02]  /*16f00*/  MOV R2, 0x16f20 ;  /* 0x00016f2000027802 */ /* 0x000fe40000000f00 */
[----:B------:R-:W-:Y:S05]  /*16f10*/  CALL.REL.NOINC `($__internal_11_$__cuda_sm70_votesync_ballot) ;  /* 0x000017c000007944 */ /* 0x000fea0003c00000 */
[----:B------:R-:W-:Y:S01]  /*16f20*/  MOV R10, R0 ;  /* 0x00000000000a7202 */ /* 0x000fe20000000f00 */
[----:B------:R-:W-:Y:S05]  /*16f30*/  BRA `(.L_x_647) ;  /* 0xfffe96b000007947 */ /* 0x000fea000383ffff */
.L_x_467:
[----:B------:R-:W-:Y:S01]  /*16f40*/  IMAD.MOV.U32 R5, RZ, RZ, R9 ;  /* 0x000000ffff057224 */ /* 0x000fe200078e0009 */
[----:B------:R-:W-:Y:S01]  /*16f50*/  MOV R3, R6 ;  /* 0x0000000600037202 */ /* 0x000fe20000000f00 */
[----:B-1----:R-:W-:Y:S01]  /*16f60*/  IMAD.MOV.U32 R0, RZ, RZ, 0x1f ;  /* 0x0000001fff007424 */ /* 0x002fe200078e00ff */
[----:B------:R-:W-:Y:S02]  /*16f70*/  MOV R2, 0x16f90 ;  /* 0x00016f9000027802 */ /* 0x000fe40000000f00 */
[----:B------:R-:W-:Y:S05]  /*16f80*/  CALL.REL.NOINC `($__internal_9_$__cuda_sm70_shflsync_idx_p) ;  /* 0x0000169000007944 */ /* 0x000fea0003c00000 */
[----:B------:R-:W-:Y:S01]  /*16f90*/  IMAD.MOV.U32 R12, RZ, RZ, R0 ;  /* 0x000000ffff0c7224 */ /* 0x000fe200078e0000 */
[----:B------:R-:W-:Y:S01]  /*16fa0*/  MOV R5, R8 ;  /* 0x0000000800057202 */ /* 0x000fe20000000f00 */
[----:B------:R-:W-:Y:S01]  /*16fb0*/  IMAD.MOV.U32 R7, RZ, RZ, RZ ;  /* 0x000000ffff077224 */ /* 0x000fe200078e00ff */
[----:B------:R-:W-:Y:S01]  /*16fc0*/  MOV R3, R6 ;  /* 0x0000000600037202 */ /* 0x000fe20000000f00 */
[----:B------:R-:W-:Y:S01]  /*16fd0*/  IMAD.MOV.U32 R0, RZ, RZ, 0x1f ;  /* 0x0000001fff007424 */ /* 0x000fe200078e00ff */
[----:B------:R-:W-:-:S02]  /*16fe0*/  MOV R2, 0x17000 ;  /* 0x0001700000027802 */ /* 0x000fc40000000f00 */
[----:B------:R-:W-:Y:S05]  /*16ff0*/  CALL.REL.NOINC `($__internal_9_$__cuda_sm70_shflsync_idx_p) ;  /* 0x0000162000007944 */ /* 0x000fea0003c00000 */
[----:B------:R-:W-:Y:S01]  /*17000*/  MOV R9, R0 ;  /* 0x0000000000097202 */ /* 0x000fe20000000f00 */
[----:B------:R-:W-:Y:S05]  /*17010*/  BRA `(.L_x_648) ;  /* 0xfffe964000007947 */ /* 0x000fea000383ffff */
.L_x_470:
[----:B------:R-:W-:Y:S01]  /*17020*/  IMAD.MOV.U32 R5, RZ, RZ, R4 ;  /* 0x000000ffff057224 */ /* 0x000fe200078e0004 */
[----:B-1----:R-:W-:-:S02]  /*17030*/  MOV R0, 0x1f ;  /* 0x0000001f00007802 */ /* 0x002fc40000000f00 */
[----:B------:R-:W-:Y:S02]  /*17040*/  MOV R2, 0x17060 ;  /* 0x0001706000027802 */ /* 0x000fe40000000f00 */
[----:B--234-:R-:W-:Y:S05]  /*17050*/  CALL.REL.NOINC `($__internal_9_$__cuda_sm70_shflsync_idx_p) ;  /* 0x000015c000007944 */ /* 0x01cfea0003c00000 */
[----:B------:R-:W-:Y:S01]  /*17060*/  MOV R7, R0 ;  /* 0x0000000000077202 */ /* 0x000fe20000000f00 */
[----:B------:R-:W-:Y:S05]  /*17070*/  BRA `(.L_x_469) ;  /* 0xfffe964000007947 */ /* 0x000fea000383ffff */
.L_x_489:
[----:B------:R-:W-:Y:S01]  /*17080*/  IMAD.MOV.U32 R5, RZ, RZ, R11 ;  /* 0x000000ffff057224 */ /* 0x000fe200078e000b */
[----:B------:R-:W-:Y:S01]  /*17090*/  MOV R3, RZ ;  /* 0x000000ff00037202 */ /* 0x000fe20000000f00 */
[----:B------:R-:W-:Y:S01]  /*170a0*/  IMAD.MOV.U32 R0, RZ, RZ, 0x1c1f ;  /* 0x00001c1fff007424 */ /* 0x000fe200078e00ff */
[----:B------:R-:W-:Y:S02]  /*170b0*/  MOV R2, 0x170d0 ;  /* 0x000170d000027802 */ /* 0x000fe40000000f00 */
[----:B------:R-:W-:Y:S05]  /*170c0*/  CALL.REL.NOINC `($__internal_9_$__cuda_sm70_shflsync_idx_p) ;  /* 0x0000155000007944 */ /* 0x000fea0003c00000 */
[----:B------:R-:W-:Y:S01]  /*170d0*/  MOV R8, R0 ;  /* 0x0000000000087202 */ /* 0x000fe20000000f00 */
[----:B------:R-:W-:Y:S05]  /*170e0*/  BRA `(.L_x_649) ;  /* 0xfffebe6000007947 */ /* 0x000fea000383ffff */
.L_x_490:
[----:B------:R-:W-:Y:S01]  /*170f0*/  IMAD.MOV.U32 R5, RZ, RZ, R12 ;  /* 0x000000ffff057224 */ /* 0x000fe200078e000c */
[----:B------:R-:W-:Y:S01]  /*17100*/  MOV R3, RZ ;  /* 0x000000ff00037202 */ /* 0x000fe20000000f00 */
[----:B------:R-:W-:Y:S01]  /*17110*/  IMAD.MOV.U32 R0, RZ, RZ, 0x1c1f ;  /* 0x00001c1fff007424 */ /* 0x000fe200078e00ff */
[----:B------:R-:W-:Y:S02]  /*17120*/  MOV R2, 0x17140 ;  /* 0x0001714000027802 */ /* 0x000fe40000000f00 */
[----:B-12---:R-:W-:Y:S05]  /*17130*/  CALL.REL.NOINC `($__internal_9_$__cuda_sm70_shflsync_idx_p) ;  /* 0x000014e000007944 */ /* 0x006fea0003c00000 */
[----:B------:R-:W-:Y:S05]  /*17140*/  BRA `(.L_x_650) ;  /* 0xfffebe2000007947 */ /* 0x000fea000383ffff */
.L_x_493:
[----:B--2---:R-:W-:Y:S01]  /*17150*/  IMAD.MOV.U32 R5, RZ, RZ, R11 ;  /* 0x000000ffff057224 */ /* 0x004fe200078e000b */
[----:B------:R-:W-:Y:S01]  /*17160*/  MOV R3, 0x1 ;  /* 0x0000000100037802 */ /* 0x000fe20000000f00 */
[----:B----4-:R-:W-:Y:S01]  /*17170*/  IMAD.MOV.U32 R0, RZ, RZ, 0x1c1f ;  /* 0x00001c1fff007424 */ /* 0x010fe200078e00ff */
[----:B------:R-:W-:-:S02]  /*17180*/  MOV R2, 0x171a0 ;  /* 0x000171a000027802 */ /* 0x000fc40000000f00 */
[----:B-1-3--:R-:W-:Y:S05]  /*17190*/  CALL.REL.NOINC `($__internal_9_$__cuda_sm70_shflsync_idx_p) ;  /* 0x0000148000007944 */ /* 0x00afea0003c00000 */
[----:B------:R-:W-:Y:S01]  /*171a0*/  IMAD.MOV.U32 R8, RZ, RZ, R0 ;  /* 0x000000ffff087224 */ /* 0x000fe200078e0000 */
[----:B------:R-:W-:Y:S01]  /*171b0*/  MOV R3, 0x1 ;  /* 0x0000000100037802 */ /* 0x000fe20000000f00 */
[----:B------:R-:W-:Y:S01]  /*171c0*/  IMAD.MOV.U32 R5, RZ, RZ, R12 ;  /* 0x000000ffff057224 */ /* 0x000fe200078e000c */
[----:B------:R-:W-:-:S02]  /*171d0*/  MOV R0, 0x1c1f ;  /* 0x00001c1f00007802 */ /* 0x000fc40000000f00 */
[----:B------:R-:W-:Y:S02]  /*171e0*/  MOV R2, 0x17200 ;  /* 0x0001720000027802 */ /* 0x000fe40000000f00 */
[----:B------:R-:W-:Y:S05]  /*171f0*/  CALL.REL.NOINC `($__internal_9_$__cuda_sm70_shflsync_idx_p) ;  /* 0x0000142000007944 */ /* 0x000fea0003c00000 */
[----:B------:R-:W-:Y:S05]  /*17200*/  BRA `(.L_x_651) ;  /* 0xfffebf1000007947 */ /* 0x000fea000383ffff */
.L_x_496:
[----:B-1----:R-:W-:Y:S01]  /*17210*/  IMAD.MOV.U32 R5, RZ, RZ, R11 ;  /* 0x000000ffff057224 */ /* 0x002fe200078e000b */
[----:B------:R-:W-:Y:S01]  /*17220*/  MOV R3, 0x2 ;  /* 0x0000000200037802 */ /* 0x000fe20000000f00 */
[----:B----4-:R-:W-:Y:S01]  /*17230*/  IMAD.MOV.U32 R0, RZ, RZ, 0x1c1f ;  /* 0x00001c1fff007424 */ /* 0x010fe200078e00ff */
[----:B------:R-:W-:Y:S02]  /*17240*/  MOV R2, 0x17260 ;  /* 0x0001726000027802 */ /* 0x000fe40000000f00 */
[----:B--23--:R-:W-:Y:S05]  /*17250*/  CALL.REL.NOINC `($__internal_9_$__cuda_sm70_shflsync_idx_p) ;  /* 0x000013c000007944 */ /* 0x00cfea0003c00000 */
[----:B------:R-:W-:Y:S01]  /*17260*/  MOV R8, R0 ;  /* 0x0000000000087202 */ /* 0x000fe20000000f00 */
[----:B------:R-:W-:Y:S05]  /*17270*/  BRA `(.L_x_652) ;  /* 0xfffec04000007947 */ /* 0x000fea000383ffff */
.L_x_497:
[----:B------:R-:W-:Y:S01]  /*17280*/  IMAD.MOV.U32 R5, RZ, RZ, R12 ;  /* 0x000000ffff057224 */ /* 0x000fe200078e000c */
[----:B------:R-:W-:Y:S01]  /*17290*/  MOV R3, 0x2 ;  /* 0x0000000200037802 */ /* 0x000fe20000000f00 */
[----:B----4-:R-:W-:Y:S01]  /*172a0*/  IMAD.MOV.U32 R0, RZ, RZ, 0x1c1f ;  /* 0x00001c1fff007424 */ /* 0x010fe200078e00ff */
[----:B------:R-:W-:Y:S02]  /*172b0*/  MOV R2, 0x172d0 ;  /* 0x000172d000027802 */ /* 0x000fe40000000f00 */
[----:B-123--:R-:W-:Y:S05]  /*172c0*/  CALL.REL.NOINC `($__internal_9_$__cuda_sm70_shflsync_idx_p) ;  /* 0x0000135000007944 */ /* 0x00efea0003c00000 */
[----:B------:R-:W-:Y:S05]  /*172d0*/  BRA `(.L_x_653) ;  /* 0xfffec00000007947 */ /* 0x000fea000383ffff */
.L_x_500:
[----:B-1----:R-:W-:Y:S01]  /*172e0*/  IMAD.MOV.U32 R5, RZ, RZ, R11 ;  /* 0x000000ffff057224 */ /* 0x002fe200078e000b */
[----:B------:R-:W-:Y:S01]  /*172f0*/  MOV R3, 0x3 ;  /* 0x0000000300037802 */ /* 0x000fe20000000f00 */
[----:B------:R-:W-:Y:S01]  /*17300*/  IMAD.MOV.U32 R0, RZ, RZ, 0x1c1f ;  /* 0x00001c1fff007424 */ /* 0x000fe200078e00ff */
[----:B------:R-:W-:-:S02]  /*17310*/  MOV R2, 0x17330 ;  /* 0x0001733000027802 */ /* 0x000fc40000000f00 */
[----:B--234-:R-:W-:Y:S05]  /*17320*/  CALL.REL.NOINC `($__internal_9_$__cuda_sm70_shflsync_idx_p) ;  /* 0x000012f000007944 */ /* 0x01cfea0003c00000 */
[----:B------:R-:W-:Y:S01]  /*17330*/  IMAD.MOV.U32 R7, RZ, RZ, R0 ;  /* 0x000000ffff077224 */ /* 0x000fe200078e0000 */
[----:B------:R-:W-:Y:S01]  /*17340*/  MOV R3, 0x3 ;  /* 0x0000000300037802 */ /* 0x000fe20000000f00 */
[----:B------:R-:W-:Y:S01]  /*17350*/  IMAD.MOV.U32 R5, RZ, RZ, R12 ;  /* 0x000000ffff057224 */ /* 0x000fe200078e000c */
[----:B------:R-:W-:-:S02]  /*17360*/  MOV R0, 0x1c1f ;  /* 0x00001c1f00007802 */ /* 0x000fc40000000f00 */
[----:B------:R-:W-:Y:S02]  /*17370*/  MOV R2, 0x17390 ;  /* 0x0001739000027802 */ /* 0x000fe40000000f00 */
[----:B------:R-:W-:Y:S05]  /*17380*/  CALL.REL.NOINC `($__internal_9_$__cuda_sm70_shflsync_idx_p) ;  /* 0x0000129000007944 */ /* 0x000fea0003c00000 */
[----:B------:R-:W-:Y:S05]  /*17390*/  BRA `(.L_x_654) ;  /* 0xfffec0f000007947 */ /* 0x000fea000383ffff */
.L_x_575:
[----:B------:R-:W-:Y:S01]  /*173a0*/  IMAD.MOV.U32 R0, RZ, RZ, R247 ;  /* 0x000000ffff007224 */ /* 0x000fe200078e00f7 */
[----:B-1----:R-:W-:Y:S02]  /*173b0*/  MOV R3, 0x2 ;  /* 0x0000000200037802 */ /* 0x002fe40000000f00 */
[----:B------:R-:W-:Y:S02]  /*173c0*/  MOV R2, 0x173e0 ;  /* 0x000173e000027802 */ /* 0x000fe40000000f00 */
[----:B------:R-:W-:Y:S05]  /*173d0*/  CALL.REL.NOINC `($__internal_8_$__cuda_sm70_shflsync_bfly_p) ;  /* 0x0000120000007944 */ /* 0x000fea0003c00000 */
[----:B------:R-:W-:Y:S05]  /*173e0*/  BRA `(.L_x_655) ;  /* 0xffff9f4000007947 */ /* 0x000fea000383ffff */
.L_x_576:
[----:B------:R-:W-:Y:S01]  /*173f0*/  IMAD.MOV.U32 R0, RZ, RZ, R5 ;  /* 0x000000ffff007224 */ /* 0x000fe200078e0005 */
[----:B-1----:R-:W-:Y:S02]  /*17400*/  MOV R3, 0x1 ;  /* 0x0000000100037802 */ /* 0x002fe40000000f00 */
[----:B------:R-:W-:Y:S02]  /*17410*/  MOV R2, 0x17430 ;  /* 0x0001743000027802 */ /* 0x000fe40000000f00 */
[----:B--2---:R-:W-:Y:S05]  /*17420*/  CALL.REL.NOINC `($__internal_8_$__cuda_sm70_shflsync_bfly_p) ;  /* 0x000011b000007944 */ /* 0x004fea0003c00000 */
[----:B------:R-:W-:Y:S01]  /*17430*/  FADD.FTZ R5, R5, R0 ;  /* 0x0000000005057221 */ /* 0x000fe20000010000 */
[----:B------:R-:W-:Y:S02]  /*17440*/  MOV R0, R246 ;  /* 0x000000f600007202 */ /* 0x000fe40000000f00 */
[----:B------:R-:W-:Y:S02]  /*17450*/  MOV R3, 0x2 ;  /* 0x0000000200037802 */ /* 0x000fe40000000f00 */
[----:B------:R-:W-:-:S02]  /*17460*/  MOV R2, 0x17480 ;  /* 0x0001748000027802 */ /* 0x000fc40000000f00 */
[----:B------:R-:W-:Y:S05]  /*17470*/  CALL.REL.NOINC `($__internal_8_$__cuda_sm70_shflsync_bfly_p) ;  /* 0x0000116000007944 */ /* 0x000fea0003c00000 */
[----:B------:R-:W-:Y:S01]  /*17480*/  FADD.FTZ R7, R246, R0 ;  /* 0x00000000f6077221 */ /* 0x000fe20000010000 */
[----:B------:R-:W-:-:S02]  /*17490*/  MOV R3, 0x1 ;  /* 0x0000000100037802 */ /* 0x000fc40000000f00 */
[----:B------:R-:W-:Y:S02]  /*174a0*/  MOV R2, 0x174d0 ;  /* 0x000174d000027802 */ /* 0x000fe40000000f00 */
[----:B------:R-:W-:Y:S02]  /*174b0*/  MOV R0, R7 ;  /* 0x0000000700007202 */ /* 0x000fe40000000f00 */
[----:B------:R-:W-:Y:S05]  /*174c0*/  CALL.REL.NOINC `($__internal_8_$__cuda_sm70_shflsync_bfly_p) ;  /* 0x0000111000007944 */ /* 0x000fea0003c00000 */
[----:B------:R-:W-:Y:S02]  /*174d0*/  FADD.FTZ R4, R7, R0 ;  /* 0x0000000007047221 */ /* 0x000fe40000010000 */
[----:B------:R1:W5:Y:S01]  /*174e0*/  LDL R0, [R1] ;  /* 0x0000000001007983 */ /* 0x0003620000100800 */
[----:B------:R-:W-:Y:S02]  /*174f0*/  MOV R3, 0x2 ;  /* 0x0000000200037802 */ /* 0x000fe40000000f00 */
[----:B------:R-:W-:Y:S02]  /*17500*/  MOV R2, 0x17520 ;  /* 0x0001752000027802 */ /* 0x000fe40000000f00 */
[----:B-1---5:R-:W-:Y:S05]  /*17510*/  CALL.REL.NOINC `($__internal_8_$__cuda_sm70_shflsync_bfly_p) ;  /* 0x000010c000007944 */ /* 0x022fea0003c00000 */
[----:B------:R-:W2:Y:S01]  /*17520*/  LDL.LU R2, [R1] ;  /* 0x0000000001027983 */ /* 0x000ea20000300800 */
[----:B------:R-:W-:Y:S01]  /*17530*/  MOV R3, 0x1 ;  /* 0x0000000100037802 */ /* 0x000fe20000000f00 */
[----:B--2---:R-:W-:Y:S01]  /*17540*/  FADD.FTZ R7, R2, R0 ;  /* 0x0000000002077221 */ /* 0x004fe20000010000 */
[----:B------:R-:W-:-:S04]  /*17550*/  MOV R2, 0x17580 ;  /* 0x0001758000027802 */ /* 0x000fc80000000f00 */
[----:B------:R-:W-:Y:S02]  /*17560*/  MOV R0, R7 ;  /* 0x0000000700007202 */ /* 0x000fe40000000f00 */
[----:B------:R-:W-:Y:S05]  /*17570*/  CALL.REL.NOINC `($__internal_8_$__cuda_sm70_shflsync_bfly_p) ;  /* 0x0000106000007944 */ /* 0x000fea0003c00000 */
[----:B------:R-:W-:Y:S02]  /*17580*/  FADD.FTZ R7, R7, R0 ;  /* 0x0000000007077221 */ /* 0x000fe40000010000 */
[----:B------:R1:W5:Y:S01]  /*17590*/  LDL R0, [R1+0x4] ;  /* 0x0000040001007983 */ /* 0x0003620000100800 */
[----:B------:R-:W-:Y:S02]  /*175a0*/  MOV R3, 0x2 ;  /* 0x0000000200037802 */ /* 0x000fe40000000f00 */
[----:B------:R-:W-:Y:S02]  /*175b0*/  MOV R2, 0x175d0 ;  /* 0x000175d000027802 */ /* 0x000fe40000000f00 */
[----:B-1---5:R-:W-:Y:S05]  /*175c0*/  CALL.REL.NOINC `($__internal_8_$__cuda_sm70_shflsync_bfly_p) ;  /* 0x0000101000007944 */ /* 0x022fea0003c00000 */
[----:B------:R-:W2:Y:S01]  /*175d0*/  LDL.LU R2, [R1+0x4] ;  /* 0x0000040001027983 */ /* 0x000ea20000300800 */
[----:B------:R-:W-:Y:S01]  /*175e0*/  MOV R3, 0x1 ;  /* 0x0000000100037802 */ /* 0x000fe20000000f00 */
[----:B--2---:R-:W-:Y:S01]  /*175f0*/  FADD.FTZ R6, R2, R0 ;  /* 0x0000000002067221 */ /* 0x004fe20000010000 */
[----:B------:R-:W-:-:S04]  /*17600*/  MOV R2, 0x17630 ;  /* 0x0001763000027802 */ /* 0x000fc80000000f00 */
[----:B------:R-:W-:Y:S02]  /*17610*/  MOV R0, R6 ;  /* 0x0000000600007202 */ /* 0x000fe40000000f00 */
[----:B------:R-:W-:Y:S05]  /*17620*/  CALL.REL.NOINC `($__internal_8_$__cuda_sm70_shflsync_bfly_p) ;  /* 0x00000fb000007944 */ /* 0x000fea0003c00000 */
[----:B------:R-:W-:Y:S01]  /*17630*/  MOV R8, R0 ;  /* 0x0000000000087202 */ /* 0x000fe20000000f00 */
[----:B------:R-:W-:Y:S05]  /*17640*/  BRA `(.L_x_656) ;  /* 0xffff9df000007947 */ /* 0x000fea000383ffff */
.L_x_583:
[----:B-1234-:R-:W-:Y:S01]  /*17650*/  IMAD.MOV.U32 R5, RZ, RZ, R12 ;  /* 0x000000ffff057224 */ /* 0x01efe200078e000c */
[----:B------:R-:W-:Y:S01]  /*17660*/  MOV R3, RZ ;  /* 0x000000ff00037202 */ /* 0x000fe20000000f00 */
[----:B------:R-:W-:Y:S01]  /*17670*/  IMAD.MOV.U32 R0, RZ, RZ, 0x1c1f ;  /* 0x00001c1fff007424 */ /* 0x000fe200078e00ff */
[----:B------:R-:W-:Y:S02]  /*17680*/  MOV R2, 0x176a0 ;  /* 0x000176a000027802 */ /* 0x000fe40000000f00 */
[----:B------:R-:W-:Y:S05]  /*17690*/  CALL.REL.NOINC `($__internal_9_$__cuda_sm70_shflsync_idx_p) ;  /* 0x00000f8000007944 */ /* 0x000fea0003c00000 */
[----:B------:R-:W-:Y:S01]  /*176a0*/  MOV R10, R0 ;  /* 0x00000000000a7202 */ /* 0x000fe20000000f00 */
[----:B------:R-:W-:Y:S05]  /*176b0*/  BRA `(.L_x_657) ;  /* 0xffffb83000007947 */ /* 0x000fea000383ffff */
.L_x_584:
[----:B------:R-:W-:Y:S01]  /*176c0*/  IMAD.MOV.U32 R5, RZ, RZ, R13 ;  /* 0x000000ffff057224 */ /* 0x000fe200078e000d */
[----:B------:R-:W-:Y:S01]  /*176d0*/  MOV R3, RZ ;  /* 0x000000ff00037202 */ /* 0x000fe20000000f00 */
[----:B------:R-:W-:Y:S01]  /*176e0*/  IMAD.MOV.U32 R0, RZ, RZ, 0x1c1f ;  /* 0x00001c1fff007424 */ /* 0x000fe200078e00ff */
[----:B------:R-:W-:Y:S02]  /*176f0*/  MOV R2, 0x17710 ;  /* 0x0001771000027802 */ /* 0x000fe40000000f00 */
[----:B-12---:R-:W-:Y:S05]  /*17700*/  CALL.REL.NOINC `($__internal_9_$__cuda_sm70_shflsync_idx_p) ;  /* 0x00000f1000007944 */ /* 0x006fea0003c00000 */
[----:B------:R-:W-:Y:S05]  /*17710*/  BRA `(.L_x_658) ;  /* 0xffffb7f000007947 */ /* 0x000fea000383ffff */
.L_x_587:
[----:B------:R-:W-:Y:S01]  /*17720*/  IMAD.MOV.U32 R5, RZ, RZ, R12 ;  /* 0x000000ffff057224 */ /* 0x000fe200078e000c */
[----:B--2---:R-:W-:Y:S01]  /*17730*/  MOV R3, 0x1 ;  /* 0x0000000100037802 */ /* 0x004fe20000000f00 */
        /* <DEDUP_REMOVED lines=10> */
.L_x_590:
[----:B------:R-:W-:Y:S01]  /*177e0*/  IMAD.MOV.U32 R5, RZ, RZ, R12 ;  /* 0x000000ffff057224 */ /* 0x000fe200078e000c */
[----:B-1----:R-:W-:Y:S01]  /*177f0*/  MOV R3, 0x2 ;  /* 0x0000000200037802 */ /* 0x002fe20000000f00 */
[----:B----4-:R-:W-:Y:S01]  /*17800*/  IMAD.MOV.U32 R0, RZ, RZ, 0x1c1f ;  /* 0x00001c1fff007424 */ /* 0x010fe200078e00ff */
[----:B------:R-:W-:Y:S02]  /*17810*/  MOV R2, 0x17830 ;  /* 0x0001783000027802 */ /* 0x000fe40000000f00 */
[----:B--23--:R-:W-:Y:S05]  /*17820*/  CALL.REL.NOINC `($__internal_9_$__cuda_sm70_shflsync_idx_p) ;  /* 0x00000df000007944 */ /* 0x00cfea0003c00000 */
[----:B------:R-:W-:Y:S01]  /*17830*/  MOV R10, R0 ;  /* 0x00000000000a7202 */ /* 0x000fe20000000f00 */
[----:B------:R-:W-:Y:S05]  /*17840*/  BRA `(.L_x_660) ;  /* 0xffffb9c000007947 */ /* 0x000fea000383ffff */
.L_x_591:
[----:B------:R-:W-:Y:S01]  /*17850*/  IMAD.MOV.U32 R5, RZ, RZ, R13 ;  /* 0x000000ffff057224 */ /* 0x000fe200078e000d */
[----:B------:R-:W-:Y:S01]  /*17860*/  MOV R3, 0x2 ;  /* 0x0000000200037802 */ /* 0x000fe20000000f00 */
[----:B----4-:R-:W-:Y:S01]  /*17870*/  IMAD.MOV.U32 R0, RZ, RZ, 0x1c1f ;  /* 0x00001c1fff007424 */ /* 0x010fe200078e00ff */
[----:B------:R-:W-:Y:S02]  /*17880*/  MOV R2, 0x178a0 ;  /* 0x000178a000027802 */ /* 0x000fe40000000f00 */
[----:B-123--:R-:W-:Y:S05]  /*17890*/  CALL.REL.NOINC `($__internal_9_$__cuda_sm70_shflsync_idx_p) ;  /* 0x00000d8000007944 */ /* 0x00efea0003c00000 */
[----:B------:R-:W-:Y:S05]  /*178a0*/  BRA `(.L_x_661) ;  /* 0xffffb98000007947 */ /* 0x000fea000383ffff */
.L_x_594:
[----:B------:R-:W-:Y:S01]  /*178b0*/  IMAD.MOV.U32 R5, RZ, RZ, R12 ;  /* 0x000000ffff057224 */ /* 0x000fe200078e000c */
[----:B-1----:R-:W-:Y:S01]  /*178c0*/  MOV R3, 0x3 ;  /* 0x0000000300037802 */ /* 0x002fe20000000f00 */
        /* <DEDUP_REMOVED lines=10> */
.L_x_596:
[----:B------:R-:W-:Y:S01]  /*17970*/  IMAD.MOV.U32 R5, RZ, RZ, R12 ;  /* 0x000000ffff057224 */ /* 0x000fe200078e000c */
[----:B------:R-:W-:Y:S01]  /*17980*/  MOV R3, RZ ;  /* 0x000000ff00037202 */ /* 0x000fe20000000f00 */
[----:B------:R-:W-:Y:S01]  /*17990*/  IMAD.MOV.U32 R0, RZ, RZ, 0x1c1f ;  /* 0x00001c1fff007424 */ /* 0x000fe200078e00ff */
[----:B------:R-:W-:Y:S02]  /*179a0*/  MOV R2, 0x179c0 ;  /* 0x000179c000027802 */ /* 0x000fe40000000f00 */
[----:B------:R-:W-:Y:S05]  /*179b0*/  CALL.REL.NOINC `($__internal_9_$__cuda_sm70_shflsync_idx_p) ;  /* 0x00000c6000007944 */ /* 0x000fea0003c00000 */
[----:B------:R-:W-:Y:S01]  /*179c0*/  MOV R4, R0 ;  /* 0x0000000000047202 */ /* 0x000fe20000000f00 */
[----:B------:R-:W-:Y:S05]  /*179d0*/  BRA `(.L_x_663) ;  /* 0xffffbd7000007947 */ /* 0x000fea000383ffff */
.L_x_597:
[----:B------:R-:W-:Y:S01]  /*179e0*/  IMAD.MOV.U32 R5, RZ, RZ, R13 ;  /* 0x000000ffff057224 */ /* 0x000fe200078e000d */
[----:B------:R-:W-:Y:S01]  /*179f0*/  MOV R3, RZ ;  /* 0x000000ff00037202 */ /* 0x000fe20000000f00 */
[----:B------:R-:W-:Y:S01]  /*17a00*/  IMAD.MOV.U32 R0, RZ, RZ, 0x1c1f ;  /* 0x00001c1fff007424 */ /* 0x000fe200078e00ff */
[----:B------:R-:W-:Y:S02]  /*17a10*/  MOV R2, 0x17a30 ;  /* 0x00017a3000027802 */ /* 0x000fe40000000f00 */
[----:B-12---:R-:W-:Y:S05]  /*17a20*/  CALL.REL.NOINC `($__internal_9_$__cuda_sm70_shflsync_idx_p) ;  /* 0x00000bf000007944 */ /* 0x006fea0003c00000 */
[----:B------:R-:W-:Y:S05]  /*17a30*/  BRA `(.L_x_664) ;  /* 0xffffbd3000007947 */ /* 0x000fea000383ffff */
.L_x_600:
[----:B------:R-:W-:Y:S01]  /*17a40*/  IMAD.MOV.U32 R5, RZ, RZ, R12 ;  /* 0x000000ffff057224 */ /* 0x000fe200078e000c */
[----:B----4-:R-:W-:Y:S01]  /*17a50*/  MOV R3, 0x1 ;  /* 0x0000000100037802 */ /* 0x010fe20000000f00 */
[----:B------:R-:W-:Y:S01]  /*17a60*/  IMAD.MOV.U32 R0, RZ, RZ, 0x1c1f ;  /* 0x00001c1fff007424 */ /* 0x000fe200078e00ff */
[----:B------:R-:W-:-:S02]  /*17a70*/  MOV R2, 0x17a90 ;  /* 0x00017a9000027802 */ /* 0x000fc40000000f00 */
[----:B-123--:R-:W-:Y:S05]  /*17a80*/  CALL.REL.NOINC `($__internal_9_$__cuda_sm70_shflsync_idx_p) ;  /* 0x00000b9000007944 */ /* 0x00efea0003c00000 */
[----:B------:R-:W-:Y:S01]  /*17a90*/  IMAD.MOV.U32 R4, RZ, RZ, R0 ;  /* 0x000000ffff047224 */ /* 0x000fe200078e0000 */
[----:B------:R-:W-:Y:S01]  /*17aa0*/  MOV R3, 0x1 ;  /* 0x0000000100037802 */ /* 0x000fe20000000f00 */
[----:B------:R-:W-:Y:S01]  /*17ab0*/  IMAD.MOV.U32 R5, RZ, RZ, R13 ;  /* 0x000000ffff057224 */ /* 0x000fe200078e000d */
[----:B------:R-:W-:-:S02]  /*17ac0*/  MOV R0, 0x1c1f ;  /* 0x00001c1f00007802 */ /* 0x000fc40000000f00 */
[----:B------:R-:W-:Y:S02]  /*17ad0*/  MOV R2, 0x17af0 ;  /* 0x00017af000027802 */ /* 0x000fe40000000f00 */
[----:B------:R-:W-:Y:S05]  /*17ae0*/  CALL.REL.NOINC `($__internal_9_$__cuda_sm70_shflsync_idx_p) ;  /* 0x00000b3000007944 */ /* 0x000fea0003c00000 */
[----:B------:R-:W-:Y:S05]  /*17af0*/  BRA `(.L_x_665) ;  /* 0xffffc1f000007947 */ /* 0x000fea000383ffff */
.L_x_603:
[----:B------:R-:W-:Y:S01]  /*17b00*/  IMAD.MOV.U32 R5, RZ, RZ, R12 ;  /* 0x000000ffff057224 */ /* 0x000fe200078e000c */
[----:B----4-:R-:W-:Y:S01]  /*17b10*/  MOV R3, 0x2 ;  /* 0x0000000200037802 */ /* 0x010fe20000000f00 */
[----:B------:R-:W-:Y:S01]  /*17b20*/  IMAD.MOV.U32 R0, RZ, RZ, 0x1c1f ;  /* 0x00001c1fff007424 */ /* 0x000fe200078e00ff */
[----:B------:R-:W-:Y:S02]  /*17b30*/  MOV R2, 0x17b50 ;  /* 0x00017b5000027802 */ /* 0x000fe40000000f00 */
[----:B-123--:R-:W-:Y:S05]  /*17b40*/  CALL.REL.NOINC `($__internal_9_$__cuda_sm70_shflsync_idx_p) ;  /* 0x00000ad000007944 */ /* 0x00efea0003c00000 */
[----:B------:R-:W-:Y:S01]  /*17b50*/  MOV R4, R0 ;  /* 0x0000000000047202 */ /* 0x000fe20000000f00 */
[----:B------:R-:W-:Y:S05]  /*17b60*/  BRA `(.L_x_666) ;  /* 0xffffc6f000007947 */ /* 0x000fea000383ffff */
.L_x_604:
[----:B------:R-:W-:Y:S01]  /*17b70*/  IMAD.MOV.U32 R5, RZ, RZ, R13 ;  /* 0x000000ffff057224 */ /* 0x000fe200078e000d */
[----:B----4-:R-:W-:Y:S01]  /*17b80*/  MOV R3, 0x2 ;  /* 0x0000000200037802 */ /* 0x010fe20000000f00 */
[----:B------:R-:W-:Y:S01]  /*17b90*/  IMAD.MOV.U32 R0, RZ, RZ, 0x1c1f ;  /* 0x00001c1fff007424 */ /* 0x000fe200078e00ff */
[----:B------:R-:W-:Y:S02]  /*17ba0*/  MOV R2, 0x17bc0 ;  /* 0x00017bc000027802 */ /* 0x000fe40000000f00 */
[----:B-123--:R-:W-:Y:S05]  /*17bb0*/  CALL.REL.NOINC `($__internal_9_$__cuda_sm70_shflsync_idx_p) ;  /* 0x00000a6000007944 */ /* 0x00efea0003c00000 */
[----:B------:R-:W-:Y:S05]  /*17bc0*/  BRA `(.L_x_667) ;  /* 0xffffc6b000007947 */ /* 0x000fea000383ffff */
.L_x_607:
[----:B------:R-:W-:Y:S01]  /*17bd0*/  IMAD.MOV.U32 R5, RZ, RZ, R12 ;  /* 0x000000ffff057224 */ /* 0x000fe200078e000c */
[----:B---3--:R-:W-:Y:S01]  /*17be0*/  MOV R3, 0x3 ;  /* 0x0000000300037802 */ /* 0x008fe20000000f00 */
[----:B-1----:R-:W-:Y:S01]  /*17bf0*/  IMAD.MOV.U32 R0, RZ, RZ, 0x1c1f ;  /* 0x00001c1fff007424 */ /* 0x002fe200078e00ff */
[----:B------:R-:W-:-:S02]  /*17c00*/  MOV R2, 0x17c20 ;  /* 0x00017c2000027802 */ /* 0x000fc40000000f00 */
[----:B--2-4-:R-:W-:Y:S05]  /*17c10*/  CALL.REL.NOINC `($__internal_9_$__cuda_sm70_shflsync_idx_p) ;  /* 0x00000a0000007944 */ /* 0x014fea0003c00000 */
[----:B------:R-:W-:Y:S01]  /*17c20*/  IMAD.MOV.U32 R4, RZ, RZ, R0 ;  /* 0x000000ffff047224 */ /* 0x000fe200078e0000 */
[----:B------:R-:W-:Y:S01]  /*17c30*/  MOV R3, 0x3 ;  /* 0x0000000300037802 */ /* 0x000fe20000000f00 */
[----:B------:R-:W-:Y:S01]  /*17c40*/  IMAD.MOV.U32 R5, RZ, RZ, R13 ;  /* 0x000000ffff057224 */ /* 0x000fe200078e000d */
[----:B------:R-:W-:-:S02]  /*17c50*/  MOV R0, 0x1c1f ;  /* 0x00001c1f00007802 */ /* 0x000fc40000000f00 */
[----:B------:R-:W-:Y:S02]  /*17c60*/  MOV R2, 0x17c80 ;  /* 0x00017c8000027802 */ /* 0x000fe40000000f00 */
[----:B------:R-:W-:Y:S05]  /*17c70*/  CALL.REL.NOINC `($__internal_9_$__cuda_sm70_shflsync_idx_p) ;  /* 0x000009a000007944 */ /* 0x000fea0003c00000 */
[----:B------:R-:W-:Y:S05]  /*17c80*/  BRA `(.L_x_668) ;  /* 0xffffcb8000007947 */ /* 0x000fea000383ffff */
.L_x_611:
[----:B------:R-:W-:Y:S01]  /*17c90*/  IMAD.MOV.U32 R5, RZ, RZ, R9 ;  /* 0x000000ffff057224 */ /* 0x000fe200078e0009 */
[----:B------:R-:W-:Y:S01]  /*17ca0*/  MOV R3, RZ ;  /* 0x000000ff00037202 */ /* 0x000fe20000000f00 */
[----:B------:R-:W-:Y:S01]  /*17cb0*/  IMAD.MOV.U32 R0, RZ, RZ, 0x1c1f ;  /* 0x00001c1fff007424 */ /* 0x000fe200078e00ff */
[----:B------:R-:W-:Y:S02]  /*17cc0*/  MOV R2, 0x17ce0 ;  /* 0x00017ce000027802 */ /* 0x000fe40000000f00 */
[----:B------:R-:W-:Y:S05]  /*17cd0*/  CALL.REL.NOINC `($__internal_9_$__cuda_sm70_shflsync_idx_p) ;  /* 0x0000094000007944 */ /* 0x000fea0003c00000 */
[----:B------:R-:W-:Y:S01]  /*17ce0*/  MOV R8, R0 ;  /* 0x0000000000087202 */ /* 0x000fe20000000f00 */
[----:B------:R-:W-:Y:S05]  /*17cf0*/  BRA `(.L_x_669) ;  /* 0xffffd89000007947 */ /* 0x000fea000383ffff */
.L_x_612:
[----:B------:R-:W-:Y:S01]  /*17d00*/  IMAD.MOV.U32 R5, RZ, RZ, R12 ;  /* 0x000000ffff057224 */ /* 0x000fe200078e000c */
[----:B------:R-:W-:Y:S01]  /*17d10*/  MOV R3, RZ ;  /* 0x000000ff00037202 */ /* 0x000fe20000000f00 */
[----:B------:R-:W-:Y:S01]  /*17d20*/  IMAD.MOV.U32 R0, RZ, RZ, 0x1c1f ;  /* 0x00001c1fff007424 */ /* 0x000fe200078e00ff */
[----:B------:R-:W-:Y:S02]  /*17d30*/  MOV R2, 0x17d50 ;  /* 0x00017d5000027802 */ /* 0x000fe40000000f00 */
[----:B-12---:R-:W-:Y:S05]  /*17d40*/  CALL.REL.NOINC `($__internal_9_$__cuda_sm70_shflsync_idx_p) ;  /* 0x000008d000007944 */ /* 0x006fea0003c00000 */
[----:B------:R-:W-:Y:S05]  /*17d50*/  BRA `(.L_x_670) ;  /* 0xffffd85000007947 */ /* 0x000fea000383ffff */
.L_x_615:
        /* <DEDUP_REMOVED lines=12> */
.L_x_618:
[----:B-1----:R-:W-:Y:S01]  /*17e20*/  IMAD.MOV.U32 R5, RZ, RZ, R9 ;  /* 0x000000ffff057224 */ /* 0x002fe200078e0009 */
[----:B------:R-:W-:Y:S01]  /*17e30*/  MOV R3, 0x2 ;  /* 0x0000000200037802 */ /* 0x000fe20000000f00 */
[----:B----4-:R-:W-:Y:S01]  /*17e40*/  IMAD.MOV.U32 R0, RZ, RZ, 0x1c1f ;  /* 0x00001c1fff007424 */ /* 0x010fe200078e00ff */
[----:B------:R-:W-:Y:S02]  /*17e50*/  MOV R2, 0x17e70 ;  /* 0x00017e7000027802 */ /* 0x000fe40000000f00 */
[----:B--23--:R-:W-:Y:S05]  /*17e60*/  CALL.REL.NOINC `($__internal_9_$__cuda_sm70_shflsync_idx_p) ;  /* 0x000007b000007944 */ /* 0x00cfea0003c00000 */
[----:B------:R-:W-:Y:S01]  /*17e70*/  MOV R8, R0 ;  /* 0x0000000000087202 */ /* 0x000fe20000000f00 */
[----:B------:R-:W-:Y:S05]  /*17e80*/  BRA `(.L_x_672) ;  /* 0xffffda3000007947 */ /* 0x000fea000383ffff */
.L_x_619:
[----:B------:R-:W-:Y:S01]  /*17e90*/  IMAD.MOV.U32 R5, RZ, RZ, R12 ;  /* 0x000000ffff057224 */ /* 0x000fe200078e000c */
[----:B------:R-:W-:Y:S01]  /*17ea0*/  MOV R3, 0x2 ;  /* 0x0000000200037802 */ /* 0x000fe20000000f00 */
[----:B----4-:R-:W-:Y:S01]  /*17eb0*/  IMAD.MOV.U32 R0, RZ, RZ, 0x1c1f ;  /* 0x00001c1fff007424 */ /* 0x010fe200078e00ff */
[----:B------:R-:W-:Y:S02]  /*17ec0*/  MOV R2, 0x17ee0 ;  /* 0x00017ee000027802 */ /* 0x000fe40000000f00 */
[----:B-123--:R-:W-:Y:S05]  /*17ed0*/  CALL.REL.NOINC `($__internal_9_$__cuda_sm70_shflsync_idx_p) ;  /* 0x0000074000007944 */ /* 0x00efea0003c00000 */
[----:B------:R-:W-:Y:S05]  /*17ee0*/  BRA `(.L_x_673) ;  /* 0xffffd9f000007947 */ /* 0x000fea000383ffff */
.L_x_622:
        /* <DEDUP_REMOVED lines=12> */
.L_x_624:
[----:B------:R-:W-:Y:S01]  /*17fb0*/  IMAD.MOV.U32 R5, RZ, RZ, R74 ;  /* 0x000000ffff057224 */ /* 0x000fe200078e004a */
[----:B------:R-:W-:Y:S01]  /*17fc0*/  MOV R3, RZ ;  /* 0x000000ff00037202 */ /* 0x000fe20000000f00 */
[----:B------:R-:W-:Y:S01]  /*17fd0*/  IMAD.MOV.U32 R0, RZ, RZ, 0x1f ;  /* 0x0000001fff007424 */ /* 0x000fe200078e00ff */
[----:B------:R-:W-:Y:S02]  /*17fe0*/  MOV R2, 0x18000 ;  /* 0x0001800000027802 */ /* 0x000fe40000000f00 */
[----:B--2---:R-:W-:Y:S05]  /*17ff0*/  CALL.REL.NOINC `($__internal_9_$__cuda_sm70_shflsync_idx_p) ;  /* 0x0000062000007944 */ /* 0x004fea0003c00000 */
[----:B------:R-:W-:Y:S01]  /*18000*/  MOV R9, R0 ;  /* 0x0000000000097202 */ /* 0x000fe20000000f00 */
[----:B------:R-:W-:Y:S05]  /*18010*/  BRA `(.L_x_675) ;  /* 0xffffdc9000007947 */ /* 0x000fea000383ffff */
.L_x_625:
[----:B------:R-:W-:Y:S01]  /*18020*/  IMAD.MOV.U32 R5, RZ, RZ, R74 ;  /* 0x000000ffff057224 */ /* 0x000fe200078e004a */
[----:B------:R-:W-:Y:S01]  /*18030*/  MOV R3, 0x1 ;  /* 0x0000000100037802 */ /* 0x000fe20000000f00 */
[----:B------:R-:W-:Y:S01]  /*18040*/  IMAD.MOV.U32 R0, RZ, RZ, 0x1f ;  /* 0x0000001fff007424 */ /* 0x000fe200078e00ff */
[----:B------:R-:W-:Y:S02]  /*18050*/  MOV R2, 0x18070 ;  /* 0x0001807000027802 */ /* 0x000fe40000000f00 */
[----:B-12---:R-:W-:Y:S05]  /*18060*/  CALL.REL.NOINC `($__internal_9_$__cuda_sm70_shflsync_idx_p) ;  /* 0x000005b000007944 */ /* 0x006fea0003c00000 */
[----:B------:R-:W-:Y:S01]  /*18070*/  MOV R8, R0 ;  /* 0x0000000000087202 */ /* 0x000fe20000000f00 */
[----:B------:R-:W-:Y:S05]  /*18080*/  BRA `(.L_x_676) ;  /* 0xffffdc4000007947 */ /* 0x000fea000383ffff */
.L_x_626:
[----:B------:R-:W-:Y:S02]  /*18090*/  MOV R2, 0x1 ;  /* 0x0000000100027802 */ /* 0x000fe40000000f00 */
[----:B------:R-:W-:-:S02]  /*180a0*/  MOV R3, 0x180c0 ;  /* 0x000180c000037802 */ /* 0x000fc40000000f00 */
[----:B-1234-:R-:W-:Y:S05]  /*180b0*/  CALL.REL.NOINC `($__internal_10_$__cuda_sm70_shflsync_up_p) ;  /* 0x000005b000007944 */ /* 0x01efea0003c00000 */
[----:B------:R-:W-:Y:S05]  /*180c0*/  BRA `(.L_x_677) ;  /* 0xffffdd3000007947 */ /* 0x000fea000383ffff */
.L_x_627:
[----:B------:R-:W-:Y:S02]  /*180d0*/  MOV R2, 0x2 ;  /* 0x0000000200027802 */ /* 0x000fe40000000f00 */
[----:B------:R-:W-:-:S02]  /*180e0*/  MOV R3, 0x18100 ;  /* 0x0001810000037802 */ /* 0x000fc40000000f00 */
[----:B--2-4-:R-:W-:Y:S05]  /*180f0*/  CALL.REL.NOINC `($__internal_10_$__cuda_sm70_shflsync_up_p) ;  /* 0x0000057000007944 */ /* 0x014fea0003c00000 */
        /* <DEDUP_REMOVED lines=23> */
.L_x_631:
[----:B------:R-:W-:Y:S02]  /*18270*/  MOV R2, 0x1 ;  /* 0x0000000100027802 */ /* 0x000fe40000000f00 */
[----:B------:R-:W-:Y:S02]  /*18280*/  MOV R3, 0x182a0 ;  /* 0x000182a000037802 */ /* 0x000fe40000000f00 */
[----:B------:R-:W-:Y:S05]  /*18290*/  CALL.REL.NOINC `($__internal_10_$__cuda_sm70_shflsync_up_p) ;  /* 0x000003d000007944 */ /* 0x000fea0003c00000 */
[----:B------:R-:W-:Y:S01]  /*182a0*/  MOV R2, R4 ;  /* 0x0000000400027202 */ /* 0x000fe20000000f00 */
[----:B------:R-:W-:Y:S05]  /*182b0*/  BRA `(.L_x_679) ;  /* 0xffffdda000007947 */ /* 0x000fea000383ffff */
.L_x_632:
        /* <DEDUP_REMOVED lines=26> */
.L_x_634:
[----:B------:R-:W-:Y:S02]  /*18460*/  SEL R0, RZ, 0x1, P0 ;  /* 0x00000001ff007807 */ /* 0x000fe40000000000 */
[----:B------:R-:W-:Y:S02]  /*18470*/  MOV R2, 0x18490 ;  /* 0x0001849000027802 */ /* 0x000fe40000000f00 */
[----:B-1----:R-:W-:Y:S05]  /*18480*/  CALL.REL.NOINC `($__internal_11_$__cuda_sm70_votesync_ballot) ;  /* 0x0000025000007944 */ /* 0x002fea0003c00000 */
[----:B------:R-:W-:Y:S01]  /*18490*/  MOV R10, R0 ;  /* 0x00000000000a7202 */ /* 0x000fe20000000f00 */
[----:B------:R-:W-:Y:S05]  /*184a0*/  BRA `(.L_x_681) ;  /* 0xffffdd4000007947 */ /* 0x000fea000383ffff */
.L_x_635:
[----:B------:R-:W-:Y:S01]  /*184b0*/  IMAD.MOV.U32 R5, RZ, RZ, R6 ;  /* 0x000000ffff057224 */ /* 0x000fe200078e0006 */
[----:B------:R-:W-:Y:S01]  /*184c0*/  MOV R3, R8 ;  /* 0x0000000800037202 */ /* 0x000fe20000000f00 */
[----:B--2---:R-:W-:Y:S01]  /*184d0*/  IMAD.MOV.U32 R0, RZ, RZ, 0x1f ;  /* 0x0000001fff007424 */ /* 0x004fe200078e00ff */
[----:B------:R-:W-:Y:S02]  /*184e0*/  MOV R2, 0x18500 ;  /* 0x0001850000027802 */ /* 0x000fe40000000f00 */
[----:B-1----:R-:W-:Y:S05]  /*184f0*/  CALL.REL.NOINC `($__internal_9_$__cuda_sm70_shflsync_idx_p) ;  /* 0x0000012000007944 */ /* 0x002fea0003c00000 */
[----:B------:R-:W-:Y:S01]  /*18500*/  IMAD.MOV.U32 R11, RZ, RZ, R0 ;  /* 0x000000ffff0b7224 */ /* 0x000fe200078e0000 */
[----:B------:R-:W-:Y:S01]  /*18510*/  MOV R3, R8 ;  /* 0x0000000800037202 */ /* 0x000fe20000000f00 */
[----:B------:R-:W-:Y:S01]  /*18520*/  IMAD.MOV.U32 R5, RZ, RZ, R7 ;  /* 0x000000ffff057224 */ /* 0x000fe200078e0007 */
[----:B------:R-:W-:Y:S02]  /*18530*/  MOV R0, 0x1f ;  /* 0x0000001f00007802 */ /* 0x000fe40000000f00 */
[----:B------:R-:W-:-:S02]  /*18540*/  MOV R2, 0x18560 ;  /* 0x0001856000027802 */ /* 0x000fc40000000f00 */
[----:B------:R-:W-:Y:S05]  /*18550*/  CALL.REL.NOINC `($__internal_9_$__cuda_sm70_shflsync_idx_p) ;  /* 0x000000c000007944 */ /* 0x000fea0003c00000 */
[----:B------:R-:W-:Y:S01]  /*18560*/  MOV R7, R0 ;  /* 0x0000000000077202 */ /* 0x000fe20000000f00 */
[----:B------:R-:W-:Y:S05]  /*18570*/  BRA `(.L_x_682) ;  /* 0xffffdce000007947 */ /* 0x000fea000383ffff */
.L_x_638:
[----:B------:R-:W-:Y:S01]  /*18580*/  IMAD.MOV.U32 R5, RZ, RZ, R4 ;  /* 0x000000ffff057224 */ /* 0x000fe200078e0004 */
[----:B--2---:R-:W-:-:S02]  /*18590*/  MOV R0, 0x1f ;  /* 0x0000001f00007802 */ /* 0x004fc40000000f00 */
[----:B------:R-:W-:Y:S02]  /*185a0*/  MOV R2, 0x185c0 ;  /* 0x000185c000027802 */ /* 0x000fe40000000f00 */
[----:B-1-34-:R-:W-:Y:S05]  /*185b0*/  CALL.REL.NOINC `($__internal_9_$__cuda_sm70_shflsync_idx_p) ;  /* 0x0000006000007944 */ /* 0x01afea0003c00000 */
[----:B------:R-:W-:Y:S01]  /*185c0*/  MOV R13, R0 ;  /* 0x00000000000d7202 */ /* 0x000fe20000000f00 */
[----:B------:R-:W-:Y:S05]  /*185d0*/  BRA `(.L_x_637) ;  /* 0xffffdce000007947 */ /* 0x000fea000383ffff */
        .weak           $__internal_8_$__cuda_sm70_shflsync_bfly_p
        .type           $__internal_8_$__cuda_sm70_shflsync_bfly_p,@function
        .size           $__internal_8_$__cuda_sm70_shflsync_bfly_p,($__internal_9_$__cuda_sm70_shflsync_idx_p - $__internal_8_$__cuda_sm70_shflsync_bfly_p)
$__internal_8_$__cuda_sm70_shflsync_bfly_p:
[----:B------:R-:W-:Y:S04]  /*185e0*/  WARPSYNC R8 ;  /* 0x0000000800007348 */ /* 0x000fe80003800000 */
[----:B------:R1:W2:Y:S02]  /*185f0*/  SHFL.BFLY PT, R0, R0, R3, R9 ;  /* 0x0c00000300007389 */ /* 0x0002a400000e0009 */
[----:B-1----:R-:W-:-:S04]  /*18600*/  MOV R3, 0x0 ;  /* 0x0000000000037802 */ /* 0x002fc80000000f00 */
[----:B--2---:R-:W-:Y:S05]  /*18610*/  RET.REL.NODEC R2 `(_ZN7cutlass13device_kernelIN5flash19enable_sm80_to_sm89INS1_16FlashAttnFwdSm80INS1_25CollectiveMainloopFwdSm80ILi4ELi1ELb0EN4cute5tupleIJNS5_1CILi128EEENS7_ILi48EEENS7_ILi96EEEEEELi96ENS_6half_tEfNS_4arch4Sm80ELb0ELb1ELb0ELb1ELb0ELb0ELb1ELb1EEENS1_21CollectiveEpilogueFwdINS6_IJS8_SA_S9_EEENS6_IJNS7_ILi1EEESI_SI_EEESC_SE_Li128ELb1ELb1ELb1ELb0EEENS1_36VarlenDynamicPersistentTileSchedulerILi128ELi48ELi128ELi128ELb1ELb1ELb0ELb1ELb0ELb1EEEEEEEEEvNT_6ParamsE) ;  /* 0xfffe79e002007950 */ /* 0x004fea0003c3ffff */
        .weak           $__internal_9_$__cuda_sm70_shflsync_idx_p
        .type           $__internal_9_$__cuda_sm70_shflsync_idx_p,@function
        .size           $__internal_9_$__cuda_sm70_shflsync_idx_p,($__internal_10_$__cuda_sm70_shflsync_up_p - $__internal_9_$__cuda_sm70_shflsync_idx_p)
$__internal_9_$__cuda_sm70_shflsync_idx_p:
[----:B------:R-:W-:-:S04]  /*18620*/  MOV R15, 0xffffffff ;  /* 0xffffffff000f7802 */ /* 0x000fc80000000f00 */
[----:B------:R-:W-:Y:S04]  /*18630*/  WARPSYNC R15 ;  /* 0x0000000f00007348 */ /* 0x000fe80003800000 */
[----:B------:R1:W2:Y:S02]  /*18640*/  SHFL.IDX PT, R0, R5, R3, R0 ;  /* 0x0000000305007389 */ /* 0x0002a400000e0000 */
[----:B-1----:R-:W-:-:S04]  /*18650*/  MOV R3, 0x0 ;  /* 0x0000000000037802 */ /* 0x002fc80000000f00 */
[----:B--2---:R-:W-:Y:S05]  /*18660*/  RET.REL.NODEC R2 `(_ZN7cutlass13device_kernelIN5flash19enable_sm80_to_sm89INS1_16FlashAttnFwdSm80INS1_25CollectiveMainloopFwdSm80ILi4ELi1ELb0EN4cute5tupleIJNS5_1CILi128EEENS7_ILi48EEENS7_ILi96EEEEEELi96ENS_6half_tEfNS_4arch4Sm80ELb0ELb1ELb0ELb1ELb0ELb0ELb1ELb1EEENS1_21CollectiveEpilogueFwdINS6_IJS8_SA_S9_EEENS6_IJNS7_ILi1EEESI_SI_EEESC_SE_Li128ELb1ELb1ELb1ELb0EEENS1_36VarlenDynamicPersistentTileSchedulerILi128ELi48ELi128ELi128ELb1ELb1ELb0ELb1ELb0ELb1EEEEEEEEEvNT_6ParamsE) ;  /* 0xfffe799002007950 */ /* 0x004fea0003c3ffff */
        .weak           $__internal_10_$__cuda_sm70_shflsync_up_p
        .type           $__internal_10_$__cuda_sm70_shflsync_up_p,@function
        .size           $__internal_10_$__cuda_sm70_shflsync_up_p,($__internal_11_$__cuda_sm70_votesync_ballot - $__internal_10_$__cuda_sm70_shflsync_up_p)
$__internal_10_$__cuda_sm70_shflsync_up_p:
[----:B------:R-:W-:Y:S02]  /*18670*/  IMAD.MOV.U32 R4, RZ, RZ, RZ ;  /* 0x000000ffff047224 */ /* 0x000fe400078e00ff */
[----:B------:R-:W-:-:S04]  /*18680*/  IMAD.MOV.U32 R10, RZ, RZ, -0x1 ;  /* 0xffffffffff0a7424 */ /* 0x000fc800078e00ff */
[----:B------:R-:W-:Y:S04]  /*18690*/  WARPSYNC R10 ;  /* 0x0000000a00007348 */ /* 0x000fe80003800000 */
[----:B------:R1:W2:Y:S02]  /*186a0*/  SHFL.UP PT, R4, R0, R2, R4 ;  /* 0x0400000200047389 */ /* 0x0002a400000e0004 */
[----:B-1----:R-:W-:Y:S02]  /*186b0*/  MOV R2, R3 ;  /* 0x0000000300027202 */ /* 0x002fe40000000f00 */
[----:B------:R-:W-:-:S04]  /*186c0*/  MOV R3, 0x0 ;  /* 0x0000000000037802 */ /* 0x000fc80000000f00 */
[----:B--2---:R-:W-:Y:S05]  /*186d0*/  RET.REL.NODEC R2 `(_ZN7cutlass13device_kernelIN5flash19enable_sm80_to_sm89INS1_16FlashAttnFwdSm80INS1_25CollectiveMainloopFwdSm80ILi4ELi1ELb0EN4cute5tupleIJNS5_1CILi128EEENS7_ILi48EEENS7_ILi96EEEEEELi96ENS_6half_tEfNS_4arch4Sm80ELb0ELb1ELb0ELb1ELb0ELb0ELb1ELb1EEENS1_21CollectiveEpilogueFwdINS6_IJS8_SA_S9_EEENS6_IJNS7_ILi1EEESI_SI_EEESC_SE_Li128ELb1ELb1ELb1ELb0EEENS1_36VarlenDynamicPersistentTileSchedulerILi128ELi48ELi128ELi128ELb1ELb1ELb0ELb1ELb0ELb1EEEEEEEEEvNT_6ParamsE) ;  /* 0xfffe792002007950 */ /* 0x004fea0003c3ffff */
        .weak           $__internal_11_$__cuda_sm70_votesync_ballot
        .type           $__internal_11_$__cuda_sm70_votesync_ballot,@function
        .size           $__internal_11_$__cuda_sm70_votesync_ballot,(.L_x_1436 - $__internal_11_$__cuda_sm70_votesync_ballot)
$__internal_11_$__cuda_sm70_votesync_ballot:
[----:B------:R-:W-:Y:S01]  /*186e0*/  ISETP.NE.U32.AND P0, PT, R0, 0x1, PT ;  /* 0x000000010000780c */ /* 0x000fe20003f05070 */
[----:B------:R-:W-:-:S04]  /*186f0*/  IMAD.MOV.U32 R3, RZ, RZ, -0x1 ;  /* 0xffffffffff037424 */ /* 0x000fc800078e00ff */
[----:B------:R-:W-:Y:S08]  /*18700*/  WARPSYNC R3 ;  /* 0x0000000300007348 */ /* 0x000ff00003800000 */
[----:B------:R-:W-:-:S04]  /*18710*/  VOTE.ANY R0, PT, !P0 ;  /* 0x0000000000007806 */ /* 0x000fc800040e0100 */
[----:B------:R-:W-:Y:S01]  /*18720*/  LOP3.LUT R0, R0, R3, RZ, 0xc0, !PT ;  /* 0x0000000300007212 */ /* 0x000fe200078ec0ff */
[----:B------:R-:W-:-:S04]  /*18730*/  IMAD.MOV.U32 R3, RZ, RZ, 0x0 ;  /* 0x00000000ff037424 */ /* 0x000fc800078e00ff */
[----:B------:R-:W-:Y:S05]  /*18740*/  RET.REL.NODEC R2 `(_ZN7cutlass13device_kernelIN5flash19enable_sm80_to_sm89INS1_16FlashAttnFwdSm80INS1_25CollectiveMainloopFwdSm80ILi4ELi1ELb0EN4cute5tupleIJNS5_1CILi128EEENS7_ILi48EEENS7_ILi96EEEEEELi96ENS_6half_tEfNS_4arch4Sm80ELb0ELb1ELb0ELb1ELb0ELb0ELb1ELb1EEENS1_21CollectiveEpilogueFwdINS6_IJS8_SA_S9_EEENS6_IJNS7_ILi1EEESI_SI_EEESC_SE_Li128ELb1ELb1ELb1ELb0EEENS1_36VarlenDynamicPersistentTileSchedulerILi128ELi48ELi128ELi128ELb1ELb1ELb0ELb1ELb0ELb1EEEEEEEEEvNT_6ParamsE) ;  /* 0xfffe78b002007950 */ /* 0x000fea0003c3ffff */
.L_x_683:
        /* <DEDUP_REMOVED lines=11> */
.L_x_1436:


//--------------------- .text._ZN7cutlass13device_kernelIN5flash19enable_sm80_to_sm89INS1_16FlashAttnFwdSm80INS1_25CollectiveMainloopFwdSm80ILi4ELi1ELb0EN4cute5tupleIJNS5_1CILi128EEENS7_ILi48EEENS7_ILi96EEEEEELi96ENS_6half_tEfNS_4arch4Sm80ELb0ELb1ELb0ELb1ELb0ELb1ELb1ELb1EEENS1_21CollectiveEpilogueFwdINS6_IJS8_SA_S9_EEENS6_IJNS7_ILi1EEESI_SI_EEESC_SE_Li128ELb1ELb1ELb1ELb0EEENS1_36VarlenDynamicPersistentTileSchedulerILi128ELi48ELi128ELi128ELb1ELb1ELb0ELb1ELb0ELb1EEEEEEEEEvNT_6ParamsE --------------------------
	.section	.text._ZN7cutlass13device_kernelIN5flash19enable_sm80_to_sm89INS1_16FlashAttnFwdSm80INS1_25CollectiveMainloopFwdSm80ILi4ELi1ELb0EN4cute5tupleIJNS5_1CILi128EEENS7_ILi48EEENS7_ILi96EEEEEELi96ENS_6half_tEfNS_4arch4Sm80ELb0ELb1ELb0ELb1ELb0ELb1ELb1ELb1EEENS1_21CollectiveEpilogueFwdINS6_IJS8_SA_S9_EEENS6_IJNS7_ILi1EEESI_SI_EEESC_SE_Li128ELb1ELb1ELb1ELb0EEENS1_36VarlenDynamicPersistentTileSchedulerILi128ELi48ELi128ELi128ELb1ELb1ELb0ELb1ELb0ELb1EEEEEEEEEvNT_6ParamsE,"ax",@progbits
	.sectioninfo	@"SHI_REGISTERS=255"
	.align	128
.text._ZN7cutlass13device_kernelIN5flash19enable_sm80_to_sm89INS1_16FlashAttnFwdSm80INS1_25CollectiveMainloopFwdSm80ILi4ELi1ELb0EN4cute5tupleIJNS5_1CILi128EEENS7_ILi48EEENS7_ILi96EEEEEELi96ENS_6half_tEfNS_4arch4Sm80ELb0ELb1ELb0ELb1ELb0ELb1ELb1ELb1EEENS1_21CollectiveEpilogueFwdINS6_IJS8_SA_S9_EEENS6_IJNS7_ILi1EEESI_SI_EEESC_SE_Li128ELb1ELb1ELb1ELb0EEENS1_36VarlenDynamicPersistentTileSchedulerILi128ELi48ELi128ELi128ELb1ELb1ELb0ELb1ELb0ELb1EEEEEEEEEvNT_6ParamsE:
        .type           _ZN7cutlass13device_kernelIN5flash19enable_sm80_to_sm89INS1_16FlashAttnFwdSm80INS1_25CollectiveMainloopFwdSm80ILi4ELi1ELb0EN4cute5tupleIJNS5_1CILi128EEENS7_ILi48EEENS7_ILi96EEEEEELi96ENS_6half_tEfNS_4arch4Sm80ELb0ELb1ELb0ELb1ELb0ELb1ELb1ELb1EEENS1_21CollectiveEpilogueFwdINS6_IJS8_SA_S9_EEENS6_IJNS7_ILi1EEESI_SI_EEESC_SE_Li128ELb1ELb1ELb1ELb0EEENS1_36VarlenDynamicPersistentTileSchedulerILi128ELi48ELi128ELi128ELb1ELb1ELb0ELb1ELb0ELb1EEEEEEEEEvNT_6ParamsE,@function
        .size           _ZN7cutlass13device_kernelIN5flash19enable_sm80_to_sm89INS1_16FlashAttnFwdSm80INS1_25CollectiveMainloopFwdSm80ILi4ELi1ELb0EN4cute5tupleIJNS5_1CILi128EEENS7_ILi48EEENS7_ILi96EEEEEELi96ENS_6half_tEfNS_4arch4Sm80ELb0ELb1ELb0ELb1ELb0ELb1ELb1ELb1EEENS1_21CollectiveEpilogueFwdINS6_IJS8_SA_S9_EEENS6_IJNS7_ILi1EEESI_SI_EEESC_SE_Li128ELb1ELb1ELb1ELb0EEENS1_36VarlenDynamicPersistentTileSchedulerILi128ELi48ELi128ELi128ELb1ELb1ELb0ELb1ELb0ELb1EEEEEEEEEvNT_6ParamsE,(.L_x_1441 - _ZN7cutlass13device_kernelIN5flash19enable_sm80_to_sm89INS1_16FlashAttnFwdSm80INS1_25CollectiveMainloopFwdSm80ILi4ELi1ELb0EN4cute5tupleIJNS5_1CILi128EEENS7_ILi48EEENS7_ILi96EEEEEELi96ENS_6half_tEfNS_4arch4Sm80ELb0ELb1ELb0ELb1ELb0ELb1ELb1ELb1EEENS1_21CollectiveEpilogueFwdINS6_IJS8_SA_S9_EEENS6_IJNS7_ILi1EEESI_SI_EEESC_SE_Li128ELb1ELb1ELb1ELb0EEENS1_36VarlenDynamicPersistentTileSchedulerILi128ELi48ELi128ELi128ELb1ELb1ELb0ELb1ELb0ELb1EEEEEEEEEvNT_6ParamsE)
        .other          _ZN7cutlass13device_kernelIN5flash19enable_sm80_to_sm89INS1_16FlashAttnFwdSm80INS1_25CollectiveMainloopFwdSm80ILi4ELi1ELb0EN4cute5tupleIJNS5_1CILi128EEENS7_ILi48EEENS7_ILi96EEEEEELi96ENS_6half_tEfNS_4arch4Sm80ELb0ELb1ELb0ELb1ELb0ELb1ELb1ELb1EEENS1_21CollectiveEpilogueFwdINS6_IJS8_SA_S9_EEENS6_IJNS7_ILi1EEESI_SI_EEESC_SE_Li128ELb1ELb1ELb1ELb0EEENS1_36VarlenDynamicPersistentTileSchedulerILi128ELi48ELi128ELi128ELb1ELb1ELb0ELb1ELb0ELb1EEEEEEEEEvNT_6ParamsE,@"STO_CUDA_ENTRY STV_DEFAULT"
_ZN7cutlass13device_kernelIN5flash19enable_sm80_to_sm89INS1_16FlashAttnFwdSm80INS1_25CollectiveMainloopFwdSm80ILi4ELi1ELb0EN4cute5tupleIJNS5_1CILi128EEENS7_ILi48EEENS7_ILi96EEEEEELi96ENS_6half_tEfNS_4arch4Sm80ELb0ELb1ELb0ELb1ELb0ELb1ELb1ELb1EEENS1_21CollectiveEpilogueFwdINS6_IJS8_SA_S9_EEENS6_IJNS7_ILi1EEESI_SI_EEESC_SE_Li128ELb1ELb1ELb1ELb0EEENS1_36VarlenDynamicPersistentTileSchedulerILi128ELi48ELi128ELi128ELb1ELb1ELb0ELb1ELb0ELb1EEEEEEEEEvNT_6ParamsE:
        /* <DEDUP_REMOVED lines=54> */
.L_x_689:
        /* <DEDUP_REMOVED lines=16> */
.L_x_951:
        /* <DEDUP_REMOVED lines=16> */
.L_x_952:
[----:B--2---:R-:W-:-:S05]  /*0560*/  IMAD R0, R0, c[0x0][0x538], RZ ;  /* 0x00014e0000007a24 */ /* 0x004fca00078e02ff */
[----:B------:R-:W-:-:S04]  /*0570*/  IADD3 R7, R0, R7, RZ ;  /* 0x0000000700077210 */ /* 0x000fc80007ffe0ff */
[----:B------:R-:W-:-:S13]  /*0580*/  ISETP.GT.AND P0, PT, R7, UR4, PT ;  /* 0x0000000407007c0c */ /* 0x000fda000bf04270 */
[----:B-1----:R-:W-:Y:S05]  /*0590*/  @!P0 BRA `(.L_x_689) ;  /* 0xfffffdc000008947 */ /* 0x002fea000383ffff */
.L_x_685:
[----:B------:R-:W-:-:S05]  /*05a0*/  IADD3 R11, -R0, R7, RZ ;  /* 0x00000007000b7210 */ /* 0x000fca0007ffe1ff */
[----:B------:R-:W-:-:S05]  /*05b0*/  IMAD R0, R4, c[0x0][0x538], R11 ;  /* 0x00014e0004007a24 */ /* 0x000fca00078e020b */
[----:B------:R-:W-:Y:S01]  /*05c0*/  ISETP.GT.AND P0, PT, R0, UR4, PT ;  /* 0x0000000400007c0c */ /* 0x000fe2000bf04270 */
[----:B------:R-:W-:-:S12]  /*05d0*/  BRA.DIV ~URZ, `(.L_x_690) ;  /* 0x00022cb27f007947 */ /* 0x000fd8000b800000 */
[----:B------:R-:W-:-:S04]  /*05e0*/  VOTE.ANY R10, PT, !P0 ;  /* 0x00000000000a7806 */ /* 0x000fc800040e0100 */
.L_x_953:
[----:B------:R-:W1:Y:S02]  /*05f0*/  POPC R7, R10 ;  /* 0x0000000a00077309 */ /* 0x000e640000000000 */
[----:B-1----:R-:W-:-:S05]  /*0600*/  IADD3 R0, R7, R6, RZ ;  /* 0x0000000607007210 */ /* 0x002fca0007ffe0ff */
[----:B------:R1:W-:Y:S01]  /*0610*/  STL [R1+0x44], R0 ;  /* 0x0000440001007387 */ /* 0x0003e20000100800 */
[----:B------:R-:W-:Y:S05]  /*0620*/  BRA.DIV ~URZ, `(.L_x_691) ;  /* 0x00022cb27f007947 */ /* 0x000fea000b800000 */
[----:B------:R2:W3:Y:S01]  /*0630*/  SHFL.IDX PT, R12, R9, R7, 0x1f ;  /* 0x00001f07090c7589 */ /* 0x0004e200000e0000 */
[----:B------:R-:W-:-:S03]  /*0640*/  MOV R6, RZ ;  /* 0x000000ff00067202 */ /* 0x000fc60000000f00 */
[----:B------:R2:W4:Y:S04]  /*0650*/  SHFL.IDX PT, R9, R8, R7, 0x1f ;  /* 0x00001f0708097589 */ /* 0x00052800000e0000 */
.L_x_954:
[----:B------:R-:W-:Y:S01]  /*0660*/  ISETP.NE.AND P0, PT, R10, RZ, PT ;  /* 0x000000ff0a00720c */ /* 0x000fe20003f05270 */
[----:B------:R-:W-:-:S12]  /*0670*/  BSSY B0, `(.L_x_692) ;  /* 0x0000005000007945 */ /* 0x000fd80003800000 */
[----:B------:R-:W-:Y:S05]  /*0680*/  @!P0 BRA `(.L_x_693) ;  /* 0x0000003000008947 */ /* 0x000fea0003800000 */
[----:B------:R-:W-:Y:S01]  /*0690*/  IADD3 R3, R7, -0x1, RZ ;  /* 0xffffffff07037810 */ /* 0x000fe20007ffe0ff */
[----:B------:R-:W-:Y:S05]  /*06a0*/  BRA.DIV ~URZ, `(.L_x_694) ;  /* 0x00022d127f007947 */ /* 0x000fea000b800000 */
[----:B------:R1:W2:Y:S02]  /*06b0*/  SHFL.IDX PT, R6, R4, R3, 0x1f ;  /* 0x00001f0304067589 */ /* 0x0002a400000e0000 */
.L_x_693:
[----:B------:R-:W-:Y:S05]  /*06c0*/  BSYNC B0 ;  /* 0x0000000000007941 */ /* 0x000fea0003800000 */
.L_x_692:
        /* <DEDUP_REMOVED lines=69> */
.L_x_696:
        /* <DEDUP_REMOVED lines=46> */
[----:B------:R-:W-:-:S03]  /*0e00*/  IMAD.MOV.U32 R2, RZ, RZ, R0 ;  /* 0x000000ffff027224 */ /* 0x000fc600078e0000 */
[----:B------:R-:W-:Y:S01]  /*0e10*/  IABS R0, R8 ;  /* 0x0000000800007213 */ /* 0x000fe20000000000 */
[----:B------:R-:W-:Y:S02]  /*0e20*/  IMAD R7, R2, R5, RZ ;  /* 0x0000000502077224 */ /* 0x000fe400078e02ff */
[----:B------:R-:W-:Y:S02]  /*0e30*/  IMAD.MOV.U32 R2, RZ, RZ, RZ ;  /* 0x000000ffff027224 */ /* 0x000fe400078e00ff */
        /* <DEDUP_REMOVED lines=20> */
.L_x_697:
[----:B------:R-:W-:Y:S05]  /*0f80*/  BSYNC B0 ;  /* 0x0000000000007941 */ /* 0x000fea0003800000 */
.L_x_695:
[----:B------:R-:W-:-:S04]  /*0f90*/  LOP3.LUT R0, RZ, R0, RZ, 0x33, !PT ;  /* 0x00000000ff007212 */ /* 0x000fc800078e33ff */
[----:B------:R-:W-:-:S05]  /*0fa0*/  IADD3 R0, R0, R12, RZ ;  /* 0x0000000c00007210 */ /* 0x000fca0007ffe0ff */
[----:B------:R2:W-:Y:S01]  /*0fb0*/  STL [R1+0x3c], R0 ;  /* 0x00003c0001007387 */ /* 0x0005e20000100800 */
[----:B------:R-:W-:Y:S05]  /*0fc0*/  BRA `(.L_x_698) ;  /* 0x0000006000007947 */ /* 0x000fea0003800000 */
.L_x_686:
[----:B------:R-:W-:Y:S01]  /*0fd0*/  MOV R0, UR4 ;  /* 0x0000000400007c02 */ /* 0x000fe20008000f00 */
[----:B------:R-:W-:Y:S04]  /*0fe0*/  STL [R1+0x3c], RZ ;  /* 0x00003cff01007387 */ /* 0x000fe80000100800 */
[----:B------:R-:W-:Y:S04]  /*0ff0*/  STL [R1+0x40], RZ ;  /* 0x000040ff01007387 */ /* 0x000fe80000100800 */
[----:B------:R1:W-:Y:S02]  /*1000*/  STL [R1+0x38], R0 ;  /* 0x0000380001007387 */ /* 0x0003e40000100800 */
[----:B-1----:R-:W-:-:S05]  /*1010*/  MOV R0, c[0x0][0x53c] ;  /* 0x00014f0000007a02 */ /* 0x002fca0000000f00 */
[----:B------:R1:W-:Y:S02]  /*1020*/  STL [R1+0x44], R0 ;  /* 0x0000440001007387 */ /* 0x0003e40000100800 */
.L_x_698:
        /* <DEDUP_REMOVED lines=8> */
.L_x_684:
[----:B-12---:R-:W2:Y:S02]  /*10b0*/  LDL R0, [R1+0x44] ;  /* 0x0000440001007983 */ /* 0x006ea40000100800 */
[----:B--2---:R-:W-:-:S13]  /*10c0*/  ISETP.GE.AND P0, PT, R0, c[0x0][0x53c], PT ;  /* 0x00014f0000007a0c */ /* 0x004fda0003f06270 */
[----:B------:R-:W-:Y:S05]  /*10d0*/  @P0 EXIT ;  /* 0x000000000000094d */ /* 0x000fea0003800000 */
[----:B------:R-:W1:Y:S02]  /*10e0*/  S2R R24, SR_TID.X ;  /* 0x0000000000187919 */ /* 0x000e640000002100 */
[----:B-1-3--:R-:W-:Y:S02]  /*10f0*/  SHF.R.S32.HI R7, RZ, 0x1f, R24 ;  /* 0x0000001fff077819 */ /* 0x00afe40000011418 */
[-C--:B------:R-:W-:Y:S02]  /*1100*/  LEA.HI R15, R24, R24.reuse, RZ, 0x1 ;  /* 0x00000018180f7211 */ /* 0x080fe400078f08ff */
[CC--:B------:R-:W-:Y:S02]  /*1110*/  LEA.HI R16, R7.reuse, R24.reuse, RZ, 0x3 ;  /* 0x0000001807107211 */ /* 0x0c0fe400078f18ff */
[----:B------:R-:W-:Y:S02]  /*1120*/  LEA.HI R10, R7, R24, RZ, 0x2 ;  /* 0x00000018070a7211 */ /* 0x000fe400078f10ff */
[----:B------:R-:W-:-:S02]  /*1130*/  LOP3.LUT R0, R16, 0xfffffff8, RZ, 0xc0, !PT ;  /* 0xfffffff810007812 */ /* 0x000fc400078ec0ff */
[CC--:B------:R-:W-:Y:S02]  /*1140*/  LEA.HI R12, R7.reuse, R24.reuse, RZ, 0x5 ;  /* 0x00000018070c7211 */ /* 0x0c0fe400078f28ff */
[----:B------:R-:W-:Y:S01]  /*1150*/  SHF.R.S32.HI R2, RZ, 0x3, R16 ;  /* 0x00000003ff027819 */ /* 0x000fe20000011410 */
[----:B------:R-:W-:Y:S01]  /*1160*/  IMAD.IADD R3, R24, 0x1, -R0 ;  /* 0x0000000118037824 */ /* 0x000fe200078e0a00 */
[----:B------:R-:W-:Y:S02]  /*1170*/  LEA.HI R7, R7, R24, RZ, 0x4 ;  /* 0x0000001807077211 */ /* 0x000fe400078f20ff */
[----:B------:R-:W-:Y:S01]  /*1180*/  SHF.R.S32.HI R14, RZ, 0x1, R15 ;  /* 0x00000001ff0e7819 */ /* 0x000fe2000001140f */
[----:B------:R-:W-:Y:S01]  /*1190*/  IMAD.SHL.U32 R0, R2, 0x40, RZ ;  /* 0x0000004002007824 */ /* 0x000fe200078e00ff */
[----:B------:R-:W-:Y:S02]  /*11a0*/  LOP3.LUT R4, R10, 0xfffffffc, RZ, 0xc0, !PT ;  /* 0xfffffffc0a047812 */ /* 0x000fe400078ec0ff */
[----:B------:R-:W-:-:S02]  /*11b0*/  SHF.R.S32.HI R8, RZ, 0x4, R7 ;  /* 0x00000004ff087819 */ /* 0x000fc40000011407 */
[----:B------:R-:W-:Y:S01]  /*11c0*/  LEA.HI R5, R15, R14, RZ, 0x1 ;  /* 0x0000000e0f057211 */ /* 0x000fe200078f08ff */
[----:B------:R-:W-:Y:S01]  /*11d0*/  IMAD.IADD R25, R24, 0x1, -R4 ;  /* 0x0000000118197824 */ /* 0x000fe200078e0a04 */
[----:B------:R-:W-:Y:S02]  /*11e0*/  LEA.HI R6, R7, R8, RZ, 0x1 ;  /* 0x0000000807067211 */ /* 0x000fe400078f08ff */
[----:B------:R-:W-:Y:S01]  /*11f0*/  LOP3.LUT R2, R5, 0x7fffffe, RZ, 0xc0, !PT ;  /* 0x07fffffe05027812 */ /* 0x000fe200078ec0ff */
[----:B------:R-:W-:Y:S01]  /*1200*/  IMAD.SHL.U32 R30, R25, 0x8, RZ ;  /* 0x00000008191e7824 */ /* 0x000fe200078e00ff */
[----:B------:R-:W-:Y:S02]  /*1210*/  LOP3.LUT R0, R0, 0xc0, RZ, 0xc0, !PT ;  /* 0x000000c000007812 */ /* 0x000fe400078ec0ff */
[----:B------:R-:W-:Y:S01]  /*1220*/  LOP3.LUT R6, R6, 0xfffffffe, RZ, 0xc0, !PT ;  /* 0xfffffffe06067812 */ /* 0x000fe200078ec0ff */
[----:B------:R-:W-:Y:S01]  /*1230*/  IMAD.IADD R2, R14, 0x1, -R2 ;  /* 0x000000010e027824 */ /* 0x000fe200078e0a02 */
[----:B------:R-:W-:-:S02]  /*1240*/  LEA.HI R11, R3, R3, RZ, 0x1 ;  /* 0x00000003030b7211 */ /* 0x000fc400078f08ff */
[----:B------:R-:W-:Y:S01]  /*1250*/  SHF.R.U32.HI R5, RZ, 0x3, R0 ;  /* 0x00000003ff057819 */ /* 0x000fe20000011600 */
[----:B------:R-:W-:Y:S01]  /*1260*/  IMAD.IADD R17, R8, 0x1, -R6 ;  /* 0x0000000108117824 */ /* 0x000fe200078e0a06 */
[----:B------:R-:W-:Y:S01]  /*1270*/  LOP3.LUT R0, R0, 0x18, R30, 0xf8, !PT ;  /* 0x0000001800007812 */ /* 0x000fe200078ef81e */
[----:B------:R-:W-:Y:S01]  /*1280*/  IMAD R20, R8, 0x8, R2 ;  /* 0x0000000808147824 */ /* 0x000fe200078e0202 */
[----:B------:R-:W-:Y:S02]  /*1290*/  LOP3.LUT R4, R11, 0x3fffffe, RZ, 0xc0, !PT ;  /* 0x03fffffe0b047812 */ /* 0x000fe400078ec0ff */
[----:B------:R-:W-:Y:S01]  /*12a0*/  LOP3.LUT R8, R0, R5, RZ, 0x3c, !PT ;  /* 0x0000000500087212 */ /* 0x000fe200078e3cff */
[----:B------:R-:W-:Y:S01]  /*12b0*/  IMAD.SHL.U32 R20, R20, 0x20, RZ ;  /* 0x0000002014147824 */ /* 0x000fe200078e00ff */
[----:B------:R-:W-:Y:S01]  /*12c0*/  SHF.R.S32.HI R23, RZ, 0x2, R10 ;  /* 0x00000002ff177819 */ /* 0x000fe2000001140a */
[----:B------:R-:W-:Y:S01]  /*12d0*/  IMAD.IADD R19, R3, 0x1, -R4 ;  /* 0x0000000103137824 */ /* 0x000fe200078e0a04 */
[----:B------:R-:W-:-:S02]  /*12e0*/  SHF.R.S32.HI R9, RZ, 0x5, R12 ;  /* 0x00000005ff097819 */ /* 0x000fc4000001140c */
[----:B------:R-:W-:Y:S02]  /*12f0*/  SHF.R.S32.HI R0, RZ, 0x1f, R12 ;  /* 0x0000001fff007819 */ /* 0x000fe4000001140c */
[----:B------:R-:W-:Y:S02]  /*1300*/  LOP3.LUT R2, R7, 0xfffffff0, RZ, 0xc0, !PT ;  /* 0xfffffff007027812 */ /* 0x000fe400078ec0ff */
[----:B------:R-:W-:Y:S02]  /*1310*/  LEA.HI R5, R10, R23, RZ, 0x1 ;  /* 0x000000170a057211 */ /* 0x000fe400078f08ff */
[----:B------:R-:W-:Y:S01]  /*1320*/  LEA.HI R4, R0, R9, RZ, 0x2 ;  /* 0x0000000900047211 */ /* 0x000fe200078f10ff */
[----:B------:R-:W-:Y:S01]  /*1330*/  IMAD.IADD R0, R24, 0x1, -R2 ;  /* 0x0000000118007824 */ /* 0x000fe200078e0a02 */
[----:B------:R-:W-:Y:S02]  /*1340*/  LOP3.LUT R2, R5, 0x7fffffe, RZ, 0xc0, !PT ;  /* 0x07fffffe05027812 */ /* 0x000fe400078ec0ff */
[----:B------:R-:W-:-:S02]  /*1350*/  LOP3.LUT R3, R12, 0xffffffe0, RZ, 0xc0, !PT ;  /* 0xffffffe00c037812 */ /* 0x000fc400078ec0ff */
[-C--:B------:R-:W-:Y:S01]  /*1360*/  LEA.HI R7, R0, R0.reuse, RZ, 0x1 ;  /* 0x0000000000077211 */ /* 0x080fe200078f08ff */
[----:B------:R-:W-:Y:S01]  /*1370*/  IMAD.IADD R2, R23, 0x1, -R2 ;  /* 0x0000000117027824 */ /* 0x000fe200078e0a02 */
[----:B------:R-:W-:Y:S01]  /*1380*/  SHF.R.S32.HI R13, RZ, 0x1f, R0 ;  /* 0x0000001fff0d7819 */ /* 0x000fe20000011400 */
[----:B------:R-:W-:Y:S01]  /*1390*/  IMAD.IADD R28, R24, 0x1, -R3 ;  /* 0x00000001181c7824 */ /* 0x000fe200078e0a03 */
[----:B------:R-:W-:Y:S01]  /*13a0*/  LOP3.LUT R6, R7, 0x7fffffe, RZ, 0xc0, !PT ;  /* 0x07fffffe07067812 */ /* 0x000fe200078ec0ff */
[----:B------:R-:W-:Y:S01]  /*13b0*/  IMAD R2, R9, 0x8, R2 ;  /* 0x0000000809027824 */ /* 0x000fe200078e0202 */
[----:B------:R-:W-:Y:S02]  /*13c0*/  LEA.HI R13, R13, R0, RZ, 0x3 ;  /* 0x000000000d0d7211 */ /* 0x000fe400078f18ff */
[----:B------:R-:W-:Y:S01]  /*13d0*/  LOP3.LUT R3, R4, 0xffffffc, RZ, 0xc0, !PT ;  /* 0x0ffffffc04037812 */ /* 0x000fe200078ec0ff */
[----:B------:R-:W-:Y:S01]  /*13e0*/  IMAD.IADD R12, R0, 0x1, -R6 ;  /* 0x00000001000c7824 */ /* 0x000fe200078e0a06 */
[----:B------:R-:W-:Y:S01]  /*13f0*/  LEA.HI R4, R25, R25, RZ, 0x1 ;  /* 0x0000001919047211 */ /* 0x000fe200078f08ff */
[----:B------:R-:W-:Y:S01]  /*1400*/  IMAD.U32 R0, R2, 0x20, R8 ;  /* 0x0000002002007824 */ /* 0x000fe200078e0008 */
[----:B------:R-:W-:-:S02]  /*1410*/  SHF.R.S32.HI R5, RZ, 0x1f, R28 ;  /* 0x0000001fff057819 */ /* 0x000fc4000001141c */
[----:B------:R-:W-:Y:S02]  /*1420*/  LOP3.LUT R2, R4, 0x1ffffffe, RZ, 0xc0, !PT ;  /* 0x1ffffffe04027812 */ /* 0x000fe400078ec0ff */
[----:B------:R1:W-:Y:S01]  /*1430*/  STL [R1+0x28], R0 ;  /* 0x0000280001007387 */ /* 0x0003e20000100800 */
[----:B------:R-:W-:Y:S01]  /*1440*/  LEA.HI R18, R5, R28, RZ, 0x2 ;  /* 0x0000001c05127211 */ /* 0x000fe200078f10ff */
[----:B------:R-:W-:Y:S01]  /*1450*/  IMAD.IADD R5, R9, 0x1, -R3 ;  /* 0x0000000109057824 */ /* 0x000fe200078e0a03 */
[----:B------:R-:W-:Y:S01]  /*1460*/  IADD3 R6, R14, 0x40, RZ ;  /* 0x000000400e067810 */ /* 0x000fe20007ffe0ff */
[----:B------:R-:W-:Y:S01]  /*1470*/  IMAD.IADD R2, R25, 0x1, -R2 ;  /* 0x0000000119027824 */ /* 0x000fe200078e0a02 */
[----:B------:R-:W-:Y:S02]  /*1480*/  SHF.R.S32.HI R3, RZ, 0x2, R18 ;  /* 0x00000002ff037819 */ /* 0x000fe40000011412 */
[----:B------:R-:W-:Y:S02]  /*1490*/  SHF.R.S32.HI R10, RZ, 0x1f, R10 ;  /* 0x0000001fff0a7819 */ /* 0x000fe4000001140a */
[----:B------:R-:W-:Y:S01]  /*14a0*/  LEA.HI R14, R6, R6, RZ, 0x1 ;  /* 0x00000006060e7211 */ /* 0x000fe200078f08ff */
[----:B------:R-:W-:Y:S01]  /*14b0*/  IMAD R26, R5, 0x10, R3 ;  /* 0x00000010051a7824 */ /* 0x000fe200078e0203 */
[----:B------:R-:W-:-:S02]  /*14c0*/  LEA.HI R3, R10, R23, RZ, 0x3 ;  /* 0x000000170a037211 */ /* 0x000fc400078f18ff */
[----:B------:R-:W-:Y:S02]  /*14d0*/  SHF.R.S32.HI R8, RZ, 0x1, R7 ;  /* 0x00000001ff087819 */ /* 0x000fe40000011407 */
[----:B------:R-:W-:Y:S01]  /*14e0*/  LOP3.LUT R3, R3, 0xfffffff8, RZ, 0xc0, !PT ;  /* 0xfffffff803037812 */ /* 0x000fe200078ec0ff */
[----:B------:R-:W-:Y:S01]  /*14f0*/  STL [R1+0xb4], R26 ;  /* 0x0000b41a01007387 */ /* 0x000fe20000100800 */
[----:B------:R-:W-:Y:S02]  /*1500*/  LOP3.LUT R5, R14, 0x7fffffe, RZ, 0xc0, !PT ;  /* 0x07fffffe0e057812 */ /* 0x000fe400078ec0ff */
[----:B------:R-:W-:-:S03]  /*1510*/  SHF.R.S32.HI R31, RZ, 0x1f, R30 ;  /* 0x0000001fff1f7819 */ /* 0x000fc6000001141e */
[----:B------:R-:W-:Y:S02]  /*1520*/  IMAD.IADD R5, R6, 0x1, -R5 ;  /* 0x0000000106057824 */ /* 0x000fe400078e0a05 */
[----:B-1----:R-:W-:Y:S01]  /*1530*/  IMAD.SHL.U32 R0, R4, 0x20, RZ ;  /* 0x0000002004007824 */ /* 0x002fe200078e00ff */
[----:B------:R-:W-:-:S04]  /*1540*/  SHF.R.S32.HI R4, RZ, 0x1f, R6 ;  /* 0x0000001fff047819 */ /* 0x000fc80000011406 */
[----:B------:R-:W-:-:S05]  /*1550*/  LOP3.LUT R0, R0, 0xffffffc0, RZ, 0xc0, !PT ;  /* 0xffffffc000007812 */ /* 0x000fca00078ec0ff */
[----:B------:R-:W-:Y:S01]  /*1560*/  IMAD R21, R2, 0x8, R0 ;  /* 0x0000000802157824 */ /* 0x000fe200078e0200 */
[----:B------:R-:W-:Y:S02]  /*1570*/  LEA.HI R0, R4, R6, RZ, 0x3 ;  /* 0x0000000604007211 */ /* 0x000fe400078f18ff */
[----:B------:R-:W-:Y:S02]  /*1580*/  SHF.R.S32.HI R2, RZ, 0x1, R11 ;  /* 0x00000001ff027819 */ /* 0x000fe4000001140b */
[----:B------:R-:W-:Y:S01]  /*1590*/  SHF.R.S32.HI R4, RZ, 0x1f, R7 ;  /* 0x0000001fff047819 */ /* 0x000fe20000011407 */
[----:B------:R-:W-:Y:S01]  /*15a0*/  IMAD.SHL.U32 R0, R0, 0x20, RZ ;  /* 0x0000002000007824 */ /* 0x000fe200078e00ff */
[----:B------:R-:W-:Y:S01]  /*15b0*/  LOP3.LUT P3, RZ, R2, 0x2, RZ, 0xc0, !PT ;  /* 0x0000000202ff7812 */ /* 0x000fe2000786c0ff */
[----:B------:R-:W-:Y:S01]  /*15c0*/  IMAD.IADD R7, R23, 0x1, -R3 ;  /* 0x0000000117077824 */ /* 0x000fe200078e0a03 */
[----:B------:R-:W-:Y:S02]  /*15d0*/  LEA.HI R4, R4, R8, RZ, 0x2 ;  /* 0x0000000804047211 */ /* 0x000fe400078f10ff */
[----:B------:R-:W-:Y:S01]  /*15e0*/  LOP3.LUT R3, R0, 0xffffff00, RZ, 0xc0, !PT ;  /* 0xffffff0000037812 */ /* 0x000fe200078ec0ff */
[----:B------:R-:W-:Y:S01]  /*15f0*/  IMAD.SHL.U32 R0, R2, 0x40, RZ ;  /* 0x0000004002007824 */ /* 0x000fe200078e00ff */
[----:B------:R-:W-:-:S02]  /*1600*/  LOP3.LUT R2, R4, 0xfffffffc, RZ, 0xc0, !PT ;  /* 0xfffffffc04027812 */ /* 0x000fc400078ec0ff */
[----:B------:R-:W-:Y:S01]  /*1610*/  LEA.HI R6, R7, R7, RZ, 0x1 ;  /* 0x0000000707067211 */ /* 0x000fe200078f08ff */
[----:B------:R-:W-:Y:S01]  /*1620*/  IMAD R22, R5, 0x20, R3 ;  /* 0x0000002005167824 */ /* 0x000fe200078e0203 */
[----:B------:R-:W-:Y:S01]  /*1630*/  LOP3.LUT R0, R0, 0xc0, RZ, 0xc0, !PT ;  /* 0x000000c000007812 */ /* 0x000fe200078ec0ff */
[----:B------:R-:W-:Y:S01]  /*1640*/  IMAD.IADD R11, R8, 0x1, -R2 ;  /* 0x00000001080b7824 */ /* 0x000fe200078e0a02 */
[----:B------:R-:W-:Y:S01]  /*1650*/  LOP3.LUT R4, R6, 0x3fffffe, RZ, 0xc0, !PT ;  /* 0x03fffffe06047812 */ /* 0x000fe200078ec0ff */
[----:B------:R-:W-:Y:S01]  /*1660*/  IMAD.SHL.U32 R2, R13, 0x20, RZ ;  /* 0x000000200d027824 */ /* 0x000fe200078e00ff */
[----:B------:R-:W-:Y:S01]  /*1670*/  LOP3.LUT R5, R0, 0x8, R16, 0xf8, !PT ;  /* 0x0000000800057812 */ /* 0x000fe200078ef810 */
[----:B------:R-:W-:Y:S01]  /*1680*/  STL [R1+0x94], R22 ;  /* 0x0000941601007387 */ /* 0x000fe20000100800 */
[----:B------:R-:W-:Y:S01]  /*1690*/  SHF.R.U32.HI R3, RZ, 0x3, R0 ;  /* 0x00000003ff037819 */ /* 0x000fe20000011600 */
[----:B------:R-:W-:Y:S01]  /*16a0*/  IMAD.SHL.U32 R0, R9, 0x200, RZ ;  /* 0x0000020009007824 */ /* 0x000fe200078e00ff */
[----:B------:R-:W-:Y:S01]  /*16b0*/  LOP3.LUT R2, R2, 0xffffff00, RZ, 0xc0, !PT ;  /* 0xffffff0002027812 */ /* 0x000fe200078ec0ff */
[----:B------:R-:W-:Y:S01]  /*16c0*/  IMAD.IADD R7, R7, 0x1, -R4 ;  /* 0x0000000107077824 */ /* 0x000fe200078e0a04 */
[----:B------:R-:W-:Y:S01]  /*16d0*/  LOP3.LUT R5, R5, R3, RZ, 0x3c, !PT ;  /* 0x0000000305057212 */ /* 0x000fe200078e3cff */
[----:B------:R-:W-:Y:S01]  /*16e0*/  STL [R1+0x7c], R20 ;  /* 0x00007c1401007387 */ /* 0x000fe20000100800 */
[----:B------:R-:W-:Y:S01]  /*16f0*/  LOP3.LUT R3, R15, 0xfffffffe, RZ, 0xc0, !PT ;  /* 0xfffffffe0f037812 */ /* 0x000fe200078ec0ff */
[----:B------:R-:W-:Y:S01]  /*1700*/  IMAD.IADD R4, R2, 0x1, R0 ;  /* 0x0000000102047824 */ /* 0x000fe200078e0200 */
[----:B------:R-:W-:Y:S01]  /*1710*/  SHF.R.S32.HI R6, RZ, 0x1, R6 ;  /* 0x00000001ff067819 */ /* 0x000fe20000011406 */
[----:B------:R-:W-:Y:S01]  /*1720*/  IMAD R16, R12, 0x20, R2 ;  /* 0x000000200c107824 */ /* 0x000fe200078e0202 */
[----:B------:R-:W-:Y:S01]  /*1730*/  LOP3.LUT P4, RZ, R11, 0x2, RZ, 0xc0, !PT ;  /* 0x000000020bff7812 */ /* 0x000fe2000788c0ff */
[----:B------:R-:W-:Y:S01]  /*1740*/  IMAD.IADD R29, R24, 0x1, -R3 ;  /* 0x00000001181d7824 */ /* 0x000fe200078e0a03 */
[----:B------:R-:W-:Y:S01]  /*1750*/  LOP3.LUT R2, R6, 0x1, RZ, 0xc0, !PT ;  /* 0x0000000106027812 */ /* 0x000fe200078ec0ff */
[----:B------:R-:W-:Y:S01]  /*1760*/  IMAD R15, R12, 0x20, R4 ;  /* 0x000000200c0f7824 */ /* 0x000fe200078e0204 */
[----:B------:R-:W-:Y:S01]  /*1770*/  LEA.HI R3, R10, R23, RZ, 0x2 ;  /* 0x000000170a037211 */ /* 0x000fe200078f10ff */
[----:B------:R-:W-:Y:S01]  /*1780*/  IMAD.SHL.U32 R162, R29, 0x4, RZ ;  /* 0x000000041da27824 */ /* 0x000fe200078e00ff */
[----:B------:R-:W-:Y:S01]  /*1790*/  ISETP.NE.U32.AND P1, PT, R2, 0x1, PT ;  /* 0x000000010200780c */ /* 0x000fe20003f25070 */
[----:B------:R-:W-:Y:S01]  /*17a0*/  IMAD R0, R25, 0x2, R0 ;  /* 0x0000000219007824 */ /* 0x000fe200078e0200 */
[----:B------:R-:W-:Y:S01]  /*17b0*/  LOP3.LUT R2, R3, 0xfffffffc, RZ, 0xc0, !PT ;  /* 0xfffffffc03027812 */ /* 0x000fe200078ec0ff */
[----:B------:R-:W-:Y:S01]  /*17c0*/  IMAD.SHL.U32 R124, R29, 0x8, RZ ;  /* 0x000000081d7c7824 */ /* 0x000fe200078e00ff */
[----:B------:R-:W-:Y:S01]  /*17d0*/  IADD3 R164, R162, 0x10, RZ ;  /* 0x00000010a2a47810 */ /* 0x000fe20007ffe0ff */
[----:B------:R-:W-:Y:S01]  /*17e0*/  IMAD R7, R7, 0x20, R0 ;  /* 0x0000002007077824 */ /* 0x000fe200078e0200 */
[----:B------:R-:W-:Y:S01]  /*17f0*/  SHF.R.S32.HI R3, RZ, 0x1, R14 ;  /* 0x00000001ff037819 */ /* 0x000fe2000001140e */
[----:B------:R-:W-:Y:S01]  /*1800*/  IMAD.IADD R2, R23, 0x1, -R2 ;  /* 0x0000000117027824 */ /* 0x000fe200078e0a02 */
[----:B------:R-:W-:Y:S01]  /*1810*/  LOP3.LUT P0, RZ, R6, 0x2, RZ, 0xc0, !PT ;  /* 0x0000000206ff7812 */ /* 0x000fe2000780c0ff */
[C---:B------:R-:W-:Y:S01]  /*1820*/  IMAD.IADD R160, R162.reuse, 0x1, R164 ;  /* 0x00000001a2a07824 */ /* 0x040fe200078e02a4 */
[----:B------:R-:W-:Y:S01]  /*1830*/  IADD3 R161, R162, 0x20, RZ ;  /* 0x00000020a2a17810 */ /* 0x000fe20007ffe0ff */
[----:B------:R-:W-:Y:S01]  /*1840*/  IMAD.SHL.U32 R4, R3, 0x40, RZ ;  /* 0x0000004003047824 */ /* 0x000fe200078e00ff */
[C---:B------:R-:W-:Y:S01]  /*1850*/  LOP3.LUT P2, RZ, R2.reuse, 0x2, RZ, 0xc0, !PT ;  /* 0x0000000202ff7812 */ /* 0x040fe2000784c0ff */
[----:B------:R-:W-:Y:S01]  /*1860*/  IMAD.SHL.U32 R3, R2, 0x40, RZ ;  /* 0x0000004002037824 */ /* 0x000fe200078e00ff */
[----:B------:R-:W-:Y:S01]  /*1870*/  SHF.R.S32.HI R2, RZ, 0x1f, R160 ;  /* 0x0000001fff027819 */ /* 0x000fe200000114a0 */
[----:B------:R-:W-:Y:S01]  /*1880*/  IMAD R0, R17, 0x8, R19 ;  /* 0x0000000811007824 */ /* 0x000fe200078e0213 */
[----:B------:R-:W-:Y:S01]  /*1890*/  LOP3.LUT R27, R4, 0xc0, RZ, 0xc0, !PT ;  /* 0x000000c0041b7812 */ /* 0x000fe200078ec0ff */
[----:B------:R-:W-:Y:S01]  /*18a0*/  IMAD.SHL.U32 R6, R6, 0x40, RZ ;  /* 0x0000004006067824 */ /* 0x000fe200078e00ff */
[-C--:B------:R-:W-:Y:S01]  /*18b0*/  LEA.HI R8, R2, R160.reuse, RZ, 0x3 ;  /* 0x000000a002087211 */ /* 0x080fe200078f18ff */
[----:B------:R-:W-:Y:S01]  /*18c0*/  IMAD.U32 R0, R0, 0x20, R5 ;  /* 0x0000002000007824 */ /* 0x000fe200078e0005 */
[----:B------:R-:W-:Y:S01]  /*18d0*/  LEA.HI R2, R2, R160, RZ, 0x5 ;  /* 0x000000a002027211 */ /* 0x000fe200078f28ff */
[----:B------:R-:W-:Y:S01]  /*18e0*/  IMAD.IADD R127, R162, 0x1, R161 ;  /* 0x00000001a27f7824 */ /* 0x000fe200078e02a1 */
[----:B------:R-:W-:Y:S01]  /*18f0*/  LOP3.LUT R25, R3, 0xc0, RZ, 0xc0, !PT ;  /* 0x000000c003197812 */ /* 0x000fe200078ec0ff */
[----:B------:R-:W-:Y:S01]  /*1900*/  STL [R1+0x8c], R27 ;  /* 0x00008c1b01007387 */ /* 0x000fe20000100800 */
[----:B------:R-:W-:Y:S01]  /*1910*/  SHF.R.U32.HI R24, RZ, 0x3, R27 ;  /* 0x00000003ff187819 */ /* 0x000fe2000001161b */
[----:B------:R-:W-:Y:S01]  /*1920*/  IMAD.SHL.U32 R2, R2, 0x80, RZ ;  /* 0x0000008002027824 */ /* 0x000fe200078e00ff */
[----:B------:R-:W-:Y:S01]  /*1930*/  SHF.R.U32.HI R23, RZ, 0x3, R25 ;  /* 0x00000003ff177819 */ /* 0x000fe20000011619 */
[----:B------:R-:W-:Y:S01]  /*1940*/  STL [R1+0x74], R25 ;  /* 0x0000741901007387 */ /* 0x000fe20000100800 */
[----:B------:R-:W-:-:S02]  /*1950*/  LOP3.LUT R3, R25, 0x18, R8, 0xf8, !PT ;  /* 0x0000001819037812 */ /* 0x000fc400078ef808 */
[----:B------:R-:W-:Y:S01]  /*1960*/  LOP3.LUT R5, R27, 0x18, R8, 0xf8, !PT ;  /* 0x000000181b057812 */ /* 0x000fe200078ef808 */
[----:B------:R-:W-:Y:S01]  /*1970*/  STL [R1+0x90], R24 ;  /* 0x0000901801007387 */ /* 0x000fe20000100800 */
[----:B------:R-:W-:Y:S02]  /*1980*/  LOP3.LUT R6, R6, 0xc0, RZ, 0xc0, !PT ;  /* 0x000000c006067812 */ /* 0x000fe400078ec0ff */
[----:B------:R-:W-:Y:S01]  /*1990*/  LOP3.LUT R4, R3, R23, RZ, 0x3c, !PT ;  /* 0x0000001703047212 */ /* 0x000fe200078e3cff */
[----:B------:R-:W-:Y:S01]  /*19a0*/  STL [R1+0x78], R23 ;  /* 0x0000781701007387 */ /* 0x000fe20000100800 */
[----:B------:R-:W-:Y:S02]  /*19b0*/  LOP3.LUT R2, R2, 0xfffff000, RZ, 0xc0, !PT ;  /* 0xfffff00002027812 */ /* 0x000fe400078ec0ff */
[----:B------:R-:W-:Y:S02]  /*19c0*/  LOP3.LUT R3, R5, R24, RZ, 0x3c, !PT ;  /* 0x0000001805037212 */ /* 0x000fe400078e3cff */
[----:B------:R-:W-:-:S02]  /*19d0*/  LEA.HI R5, R6, R6, RZ, 0x1d ;  /* 0x0000000606057211 */ /* 0x000fc400078fe8ff */
[----:B------:R-:W-:Y:S02]  /*19e0*/  IADD3 R13, R4, R2, R20 ;  /* 0x00000002040d7210 */ /* 0x000fe40007ffe014 */
[----:B------:R-:W-:Y:S01]  /*19f0*/  IADD3 R12, R3, R22, R2 ;  /* 0x00000016030c7210 */ /* 0x000fe20007ffe002 */
[----:B------:R-:W-:Y:S01]  /*1a00*/  IMAD.IADD R10, R5, 0x1, R7 ;  /* 0x00000001050a7824 */ /* 0x000fe200078e0207 */
[----:B------:R-:W-:Y:S01]  /*1a10*/  SHF.R.S32.HI R2, RZ, 0x1f, R127 ;  /* 0x0000001fff027819 */ /* 0x000fe2000001147f */
[----:B------:R-:W-:Y:S01]  /*1a20*/  IMAD.SHL.U32 R3, R11, 0x40, RZ ;  /* 0x000000400b037824 */ /* 0x000fe200078e00ff */
[----:B------:R-:W-:Y:S01]  /*1a30*/  LEA R165, R0, 0x3c80, 0x1 ;  /* 0x00003c8000a57811 */ /* 0x000fe200078e08ff */
[----:B------:R-:W-:Y:S01]  /*1a40*/  IMAD.SHL.U32 R7, R17, 0x8, RZ ;  /* 0x0000000811077824 */ /* 0x000fe200078e00ff */
[-C--:B------:R-:W-:Y:S01]  /*1a50*/  LEA.HI R5, R2, R127.reuse, RZ, 0x5 ;  /* 0x0000007f02057211 */ /* 0x080fe200078f28ff */
[----:B------:R-:W-:Y:S01]  /*1a60*/  IMAD.SHL.U32 R19, R10, 0x2, RZ ;  /* 0x000000020a137824 */ /* 0x000fe200078e00ff */
[----:B------:R-:W-:Y:S01]  /*1a70*/  LEA.HI R4, R2, R127, RZ, 0x3 ;  /* 0x0000007f02047211 */ /* 0x000fe200078f18ff */
[----:B------:R-:W-:Y:S01]  /*1a80*/  IMAD.MOV.U32 R11, RZ, RZ, 0x20 ;  /* 0x00000020ff0b7424 */ /* 0x000fe200078e00ff */
[----:B------:R-:W-:Y:S01]  /*1a90*/  LOP3.LUT R2, R3, 0xc0, RZ, 0xc0, !PT ;  /* 0x000000c003027812 */ /* 0x000fe200078ec0ff */
[----:B------:R-:W-:Y:S01]  /*1aa0*/  IMAD.SHL.U32 R3, R5, 0x80, RZ ;  /* 0x0000008005037824 */ /* 0x000fe200078e00ff */
[----:B------:R-:W-:Y:S01]  /*1ab0*/  LOP3.LUT R6, R25, 0x18, R4, 0xf8, !PT ;  /* 0x0000001819067812 */ /* 0x000fe200078ef804 */
[----:B------:R-:W-:Y:S01]  /*1ac0*/  STL [R1+0x58], R19 ;  /* 0x0000581301007387 */ /* 0x000fe20000100800 */
[----:B------:R-:W-:-:S02]  /*1ad0*/  LOP3.LUT R7, R2, 0x8, R7, 0xf8, !PT ;  /* 0x0000000802077812 */ /* 0x000fc400078ef807 */
[----:B------:R-:W-:Y:S02]  /*1ae0*/  SHF.R.U32.HI R5, RZ, 0x3, R2 ;  /* 0x00000003ff057819 */ /* 0x000fe40000011602 */
[----:B------:R-:W-:Y:S02]  /*1af0*/  LOP3.LUT R2, R3, 0xfffff000, RZ, 0xc0, !PT ;  /* 0xfffff00003027812 */ /* 0x000fe400078ec0ff */
[----:B------:R-:W-:Y:S02]  /*1b00*/  LOP3.LUT R6, R6, R23, RZ, 0x3c, !PT ;  /* 0x0000001706067212 */ /* 0x000fe400078e3cff */
[----:B------:R-:W-:Y:S02]  /*1b10*/  LOP3.LUT R9, R27, 0x18, R4, 0xf8, !PT ;  /* 0x000000181b097812 */ /* 0x000fe400078ef804 */
[----:B------:R-:W-:Y:S02]  /*1b20*/  LOP3.LUT R3, R7, R5, RZ, 0x3c, !PT ;  /* 0x0000000507037212 */ /* 0x000fe400078e3cff */
[----:B------:R-:W-:-:S02]  /*1b30*/  IADD3 R10, R6, R2, R20 ;  /* 0x00000002060a7210 */ /* 0x000fc40007ffe014 */
[----:B------:R-:W-:Y:S02]  /*1b40*/  LOP3.LUT R5, R9, R24, RZ, 0x3c, !PT ;  /* 0x0000001809057212 */ /* 0x000fe400078e3cff */
[C---:B------:R-:W-:Y:S02]  /*1b50*/  IADD3 R6, R19.reuse, 0x80, RZ ;  /* 0x0000008013067810 */ /* 0x040fe40007ffe0ff */
[----:B------:R-:W-:Y:S02]  /*1b60*/  IADD3 R14, R19, 0x70, RZ ;  /* 0x00000070130e7810 */ /* 0x000fe40007ffe0ff */
[----:B------:R-:W-:Y:S01]  /*1b70*/  IADD3 R9, R5, R22, R2 ;  /* 0x0000001605097210 */ /* 0x000fe20007ffe002 */
[C---:B------:R-:W-:Y:S01]  /*1b80*/  IMAD.IADD R2, R3.reuse, 0x1, R15 ;  /* 0x0000000103027824 */ /* 0x040fe200078e020f */
[----:B------:R-:W-:Y:S01]  /*1b90*/  @P1 IADD3 R14, R6, 0x10, RZ ;  /* 0x00000010060e1810 */ /* 0x000fe20007ffe0ff */
[----:B------:R-:W-:Y:S01]  /*1ba0*/  IMAD.IADD R3, R3, 0x1, R16 ;  /* 0x0000000103037824 */ /* 0x000fe200078e0210 */
[----:B------:R-:W-:Y:S01]  /*1bb0*/  IADD3 R7, R30, 0x20, RZ ;  /* 0x000000201e077810 */ /* 0x000fe20007ffe0ff */
[----:B------:R-:W-:Y:S01]  /*1bc0*/  IMAD.IADD R16, R26, 0x1, R21 ;  /* 0x000000011a107824 */ /* 0x000fe200078e0215 */
[----:B------:R-:W-:Y:S01]  /*1bd0*/  LOP3.LUT R5, R18, 0x7ffffffc, RZ, 0xc0, !PT ;  /* 0x7ffffffc12057812 */ /* 0x000fe200078ec0ff */
[----:B------:R-:W-:Y:S01]  /*1be0*/  STL [R1+0x5c], R14 ;  /* 0x00005c0e01007387 */ /* 0x000fe20000100800 */
[----:B------:R-:W-:-:S02]  /*1bf0*/  IADD3 R6, R30, 0x40, RZ ;  /* 0x000000401e067810 */ /* 0x000fc40007ffe0ff */
[----:B------:R-:W-:Y:S01]  /*1c00*/  SHF.R.S32.HI R15, RZ, 0x1f, R7 ;  /* 0x0000001fff0f7819 */ /* 0x000fe20000011407 */
[----:B------:R-:W-:Y:S01]  /*1c10*/  IMAD.IADD R5, R28, 0x1, -R5 ;  /* 0x000000011c057824 */ /* 0x000fe200078e0a05 */
[----:B------:R1:W-:Y:S01]  /*1c20*/  STL [R1+0x48], R7 ;  /* 0x0000480701007387 */ /* 0x0003e20000100800 */
[----:B------:R-:W-:Y:S02]  /*1c30*/  LEA R0, R13, 0x6080, 0x1 ;  /* 0x000060800d007811 */ /* 0x000fe400078e08ff */
[----:B------:R-:W-:Y:S01]  /*1c40*/  LEA R9, R9, 0x6080, 0x1 ;  /* 0x0000608009097811 */ /* 0x000fe200078e08ff */
[----:B------:R-:W-:Y:S01]  /*1c50*/  STL.64 [R1+0x30], R30 ;  /* 0x0000301e01007387 */ /* 0x000fe20000100a00 */
[----:B------:R-:W-:Y:S02]  /*1c60*/  IADD3 R194, R165, 0x20, RZ ;  /* 0x00000020a5c27810 */ /* 0x000fe40007ffe0ff */
[----:B------:R-:W-:Y:S01]  /*1c70*/  LEA R192, R2, 0x6080, 0x1 ;  /* 0x0000608002c07811 */ /* 0x000fe200078e08ff */
[----:B------:R2:W-:Y:S01]  /*1c80*/  STL [R1+0x4c], R6 ;  /* 0x00004c0601007387 */ /* 0x0005e20000100800 */
[----:B------:R-:W-:-:S02]  /*1c90*/  LEA R166, R3, 0x1880, 0x1 ;  /* 0x0000188003a67811 */ /* 0x000fc400078e08ff */
[----:B------:R-:W-:Y:S01]  /*1ca0*/  @P3 IADD3 R194, R165, -0x20, RZ ;  /* 0xffffffe0a5c23810 */ /* 0x000fe20007ffe0ff */
[----:B------:R3:W-:Y:S03]  /*1cb0*/  STL [R1+0x70], R15 ;  /* 0x0000700f01007387 */ /* 0x0007e60000100800 */
[C---:B------:R-:W-:Y:S02]  /*1cc0*/  IADD3 R202, R194.reuse, 0x400, RZ ;  /* 0x00000400c2ca7810 */ /* 0x040fe40007ffe0ff */
[C---:B------:R-:W-:Y:S02]  /*1cd0*/  IADD3 R201, R194.reuse, 0x800, RZ ;  /* 0x00000800c2c97810 */ /* 0x040fe40007ffe0ff */
[C---:B------:R-:W-:Y:S02]  /*1ce0*/  IADD3 R200, R194.reuse, 0xc00, RZ ;  /* 0x00000c00c2c87810 */ /* 0x040fe40007ffe0ff */
[----:B------:R-:W-:-:S02]  /*1cf0*/  IADD3 R199, R194, 0x1000, RZ ;  /* 0x00001000c2c77810 */ /* 0x000fc40007ffe0ff */
[C---:B------:R-:W-:Y:S02]  /*1d00*/  IADD3 R198, R194.reuse, 0x1400, RZ ;  /* 0x00001400c2c67810 */ /* 0x040fe40007ffe0ff */
[----:B-1----:R-:W-:Y:S02]  /*1d10*/  SHF.R.S32.HI R7, RZ, 0x1f, R6 ;  /* 0x0000001fff077819 */ /* 0x002fe40000011406 */
[C---:B------:R-:W-:Y:S02]  /*1d20*/  IADD3 R197, R194.reuse, 0x1800, RZ ;  /* 0x00001800c2c57810 */ /* 0x040fe40007ffe0ff */
[C---:B------:R-:W-:Y:S01]  /*1d30*/  IADD3 R196, R194.reuse, 0x1c00, RZ ;  /* 0x00001c00c2c47810 */ /* 0x040fe20007ffe0ff */
[----:B------:R1:W-:Y:S01]  /*1d40*/  STL [R1+0x6c], R7 ;  /* 0x00006c0701007387 */ /* 0x0003e20000100800 */
[----:B------:R-:W-:Y:S02]  /*1d50*/  IADD3 R195, R194, 0x2000, RZ ;  /* 0x00002000c2c37810 */ /* 0x000fe40007ffe0ff */
[----:B--2---:R-:W-:Y:S01]  /*1d60*/  LOP3.LUT R6, R27, 0x18, R124, 0xf8, !PT ;  /* 0x000000181b067812 */ /* 0x004fe200078ef87c */
[----:B------:R-:W-:Y:S01]  /*1d70*/  STL [R1+0x50], R16 ;  /* 0x0000501001007387 */ /* 0x000fe20000100800 */
[----:B---3--:R-:W-:Y:S01]  /*1d80*/  IMAD.SHL.U32 R15, R5, 0x2, RZ ;  /* 0x00000002050f7824 */ /* 0x008fe200078e00ff */
[----:B------:R-:W-:-:S02]  /*1d90*/  SHF.R.S32.HI R5, RZ, 0x3, R8 ;  /* 0x00000003ff057819 */ /* 0x000fc40000011408 */
[C---:B------:R-:W-:Y:S02]  /*1da0*/  LOP3.LUT R8, R25.reuse, 0x18, R124, 0xf8, !PT ;  /* 0x0000001819087812 */ /* 0x040fe400078ef87c */
[----:B------:R2:W-:Y:S02]  /*1db0*/  STL [R1+0x10], R15 ;  /* 0x0000100f01007387 */ /* 0x0005e40000100800 */
[----:B------:R-:W-:Y:S02]  /*1dc0*/  LOP3.LUT R8, R8, R23, RZ, 0x3c, !PT ;  /* 0x0000001708087212 */ /* 0x000fe400078e3cff */
[----:B------:R3:W-:Y:S03]  /*1dd0*/  STL [R1+0x84], R5 ;  /* 0x0000840501007387 */ /* 0x0007e60000100800 */
[----:B------:R-:W-:Y:S01]  /*1de0*/  IMAD.IADD R8, R20, 0x1, R8 ;  /* 0x0000000114087824 */ /* 0x000fe200078e0208 */
[----:B-1----:R-:W-:-:S02]  /*1df0*/  LOP3.LUT R7, R25, 0x8, R124, 0xf8, !PT ;  /* 0x0000000819077812 */ /* 0x002fc400078ef87c */
[----:B--2---:R-:W-:Y:S02]  /*1e00*/  IADD3 R15, R15, 0x58, RZ ;  /* 0x000000580f0f7810 */ /* 0x004fe40007ffe0ff */
[----:B---3--:R-:W-:Y:S02]  /*1e10*/  LOP3.LUT R5, R6, R24, RZ, 0x3c, !PT ;  /* 0x0000001806057212 */ /* 0x008fe400078e3cff */
[----:B------:R-:W-:Y:S02]  /*1e20*/  SHF.R.S32.HI R6, RZ, 0x3, R4 ;  /* 0x00000003ff067819 */ /* 0x000fe40000011404 */
[----:B------:R-:W-:Y:S01]  /*1e30*/  LOP3.LUT R4, R7, R23, RZ, 0x3c, !PT ;  /* 0x0000001707047212 */ /* 0x000fe200078e3cff */
[----:B------:R-:W-:Y:S01]  /*1e40*/  IMAD.IADD R5, R22, 0x1, R5 ;  /* 0x0000000116057824 */ /* 0x000fe200078e0205 */
[C---:B------:R-:W-:Y:S01]  /*1e50*/  SEL R7, R11.reuse, 0xffffffe0, !P0 ;  /* 0xffffffe00b077807 */ /* 0x040fe20004000000 */
[----:B------:R1:W-:Y:S04]  /*1e60*/  STL [R1+0x80], R6 ;  /* 0x0000800601007387 */ /* 0x0003e80000100800 */
[----:B------:R-:W-:Y:S01]  /*1e70*/  STL [R1+0x60], R15 ;  /* 0x0000600f01007387 */ /* 0x000fe20000100800 */
[----:B-1----:R-:W-:Y:S01]  /*1e80*/  IMAD.IADD R6, R20, 0x1, R4 ;  /* 0x0000000114067824 */ /* 0x002fe200078e0204 */
[----:B------:R-:W-:-:S02]  /*1e90*/  SEL R4, R11, 0xffffffe0, !P4 ;  /* 0xffffffe00b047807 */ /* 0x000fc40006000000 */
[----:B------:R-:W-:Y:S02]  /*1ea0*/  LEA R11, R5, 0x6080, 0x1 ;  /* 0x00006080050b7811 */ /* 0x000fe400078e08ff */
[----:B------:R-:W-:Y:S01]  /*1eb0*/  SHF.R.S32.HI R5, RZ, 0x1f, R15 ;  /* 0x0000001fff057819 */ /* 0x000fe2000001140f */
[----:B------:R-:W-:Y:S02]  /*1ec0*/  IMAD.IADD R193, R192, 0x1, R4 ;  /* 0x00000001c0c17824 */ /* 0x000fe400078e0204 */
[----:B------:R-:W-:Y:S01]  /*1ed0*/  STL [R1+0xac], R11 ;  /* 0x0000ac0b01007387 */ /* 0x000fe20000100800 */
[----:B------:R-:W-:-:S03]  /*1ee0*/  IMAD.IADD R167, R4, 0x1, R166 ;  /* 0x0000000104a77824 */ /* 0x000fc600078e02a6 */
[----:B------:R1:W-:Y:S04]  /*1ef0*/  STL [R1+0x88], R5 ;  /* 0x0000880501007387 */ /* 0x0003e80000100800 */
[----:B------:R2:W-:Y:S01]  /*1f00*/  STL [R1+0xa8], R0 ;  /* 0x0000a80001007387 */ /* 0x0005e20000100800 */
[----:B-1----:R-:W-:Y:S02]  /*1f10*/  LEA R5, R6, 0x1880, 0x1 ;  /* 0x0000188006057811 */ /* 0x002fe400078e08ff */
[----:B------:R-:W-:Y:S02]  /*1f20*/  LEA R6, R12, 0x6080, 0x1 ;  /* 0x000060800c067811 */ /* 0x000fe400078e08ff */
[----:B--2---:R-:W-:-:S03]  /*1f30*/  LEA R0, R10, 0x6080, 0x1 ;  /* 0x000060800a007811 */ /* 0x004fc600078e08ff */
[----:B------:R1:W-:Y:S04]  /*1f40*/  STL [R1+0xa4], R6 ;  /* 0x0000a40601007387 */ /* 0x0003e80000100800 */
[----:B------:R-:W-:Y:S04]  /*1f50*/  STL [R1+0x18], R5 ;  /* 0x0000180501007387 */ /* 0x000fe80000100800 */
[----:B------:R2:W-:Y:S04]  /*1f60*/  STL [R1+0xa0], R0 ;  /* 0x0000a00001007387 */ /* 0x0005e80000100800 */
[----:B------:R-:W-:Y:S01]  /*1f70*/  STL [R1+0x9c], R9 ;  /* 0x00009c0901007387 */ /* 0x000fe20000100800 */
[----:B-1----:R-:W-:-:S05]  /*1f80*/  LEA R6, R8, 0x6080, 0x1 ;  /* 0x0000608008067811 */ /* 0x002fca00078e08ff */
[----:B------:R-:W-:Y:S01]  /*1f90*/  STL [R1+0x98], R6 ;  /* 0x0000980601007387 */ /* 0x000fe20000100800 */
[C---:B--2---:R-:W-:Y:S02]  /*1fa0*/  IADD3 R0, R5.reuse, 0x20, RZ ;  /* 0x0000002005007810 */ /* 0x044fe40007ffe0ff */
[----:B------:R-:W-:-:S05]  /*1fb0*/  @P2 IADD3 R0, R5, -0x20, RZ ;  /* 0xffffffe005002810 */ /* 0x000fca0007ffe0ff */
[----:B------:R1:W-:Y:S02]  /*1fc0*/  STL [R1+0x1c], R0 ;  /* 0x00001c0001007387 */ /* 0x0003e40000100800 */
[----:B-1----:R-:W-:-:S05]  /*1fd0*/  IMAD.IADD R0, R19, 0x1, R7 ;  /* 0x0000000113007824 */ /* 0x002fca00078e0207 */
[----:B------:R1:W-:Y:S02]  /*1fe0*/  STL [R1+0x68], R0 ;  /* 0x0000680001007387 */ /* 0x0003e40000100800 */
[----:B-1----:R-:W-:-:S05]  /*1ff0*/  IMAD.IADD R0, R7, 0x1, R14 ;  /* 0x0000000107007824 */ /* 0x002fca00078e020e */
[----:B------:R1:W-:Y:S02]  /*2000*/  STL [R1+0x64], R0 ;  /* 0x0000640001007387 */ /* 0x0003e40000100800 */
.L_x_950:
[----:B------:R-:W2:Y:S01]  /*2010*/  LDL R17, [R1+0x44] ;  /* 0x0000440001117983 */ /* 0x000ea20000100800 */
[----:B------:R-:W-:Y:S02]  /*2020*/  ISETP.NE.U32.AND P0, PT, RZ, c[0x0][0x370], PT ;  /* 0x0000dc00ff007a0c */ /* 0x000fe40003f05070 */
[----:B------:R-:W-:Y:S01]  /*2030*/  ISETP.NE.U32.AND P1, PT, RZ, c[0x0][0x360], PT ;  /* 0x0000d800ff007a0c */ /* 0x000fe20003f25070 */
[----:B------:R-:W3:Y:S01]  /*2040*/  LDL R18, [R1+0x40] ;  /* 0x0000400001127983 */ /* 0x000ee20000100800 */
[----:B------:R-:W-:Y:S02]  /*2050*/  ISETP.NE.AND.EX P2, PT, RZ, c[0x0][0x374], PT, P0 ;  /* 0x0000dd00ff007a0c */ /* 0x000fe40003f45300 */
[----:B------:R-:W-:Y:S01]  /*2060*/  ISETP.NE.AND.EX P0, PT, RZ, c[0x0][0x364], PT, P1 ;  /* 0x0000d900ff007a0c */ /* 0x000fe20003f05310 */
[----:B------:R-:W-:Y:S01]  /*2070*/  IMAD.MOV.U32 R16, RZ, RZ, 0x4 ;  /* 0x00000004ff107424 */ /* 0x000fe200078e00ff */
[----:B------:R-:W-:Y:S02]  /*2080*/  ISETP.NE.U32.AND P3, PT, RZ, c[0x0][0x350], PT ;  /* 0x0000d400ff007a0c */ /* 0x000fe40003f65070 */
[----:B------:R-:W-:-:S02]  /*2090*/  ISETP.NE.U32.AND P1, PT, RZ, c[0x0][0x348], PT ;  /* 0x0000d200ff007a0c */ /* 0x000fc40003f25070 */
[----:B------:R-:W-:Y:S02]  /*20a0*/  ISETP.NE.U32.AND P4, PT, RZ, c[0x0][0x358], PT ;  /* 0x0000d600ff007a0c */ /* 0x000fe40003f85070 */
[----:B------:R-:W-:Y:S02]  /*20b0*/  ISETP.NE.AND.EX P5, PT, RZ, c[0x0][0x354], PT, P3 ;  /* 0x0000d500ff007a0c */ /* 0x000fe40003fa5330 */
[----:B------:R-:W-:Y:S02]  /*20c0*/  ISETP.NE.AND.EX P1, PT, RZ, c[0x0][0x34c], PT, P1 ;  /* 0x0000d300ff007a0c */ /* 0x000fe40003f25310 */
[----:B------:R-:W-:Y:S01]  /*20d0*/  ISETP.NE.AND.EX P3, PT, RZ, c[0x0][0x35c], PT, P4 ;  /* 0x0000d700ff007a0c */ /* 0x000fe20003f65340 */
[----:B------:R-:W-:Y:S01]  /*20e0*/  CS2R R146, SRZ ;  /* 0x0000000000927805 */ /* 0x000fe2000001ff00 */
[----:B------:R-:W-:Y:S02]  /*20f0*/  IMAD.MOV.U32 R137, RZ, RZ, RZ ;  /* 0x000000ffff897224 */ /* 0x000fe400078e00ff */
[----:B------:R-:W-:-:S02]  /*2100*/  IMAD.MOV.U32 R14, RZ, RZ, RZ ;  /* 0x000000ffff0e7224 */ /* 0x000fc400078e00ff */
[----:B--2---:R-:W-:-:S05]  /*2110*/  @P0 IMAD.WIDE R8, R17, R16, c[0x0][0x360] ;  /* 0x0000d80011080625 */ /* 0x004fca00078e0210 */
[----:B-1----:R-:W2:Y:S01]  /*2120*/  @P0 LDG.E R0, [R8.64] ;  /* 0x0000000608000981 */ /* 0x002ea2000c1e1900 */
[----:B------:R-:W-:-:S04]  /*2130*/  @P2 IMAD.WIDE R10, R17, R16, c[0x0][0x370] ;  /* 0x0000dc00110a2625 */ /* 0x000fc800078e0210 */
[CC--:B------:R-:W-:Y:S01]  /*2140*/  IMAD.WIDE R6, R17.reuse, R16.reuse, c[0x0][0x348] ;  /* 0x0000d20011067625 */ /* 0x0c0fe200078e0210 */
        /* <DEDUP_REMOVED lines=9> */
[----:B------:R-:W-:Y:S02]  /*21e0*/  P2R R15, PR, RZ, 0x20 ;  /* 0x00000020ff0f7803 */ /* 0x000fe40000000000 */
[----:B--2---:R1:W-:Y:S01]  /*21f0*/  @P0 STL [R1], R0 ;  /* 0x0000000001000387 */ /* 0x0043e20000100800 */
[----:B------:R-:W-:Y:S05]  /*2200*/  @P0 BRA `(.L_x_699) ;  /* 0x0000007000000947 */ /* 0x000fea0003800000 */
[----:B-1----:R-:W-:-:S05]  /*2210*/  MOV R0, c[0x0][0x168] ;  /* 0x00005a0000007a02 */ /* 0x002fca0000000f00 */
[----:B------:R1:W-:Y:S01]  /*2220*/  STL [R1], R0 ;  /* 0x0000000001007387 */ /* 0x0003e20000100800 */
[----:B------:R-:W-:Y:S05]  /*2230*/  @!P1 BRA `(.L_x_699) ;  /* 0x0000004000009947 */ /* 0x000fea0003800000 */
[----:B------:R-:W2:Y:S04]  /*2240*/  LDG.E R8, [R6.64] ;  /* 0x0000000606087981 */ /* 0x000ea8000c1e1900 */
[----:B-1----:R-:W2:Y:S02]  /*2250*/  LDG.E R0, [R6.64+0x4] ;  /* 0x0000040606007981 */ /* 0x002ea4000c1e1900 */
[----:B--2---:R-:W-:-:S05]  /*2260*/  IADD3 R0, -R8, R0, RZ ;  /* 0x0000000008007210 */ /* 0x004fca0007ffe1ff */
[----:B------:R1:W-:Y:S02]  /*2270*/  STL [R1], R0 ;  /* 0x0000000001007387 */ /* 0x0003e40000100800 */
.L_x_699:
[----:B------:R-:W-:-:S04]  /*2280*/  ISETP.NE.U32.AND P0, PT, RZ, c[0x0][0x368], PT ;  /* 0x0000da00ff007a0c */ /* 0x000fc80003f05070 */
[----:B------:R-:W-:-:S13]  /*2290*/  ISETP.NE.AND.EX P0, PT, RZ, c[0x0][0x36c], PT, P0 ;  /* 0x0000db00ff007a0c */ /* 0x000fda0003f05300 */
[----:B------:R-:W-:Y:S05]  /*22a0*/  @!P0 BRA `(.L_x_700) ;  /* 0x0000003000008947 */ /* 0x000fea0003800000 */
[----:B-1----:R-:W-:-:S05]  /*22b0*/  IMAD.WIDE R4, R17, R16, c[0x0][0x368] ;  /* 0x0000da0011047625 */ /* 0x002fca00078e0210 */
[----:B------:R1:W5:Y:S01]  /*22c0*/  LDG.E R13, [R4.64] ;  /* 0x00000006040d7981 */ /* 0x000362000c1e1900 */
[----:B------:R-:W-:Y:S05]  /*22d0*/  BRA `(.L_x_701) ;  /* 0x0000005000007947 */ /* 0x000fea0003800000 */
.L_x_700:
[----:B------:R-:W-:Y:S01]  /*22e0*/  MOV R13, c[0x0][0x1d0] ;  /* 0x00007400000d7a02 */ /* 0x000fe20000000f00 */
[----:B------:R-:W-:Y:S05]  /*22f0*/  @!P5 BRA `(.L_x_701) ;  /* 0x000000300000d947 */ /* 0x000fea0003800000 */
[----:B-1----:R-:W2:Y:S04]  /*2300*/  LDG.E R6, [R4.64] ;  /* 0x0000000604067981 */ /* 0x002ea8000c1e1900 */
[----:B------:R-:W2:Y:S02]  /*2310*/  LDG.E R0, [R4.64+0x4] ;  /* 0x0000040604007981 */ /* 0x000ea4000c1e1900 */
[----:B--2---:R-:W-:Y:S02]  /*2320*/  IADD3 R13, -R6, R0, RZ ;  /* 0x00000000060d7210 */ /* 0x004fe40007ffe1ff */
.L_x_701:
[----:B-1----:R-:W2:Y:S04]  /*2330*/  LDL R0, [R1] ;  /* 0x0000000001007983 */ /* 0x002ea80000100800 */
[----:B------:R1:W3:Y:S04]  /*2340*/  @P3 LDG.E R5, [R2.64] ;  /* 0x0000000602053981 */ /* 0x0002e8000c1e1900 */
[----:B------:R1:W3:Y:S04]  /*2350*/  @P3 LDG.E R4, [R2.64+0x4] ;  /* 0x0000040602043981 */ /* 0x0002e8000c1e1900 */
[----:B------:R-:W4:Y:S01]  /*2360*/  LDL.LU R6, [R1+0x3c] ;  /* 0x00003c0001067983 */ /* 0x000f220000300800 */
[----:B------:R-:W-:-:S04]  /*2370*/  ISETP.NE.U32.AND P0, PT, RZ, c[0x0][0x378], PT ;  /* 0x0000de00ff007a0c */ /* 0x000fc80003f05070 */
[----:B------:R-:W-:Y:S01]  /*2380*/  ISETP.NE.AND.EX P0, PT, RZ, c[0x0][0x37c], PT, P0 ;  /* 0x0000df00ff007a0c */ /* 0x000fe20003f05300 */
[----:B------:R-:W-:Y:S02]  /*2390*/  IMAD.MOV.U32 R8, RZ, RZ, c[0x0][0x2c4] ;  /* 0x0000b100ff087624 */ /* 0x000fe400078e00ff */
[----:B-----5:R-:W-:Y:S02]  /*23a0*/  IMAD.IADD R12, R13, 0x1, -R147 ;  /* 0x000000010d0c7824 */ /* 0x020fe400078e0a93 */
[----:B------:R-:W-:Y:S01]  /*23b0*/  IMAD.MOV.U32 R136, RZ, RZ, R13 ;  /* 0x000000ffff887224 */ /* 0x000fe200078e000d */
[----:B------:R-:W-:-:S07]  /*23c0*/  ISETP.NE.AND P2, PT, R8, 0x1, PT ;  /* 0x000000010800780c */ /* 0x000fce0003f45270 */
[----:B-1----:R-:W-:-:S05]  /*23d0*/  @P0 IMAD.WIDE R2, R17, R16, c[0x0][0x378] ;  /* 0x0000de0011020625 */ /* 0x002fca00078e0210 */
[----:B------:R1:W5:Y:S01]  /*23e0*/  @P0 LDG.E R136, [R2.64] ;  /* 0x0000000602880981 */ /* 0x000362000c1e1900 */
[----:B------:R-:W-:-:S04]  /*23f0*/  LOP3.LUT R203, R203, 0xfffff7ff, RZ, 0xc0, !PT ;  /* 0xfffff7ffcbcb7812 */ /* 0x000fc800078ec0ff */
[----:B------:R-:W-:-:S04]  /*2400*/  @P2 LOP3.LUT R203, R203, 0x800, RZ, 0xfc, !PT ;  /* 0x00000800cbcb2812 */ /* 0x000fc800078efcff */
[----:B------:R-:W-:Y:S01]  /*2410*/  LOP3.LUT R203, R203, 0xfffffbff, RZ, 0xc0, !PT ;  /* 0xfffffbffcbcb7812 */ /* 0x000fe200078ec0ff */
[----:B--2---:R-:W-:Y:S02]  /*2420*/  IMAD.MOV.U32 R7, RZ, RZ, R0 ;  /* 0x000000ffff077224 */ /* 0x004fe400078e0000 */
[----:B------:R-:W-:Y:S02]  /*2430*/  IMAD.MOV.U32 R0, RZ, RZ, c[0x0][0x228] ;  /* 0x00008a00ff007624 */ /* 0x000fe400078e00ff */
[----:B---3--:R-:W-:Y:S02]  /*2440*/  @P3 IMAD.IADD R0, R4, 0x1, -R5 ;  /* 0x0000000104003824 */ /* 0x008fe400078e0a05 */
[----:B----4-:R-:W-:Y:S02]  /*2450*/  IMAD.SHL.U32 R8, R6, 0x80, RZ ;  /* 0x0000008006087824 */ /* 0x010fe400078e00ff */
[----:B------:R-:W-:Y:S02]  /*2460*/  IMAD.IADD R6, R12, 0x1, R0 ;  /* 0x000000010c067824 */ /* 0x000fe400078e0200 */
[----:B------:R-:W-:Y:S01]  /*2470*/  IMAD.MOV.U32 R5, RZ, RZ, c[0x0][0x32c] ;  /* 0x0000cb00ff057624 */ /* 0x000fe200078e00ff */
[----:B------:R2:W-:Y:S01]  /*2480*/  STL [R1+0x2c], R8 ;  /* 0x00002c0801007387 */ /* 0x0005e20000100800 */
[----:B-1----:R-:W-:-:S03]  /*2490*/  IADD3 R2, R8, 0x7f, RZ ;  /* 0x0000007f08027810 */ /* 0x002fc60007ffe0ff */
[----:B------:R2:W-:Y:S01]  /*24a0*/  STL [R1+0x4], R6 ;  /* 0x0000040601007387 */ /* 0x0005e20000100800 */
[----:B------:R-:W-:Y:S01]  /*24b0*/  IADD3 R3, R6, 0x2f, RZ ;  /* 0x0000002f06037810 */ /* 0x000fe20007ffe0ff */
[----:B------:R-:W-:Y:S01]  /*24c0*/  @P2 IMAD.HI.U32 R4, R2, c[0x0][0x2c8], RZ ;  /* 0x0000b20002042a27 */ /* 0x000fe200078e00ff */
[----:B------:R-:W-:Y:S02]  /*24d0*/  ISETP.GE.AND P1, PT, R5, 0x1, PT ;  /* 0x000000010500780c */ /* 0x000fe40003f26270 */
[----:B------:R-:W-:Y:S01]  /*24e0*/  IADD3 R151, R6, 0x1, -R7 ;  /* 0x0000000106977810 */ /* 0x000fe20007ffe807 */
[----:B------:R-:W-:Y:S01]  /*24f0*/  IMAD.HI R3, R3, 0x2aaaaaab, RZ ;  /* 0x2aaaaaab03037827 */ /* 0x000fe200078e02ff */
[----:B------:R-:W-:-:S04]  /*2500*/  @P2 SHF.R.U32.HI R2, RZ, c[0x0][0x2cc], R4 ;  /* 0x0000b300ff022a19 */ /* 0x000fc80000011604 */
[----:B------:R-:W-:Y:S01]  /*2510*/  SHF.R.U32.HI R4, RZ, 0x1f, R3 ;  /* 0x0000001fff047819 */ /* 0x000fe20000011603 */
[----:B------:R-:W-:-:S03]  /*2520*/  IMAD.IADD R2, R151, 0x1, R2 ;  /* 0x0000000197027824 */ /* 0x000fc600078e0202 */
[----:B------:R-:W-:Y:S02]  /*2530*/  LEA.HI.SX32 R152, R3, R4, 0x1d ;  /* 0x0000000403987211 */ /* 0x000fe400078feaff */
[----:B------:R-:W-:Y:S02]  /*2540*/  @P1 LOP3.LUT R203, R203, 0x400, RZ, 0xfc, !PT ;  /* 0x00000400cbcb1812 */ /* 0x000fe400078efcff */
        /* <DEDUP_REMOVED lines=12> */
.L_x_704:
[----:B------:R-:W-:-:S13]  /*2610*/  ISETP.NE.AND P0, PT, R5, 0x1, PT ;  /* 0x000000010500780c */ /* 0x000fda0003f05270 */
[----:B------:R-:W-:-:S05]  /*2620*/  @P0 IMAD.HI.U32 R2, R3, c[0x0][0x330], RZ ;  /* 0x0000cc0003020a27 */ /* 0x000fca00078e00ff */
[----:B------:R-:W-:Y:S02]  /*2630*/  @P0 SHF.R.U32.HI R3, RZ, c[0x0][0x334], R2 ;  /* 0x0000cd00ff030a19 */ /* 0x000fe40000011602 */
.L_x_705:
[----:B------:R-:W-:Y:S05]  /*2640*/  BSYNC B0 ;  /* 0x0000000000007941 */ /* 0x000fea0003800000 */
.L_x_703:
[----:B------:R-:W-:-:S05]  /*2650*/  IMAD R3, R3, R5, c[0x0][0x32c] ;  /* 0x0000cb0003037624 */ /* 0x000fca00078e0205 */
[----:B------:R-:W-:-:S04]  /*2660*/  IMNMX R4, R4, R3, PT ;  /* 0x0000000304047217 */ /* 0x000fc80003800200 */
.L_x_702:
[----:B------:R-:W-:Y:S01]  /*2670*/  IADD3 R4, R4, 0x2f, RZ ;  /* 0x0000002f04047810 */ /* 0x000fe20007ffe0ff */
[----:B------:R-:W-:-:S04]  /*2680*/  @P2 IMAD.HI.U32 R3, R8, c[0x0][0x2c8], RZ ;  /* 0x0000b20008032a27 */ /* 0x000fc800078e00ff */
[----:B------:R-:W-:-:S04]  /*2690*/  IMAD.HI R4, R4, 0x2aaaaaab, RZ ;  /* 0x2aaaaaab04047827 */ /* 0x000fc800078e02ff */
[----:B------:R-:W-:Y:S01]  /*26a0*/  IMAD.MOV.U32 R2, RZ, RZ, R8 ;  /* 0x000000ffff027224 */ /* 0x000fe200078e0008 */
[----:B------:R-:W-:Y:S01]  /*26b0*/  @P2 SHF.R.U32.HI R2, RZ, c[0x0][0x2cc], R3 ;  /* 0x0000b300ff022a19 */ /* 0x000fe20000011603 */
[----:B------:R-:W-:Y:S01]  /*26c0*/  IMAD.IADD R231, R6, 0x1, -R7 ;  /* 0x0000000106e77824 */ /* 0x000fe200078e0a07 */
[----:B------:R-:W-:-:S03]  /*26d0*/  SHF.R.U32.HI R3, RZ, 0x1f, R4 ;  /* 0x0000001fff037819 */ /* 0x000fc60000011604 */
[----:B------:R-:W-:Y:S01]  /*26e0*/  IMAD.IADD R2, R231, 0x1, R2 ;  /* 0x00000001e7027824 */ /* 0x000fe200078e0202 */
[----:B------:R-:W-:-:S04]  /*26f0*/  LEA.HI.SX32 R7, R4, R3, 0x1d ;  /* 0x0000000304077211 */ /* 0x000fc800078feaff */
[----:B------:R-:W-:Y:S02]  /*2700*/  IADD3 R3, R2, -c[0x0][0x324], RZ ;  /* 0x8000c90002037a10 */ /* 0x000fe40007ffe0ff */
        /* <DEDUP_REMOVED lines=11> */
.L_x_708:
[----:B------:R-:W-:-:S13]  /*27c0*/  ISETP.NE.AND P0, PT, R5, 0x1, PT ;  /* 0x000000010500780c */ /* 0x000fda0003f05270 */
[----:B------:R-:W-:-:S05]  /*27d0*/  @P0 IMAD.HI.U32 R4, R2, c[0x0][0x330], RZ ;  /* 0x0000cc0002040a27 */ /* 0x000fca00078e00ff */
[----:B------:R-:W-:Y:S02]  /*27e0*/  @P0 SHF.R.U32.HI R2, RZ, c[0x0][0x334], R4 ;  /* 0x0000cd00ff020a19 */ /* 0x000fe40000011604 */
.L_x_709:
[----:B------:R-:W-:Y:S05]  /*27f0*/  BSYNC B0 ;  /* 0x0000000000007941 */ /* 0x000fea0003800000 */
.L_x_707:
[----:B------:R-:W-:-:S05]  /*2800*/  IMAD R2, R2, c[0x0][0x32c], RZ ;  /* 0x0000cb0002027a24 */ /* 0x000fca00078e02ff */
[----:B------:R-:W-:-:S04]  /*2810*/  IMNMX R3, R3, R2, !PT ;  /* 0x0000000203037217 */ /* 0x000fc80007800200 */
.L_x_706:
[C---:B------:R-:W-:Y:S01]  /*2820*/  LOP3.LUT R4, R18.reuse, 0xff000000, RZ, 0xc0, !PT ;  /* 0xff00000012047812 */ /* 0x040fe200078ec0ff */
[----:B------:R-:W-:Y:S01]  /*2830*/  IMAD.HI R3, R3, 0x2aaaaaab, RZ ;  /* 0x2aaaaaab03037827 */ /* 0x000fe200078e02ff */
[----:B------:R-:W-:Y:S01]  /*2840*/  LOP3.LUT R5, R18, 0xff0000, RZ, 0xc0, !PT ;  /* 0x00ff000012057812 */ /* 0x000fe200078ec0ff */
[----:B------:R-:W-:Y:S01]  /*2850*/  BSSY B0, `(.L_x_710) ;  /* 0x000002c000007945 */ /* 0x000fe20003800000 */
[----:B------:R-:W-:Y:S02]  /*2860*/  SHF.R.U32.HI R4, RZ, 0x8, R4 ;  /* 0x00000008ff047819 */ /* 0x000fe40000011604 */
[----:B------:R-:W-:Y:S02]  /*2870*/  SHF.R.U32.HI R2, RZ, 0x1f, R3 ;  /* 0x0000001fff027819 */ /* 0x000fe40000011603 */
[----:B------:R-:W-:Y:S02]  /*2880*/  LEA.HI R5, R5, R4, RZ, 0x10 ;  /* 0x0000000405057211 */ /* 0x000fe400078f80ff */
[----:B------:R-:W-:Y:S01]  /*2890*/  LEA.HI.SX32 R3, R3, R2, 0x1d ;  /* 0x0000000203037211 */ /* 0x000fe200078feaff */
[----:B------:R-:W-:Y:S01]  /*28a0*/  IMAD.MOV.U32 R2, RZ, RZ, RZ ;  /* 0x000000ffff027224 */ /* 0x000fe200078e00ff */
[----:B--2---:R-:W-:-:S02]  /*28b0*/  SHF.R.U32.HI R8, RZ, 0x10, R5 ;  /* 0x00000010ff087819 */ /* 0x004fc40000011605 */
[----:B------:R-:W-:Y:S02]  /*28c0*/  LOP3.LUT R18, R5, 0xff, RZ, 0xc0, !PT ;  /* 0x000000ff05127812 */ /* 0x000fe400078ec0ff */
[----:B------:R-:W-:Y:S01]  /*28d0*/  IMNMX R6, RZ, R3, !PT ;  /* 0x00000003ff067217 */ /* 0x000fe20007800200 */
[----:B------:R1:W-:Y:S01]  /*28e0*/  STL [R1+0x3c], R8 ;  /* 0x00003c0801007387 */ /* 0x0003e20000100800 */
[C---:B------:R-:W-:Y:S02]  /*28f0*/  ISETP.NE.AND P1, PT, R8.reuse, RZ, PT ;  /* 0x000000ff0800720c */ /* 0x040fe40003f25270 */
[----:B------:R-:W-:Y:S01]  /*2900*/  ISETP.GT.AND P0, PT, R7, R6, PT ;  /* 0x000000060700720c */ /* 0x000fe20003f04270 */
[----:B------:R1:W-:Y:S01]  /*2910*/  STL [R1+0x40], R18 ;  /* 0x0000401201007387 */ /* 0x0003e20000100800 */
[----:B------:R-:W-:-:S11]  /*2920*/  SEL R135, R8, c[0x0][0x338], P1 ;  /* 0x0000ce0008877a07 */ /* 0x000fd60000800000 */
[----:B------:R-:W-:Y:S05]  /*2930*/  @!P0 BRA `(.L_x_711) ;  /* 0x000001d000008947 */ /* 0x000fea0003800000 */
[----:B------:R-:W-:Y:S02]  /*2940*/  IABS R3, R135 ;  /* 0x0000008700037213 */ /* 0x000fe40000000000 */
[----:B------:R-:W-:Y:S02]  /*2950*/  IADD3 R4, R135, -0x1, R7 ;  /* 0xffffffff87047810 */ /* 0x000fe40007ffe007 */
[----:B------:R-:W2:Y:S03]  /*2960*/  I2F.RP R2, R3 ;  /* 0x0000000300027306 */ /* 0x000ea60000209400 */
[----:B-1----:R-:W-:Y:S02]  /*2970*/  IMAD.IADD R8, R4, 0x1, -R6 ;  /* 0x0000000104087824 */ /* 0x002fe400078e0a06 */
[----:B------:R-:W-:-:S03]  /*2980*/  IMAD.MOV.U32 R4, RZ, RZ, RZ ;  /* 0x000000ffff047224 */ /* 0x000fc600078e00ff */
[----:B------:R-:W-:Y:S01]  /*2990*/  IABS R11, R8 ;  /* 0x00000008000b7213 */ /* 0x000fe20000000000 */
[----:B--2---:R-:W1:Y:S02]  /*29a0*/  MUFU.RCP R2, R2 ;  /* 0x0000000200027308 */ /* 0x004e640000001000 */
        /* <DEDUP_REMOVED lines=22> */
.L_x_711:
[----:B------:R-:W-:Y:S05]  /*2b10*/  BSYNC B0 ;  /* 0x0000000000007941 */ /* 0x000fea0003800000 */
.L_x_710:
[----:B------:R-:W-:Y:S01]  /*2b20*/  IMAD R3, R18, R2, R6 ;  /* 0x0000000212037224 */ /* 0x000fe200078e0206 */
[----:B------:R-:W-:Y:S02]  /*2b30*/  SHF.R.S32.HI R125, RZ, 0x1f, R124 ;  /* 0x0000001fff7d7819 */ /* 0x000fe4000001147c */
[C---:B------:R-:W-:Y:S01]  /*2b40*/  IADD3 R32, R162.reuse, 0x8, RZ ;  /* 0x00000008a2207810 */ /* 0x040fe20007ffe0ff */
[C---:B------:R-:W-:Y:S01]  /*2b50*/  IMAD.IADD R2, R3.reuse, 0x1, R2 ;  /* 0x0000000103027824 */ /* 0x040fe200078e0202 */
[C---:B------:R-:W-:Y:S01]  /*2b60*/  IADD3 R31, R162.reuse, 0x18, RZ ;  /* 0x00000018a21f7810 */ /* 0x040fe20007ffe0ff */
[----:B------:R-:W-:Y:S01]  /*2b70*/  IMAD R3, R3, 0x30, -R12 ;  /* 0x0000003003037824 */ /* 0x000fe200078e0a0c */
[----:B------:R-:W-:Y:S02]  /*2b80*/  IADD3 R30, R162, 0x28, RZ ;  /* 0x00000028a21e7810 */ /* 0x000fe40007ffe0ff */
[----:B------:R-:W-:-:S02]  /*2b90*/  IMNMX R2, R7, R2, PT ;  /* 0x0000000207027217 */ /* 0x000fc40003800200 */
[----:B------:R-:W-:-:S03]  /*2ba0*/  IMNMX R3, RZ, R3, !PT ;  /* 0x00000003ff037217 */ /* 0x000fc60007800200 */
[----:B------:R-:W-:Y:S02]  /*2bb0*/  IMAD R2, R2, 0x30, -R12 ;  /* 0x0000003002027824 */ /* 0x000fe400078e0a0c */
[----:B------:R-:W-:-:S03]  /*2bc0*/  IMAD.WIDE.U32 R4, R3, -0x55555555, RZ ;  /* 0xaaaaaaab03047825 */ /* 0x000fc600078e00ff */
        /* <DEDUP_REMOVED lines=10> */
[----:B-1----:R-:W2:Y:S04]  /*2c70*/  LDL.64 R18, [R1+0x30] ;  /* 0x0000300001127983 */ /* 0x002ea80000100a00 */
[----:B------:R-:W1:Y:S04]  /*2c80*/  S2R R8, SR_TID.X ;  /* 0x0000000000087919 */ /* 0x000e680000002100 */
[----:B------:R-:W3:Y:S04]  /*2c90*/  LDL R21, [R1+0x48] ;  /* 0x0000480001157983 */ /* 0x000ee80000100800 */
[----:B------:R-:W4:Y:S01]  /*2ca0*/  LDL R20, [R1+0x4c] ;  /* 0x00004c0001147983 */ /* 0x000f220000100800 */
[----:B-1----:R-:W-:-:S04]  /*2cb0*/  SHF.R.S32.HI R23, RZ, 0x1f, R8 ;  /* 0x0000001fff177819 */ /* 0x002fc80000011408 */
[----:B------:R-:W-:Y:S02]  /*2cc0*/  LEA.HI R23, R23, R8, RZ, 0x2 ;  /* 0x0000000817177211 */ /* 0x000fe400078f10ff */
[----:B------:R-:W3:Y:S02]  /*2cd0*/  LDL R8, [R1+0x28] ;  /* 0x0000280001087983 */ /* 0x000ee40000100800 */
[----:B------:R-:W-:Y:S02]  /*2ce0*/  SHF.R.S32.HI R23, RZ, 0x2, R23 ;  /* 0x00000002ff177819 */ /* 0x000fe40000011417 */
[----:B------:R-:W-:Y:S02]  /*2cf0*/  SHF.R.S32.HI R3, RZ, 0x1f, R14 ;  /* 0x0000001fff037819 */ /* 0x000fe4000001140e */
[----:B------:R-:W-:-:S04]  /*2d00*/  IADD3 R126, P0, R23, R14, RZ ;  /* 0x0000000e177e7210 */ /* 0x000fc80007f1e0ff */
[----:B------:R-:W-:-:S05]  /*2d10*/  LEA.HI.X.SX32 R130, R23, R3, 0x1, P0 ;  /* 0x0000000317827211 */ /* 0x000fca00000f0eff */
[----:B------:R-:W-:Y:S01]  /*2d20*/  IMAD R3, R130, c[0x0][0x238], RZ ;  /* 0x00008e0082037a24 */ /* 0x000fe200078e02ff */
[----:B------:R-:W-:Y:S02]  /*2d30*/  IADD3 R33, R2, -0x1, RZ ;  /* 0xffffffff02217810 */ /* 0x000fe40007ffe0ff */
[----:B------:R-:W-:Y:S01]  /*2d40*/  SHF.R.S32.HI R9, RZ, 0x1f, R17 ;  /* 0x0000001fff097819 */ /* 0x000fe20000011411 */
[----:B------:R-:W-:-:S03]  /*2d50*/  IMAD R3, R126, c[0x0][0x23c], R3 ;  /* 0x00008f007e037a24 */ /* 0x000fc600078e0203 */
[----:B------:R-:W-:Y:S01]  /*2d60*/  SEL R10, R9, RZ, !P3 ;  /* 0x000000ff090a7207 */ /* 0x000fe20005800000 */
[----:B------:R-:W-:Y:S01]  /*2d70*/  IMAD.MOV.U32 R138, RZ, RZ, 0x30 ;  /* 0x00000030ff8a7424 */ /* 0x000fe200078e00ff */
[----:B------:R-:W-:-:S03]  /*2d80*/  SEL R11, R17, RZ, !P3 ;  /* 0x000000ff110b7207 */ /* 0x000fc60005800000 */
[C---:B------:R-:W-:Y:S02]  /*2d90*/  IMAD R154, R138.reuse, c[0x0][0x23c], RZ ;  /* 0x00008f008a9a7a24 */ /* 0x040fe400078e02ff */
[----:B------:R-:W-:-:S05]  /*2da0*/  IMAD.WIDE.U32 R144, R138, c[0x0][0x238], RZ ;  /* 0x00008e008a907a25 */ /* 0x000fca00078e00ff */
[----:B------:R-:W-:Y:S02]  /*2db0*/  IADD3 R154, R145, R154, RZ ;  /* 0x0000009a919a7210 */ /* 0x000fe40007ffe0ff */
[----:B------:R-:W-:-:S04]  /*2dc0*/  MOV R153, c[0x0][0x238] ;  /* 0x00008e0000997a02 */ /* 0x000fc80000000f00 */
[----:B------:R-:W-:Y:S01]  /*2dd0*/  SHF.L.U32 R155, R153, 0x5, RZ ;  /* 0x00000005999b7819 */ /* 0x000fe200000006ff */
[----:B--2---:R-:W-:-:S04]  /*2de0*/  IMAD.WIDE.U32 R4, R126, c[0x0][0x238], R18 ;  /* 0x00008e007e047a25 */ /* 0x004fc800078e0012 */
[----:B------:R-:W-:Y:S02]  /*2df0*/  IMAD.IADD R3, R5, 0x1, R3 ;  /* 0x0000000105037824 */ /* 0x000fe400078e0203 */
[----:B------:R-:W-:Y:S02]  /*2e00*/  IMAD R5, R33, -0x30, R0 ;  /* 0xffffffd021057824 */ /* 0x000fe400078e0200 */
[----:B------:R-:W-:Y:S02]  /*2e10*/  IMAD.MOV.U32 R2, RZ, RZ, R4 ;  /* 0x000000ffff027224 */ /* 0x000fe400078e0004 */
[----:B------:R-:W-:Y:S01]  /*2e20*/  IMAD R4, R10, c[0x0][0x248], RZ ;  /* 0x000092000a047a24 */ /* 0x000fe200078e02ff */
[----:B------:R-:W-:Y:S01]  /*2e30*/  IMNMX R6, R5, 0x30, PT ;  /* 0x0000003005067817 */ /* 0x000fe20003800200 */
[----:B------:R-:W-:-:S04]  /*2e40*/  IMAD.WIDE.U32 R2, R22, c[0x0][0x240], R2 ;  /* 0x0000900016027a25 */ /* 0x000fc800078e0002 */
[----:B------:R-:W-:Y:S02]  /*2e50*/  IMAD R5, R11, c[0x0][0x24c], R4 ;  /* 0x000093000b057a24 */ /* 0x000fe400078e0204 */
[----:B------:R-:W-:Y:S02]  /*2e60*/  IMAD.IADD R4, R6, 0x1, -R23 ;  /* 0x0000000106047824 */ /* 0x000fe400078e0a17 */
[----:B------:R-:W-:-:S03]  /*2e70*/  IMAD R3, R22, c[0x0][0x244], R3 ;  /* 0x0000910016037a24 */ /* 0x000fc600078e0203 */
[C---:B------:R-:W-:Y:S01]  /*2e80*/  ISETP.GE.AND P1, PT, R4.reuse, 0x1, PT ;  /* 0x000000010400780c */ /* 0x040fe20003f26270 */
[----:B------:R-:W-:Y:S01]  /*2e90*/  IMAD.WIDE.U32 R100, R11, c[0x0][0x248], R2 ;  /* 0x000092000b647a25 */ /* 0x000fe200078e0002 */
[----:B------:R-:W-:Y:S02]  /*2ea0*/  ISETP.GT.AND P0, PT, R4, 0x20, PT ;  /* 0x000000200400780c */ /* 0x000fe40003f04270 */
[----:B------:R-:W-:Y:S01]  /*2eb0*/  SHF.R.S32.HI R3, RZ, 0x1f, R33 ;  /* 0x0000001fff037819 */ /* 0x000fe20000011421 */
[----:B------:R-:W-:Y:S02]  /*2ec0*/  IMAD R2, R154, R33, RZ ;  /* 0x000000219a027224 */ /* 0x000fe400078e02ff */
[----:B------:R-:W-:Y:S02]  /*2ed0*/  IMAD.IADD R91, R101, 0x1, R5 ;  /* 0x00000001655b7824 */ /* 0x000fe400078e0205 */
[----:B------:R-:W-:Y:S02]  /*2ee0*/  IMAD.MOV.U32 R90, RZ, RZ, R100 ;  /* 0x000000ffff5a7224 */ /* 0x000fe400078e0064 */
[----:B------:R-:W-:-:S02]  /*2ef0*/  IMAD R4, R3, R144, R2 ;  /* 0x0000009003047224 */ /* 0x000fc400078e0202 */
[----:B------:R-:W-:Y:S02]  /*2f00*/  IMAD.MOV.U32 R5, RZ, RZ, 0x5 ;  /* 0x00000005ff057424 */ /* 0x000fe400078e00ff */
[----:B------:R-:W-:-:S03]  /*2f10*/  IMAD.WIDE.U32 R2, R33, R144, R90 ;  /* 0x0000009021027225 */ /* 0x000fc600078e005a */
[----:B------:R-:W-:Y:S01]  /*2f20*/  SHF.L.U64.HI R153, R153, R5, c[0x0][0x23c] ;  /* 0x00008f0099997619 */ /* 0x000fe20000010205 */
[----:B------:R-:W-:Y:S01]  /*2f30*/  IMAD.IADD R3, R3, 0x1, R4 ;  /* 0x0000000103037824 */ /* 0x000fe200078e0204 */
[----:B------:R-:W-:Y:S02]  /*2f40*/  @P1 LEA R4, P3, R2, c[0x0][0x220], 0x1 ;  /* 0x0000880002041a11 */ /* 0x000fe400078608ff */
[----:B------:R-:W-:Y:S02]  /*2f50*/  @P0 IADD3 R6, P2, R155, R2, RZ ;  /* 0x000000029b060210 */ /* 0x000fe40007f5e0ff */
[----:B------:R-:W-:Y:S02]  /*2f60*/  ISETP.GE.AND P6, PT, R18, c[0x0][0x1d4], PT ;  /* 0x0000750012007a0c */ /* 0x000fe40003fc6270 */
[----:B------:R-:W-:Y:S01]  /*2f70*/  @P1 LEA.HI.X R5, R2, c[0x0][0x224], R3, 0x1, P3 ;  /* 0x0000890002051a11 */ /* 0x000fe200018f0c03 */
[----:B------:R-:W-:Y:S01]  /*2f80*/  @P0 IMAD.X R3, R3, 0x1, R153, P2 ;  /* 0x0000000103030824 */ /* 0x000fe200010e0699 */
[----:B---3--:R-:W-:-:S02]  /*2f90*/  ISETP.GE.AND P5, PT, R21, c[0x0][0x1d4], PT ;  /* 0x0000750015007a0c */ /* 0x008fc40003fa6270 */
[----:B----4-:R-:W-:Y:S02]  /*2fa0*/  ISETP.GE.AND P4, PT, R20, c[0x0][0x1d4], PT ;  /* 0x0000750014007a0c */ /* 0x010fe40003f86270 */
[----:B------:R-:W-:-:S04]  /*2fb0*/  @P0 LEA R2, P2, R6, c[0x0][0x220], 0x1 ;  /* 0x0000880006020a11 */ /* 0x000fc800078408ff */
[----:B------:R-:W-:Y:S02]  /*2fc0*/  @P0 LEA.HI.X R3, R6, c[0x0][0x224], R3, 0x1, P2 ;  /* 0x0000890006030a11 */ /* 0x000fe400010f0c03 */
[----:B------:R-:W-:-:S05]  /*2fd0*/  @P1 SHF.L.U32 R6, R8, 0x1, RZ ;  /* 0x0000000108061819 */ /* 0x000fca00000006ff */
[----:B------:R-:W-:Y:S01]  /*2fe0*/  @!PT LDS RZ, [RZ] ;  /* 0x00000000fffff984 */ /* 0x000fe20000000800 */
[----:B------:R-:W-:Y:S01]  /*2ff0*/  @!PT LDS RZ, [RZ] ;  /* 0x00000000fffff984 */ /* 0x000fe20000000800 */
[----:B------:R-:W-:Y:S01]  /*3000*/  @!PT LDS RZ, [RZ] ;  /* 0x00000000fffff984 */ /* 0x000fe20000000800 */
[----:B------:R1:W-:Y:S04]  /*3010*/  @P1 LDGSTS.E.BYPASS.LTC128B.128 [R6+0x3c80], [R4.64], !P6 ;  /* 0x03c8000004061fae */ /* 0x0003e8000f101d46 */
[----:B------:R1:W-:Y:S04]  /*3020*/  @P1 LDGSTS.E.BYPASS.LTC128B.128 [R6+0x4880], [R4.64+0x40], !P5 ;  /* 0x0488004004061fae */ /* 0x0003e8000e901d46 */
[----:B------:R1:W-:Y:S02]  /*3030*/  @P1 LDGSTS.E.BYPASS.LTC128B.128 [R6+0x5480], [R4.64+0x80], !P4 ;  /* 0x0548008004061fae */ /* 0x0003e4000e101d46 */
[----:B-1----:R-:W-:-:S05]  /*3040*/  @P0 IMAD.SHL.U32 R4, R8, 0x2, RZ ;  /* 0x0000000208040824 */ /* 0x002fca00078e00ff */
[----:B------:R1:W-:Y:S04]  /*3050*/  @P0 LDGSTS.E.BYPASS.LTC128B.128 [R4+0x4480], [R2.64], !P6 ;  /* 0x0448000002040fae */ /* 0x0003e8000f101d46 */
[----:B------:R1:W-:Y:S04]  /*3060*/  @P0 LDGSTS.E.BYPASS.LTC128B.128 [R4+0x5080], [R2.64+0x40], !P5 ;  /* 0x0508004002040fae */ /* 0x0003e8000e901d46 */
[----:B------:R1:W-:Y:S01]  /*3070*/  @P0 LDGSTS.E.BYPASS.LTC128B.128 [R4+0x5c80], [R2.64+0x80], !P4 ;  /* 0x05c8008002040fae */ /* 0x0003e2000e101d46 */
[----:B------:R-:W-:Y:S01]  /*3080*/  ISETP.NE.U32.AND P0, PT, RZ, c[0x0][0x340], PT ;  /* 0x0000d000ff007a0c */ /* 0x000fe20003f05070 */
[----:B------:R-:W-:-:S02]  /*3090*/  IMAD.IADD R6, R13, 0x1, R146 ;  /* 0x000000010d067824 */ /* 0x000fc400078e0292 */
[----:B------:R-:W2:Y:S01]  /*30a0*/  S2R R20, SR_TID.X ;  /* 0x0000000000147919 */ /* 0x000ea20000002100 */
[----:B------:R-:W-:Y:S02]  /*30b0*/  ISETP.NE.AND.EX P0, PT, RZ, c[0x0][0x344], PT, P0 ;  /* 0x0000d100ff007a0c */ /* 0x000fe40003f05300 */
[----:B------:R-:W-:Y:S01]  /*30c0*/  ISETP.NE.AND P3, PT, R15, RZ, PT ;  /* 0x000000ff0f00720c */ /* 0x000fe20003f65270 */
[----:B------:R-:W-:Y:S01]  /*30d0*/  IMAD.MOV.U32 R158, RZ, RZ, c[0x0][0x27c] ;  /* 0x00009f00ff9e7624 */ /* 0x000fe200078e00ff */
[----:B------:R-:W0:Y:S09]  /*30e0*/  LDGDEPBAR ;  /* 0x00000000000079af */ /* 0x000e320000000000 */
[----:B-1----:R-:W-:-:S05]  /*30f0*/  @P0 IMAD.WIDE R2, R17, R16, c[0x0][0x340] ;  /* 0x0000d00011020625 */ /* 0x002fca00078e0210 */
[----:B------:R1:W3:Y:S01]  /*3100*/  @P0 LDG.E R7, [R2.64] ;  /* 0x0000000602070981 */ /* 0x0002e2000c1e1900 */
[----:B------:R-:W-:-:S05]  /*3110*/  SHF.R.S32.HI R8, RZ, 0x1f, R6 ;  /* 0x0000001fff087819 */ /* 0x000fca0000011406 */
[----:B------:R-:W-:-:S04]  /*3120*/  IMAD R4, R8, c[0x0][0x1e0], RZ ;  /* 0x0000780008047a24 */ /* 0x000fc800078e02ff */
[----:B------:R-:W-:Y:S01]  /*3130*/  IMAD R4, R6, c[0x0][0x1e4], R4 ;  /* 0x0000790006047a24 */ /* 0x000fe200078e0204 */
[----:B--2---:R-:W-:Y:S01]  /*3140*/  LEA.HI R20, R20, R20, RZ, 0x1 ;  /* 0x0000001414147211 */ /* 0x004fe200078f08ff */
[----:B-1----:R-:W-:-:S05]  /*3150*/  IMAD.WIDE.U32 R2, R6, c[0x0][0x1e0], RZ ;  /* 0x0000780006027a25 */ /* 0x002fca00078e00ff */
[----:B------:R-:W-:-:S05]  /*3160*/  IADD3 R3, R3, R4, RZ ;  /* 0x0000000403037210 */ /* 0x000fca0007ffe0ff */
[----:B------:R-:W-:Y:S01]  /*3170*/  IMAD.WIDE.U32 R2, R22, c[0x0][0x1e8], R2 ;  /* 0x00007a0016027a25 */ /* 0x000fe200078e0002 */
[----:B------:R-:W-:-:S03]  /*3180*/  SHF.R.S32.HI R20, RZ, 0x1, R20 ;  /* 0x00000001ff147819 */ /* 0x000fc60000011414 */
[----:B------:R-:W-:Y:S02]  /*3190*/  IMAD R5, R22, c[0x0][0x1ec], R3 ;  /* 0x00007b0016057a24 */ /* 0x000fe400078e0203 */
[----:B------:R-:W-:Y:S01]  /*31a0*/  IMAD.MOV.U32 R4, RZ, RZ, R2 ;  /* 0x000000ffff047224 */ /* 0x000fe200078e0002 */
[----:B------:R-:W-:Y:S01]  /*31b0*/  SHF.R.S32.HI R12, RZ, 0x1f, R20 ;  /* 0x0000001fff0c7819 */ /* 0x000fe20000011414 */
[----:B------:R-:W-:Y:S01]  /*31c0*/  IMAD.WIDE.U32 R156, R20, c[0x0][0x1e0], RZ ;  /* 0x00007800149c7a25 */ /* 0x000fe200078e00ff */
[----:B------:R-:W-:Y:S01]  /*31d0*/  WARPSYNC 0xffffffff ;  /* 0xffffffff00007948 */ /* 0x000fe20003800000 */
[----:B------:R-:W-:Y:S02]  /*31e0*/  ISETP.GE.AND P2, PT, R124, c[0x0][0x27c], PT ;  /* 0x00009f007c007a0c */ /* 0x000fe40003f46270 */
[----:B------:R-:W-:Y:S02]  /*31f0*/  SHF.R.S32.HI R163, RZ, 0x1f, R162 ;  /* 0x0000001fffa37819 */ /* 0x000fe400000114a2 */
[----:B-----5:R-:W-:-:S02]  /*3200*/  SHF.R.S32.HI R26, RZ, 0x1f, R136 ;  /* 0x0000001fff1a7819 */ /* 0x020fc40000011488 */
[----:B---3--:R-:W-:Y:S01]  /*3210*/  @P0 SHF.R.S32.HI R3, RZ, 0x1f, R7 ;  /* 0x0000001fff030819 */ /* 0x008fe20000011407 */
[----:B------:R-:W-:Y:S02]  /*3220*/  @!P0 IMAD.MOV.U32 R3, RZ, RZ, R9 ;  /* 0x000000ffff038224 */ /* 0x000fe400078e0009 */
[----:B------:R-:W-:Y:S01]  /*3230*/  @P0 IMAD.MOV.U32 R2, RZ, RZ, R7 ;  /* 0x000000ffff020224 */ /* 0x000fe200078e0007 */
[----:B------:R-:W-:Y:S02]  /*3240*/  @!P0 MOV R2, R17 ;  /* 0x0000001100028202 */ /* 0x000fe40000000f00 */
[----:B------:R-:W-:Y:S02]  /*3250*/  SEL R21, R3, RZ, !P3 ;  /* 0x000000ff03157207 */ /* 0x000fe40005800000 */
[----:B------:R-:W-:Y:S01]  /*3260*/  SEL R15, R2, RZ, !P3 ;  /* 0x000000ff020f7207 */ /* 0x000fe20005800000 */
[----:B------:R-:W-:Y:S02]  /*3270*/  IMAD R2, R12, c[0x0][0x1e0], RZ ;  /* 0x000078000c027a24 */ /* 0x000fe400078e02ff */
[----:B------:R-:W-:-:S02]  /*3280*/  IMAD R7, R21, c[0x0][0x1f0], RZ ;  /* 0x00007c0015077a24 */ /* 0x000fc400078e02ff */
[----:B------:R-:W-:Y:S02]  /*3290*/  IMAD R3, R20, c[0x0][0x1e4], R2 ;  /* 0x0000790014037a24 */ /* 0x000fe400078e0202 */
[----:B------:R-:W-:-:S04]  /*32a0*/  IMAD.WIDE.U32 R80, R15, c[0x0][0x1f0], R4 ;  /* 0x00007c000f507a25 */ /* 0x000fc800078e0004 */
[----:B------:R-:W-:Y:S01]  /*32b0*/  IMAD R2, R15, c[0x0][0x1f4], R7 ;  /* 0x00007d000f027a24 */ /* 0x000fe200078e0207 */
[----:B------:R-:W-:Y:S01]  /*32c0*/  SHF.L.U32 R5, R158, 0x1, RZ ;  /* 0x000000019e057819 */ /* 0x000fe200000006ff */
[----:B------:R-:W-:-:S03]  /*32d0*/  IMAD.IADD R129, R157, 0x1, R3 ;  /* 0x000000019d817824 */ /* 0x000fc600078e0203 */
[----:B------:R-:W-:Y:S02]  /*32e0*/  IADD3 R79, R81, R2, RZ ;  /* 0x00000002514f7210 */ /* 0x000fe40007ffe0ff */
[----:B------:R-:W2:Y:S01]  /*32f0*/  LDL R35, [R1+0x74] ;  /* 0x0000740001237983 */ /* 0x000ea20000100800 */
[----:B------:R-:W-:Y:S01]  /*3300*/  IADD3 R134, P1, P0, R80, R156, R124 ;  /* 0x0000009c50867210 */ /* 0x000fe2000783e07c */
[----:B------:R-:W-:Y:S01]  /*3310*/  IMAD.WIDE.U32 R2, R22, c[0x0][0x260], R18 ;  /* 0x0000980016027a25 */ /* 0x000fe200078e0012 */
[----:B------:R-:W-:Y:S01]  /*3320*/  IADD3 R19, -R5, c[0x0][0x1d4], RZ ;  /* 0x0000750005137a10 */ /* 0x000fe20007ffe1ff */
[----:B------:R-:W3:Y:S01]  /*3330*/  LDL R29, [R1+0x78] ;  /* 0x00007800011d7983 */ /* 0x000ee20000100800 */
[----:B------:R-:W-:Y:S01]  /*3340*/  IADD3.X R133, R79, R129, R125, P1, P0 ;  /* 0x000000814f857210 */ /* 0x000fe20000fe047d */
[----:B------:R-:W-:Y:S01]  /*3350*/  IMAD R4, R10, c[0x0][0x268], RZ ;  /* 0x00009a000a047a24 */ /* 0x000fe200078e02ff */
[----:B------:R-:W-:Y:S01]  /*3360*/  IADD3 R132, P0, R20, R6, RZ ;  /* 0x0000000614847210 */ /* 0x000fe20007f1e0ff */
[----:B------:R-:W4:Y:S01]  /*3370*/  LDL R34, [R1+0x7c] ;  /* 0x00007c0001227983 */ /* 0x000f220000100800 */
[----:B------:R-:W-:Y:S01]  /*3380*/  ISETP.GE.AND P1, PT, R160, c[0x0][0x27c], PT ;  /* 0x00009f00a0007a0c */ /* 0x000fe20003f26270 */
[----:B------:R-:W-:Y:S01]  /*3390*/  IMAD R3, R22, c[0x0][0x264], R3 ;  /* 0x0000990016037a24 */ /* 0x000fe200078e0203 */
[-C--:B------:R-:W-:Y:S01]  /*33a0*/  SEL R18, R5, R19.reuse, !P2 ;  /* 0x0000001305127207 */ /* 0x080fe20005000000 */
[----:B------:R-:W-:Y:S01]  /*33b0*/  IMAD.X R131, R8, 0x1, R12, P0 ;  /* 0x0000000108837824 */ /* 0x000fe200000e060c */
[----:B------:R-:W-:Y:S01]  /*33c0*/  ISETP.GE.AND P0, PT, R127, c[0x0][0x27c], PT ;  /* 0x00009f007f007a0c */ /* 0x000fe20003f06270 */
[C---:B------:R-:W-:Y:S01]  /*33d0*/  IMAD R8, R12.reuse, c[0x0][0x280], RZ ;  /* 0x0000a0000c087a24 */ /* 0x040fe200078e02ff */
[-C--:B------:R-:W-:Y:S01]  /*33e0*/  SEL R17, R5, R19.reuse, !P1 ;  /* 0x0000001305117207 */ /* 0x080fe20004800000 */
[----:B------:R-:W-:Y:S01]  /*33f0*/  IMAD R28, R11, c[0x0][0x26c], R4 ;  /* 0x00009b000b1c7a24 */ /* 0x000fe200078e0204 */
[----:B------:R-:W-:Y:S01]  /*3400*/  SEL R19, R5, R19, !P0 ;  /* 0x0000001305137207 */ /* 0x000fe20004000000 */
[----:B------:R-:W-:Y:S01]  /*3410*/  IMAD R9, R12, c[0x0][0x290], RZ ;  /* 0x0000a4000c097a24 */ /* 0x000fe200078e02ff */
[----:B------:R-:W-:Y:S01]  /*3420*/  SEL R16, RZ, c[0x0][0x27c], !P2 ;  /* 0x00009f00ff107a07 */ /* 0x000fe20005000000 */
[----:B------:R-:W-:Y:S01]  /*3430*/  IMAD.WIDE.U32 R4, R20, c[0x0][0x280], R162 ;  /* 0x0000a00014047a25 */ /* 0x000fe200078e00a2 */
[----:B------:R-:W-:Y:S01]  /*3440*/  SEL R25, RZ, c[0x0][0x27c], !P1 ;  /* 0x00009f00ff197a07 */ /* 0x000fe20004800000 */
[----:B------:R-:W-:Y:S01]  /*3450*/  ULDC.U8 UR4, c[0x0][0x298] ;  /* 0x0000a60000047ab9 */ /* 0x000fe20000000000 */
[----:B------:R-:W-:Y:S01]  /*3460*/  ISETP.GE.AND P1, PT, R158, 0x1, PT ;  /* 0x000000019e00780c */ /* 0x000fe20003f26270 */
[----:B------:R-:W-:-:S02]  /*3470*/  IMAD R8, R20, c[0x0][0x284], R8 ;  /* 0x0000a10014087a24 */ /* 0x000fc400078e0208 */
[----:B------:R-:W-:-:S04]  /*3480*/  IMAD.WIDE.U32 R12, R20, c[0x0][0x280], R124 ;  /* 0x0000a000140c7a25 */ /* 0x000fc800078e007c */
[----:B------:R-:W-:-:S04]  /*3490*/  IMAD.WIDE.U32 R84, R11, c[0x0][0x268], R2 ;  /* 0x00009a000b547a25 */ /* 0x000fc800078e0002 */
[----:B------:R-:W-:Y:S02]  /*34a0*/  IMAD R14, R20, c[0x0][0x294], R9 ;  /* 0x0000a500140e7a24 */ /* 0x000fe400078e0209 */
[----:B------:R-:W-:-:S04]  /*34b0*/  IMAD.WIDE.U32 R2, R22, c[0x0][0x210], R124 ;  /* 0x0000840016027a25 */ /* 0x000fc800078e007c */
[----:B------:R-:W-:Y:S02]  /*34c0*/  IMAD.IADD R9, R5, 0x1, R8 ;  /* 0x0000000105097824 */ /* 0x000fe400078e0208 */
[----:B------:R-:W-:Y:S02]  /*34d0*/  IMAD.IADD R5, R8, 0x1, R13 ;  /* 0x0000000108057824 */ /* 0x000fe400078e020d */
[----:B------:R-:W-:Y:S02]  /*34e0*/  IMAD.IADD R13, R124, 0x1, R16 ;  /* 0x000000017c0d7824 */ /* 0x000fe400078e0210 */
[----:B------:R-:W-:Y:S02]  /*34f0*/  IMAD R11, R22, c[0x0][0x214], R3 ;  /* 0x00008500160b7a24 */ /* 0x000fe400078e0203 */
[----:B------:R-:W-:Y:S02]  /*3500*/  IMAD.MOV.U32 R10, RZ, RZ, R2 ;  /* 0x000000ffff0a7224 */ /* 0x000fe400078e0002 */
[----:B------:R-:W-:-:S04]  /*3510*/  IMAD.WIDE.U32 R6, R20, c[0x0][0x290], R162 ;  /* 0x0000a40014067a25 */ /* 0x000fc800078e00a2 */
[----:B------:R-:W-:-:S04]  /*3520*/  IMAD.WIDE.U32 R2, R20, c[0x0][0x290], R124 ;  /* 0x0000a40014027a25 */ /* 0x000fc800078e007c */
[----:B------:R-:W-:Y:S02]  /*3530*/  IMAD.MOV.U32 R8, RZ, RZ, R4 ;  /* 0x000000ffff087224 */ /* 0x000fe400078e0004 */
[----:B------:R-:W-:Y:S01]  /*3540*/  IMAD.MOV.U32 R4, RZ, RZ, R12 ;  /* 0x000000ffff047224 */ /* 0x000fe200078e000c */
[----:B------:R-:W-:Y:S01]  /*3550*/  SHF.R.S32.HI R12, RZ, 0x1f, R13 ;  /* 0x0000001fff0c7819 */ /* 0x000fe2000001140d */
[----:B------:R-:W-:Y:S02]  /*3560*/  IMAD.IADD R7, R7, 0x1, R14 ;  /* 0x0000000107077824 */ /* 0x000fe400078e020e */
[----:B------:R-:W-:Y:S01]  /*3570*/  IMAD.IADD R3, R14, 0x1, R3 ;  /* 0x000000010e037824 */ /* 0x000fe200078e0203 */
[----:B------:R-:W-:Y:S02]  /*3580*/  SHF.R.S32.HI R14, RZ, 0x1f, R17 ;  /* 0x0000001fff0e7819 */ /* 0x000fe40000011411 */
[CC--:B------:R-:W-:Y:S02]  /*3590*/  LEA.HI R16, R12.reuse, R13.reuse, RZ, 0x3 ;  /* 0x0000000d0c107211 */ /* 0x0c0fe400078f18ff */
[----:B------:R-:W-:Y:S01]  /*35a0*/  LEA.HI R22, R12, R13, RZ, 0x5 ;  /* 0x0000000d0c167211 */ /* 0x000fe200078f28ff */
[----:B------:R-:W-:Y:S01]  /*35b0*/  IMAD.IADD R12, R160, 0x1, R25 ;  /* 0x00000001a00c7824 */ /* 0x000fe200078e0219 */
[----:B------:R-:W-:-:S02]  /*35c0*/  SHF.R.S32.HI R13, RZ, 0x1f, R19 ;  /* 0x0000001fff0d7819 */ /* 0x000fc40000011413 */
[----:B------:R-:W-:Y:S01]  /*35d0*/  LEA.HI R23, R14, R17, RZ, 0x4 ;  /* 0x000000110e177211 */ /* 0x000fe200078f20ff */
[----:B------:R-:W-:Y:S01]  /*35e0*/  IMAD R14, R21, c[0x0][0x218], RZ ;  /* 0x00008600150e7a24 */ /* 0x000fe200078e02ff */
[----:B------:R-:W-:Y:S02]  /*35f0*/  LEA.HI R21, R13, R19, RZ, 0x4 ;  /* 0x000000130d157211 */ /* 0x000fe400078f20ff */
[----:B------:R-:W-:Y:S01]  /*3600*/  SHF.R.S32.HI R13, RZ, 0x1f, R12 ;  /* 0x0000001fff0d7819 */ /* 0x000fe2000001140c */
[C---:B------:R-:W-:Y:S01]  /*3610*/  IMAD.WIDE.U32 R102, R15.reuse, c[0x0][0x218], R10 ;  /* 0x000086000f667a25 */ /* 0x040fe200078e000a */
[----:B------:R-:W-:Y:S02]  /*3620*/  SHF.R.S32.HI R20, RZ, 0x1f, R18 ;  /* 0x0000001fff147819 */ /* 0x000fe40000011412 */
[----:B------:R-:W-:Y:S01]  /*3630*/  SEL R17, RZ, c[0x0][0x27c], !P0 ;  /* 0x00009f00ff117a07 */ /* 0x000fe20004000000 */
[----:B------:R-:W-:Y:S01]  /*3640*/  IMAD R27, R15, c[0x0][0x21c], R14 ;  /* 0x000087000f1b7a24 */ /* 0x000fe200078e020e */
[----:B------:R-:W-:-:S02]  /*3650*/  LEA.HI R11, R13, R12, RZ, 0x5 ;  /* 0x0000000c0d0b7211 */ /* 0x000fc400078f28ff */
[----:B------:R-:W-:Y:S01]  /*3660*/  LEA.HI R15, R13, R12, RZ, 0x3 ;  /* 0x0000000c0d0f7211 */ /* 0x000fe200078f18ff */
[----:B------:R-:W-:Y:S01]  /*3670*/  IMAD.IADD R14, R127, 0x1, R17 ;  /* 0x000000017f0e7824 */ /* 0x000fe200078e0211 */
[----:B------:R-:W-:Y:S02]  /*3680*/  LEA.HI R24, R20, R18, RZ, 0x4 ;  /* 0x0000001214187211 */ /* 0x000fe400078f20ff */
[----:B------:R-:W-:Y:S02]  /*3690*/  SHF.R.S32.HI R11, RZ, 0x5, R11 ;  /* 0x00000005ff0b7819 */ /* 0x000fe4000001140b */
[----:B------:R-:W-:Y:S02]  /*36a0*/  SHF.R.S32.HI R17, RZ, 0x5, R22 ;  /* 0x00000005ff117819 */ /* 0x000fe40000011416 */
[----:B------:R-:W-:-:S04]  /*36b0*/  SHF.R.S32.HI R10, RZ, 0x1f, R14 ;  /* 0x0000001fff0a7819 */ /* 0x000fc8000001140e */
[----:B------:R-:W-:Y:S01]  /*36c0*/  LEA.HI R13, R10, R14, RZ, 0x3 ;  /* 0x0000000e0a0d7211 */ /* 0x000fe200078f18ff */
[C---:B------:R-:W-:Y:S01]  /*36d0*/  IMAD R148, R138.reuse, c[0x0][0x1e4], RZ ;  /* 0x000079008a947a24 */ /* 0x040fe200078e02ff */
[----:B------:R-:W-:Y:S01]  /*36e0*/  ISETP.NE.AND P0, PT, RZ, UR4, PT ;  /* 0x00000004ff007c0c */ /* 0x000fe2000bf05270 */
[----:B------:R-:W-:Y:S01]  /*36f0*/  IMAD R149, R138, c[0x0][0x284], RZ ;  /* 0x0000a1008a957a24 */ /* 0x000fe200078e02ff */
[----:B------:R-:W-:Y:S01]  /*3700*/  LOP3.LUT R105, R16, 0xfffffff8, RZ, 0xc0, !PT ;  /* 0xfffffff810697812 */ /* 0x000fe200078ec0ff */
[C---:B------:R-:W-:Y:S01]  /*3710*/  IMAD R150, R138.reuse, c[0x0][0x294], RZ ;  /* 0x0000a5008a967a24 */ /* 0x040fe200078e02ff */
[----:B------:R-:W-:Y:S01]  /*3720*/  LOP3.LUT R104, R15, 0xfffffff8, RZ, 0xc0, !PT ;  /* 0xfffffff80f687812 */ /* 0x000fe200078ec0ff */
[----:B------:R-:W-:Y:S01]  /*3730*/  IMAD.WIDE.U32 R142, R138, c[0x0][0x1e0], RZ ;  /* 0x000078008a8e7a25 */ /* 0x000fe200078e00ff */
[----:B------:R-:W-:-:S03]  /*3740*/  LOP3.LUT R89, R13, 0xfffffff8, RZ, 0xc0, !PT ;  /* 0xfffffff80d597812 */ /* 0x000fc600078ec0ff */
[----:B------:R-:W-:-:S04]  /*3750*/  IMAD.WIDE.U32 R140, R138, c[0x0][0x280], RZ ;  /* 0x0000a0008a8c7a25 */ /* 0x000fc800078e00ff */
[----:B------:R-:W-:-:S04]  /*3760*/  IMAD.WIDE.U32 R92, R136, c[0x0][0x290], R2 ;  /* 0x0000a400885c7a25 */ /* 0x000fc800078e0002 */
[----:B------:R-:W-:-:S04]  /*3770*/  IMAD.WIDE.U32 R138, R138, c[0x0][0x290], RZ ;  /* 0x0000a4008a8a7a25 */ /* 0x000fc800078e00ff */
[----:B------:R-:W-:-:S04]  /*3780*/  IMAD.WIDE.U32 R98, R136, c[0x0][0x280], R8 ;  /* 0x0000a00088627a25 */ /* 0x000fc800078e0008 */
[----:B------:R-:W-:-:S04]  /*3790*/  IMAD.WIDE.U32 R96, R136, c[0x0][0x290], R6 ;  /* 0x0000a40088607a25 */ /* 0x000fc800078e0006 */
[----:B------:R-:W-:Y:S01]  /*37a0*/  IMAD.WIDE.U32 R94, R136, c[0x0][0x280], R4 ;  /* 0x0000a000885e7a25 */ /* 0x000fe200078e0004 */
[----:B------:R-:W-:Y:S02]  /*37b0*/  P2R R123, PR, RZ, 0x1 ;  /* 0x00000001ff7b7803 */ /* 0x000fe40000000000 */
[----:B------:R-:W-:Y:S01]  /*37c0*/  IADD3 R148, R143, R148, RZ ;  /* 0x000000948f947210 */ /* 0x000fe20007ffe0ff */
[----:B------:R-:W-:Y:S01]  /*37d0*/  IMAD.IADD R149, R141, 0x1, R149 ;  /* 0x000000018d957824 */ /* 0x000fe200078e0295 */
[----:B------:R-:W-:Y:S01]  /*37e0*/  SHF.R.S32.HI R116, RZ, 0x1f, R105 ;  /* 0x0000001fff747819 */ /* 0x000fe20000011469 */
[----:B------:R-:W-:Y:S01]  /*37f0*/  IMAD.IADD R150, R139, 0x1, R150 ;  /* 0x000000018b967824 */ /* 0x000fe200078e0296 */
[----:B------:R-:W-:Y:S01]  /*3800*/  SHF.R.S32.HI R115, RZ, 0x1f, R104 ;  /* 0x0000001fff737819 */ /* 0x000fe20000011468 */
[----:B------:R-:W-:Y:S01]  /*3810*/  IMAD.IADD R88, R85, 0x1, R28 ;  /* 0x0000000155587824 */ /* 0x000fe200078e021c */
[----:B------:R-:W-:Y:S01]  /*3820*/  SHF.R.S32.HI R114, RZ, 0x1f, R89 ;  /* 0x0000001fff727819 */ /* 0x000fe20000011459 */
[----:B------:R-:W-:Y:S01]  /*3830*/  IMAD.IADD R122, R103, 0x1, R27 ;  /* 0x00000001677a7824 */ /* 0x000fe200078e021b */
[----:B--2---:R-:W-:-:S02]  /*3840*/  LOP3.LUT R18, R35, 0x18, R16, 0xf8, !PT ;  /* 0x0000001823127812 */ /* 0x004fc400078ef810 */
[----:B------:R-:W-:Y:S02]  /*3850*/  LOP3.LUT R12, R35, 0x18, R15, 0xf8, !PT ;  /* 0x00000018230c7812 */ /* 0x000fe400078ef80f */
[-C--:B---3--:R-:W-:Y:S01]  /*3860*/  LOP3.LUT R19, R18, R29.reuse, RZ, 0x3c, !PT ;  /* 0x0000001d12137212 */ /* 0x088fe200078e3cff */
[--C-:B----4-:R-:W-:Y:S01]  /*3870*/  IMAD R18, R11, 0x600, R34.reuse ;  /* 0x000006000b127824 */ /* 0x110fe200078e0222 */
[----:B------:R-:W-:Y:S01]  /*3880*/  LOP3.LUT R11, R12, R29, RZ, 0x3c, !PT ;  /* 0x0000001d0c0b7212 */ /* 0x000fe200078e3cff */
[----:B------:R-:W-:Y:S01]  /*3890*/  IMAD R20, R17, 0x600, R34 ;  /* 0x0000060011147824 */ /* 0x000fe200078e0222 */
[----:B------:R-:W-:Y:S02]  /*38a0*/  LEA.HI R17, R10, R14, RZ, 0x5 ;  /* 0x0000000e0a117211 */ /* 0x000fe400078f28ff */
[----:B------:R-:W-:Y:S01]  /*38b0*/  SHF.R.S32.HI R10, RZ, 0x4, R24 ;  /* 0x00000004ff0a7819 */ /* 0x000fe20000011418 */
[----:B------:R-:W-:Y:S01]  /*38c0*/  IMAD.IADD R24, R18, 0x1, R11 ;  /* 0x0000000112187824 */ /* 0x000fe200078e020b */
[----:B------:R-:W-:-:S02]  /*38d0*/  SHF.R.S32.HI R11, RZ, 0x4, R23 ;  /* 0x00000004ff0b7819 */ /* 0x000fc40000011417 */
[----:B------:R-:W-:Y:S02]  /*38e0*/  SHF.R.S32.HI R14, RZ, 0x4, R21 ;  /* 0x00000004ff0e7819 */ /* 0x000fe40000011415 */
[----:B------:R-:W-:Y:S02]  /*38f0*/  SHF.R.S32.HI R17, RZ, 0x5, R17 ;  /* 0x00000005ff117819 */ /* 0x000fe40000011411 */
[----:B------:R-:W-:Y:S02]  /*3900*/  LEA.HI.SX32 R12, R16, R10, 0x1d ;  /* 0x0000000a100c7211 */ /* 0x000fe400078feaff */
[----:B------:R-:W-:Y:S02]  /*3910*/  LEA.HI.SX32 R11, R15, R11, 0x1d ;  /* 0x0000000b0f0b7211 */ /* 0x000fe400078feaff */
[----:B------:R-:W-:Y:S01]  /*3920*/  LEA.HI.SX32 R10, R13, R14, 0x1d ;  /* 0x0000000e0d0a7211 */ /* 0x000fe200078feaff */
[----:B------:R-:W-:Y:S01]  /*3930*/  IMAD R22, R17, 0x600, R34 ;  /* 0x0000060011167824 */ /* 0x000fe200078e0222 */
[----:B------:R-:W-:-:S02]  /*3940*/  SHF.R.S32.HI R17, RZ, 0x1f, R11 ;  /* 0x0000001fff117819 */ /* 0x000fc4000001140b */
[----:B------:R-:W-:Y:S01]  /*3950*/  SHF.R.S32.HI R18, RZ, 0x1f, R10 ;  /* 0x0000001fff127819 */ /* 0x000fe2000001140a */
[----:B------:R-:W-:Y:S01]  /*3960*/  IMAD.SHL.U32 R83, R11, 0x8, RZ ;  /* 0x000000080b537824 */ /* 0x000fe200078e00ff */
[----:B------:R-:W-:Y:S01]  /*3970*/  LEA.HI R17, R17, R11, RZ, 0x2 ;  /* 0x0000000b11117211 */ /* 0x000fe200078f10ff */
[----:B------:R-:W-:Y:S01]  /*3980*/  IMAD.SHL.U32 R86, R12, 0x8, RZ ;  /* 0x000000080c567824 */ /* 0x000fe200078e00ff */
[----:B------:R-:W-:Y:S01]  /*3990*/  IADD3 R25, R20, R19, RZ ;  /* 0x0000001314197210 */ /* 0x000fe20007ffe0ff */
[----:B------:R-:W-:Y:S01]  /*39a0*/  IMAD.SHL.U32 R87, R10, 0x8, RZ ;  /* 0x000000080a577824 */ /* 0x000fe200078e00ff */
[----:B------:R-:W-:Y:S02]  /*39b0*/  SHF.R.S32.HI R14, RZ, 0x1f, R12 ;  /* 0x0000001fff0e7819 */ /* 0x000fe4000001140c */
[----:B------:R-:W-:Y:S02]  /*39c0*/  LEA.HI R11, R18, R10, RZ, 0x2 ;  /* 0x0000000a120b7211 */ /* 0x000fe400078f10ff */
[----:B------:R-:W-:-:S02]  /*39d0*/  LOP3.LUT R20, R35, 0x18, R13, 0xf8, !PT ;  /* 0x0000001823147812 */ /* 0x000fc400078ef80d */
[----:B------:R-:W-:Y:S02]  /*39e0*/  LEA.HI R19, R14, R12, RZ, 0x2 ;  /* 0x0000000c0e137211 */ /* 0x000fe400078f10ff */
[----:B------:R-:W-:Y:S02]  /*39f0*/  SHF.R.S32.HI R10, RZ, 0x2, R11 ;  /* 0x00000002ff0a7819 */ /* 0x000fe4000001140b */
[----:B------:R-:W-:Y:S02]  /*3a00*/  LOP3.LUT R21, R20, R29, RZ, 0x3c, !PT ;  /* 0x0000001d14157212 */ /* 0x000fe400078e3cff */
[C---:B------:R-:W-:Y:S02]  /*3a10*/  LOP3.LUT R14, R35.reuse, 0x18, R86, 0xf8, !PT ;  /* 0x00000018230e7812 */ /* 0x040fe400078ef856 */
[----:B------:R-:W-:Y:S02]  /*3a20*/  LOP3.LUT R12, R35, 0x18, R83, 0xf8, !PT ;  /* 0x00000018230c7812 */ /* 0x000fe400078ef853 */
[----:B------:R-:W-:-:S02]  /*3a30*/  SHF.R.S32.HI R17, RZ, 0x2, R17 ;  /* 0x00000002ff117819 */ /* 0x000fc40000011411 */
[----:B------:R-:W-:Y:S01]  /*3a40*/  LOP3.LUT R20, R35, 0x18, R87, 0xf8, !PT ;  /* 0x0000001823147812 */ /* 0x000fe200078ef857 */
[--C-:B------:R-:W-:Y:S01]  /*3a50*/  IMAD R11, R10, 0x600, R34.reuse ;  /* 0x000006000a0b7824 */ /* 0x100fe200078e0222 */
[----:B------:R-:W-:Y:S02]  /*3a60*/  SHF.R.S32.HI R18, RZ, 0x2, R19 ;  /* 0x00000002ff127819 */ /* 0x000fe40000011413 */
[-C--:B------:R-:W-:Y:S01]  /*3a70*/  LOP3.LUT R19, R14, R29.reuse, RZ, 0x3c, !PT ;  /* 0x0000001d0e137212 */ /* 0x080fe200078e3cff */
[----:B------:R-:W-:Y:S01]  /*3a80*/  IMAD R14, R17, 0x600, R34 ;  /* 0x00000600110e7824 */ /* 0x000fe200078e0222 */
[-C--:B------:R-:W-:Y:S02]  /*3a90*/  LOP3.LUT R12, R12, R29.reuse, RZ, 0x3c, !PT ;  /* 0x0000001d0c0c7212 */ /* 0x080fe400078e3cff */
[----:B------:R-:W-:-:S03]  /*3aa0*/  LOP3.LUT R10, R20, R29, RZ, 0x3c, !PT ;  /* 0x0000001d140a7212 */ /* 0x000fc600078e3cff */
[----:B------:R-:W-:Y:S02]  /*3ab0*/  IMAD.IADD R14, R14, 0x1, R12 ;  /* 0x000000010e0e7824 */ /* 0x000fe400078e020c */
[----:B------:R-:W-:Y:S02]  /*3ac0*/  IMAD.IADD R12, R11, 0x1, R10 ;  /* 0x000000010b0c7824 */ /* 0x000fe400078e020a */
[----:B------:R-:W-:Y:S02]  /*3ad0*/  IMAD R10, R26, c[0x0][0x290], RZ ;  /* 0x0000a4001a0a7a24 */ /* 0x000fe400078e02ff */
[----:B------:R-:W-:Y:S02]  /*3ae0*/  IMAD R18, R18, 0x600, R34 ;  /* 0x0000060012127824 */ /* 0x000fe400078e0222 */
[----:B------:R-:W-:Y:S02]  /*3af0*/  IMAD R11, R26, c[0x0][0x280], RZ ;  /* 0x0000a0001a0b7a24 */ /* 0x000fe400078e02ff */
[----:B------:R-:W-:-:S02]  /*3b00*/  IMAD R10, R136, c[0x0][0x294], R10 ;  /* 0x0000a500880a7a24 */ /* 0x000fc400078e020a */
[----:B------:R-:W-:Y:S02]  /*3b10*/  IMAD.IADD R17, R22, 0x1, R21 ;  /* 0x0000000116117824 */ /* 0x000fe400078e0215 */
[----:B------:R-:W-:Y:S02]  /*3b20*/  IMAD.IADD R18, R18, 0x1, R19 ;  /* 0x0000000112127824 */ /* 0x000fe400078e0213 */
[----:B------:R-:W-:Y:S01]  /*3b30*/  IMAD R11, R136, c[0x0][0x284], R11 ;  /* 0x0000a100880b7a24 */ /* 0x000fe200078e020b */
[----:B------:R-:W-:Y:S01]  /*3b40*/  IADD3 R110, R10, R93, RZ ;  /* 0x0000005d0a6e7210 */ /* 0x000fe20007ffe0ff */
[----:B------:R-:W-:Y:S01]  /*3b50*/  IMAD.IADD R120, R97, 0x1, R10 ;  /* 0x0000000161787824 */ /* 0x000fe200078e020a */
[----:B------:R-:W-:Y:S01]  /*3b60*/  SHF.R.S32.HI R113, RZ, 0x1f, R86 ;  /* 0x0000001fff717819 */ /* 0x000fe20000011456 */
[----:B------:R-:W-:Y:S01]  /*3b70*/  IMAD.IADD R121, R99, 0x1, R11 ;  /* 0x0000000163797824 */ /* 0x000fe200078e020b */
[----:B------:R-:W-:Y:S01]  /*3b80*/  SHF.R.S32.HI R112, RZ, 0x1f, R83 ;  /* 0x0000001fff707819 */ /* 0x000fe20000011453 */
[----:B------:R-:W-:Y:S01]  /*3b90*/  IMAD.IADD R119, R11, 0x1, R95 ;  /* 0x000000010b777824 */ /* 0x000fe200078e025f */
[----:B------:R-:W-:Y:S01]  /*3ba0*/  SHF.R.S32.HI R111, RZ, 0x1f, R87 ;  /* 0x0000001fff6f7819 */ /* 0x000fe20000011457 */
[----:B------:R-:W-:-:S02]  /*3bb0*/  IMAD.SHL.U32 R118, R25, 0x2, RZ ;  /* 0x0000000219767824 */ /* 0x000fc400078e00ff */
[----:B------:R-:W-:Y:S02]  /*3bc0*/  IMAD.SHL.U32 R117, R24, 0x2, RZ ;  /* 0x0000000218757824 */ /* 0x000fe400078e00ff */
[----:B------:R-:W-:Y:S02]  /*3bd0*/  IMAD.SHL.U32 R109, R17, 0x2, RZ ;  /* 0x00000002116d7824 */ /* 0x000fe400078e00ff */
[----:B------:R-:W-:Y:S02]  /*3be0*/  IMAD.SHL.U32 R108, R18, 0x2, RZ ;  /* 0x00000002126c7824 */ /* 0x000fe400078e00ff */
[----:B------:R-:W-:Y:S02]  /*3bf0*/  IMAD.SHL.U32 R107, R14, 0x2, RZ ;  /* 0x000000020e6b7824 */ /* 0x000fe400078e00ff */
[----:B------:R-:W-:Y:S01]  /*3c00*/  IMAD.SHL.U32 R106, R12, 0x2, RZ ;  /* 0x000000020c6a7824 */ /* 0x000fe200078e00ff */
[----:B------:R-:W-:Y:S06]  /*3c10*/  BAR.SYNC.DEFER_BLOCKING 0x0 ;  /* 0x0000000000007b1d */ /* 0x000fec0000010000 */
.L_x_739:
[----:B-1----:R-:W1:Y:S01]  /*3c20*/  S2R R168, SR_TID.X ;  /* 0x0000000000a87919 */ /* 0x002e620000002100 */
[----:B------:R-:W-:Y:S01]  /*3c30*/  SHF.R.S32.HI R82, RZ, 0x1f, R33 ;  /* 0x0000001fff527819 */ /* 0x000fe20000011421 */
[----:B------:R-:W-:Y:S04]  /*3c40*/  DEPBAR.LE SB0, 0x0 ;  /* 0x000080000000791a */ /* 0x000fe80000000000 */
[----:B------:R-:W-:Y:S01]  /*3c50*/  ISETP.GE.AND P1, PT, R158, 0x1, PT ;  /* 0x000000019e00780c */ /* 0x000fe20003f26270 */
[-C--:B------:R-:W-:Y:S01]  /*3c60*/  IMAD R2, R148, R33.reuse, RZ ;  /* 0x0000002194027224 */ /* 0x080fe200078e02ff */
[----:B------:R-:W-:Y:S01]  /*3c70*/  WARPSYNC 0xffffffff ;  /* 0xffffffff00007948 */ /* 0x000fe20003800000 */
[----:B------:R-:W-:Y:S01]  /*3c80*/  BAR.SYNC.DEFER_BLOCKING 0x0 ;  /* 0x0000000000007b1d */ /* 0x000fe20000010000 */
[----:B------:R-:W-:Y:S04]  /*3c90*/  IMAD.WIDE.U32 R10, R142, R33, RZ ;  /* 0x000000218e0a7225 */ /* 0x000fe800078e00ff */
[----:B------:R-:W-:Y:S04]  /*3ca0*/  IMAD R2, R82, R142, R2 ;  /* 0x0000008e52027224 */ /* 0x000fe800078e0202 */
[----:B------:R-:W-:Y:S01]  /*3cb0*/  IMAD.IADD R16, R11, 0x1, R2 ;  /* 0x000000010b107824 */ /* 0x000fe200078e0202 */
[----:B------:R-:W-:Y:S02]  /*3cc0*/  IADD3 R2, P0, R134, R10, RZ ;  /* 0x0000000a86027210 */ /* 0x000fe40007f1e0ff */
[----:B-1----:R-:W-:Y:S03]  /*3cd0*/  LEA.HI R159, R168, R168, RZ, 0x1 ;  /* 0x000000a8a89f7211 */ /* 0x002fe600078f08ff */
[----:B------:R-:W-:Y:S01]  /*3ce0*/  IMAD.X R3, R16, 0x1, R133, P0 ;  /* 0x0000000110037824 */ /* 0x000fe200000e0685 */
[C---:B------:R-:W-:Y:S02]  /*3cf0*/  LEA R54, P0, R2.reuse, c[0x0][0x1c8], 0x1 ;  /* 0x0000720002367a11 */ /* 0x040fe400078008ff */
[----:B------:R-:W-:Y:S02]  /*3d00*/  SHF.R.S32.HI R159, RZ, 0x1, R159 ;  /* 0x00000001ff9f7819 */ /* 0x000fe4000001149f */
        /* <DEDUP_REMOVED lines=74> */
.L_x_717:
[----:B------:R-:W-:Y:S05]  /*41b0*/  BSYNC B0 ;  /* 0x0000000000007941 */ /* 0x000fea0003800000 */
.L_x_716:
        /* <DEDUP_REMOVED lines=35> */
[----:B------:R-:W2:Y:S01]  /*43f0*/  LDL R10, [R1+0x18] ;  /* 0x00001800010a7983 */ /* 0x000ea20000100800 */
[----:B------:R-:W-:Y:S02]  /*4400*/  MOV R4, R2 ;  /* 0x0000000200047202 */ /* 0x000fe40000000f00 */
[----:B------:R-:W-:Y:S02]  /*4410*/  MOV R13, R34 ;  /* 0x00000022000d7202 */ /* 0x000fe40000000f00 */
[----:B------:R-:W-:Y:S02]  /*4420*/  MOV R19, R3 ;  /* 0x0000000300137202 */ /* 0x000fe40000000f00 */
[----:B------:R-:W-:Y:S05]  /*4430*/  MOV R37, R35 ;  /* 0x0000002300257202 */ /* 0x000fea0000000f00 */
[----:B------:R-:W-:Y:S01]  /*4440*/  @!P0 SHF.R.U64 R5, R2, 0x10, R3 ;  /* 0x0000001002058819 */ /* 0x000fe20000001203 */
[----:B------:R-:W-:Y:S01]  /*4450*/  @!P0 HADD2.F32 R12, -RZ, R4.H0_H0 ;  /* 0x20000004ff0c8230 */ /* 0x000fe20000004100 */
[----:B------:R-:W-:Y:S01]  /*4460*/  @!P0 SHF.R.U64 R36, R34, 0x10, R35 ;  /* 0x0000001022248819 */ /* 0x000fe20000001223 */
[----:B------:R-:W-:Y:S01]  /*4470*/  @!P0 HADD2.F32 R34, -RZ, R13.H0_H0 ;  /* 0x2000000dff228230 */ /* 0x000fe20000004100 */
[----:B------:R-:W-:Y:S01]  /*4480*/  @!P0 SHF.R.U32.HI R18, RZ, 0x10, R3 ;  /* 0x00000010ff128819 */ /* 0x000fe20000011603 */
[----:B------:R-:W-:Y:S01]  /*4490*/  @!P0 HADD2.F32 R13, -RZ, R5.H0_H0 ;  /* 0x20000005ff0d8230 */ /* 0x000fe20000004100 */
[----:B------:R-:W-:Y:S01]  /*44a0*/  @!P0 SHF.R.U32.HI R48, RZ, 0x10, R35 ;  /* 0x00000010ff308819 */ /* 0x000fe20000011623 */
[----:B------:R-:W-:Y:S02]  /*44b0*/  @!P0 HADD2.F32 R36, -RZ, R36.H0_H0 ;  /* 0x20000024ff248230 */ /* 0x000fe40000004100 */
[----:B------:R-:W-:Y:S01]  /*44c0*/  @!P0 HADD2.F32 R18, -RZ, R18.H0_H0 ;  /* 0x20000012ff128230 */ /* 0x000fe20000004100 */
[----:B--2---:R-:W1:Y:S02]  /*44d0*/  LDS.128 R8, [R10+0x2400] ;  /* 0x002400000a087984 */ /* 0x004e640000000c00 */
        /* <DEDUP_REMOVED lines=8> */
[----:B------:R-:W-:Y:S02]  /*4560*/  @!P0 FMUL.FTZ R2, R3, R12 ;  /* 0x0000000c03028220 */ /* 0x000fe40000410000 */
[-C--:B------:R-:W-:Y:S02]  /*4570*/  @!P0 FMUL.FTZ R12, R35, R13.reuse ;  /* 0x0000000d230c8220 */ /* 0x080fe40000410000 */
[----:B------:R-:W-:Y:S02]  /*4580*/  @!P0 FFMA.FTZ R56, R3, R34, -R56 ;  /* 0x0000002203388223 */ /* 0x000fe40000010838 */
        /* <DEDUP_REMOVED lines=14> */
[-C--:B------:R-:W-:Y:S01]  /*4670*/  @!P0 FFMA.FTZ R57, R5, R29.reuse, -R57 ;  /* 0x0000001d05398223 */ /* 0x080fe20000010839 */
[----:B------:R-:W-:Y:S01]  /*4680*/  @!P0 HADD2.F32 R37, -RZ, R48.H0_H0 ;  /* 0x20000030ff258230 */ /* 0x000fe20000004100 */
[-C--:B------:R-:W-:Y:S02]  /*4690*/  @!P0 FMUL.FTZ R5, R12, R18.reuse ;  /* 0x000000120c058220 */ /* 0x080fe40000410000 */
        /* <DEDUP_REMOVED lines=12> */
.L_x_720:
[----:B------:R-:W-:Y:S05]  /*4760*/  BSYNC B0 ;  /* 0x0000000000007941 */ /* 0x000fea0003800000 */
.L_x_719:
[----:B------:R-:W-:Y:S01]  /*4770*/  ISETP.GE.AND P0, PT, R160, c[0x0][0x1d4], PT ;  /* 0x00007500a0007a0c */ /* 0x000fe20003f06270 */
[----:B------:R-:W-:Y:S01]  /*4780*/  @!UPT UIADD3 URZ, URZ, URZ, URZ ;  /* 0x0000003f3f3ff290 */ /* 0x000fe2000fffe03f */
[----:B------:R-:W-:Y:S11]  /*4790*/  BSSY B0, `(.L_x_721) ;  /* 0x0000037000007945 */ /* 0x000ff60003800000 */
[----:B------:R-:W-:-:S05]  /*47a0*/  @P0 BRA `(.L_x_722) ;  /* 0x0000035000000947 */ /* 0x000fca0003800000 */
[----:B------:R-:W-:Y:S01]  /*47b0*/  ISETP.GE.AND P0, PT, R32, c[0x0][0x27c], PT ;  /* 0x00009f0020007a0c */ /* 0x000fe20003f06270 */
[----:B------:R-:W2:Y:S11]  /*47c0*/  LDL R2, [R1+0x1c] ;  /* 0x00001c0001027983 */ /* 0x000eb60000100800 */
[----:B------:R-:W-:Y:S01]  /*47d0*/  @!UPT UIADD3 URZ, URZ, URZ, URZ ;  /* 0x0000003f3f3ff290 */ /* 0x000fe2000fffe03f */
[----:B------:R-:W-:Y:S01]  /*47e0*/  @!P0 HADD2.F32 R12, -RZ, R49.H0_H0 ;  /* 0x20000031ff0c8230 */ /* 0x000fe20000004100 */
[----:B------:R-:W-:Y:S02]  /*47f0*/  @!P0 SHF.R.U64 R5, R6, 0x10, R7 ;  /* 0x0000001006058819 */ /* 0x000fe40000001207 */
[----:B------:R-:W-:Y:S02]  /*4800*/  @!P0 SHF.R.U64 R18, R38, 0x10, R39 ;  /* 0x0000001026128819 */ /* 0x000fe40000001227 */
[----:B------:R-:W-:Y:S01]  /*4810*/  @!P0 SHF.R.U32.HI R7, RZ, 0x10, R7 ;  /* 0x00000010ff078819 */ /* 0x000fe20000011607 */
[----:B------:R-:W-:Y:S01]  /*4820*/  @!P0 HADD2.F32 R5, -RZ, R5.H0_H0 ;  /* 0x20000005ff058230 */ /* 0x000fe20000004100 */
[----:B------:R-:W-:Y:S01]  /*4830*/  @!P0 SHF.R.U32.HI R34, RZ, 0x10, R39 ;  /* 0x00000010ff228819 */ /* 0x000fe20000011627 */
[----:B------:R-:W-:Y:S04]  /*4840*/  @!P0 HADD2.F32 R18, -RZ, R18.H0_H0 ;  /* 0x20000012ff128230 */ /* 0x000fe80000004100 */
[----:B------:R-:W-:Y:S01]  /*4850*/  @!P0 HADD2.F32 R34, -RZ, R34.H0_H0 ;  /* 0x20000022ff228230 */ /* 0x000fe20000004100 */
[----:B-12---:R1:W2:Y:S02]  /*4860*/  LDS.128 R8, [R2+0x2400] ;  /* 0x0024000002087984 */ /* 0x0062a40000000c00 */
[----:B-1----:R-:W-:Y:S01]  /*4870*/  @!P0 HADD2.F32 R2, -RZ, R24.H0_H0 ;  /* 0x20000018ff028230 */ /* 0x002fe20000004100 */
[----:B--2---:R-:W-:Y:S02]  /*4880*/  @!P0 MOV R3, R8 ;  /* 0x0000000800038202 */ /* 0x004fe40000000f00 */
        /* <DEDUP_REMOVED lines=39> */
.L_x_722:
[----:B------:R-:W-:Y:S05]  /*4b00*/  BSYNC B0 ;  /* 0x0000000000007941 */ /* 0x000fea0003800000 */
.L_x_721:
[----:B------:R-:W-:Y:S01]  /*4b10*/  ISETP.GE.AND P0, PT, R127, c[0x0][0x1d4], PT ;  /* 0x000075007f007a0c */ /* 0x000fe20003f06270 */
[----:B------:R-:W-:Y:S01]  /*4b20*/  @!UPT UIADD3 URZ, URZ, URZ, URZ ;  /* 0x0000003f3f3ff290 */ /* 0x000fe2000fffe03f */
[----:B------:R-:W-:Y:S11]  /*4b30*/  BSSY B0, `(.L_x_723) ;  /* 0x0000037000007945 */ /* 0x000ff60003800000 */
[----:B------:R-:W-:-:S05]  /*4b40*/  @P0 BRA `(.L_x_724) ;  /* 0x0000035000000947 */ /* 0x000fca0003800000 */
[----:B------:R-:W-:Y:S01]  /*4b50*/  ISETP.GE.AND P0, PT, R164, c[0x0][0x27c], PT ;  /* 0x00009f00a4007a0c */ /* 0x000fe20003f06270 */
[----:B------:R-:W2:Y:S11]  /*4b60*/  LDL R2, [R1+0x18] ;  /* 0x0000180001027983 */ /* 0x000eb60000100800 */
[----:B------:R-:W-:Y:S01]  /*4b70*/  @!UPT UIADD3 URZ, URZ, URZ, URZ ;  /* 0x0000003f3f3ff290 */ /* 0x000fe2000fffe03f */
[--C-:B------:R-:W-:Y:S01]  /*4b80*/  @!P0 HADD2.F32 R12, -RZ, R50.reuse.H0_H0 ;  /* 0x20000032ff0c8230 */ /* 0x100fe20000004100 */
[----:B------:R-:W-:Y:S01]  /*4b90*/  @!P0 SHF.R.U64 R5, R14, 0x10, R15 ;  /* 0x000000100e058819 */ /* 0x000fe2000000120f */
[----:B------:R-:W-:Y:S01]  /*4ba0*/  @!P0 HADD2.F32 R18, -RZ, R50.H1_H1 ;  /* 0x30000032ff128230 */ /* 0x000fe20000004100 */
        /* <DEDUP_REMOVED lines=38> */
[----:B------:R-:W-:Y:S01]  /*4e10*/  @!P0 FFMA.FTZ R25, R6, R24, -R25 ;  /* 0x0000001806198223 */ /* 0x000fe20000010819 */
        /* <DEDUP_REMOVED lines=8> */
.L_x_724:
[----:B------:R-:W-:Y:S05]  /*4ea0*/  BSYNC B0 ;  /* 0x0000000000007941 */ /* 0x000fea0003800000 */
.L_x_723:
[----:B------:R-:W-:Y:S01]  /*4eb0*/  IADD3 R2, R124, 0x30, RZ ;  /* 0x000000307c027810 */ /* 0x000fe20007ffe0ff */
[----:B------:R-:W-:Y:S03]  /*4ec0*/  BSSY B0, `(.L_x_725) ;  /* 0x0000039000007945 */ /* 0x000fe60003800000 */
[----:B------:R-:W-:Y:S11]  /*4ed0*/  ISETP.GE.AND P0, PT, R2, c[0x0][0x1d4], PT ;  /* 0x0000750002007a0c */ /* 0x000ff60003f06270 */
[----:B------:R-:W-:Y:S02]  /*4ee0*/  @!UPT UIADD3 URZ, URZ, URZ, URZ ;  /* 0x0000003f3f3ff290 */ /* 0x000fe4000fffe03f */
[----:B------:R-:W-:-:S05]  /*4ef0*/  @P0 BRA `(.L_x_726) ;  /* 0x0000035000000947 */ /* 0x000fca0003800000 */
[----:B------:R-:W-:Y:S01]  /*4f00*/  ISETP.GE.AND P0, PT, R31, c[0x0][0x27c], PT ;  /* 0x00009f001f007a0c */ /* 0x000fe20003f06270 */
[----:B------:R-:W2:Y:S11]  /*4f10*/  LDL R3, [R1+0x1c] ;  /* 0x00001c0001037983 */ /* 0x000eb60000100800 */
        /* <DEDUP_REMOVED lines=11> */
[----:B-12---:R-:W1:Y:S02]  /*4fd0*/  LDS.128 R8, [R3+0x3000] ;  /* 0x0030000003087984 */ /* 0x006e640000000c00 */
        /* <DEDUP_REMOVED lines=39> */
.L_x_726:
[----:B------:R-:W-:Y:S05]  /*5250*/  BSYNC B0 ;  /* 0x0000000000007941 */ /* 0x000fea0003800000 */
.L_x_725:
        /* <DEDUP_REMOVED lines=58> */
.L_x_728:
[----:B------:R-:W-:Y:S05]  /*5600*/  BSYNC B0 ;  /* 0x0000000000007941 */ /* 0x000fea0003800000 */
.L_x_727:
[----:B------:R-:W-:Y:S04]  /*5610*/  IADD3 R2, R124, 0x50, RZ ;  /* 0x000000507c027810 */ /* 0x000fe80007ffe0ff */
        /* <DEDUP_REMOVED lines=57> */
.L_x_715:
        /* <DEDUP_REMOVED lines=47> */
.L_x_730:
[----:B------:R-:W-:Y:S05]  /*5ca0*/  BSYNC B0 ;  /* 0x0000000000007941 */ /* 0x000fea0003800000 */
.L_x_729:
        /* <DEDUP_REMOVED lines=32> */
[----:B------:R-:W-:Y:S01]  /*5eb0*/  LDS.128 R52, [R108+0x3c80] ;  /* 0x003c80006c347984 */ /* 0x000fe20000000c00 */
[CC--:B------:R-:W-:Y:S01]  /*5ec0*/  IADD3 R2, P1, P0, R80.reuse, R71.reuse, R105 ;  /* 0x0000004750027210 */ /* 0x0c0fe2000783e069 */
[----:B------:R-:W-:Y:S01]  /*5ed0*/  IMAD.MOV.U32 R24, RZ, RZ, R7 ;  /* 0x000000ffff187224 */ /* 0x000fe200078e0007 */
[----:B------:R-:W-:Y:S01]  /*5ee0*/  MOV R44, R38 ;  /* 0x00000026002c7202 */ /* 0x000fe20000000f00 */
[----:B------:R-:W-:Y:S01]  /*5ef0*/  IMAD.MOV.U32 R47, RZ, RZ, R39 ;  /* 0x000000ffff2f7224 */ /* 0x000fe200078e0027 */
[C---:B------:R-:W-:Y:S02]  /*5f00*/  IADD3.X R8, R79.reuse, R70, R116, P1, P0 ;  /* 0x000000464f087210 */ /* 0x040fe40000fe0474 */
[----:B------:R-:W-:Y:S01]  /*5f10*/  MOV R10, R6 ;  /* 0x00000006000a7202 */ /* 0x000fe20000000f00 */
[----:B------:R-:W1:Y:S04]  /*5f20*/  LDS.128 R16, [R118+0x3c80] ;  /* 0x003c800076107984 */ /* 0x000e680000000c00 */
        /* <DEDUP_REMOVED lines=10> */
[----:B------:R-:W-:Y:S01]  /*5fd0*/  @!P0 SHF.R.U64 R45, R38, 0x10, R39 ;  /* 0x00000010262d8819 */ /* 0x000fe20000001227 */
[----:B------:R-:W-:Y:S01]  /*5fe0*/  @!P0 HADD2.F32 R2, -RZ, R2.H0_H0 ;  /* 0x20000002ff028230 */ /* 0x000fe20000004100 */
[--C-:B------:R-:W-:Y:S01]  /*5ff0*/  @!P0 SHF.R.U64 R11, R6, 0x10, R7.reuse ;  /* 0x00000010060b8819 */ /* 0x100fe20000001207 */
[----:B------:R-:W-:Y:S01]  /*6000*/  @!P0 HADD2.F32 R10, -RZ, R10.H0_H0 ;  /* 0x2000000aff0a8230 */ /* 0x000fe20000004100 */
[----:B------:R-:W-:Y:S01]  /*6010*/  @!P0 SHF.R.U32.HI R25, RZ, 0x10, R7 ;  /* 0x00000010ff198819 */ /* 0x000fe20000011607 */
[----:B-1----:R-:W-:Y:S01]  /*6020*/  @!P0 IMAD.MOV.U32 R7, RZ, RZ, R16 ;  /* 0x000000ffff078224 */ /* 0x002fe200078e0010 */
[----:B------:R-:W-:Y:S02]  /*6030*/  @!P0 MOV R38, R53 ;  /* 0x0000003500268202 */ /* 0x000fe40000000f00 */
[----:B------:R-:W-:Y:S02]  /*6040*/  @!P0 MOV R40, R52 ;  /* 0x0000003400288202 */ /* 0x000fe40000000f00 */
[----:B------:R-:W-:Y:S02]  /*6050*/  @!P0 MOV R6, R17 ;  /* 0x0000001100068202 */ /* 0x000fe40000000f00 */
[--C-:B------:R-:W-:Y:S01]  /*6060*/  @!P0 SHF.R.U32.HI R9, RZ, 0x10, R5.reuse ;  /* 0x00000010ff098819 */ /* 0x100fe20000011605 */
[----:B------:R-:W-:Y:S01]  /*6070*/  @!P0 HADD2.F32 R34, -RZ, R40.H0_H0 ;  /* 0x20000028ff228230 */ /* 0x000fe20000004100 */
[----:B------:R-:W-:Y:S01]  /*6080*/  @!P0 SHF.R.U64 R8, R4, 0x10, R5 ;  /* 0x0000001004088819 */ /* 0x000fe20000001205 */
[----:B------:R-:W-:Y:S01]  /*6090*/  @!P0 HADD2.F32 R4, -RZ, R3.H0_H0 ;  /* 0x20000003ff048230 */ /* 0x000fe20000004100 */
[----:B------:R-:W-:Y:S01]  /*60a0*/  MOV R5, R36 ;  /* 0x0000002400057202 */ /* 0x000fe20000000f00 */
[----:B------:R-:W-:Y:S01]  /*60b0*/  @!P0 HADD2.F32 R3, -RZ, R7.H0_H0 ;  /* 0x20000007ff038230 */ /* 0x000fe20000004100 */
[-C--:B------:R-:W-:Y:S01]  /*60c0*/  @!P0 FMUL.FTZ R46, R34, R2.reuse ;  /* 0x00000002222e8220 */ /* 0x080fe20000410000 */
[--C-:B------:R-:W-:Y:S01]  /*60d0*/  @!P0 SHF.R.U64 R43, R36, 0x10, R37.reuse ;  /* 0x00000010242b8819 */ /* 0x100fe20000001225 */
[----:B------:R-:W-:Y:S01]  /*60e0*/  @!P0 HADD2.F32 R36, -RZ, R38.H0_H0 ;  /* 0x20000026ff248230 */ /* 0x000fe20000004100 */
[----:B------:R-:W-:Y:S01]  /*60f0*/  @!P0 SHF.R.U32.HI R42, RZ, 0x10, R37 ;  /* 0x00000010ff2a8819 */ /* 0x000fe20000011625 */
[C---:B------:R-:W-:Y:S01]  /*6100*/  @!P0 FMUL.FTZ R2, R3.reuse, R2 ;  /* 0x0000000203028220 */ /* 0x040fe20000410000 */
[----:B------:R-:W-:Y:S01]  /*6110*/  @!P0 HADD2.F32 R35, -RZ, R5.H0_H0 ;  /* 0x20000005ff238230 */ /* 0x000fe20000004100 */
[----:B------:R-:W-:Y:S01]  /*6120*/  @!P0 SHF.R.U32.HI R60, RZ, 0x10, R39 ;  /* 0x00000010ff3c8819 */ /* 0x000fe20000011627 */
[-C--:B------:R-:W-:Y:S01]  /*6130*/  @!P0 FMUL.FTZ R39, R36, R4.reuse ;  /* 0x0000000424278220 */ /* 0x080fe20000410000 */
[----:B------:R-:W-:Y:S02]  /*6140*/  @!P0 HADD2.F32 R5, -RZ, R6.H0_H0 ;  /* 0x20000006ff058230 */ /* 0x000fe40000004100 */
[-C--:B------:R-:W-:Y:S01]  /*6150*/  @!P0 FFMA.FTZ R77, R3, R35.reuse, -R46 ;  /* 0x00000023034d8223 */ /* 0x080fe2000001082e */
[----:B------:R-:W-:Y:S01]  /*6160*/  @!P0 HADD2.F32 R37, -RZ, R41.H0_H0 ;  /* 0x20000029ff258230 */ /* 0x000fe20000004100 */
[----:B------:R-:W-:Y:S01]  /*6170*/  @!P0 FFMA.FTZ R2, R34, R35, R2 ;  /* 0x0000002322028223 */ /* 0x000fe20000010002 */
[----:B------:R-:W-:Y:S01]  /*6180*/  @!P0 MOV R46, R55 ;  /* 0x00000037002e8202 */ /* 0x000fe20000000f00 */
[C---:B------:R-:W-:Y:S01]  /*6190*/  @!P0 FMUL.FTZ R4, R5.reuse, R4 ;  /* 0x0000000405048220 */ /* 0x040fe20000410000 */
[----:B------:R-:W-:Y:S01]  /*61a0*/  @!P0 HADD2.F32 R34, -RZ, R40.H1_H1 ;  /* 0x30000028ff228230 */ /* 0x000fe20000004100 */
[----:B------:R-:W-:Y:S01]  /*61b0*/  @!P0 FFMA.FTZ R76, R5, R37, -R39 ;  /* 0x00000025054c8223 */ /* 0x000fe20000010827 */
[----:B------:R-:W-:Y:S02]  /*61c0*/  @!P0 HADD2.F32 R5, -RZ, R9.H0_H0 ;  /* 0x20000009ff058230 */ /* 0x000fe40000004100 */
[----:B------:R-:W-:Y:S02]  /*61d0*/  @!P0 HADD2.F32 R38, -RZ, R38.H1_H1 ;  /* 0x30000026ff268230 */ /* 0x000fe40000004100 */
[----:B------:R-:W-:Y:S02]  /*61e0*/  @!P0 HADD2.F32 R8, -RZ, R8.H0_H0 ;  /* 0x20000008ff088230 */ /* 0x000fe40000004100 */
[----:B------:R-:W-:Y:S01]  /*61f0*/  @!P0 HADD2.F32 R39, -RZ, R42.H0_H0 ;  /* 0x2000002aff278230 */ /* 0x000fe20000004100 */
[----:B------:R-:W-:Y:S01]  /*6200*/  @!P0 FMUL.FTZ R9, R38, R5 ;  /* 0x0000000526098220 */ /* 0x000fe20000410000 */
[----:B------:R-:W-:Y:S02]  /*6210*/  @!P0 HADD2.F32 R3, -RZ, R6.H1_H1 ;  /* 0x30000006ff038230 */ /* 0x000fe40000004100 */
[----:B------:R-:W-:Y:S02]  /*6220*/  @!P0 HADD2.F32 R35, -RZ, R43.H0_H0 ;  /* 0x2000002bff238230 */ /* 0x000fe40000004100 */
[----:B------:R-:W-:Y:S01]  /*6230*/  @!P0 HADD2.F32 R6, -RZ, R7.H1_H1 ;  /* 0x30000007ff068230 */ /* 0x000fe20000004100 */
[-C--:B------:R-:W-:Y:S01]  /*6240*/  @!P0 FMUL.FTZ R7, R34, R8.reuse ;  /* 0x0000000822078220 */ /* 0x080fe20000410000 */
[----:B------:R-:W-:Y:S01]  /*6250*/  @!P0 HADD2.F32 R43, -RZ, R45.H0_H0 ;  /* 0x2000002dff2b8230 */ /* 0x000fe20000004100 */
[C---:B------:R-:W-:Y:S01]  /*6260*/  @!P0 FFMA.FTZ R75, R3.reuse, R39, -R9 ;  /* 0x00000027034b8223 */ /* 0x040fe20000010809 */
[----:B------:R-:W-:Y:S01]  /*6270*/  @!P0 HADD2.F32 R41, -RZ, R44.H0_H0 ;  /* 0x2000002cff298230 */ /* 0x000fe20000004100 */
[----:B------:R-:W-:Y:S01]  /*6280*/  @!P0 IMAD.MOV.U32 R9, RZ, RZ, R54 ;  /* 0x000000ffff098224 */ /* 0x000fe200078e0036 */
[----:B------:R-:W-:Y:S01]  /*6290*/  @!P0 HADD2.F32 R45, -RZ, R47.H0_H0 ;  /* 0x2000002fff2d8230 */ /* 0x000fe20000004100 */
[----:B------:R-:W-:Y:S02]  /*62a0*/  @!P0 FMUL.FTZ R5, R3, R5 ;  /* 0x0000000503058220 */ /* 0x000fe40000410000 */
[C---:B------:R-:W-:Y:S01]  /*62b0*/  @!P0 FMUL.FTZ R3, R6.reuse, R8 ;  /* 0x0000000806038220 */ /* 0x040fe20000410000 */
[----:B------:R-:W-:Y:S01]  /*62c0*/  @!P0 HADD2.F32 R42, -RZ, R9.H1_H1 ;  /* 0x30000009ff2a8230 */ /* 0x000fe20000004100 */
[-C--:B------:R-:W-:Y:S01]  /*62d0*/  @!P0 FFMA.FTZ R74, R6, R35.reuse, -R7 ;  /* 0x00000023064a8223 */ /* 0x080fe20000010807 */
        /* <DEDUP_REMOVED lines=11> */
[----:B------:R-:W-:Y:S01]  /*6390*/  @!P0 FMUL.FTZ R7, R8, R7 ;  /* 0x0000000708078220 */ /* 0x000fe20000410000 */
[----:B------:R-:W-:Y:S01]  /*63a0*/  @!P0 F2FP.PACK_AB R34, R74, R77 ;  /* 0x0000004d4a22823e */ /* 0x000fe200000000ff */
[----:B------:R-:W-:Y:S01]  /*63b0*/  @!P0 FFMA.FTZ R73, R8, R43, -R11 ;  /* 0x0000002b08498223 */ /* 0x000fe2000001080b */
[----:B------:R-:W-:Y:S01]  /*63c0*/  @!P0 MOV R17, R35 ;  /* 0x0000002300118202 */ /* 0x000fe20000000f00 */
[----:B------:R-:W-:Y:S01]  /*63d0*/  @!P0 IMAD.MOV.U32 R8, RZ, RZ, R19 ;  /* 0x000000ffff088224 */ /* 0x000fe200078e0013 */
[----:B------:R-:W-:Y:S01]  /*63e0*/  @!P0 MOV R16, R34 ;  /* 0x0000002200108202 */ /* 0x000fe20000000f00 */
[CC--:B------:R-:W-:Y:S01]  /*63f0*/  @!P0 FFMA.FTZ R72, R9.reuse, R41.reuse, -R44 ;  /* 0x0000002909488223 */ /* 0x0c0fe2000001082c */
[----:B------:R-:W-:Y:S01]  /*6400*/  @!P0 HADD2.F32 R11, -RZ, R24.H0_H0 ;  /* 0x20000018ff0b8230 */ /* 0x000fe20000004100 */
[----:B------:R-:W-:Y:S01]  /*6410*/  @!P0 FMUL.FTZ R6, R9, R10 ;  /* 0x0000000a09068220 */ /* 0x000fe20000410000 */
[----:B------:R-:W-:Y:S01]  /*6420*/  @!P0 HADD2.F32 R24, -RZ, R25.H0_H0 ;  /* 0x20000019ff188230 */ /* 0x000fe20000004100 */
[----:B------:R-:W-:Y:S01]  /*6430*/  @!P0 F2FP.PACK_AB R4, R5, R4 ;  /* 0x000000040504823e */ /* 0x000fe200000000ff */
[--C-:B------:R-:W-:Y:S01]  /*6440*/  @!P0 HADD2.F32 R44, -RZ, R46.reuse.H0_H0 ;  /* 0x2000002eff2c8230 */ /* 0x100fe20000004100 */
[----:B------:R-:W-:Y:S01]  /*6450*/  @!P0 FFMA.FTZ R6, R40, R41, R6 ;  /* 0x0000002928068223 */ /* 0x000fe20000010006 */
[----:B------:R-:W-:Y:S01]  /*6460*/  @!P0 HADD2.F32 R25, -RZ, R46.H1_H1 ;  /* 0x3000002eff198230 */ /* 0x000fe20000004100 */
[----:B------:R-:W-:Y:S01]  /*6470*/  @!P0 FFMA.FTZ R7, R42, R43, R7 ;  /* 0x0000002b2a078223 */ /* 0x000fe20000010007 */
[--C-:B------:R-:W-:Y:S01]  /*6480*/  @!P0 HADD2.F32 R10, -RZ, R8.reuse.H1_H1 ;  /* 0x30000008ff0a8230 */ /* 0x100fe20000004100 */
[----:B------:R-:W-:Y:S01]  /*6490*/  @!P0 FMUL.FTZ R65, R44, R11 ;  /* 0x0000000b2c418220 */ /* 0x000fe20000410000 */
[----:B------:R-:W-:Y:S01]  /*64a0*/  @!P0 HADD2.F32 R9, -RZ, R8.H0_H0 ;  /* 0x20000008ff098230 */ /* 0x000fe20000004100 */
[----:B------:R-:W-:Y:S01]  /*64b0*/  @!P0 FMUL.FTZ R47, R25, R24 ;  /* 0x00000018192f8220 */ /* 0x000fe20000410000 */
[----:B------:R-:W-:Y:S01]  /*64c0*/  @!P0 HADD2.F32 R46, -RZ, R60.H0_H0 ;  /* 0x2000003cff2e8230 */ /* 0x000fe20000004100 */
[----:B------:R-:W-:Y:S02]  /*64d0*/  @!P0 IMAD.MOV.U32 R53, RZ, RZ, R4 ;  /* 0x000000ffff358224 */ /* 0x000fe400078e0004 */
[C---:B------:R-:W-:Y:S02]  /*64e0*/  @!P0 FFMA.FTZ R65, R9.reuse, R45, -R65 ;  /* 0x0000002d09418223 */ /* 0x040fe40000010841 */
[C---:B------:R-:W-:Y:S02]  /*64f0*/  @!P0 FFMA.FTZ R47, R10.reuse, R46, -R47 ;  /* 0x0000002e0a2f8223 */ /* 0x040fe4000001082f */
[----:B------:R-:W-:Y:S02]  /*6500*/  @!P0 FMUL.FTZ R8, R9, R11 ;  /* 0x0000000b09088220 */ /* 0x000fe40000410000 */
[----:B------:R-:W-:Y:S01]  /*6510*/  @!P0 FMUL.FTZ R9, R10, R24 ;  /* 0x000000180a098220 */ /* 0x000fe20000410000 */
[----:B------:R-:W-:Y:S01]  /*6520*/  @!P0 F2FP.PACK_AB R24, R73, R72 ;  /* 0x000000484918823e */ /* 0x000fe200000000ff */
[----:B------:R-:W-:Y:S01]  /*6530*/  @!P0 FFMA.FTZ R8, R44, R45, R8 ;  /* 0x0000002d2c088223 */ /* 0x000fe20000010008 */
[----:B------:R-:W-:Y:S01]  /*6540*/  @!P0 F2FP.PACK_AB R11, R47, R65 ;  /* 0x000000412f0b823e */ /* 0x000fe200000000ff */
[----:B------:R-:W-:Y:S01]  /*6550*/  @!P0 FFMA.FTZ R9, R25, R46, R9 ;  /* 0x0000002e19098223 */ /* 0x000fe20000010009 */
[----:B------:R-:W-:Y:S01]  /*6560*/  @!P0 F2FP.PACK_AB R10, R3, R2 ;  /* 0x00000002030a823e */ /* 0x000fe200000000ff */
[----:B------:R-:W-:Y:S01]  /*6570*/  @!P0 IMAD.MOV.U32 R18, RZ, RZ, R24 ;  /* 0x000000ffff128224 */ /* 0x000fe200078e0018 */
[----:B------:R-:W-:Y:S02]  /*6580*/  @!P0 MOV R19, R11 ;  /* 0x0000000b00138202 */ /* 0x000fe40000000f00 */
[----:B------:R-:W-:Y:S02]  /*6590*/  @!P0 F2FP.PACK_AB R3, R7, R6 ;  /* 0x000000060703823e */ /* 0x000fe400000000ff */
[----:B------:R-:W-:Y:S01]  /*65a0*/  @!P0 F2FP.PACK_AB R2, R9, R8 ;  /* 0x000000080902823e */ /* 0x000fe200000000ff */
[----:B------:R1:W-:Y:S01]  /*65b0*/  STG.E.128 [R68.64], R16 ;  /* 0x0000001044007986 */ /* 0x0003e2000c101d06 */
[----:B------:R-:W-:Y:S02]  /*65c0*/  @!P0 MOV R52, R10 ;  /* 0x0000000a00348202 */ /* 0x000fe40000000f00 */
[----:B------:R-:W-:Y:S02]  /*65d0*/  @!P0 MOV R54, R3 ;  /* 0x0000000300368202 */ /* 0x000fe40000000f00 */
[----:B------:R-:W-:Y:S05]  /*65e0*/  @!P0 MOV R55, R2 ;  /* 0x0000000200378202 */ /* 0x000fea0000000f00 */
[----:B------:R1:W-:Y:S02]  /*65f0*/  @!P2 STG.E.128 [R66.64], R52 ;  /* 0x000000344200a986 */ /* 0x0003e4000c101d06 */
.L_x_732:
[----:B------:R-:W-:Y:S05]  /*6600*/  BSYNC B0 ;  /* 0x0000000000007941 */ /* 0x000fea0003800000 */
.L_x_731:
[----:B------:R-:W-:Y:S01]  /*6610*/  ISETP.GE.AND P0, PT, R160, c[0x0][0x1d4], PT ;  /* 0x00007500a0007a0c */ /* 0x000fe20003f06270 */
[----:B------:R-:W-:Y:S01]  /*6620*/  @!UPT UIADD3 URZ, URZ, URZ, URZ ;  /* 0x0000003f3f3ff290 */ /* 0x000fe2000fffe03f */
[----:B------:R-:W-:Y:S11]  /*6630*/  BSSY B0, `(.L_x_733) ;  /* 0x0000071000007945 */ /* 0x000ff60003800000 */
[----:B------:R-:W-:-:S05]  /*6640*/  @P0 BRA `(.L_x_734) ;  /* 0x000006f000000947 */ /* 0x000fca0003800000 */
[----:B------:R-:W2:Y:S01]  /*6650*/  LDS.128 R44, [R107+0x3c80] ;  /* 0x003c80006b2c7984 */ /* 0x000ea20000000c00 */
[----:B------:R-:W-:Y:S02]  /*6660*/  ISETP.GE.AND P2, PT, R83, c[0x0][0x1d4], PT ;  /* 0x0000750053007a0c */ /* 0x000fe40003f46270 */
[CC--:B------:R-:W-:Y:S04]  /*6670*/  IADD3 R2, P1, P0, R80.reuse, R71.reuse, R104 ;  /* 0x0000004750027210 */ /* 0x0c0fe8000783e068 */
[CC--:B------:R-:W-:Y:S01]  /*6680*/  IADD3.X R4, R79.reuse, R70.reuse, R115, P1, P0 ;  /* 0x000000464f047210 */ /* 0x0c0fe20000fe0473 */
        /* <DEDUP_REMOVED lines=12> */
[----:B------:R-:W-:Y:S01]  /*6750*/  @!P0 HADD2.F32 R8, -RZ, R61.H0_H0 ;  /* 0x2000003dff088230 */ /* 0x000fe20000004100 */
        /* <DEDUP_REMOVED lines=28> */
[----:B------:R-:W-:Y:S01]  /*6920*/  @!P0 F2FP.PACK_AB R13, R54, R55 ;  /* 0x00000037360d823e */ /* 0x000fe200000000ff */
[----:B------:R-:W-:Y:S01]  /*6930*/  @!P0 HADD2.F32 R7, -RZ, R5.H0_H0 ;  /* 0x20000005ff078230 */ /* 0x000fe20000004100 */
[----:B------:R-:W-:Y:S01]  /*6940*/  @!P0 SHF.R.U64 R36, R50, 0x10, R51 ;  /* 0x0000001032248819 */ /* 0x000fe20000001233 */
[----:B------:R-:W-:Y:S01]  /*6950*/  @!P0 HADD2.F32 R25, -RZ, R9.H1_H1 ;  /* 0x30000009ff198230 */ /* 0x000fe20000004100 */
[-C--:B------:R-:W-:Y:S01]  /*6960*/  @!P0 FMUL.FTZ R12, R15, R4.reuse ;  /* 0x000000040f0c8220 */ /* 0x080fe20000410000 */
[----:B------:R-:W-:Y:S01]  /*6970*/  @!P0 HADD2.F32 R8, -RZ, R6.H0_H0 ;  /* 0x20000006ff088230 */ /* 0x000fe20000004100 */
[C---:B------:R-:W-:Y:S01]  /*6980*/  @!P0 FMUL.FTZ R4, R7.reuse, R4 ;  /* 0x0000000407048220 */ /* 0x040fe20000410000 */
[----:B------:R-:W-:Y:S01]  /*6990*/  @!P0 MOV R16, R13 ;  /* 0x0000000d00108202 */ /* 0x000fe20000000f00 */
[----:B------:R-:W-:Y:S01]  /*69a0*/  @!P0 FFMA.FTZ R51, R7, R24, -R12 ;  /* 0x0000001807338223 */ /* 0x000fe2000001080c */
[----:B------:R-:W-:Y:S01]  /*69b0*/  @!P0 MOV R7, R19 ;  /* 0x0000001300078202 */ /* 0x000fe20000000f00 */
[----:B------:R-:W-:Y:S01]  /*69c0*/  @!P0 IMAD.MOV.U32 R12, RZ, RZ, R47 ;  /* 0x000000ffff0c8224 */ /* 0x000fe200078e002f */
[----:B------:R-:W-:Y:S01]  /*69d0*/  @!P0 HADD2.F32 R26, -RZ, R34.H0_H0 ;  /* 0x20000022ff1a8230 */ /* 0x000fe20000004100 */
[----:B------:R-:W-:Y:S01]  /*69e0*/  @!P0 FMUL.FTZ R9, R25, R8 ;  /* 0x0000000819098220 */ /* 0x000fe20000410000 */
[----:B------:R-:W-:Y:S01]  /*69f0*/  @!P0 HADD2.F32 R6, -RZ, R5.H1_H1 ;  /* 0x30000005ff068230 */ /* 0x000fe20000004100 */
[----:B------:R-:W-:Y:S01]  /*6a00*/  @!P0 FFMA.FTZ R4, R15, R24, R4 ;  /* 0x000000180f048223 */ /* 0x000fe20000010004 */
[----:B------:R-:W-:Y:S02]  /*6a10*/  @!P0 HADD2.F32 R37, -RZ, R12.H0_H0 ;  /* 0x2000000cff258230 */ /* 0x000fe40000004100 */
[----:B------:R-:W-:Y:S01]  /*6a20*/  @!P0 HADD2.F32 R10, -RZ, R10.H0_H0 ;  /* 0x2000000aff0a8230 */ /* 0x000fe20000004100 */
[C---:B------:R-:W-:Y:S01]  /*6a30*/  @!P0 FMUL.FTZ R5, R6.reuse, R8 ;  /* 0x0000000806058220 */ /* 0x040fe20000410000 */
[----:B------:R-:W-:Y:S01]  /*6a40*/  @!P0 HADD2.F32 R39, -RZ, R12.H1_H1 ;  /* 0x3000000cff278230 */ /* 0x000fe20000004100 */
[-C--:B------:R-:W-:Y:S01]  /*6a50*/  @!P0 FFMA.FTZ R50, R6, R26.reuse, -R9 ;  /* 0x0000001a06328223 */ /* 0x080fe20000010809 */
[----:B------:R-:W-:Y:S01]  /*6a60*/  @!P0 HADD2.F32 R9, -RZ, R7.H0_H0 ;  /* 0x20000007ff098230 */ /* 0x000fe20000004100 */
[----:B------:R-:W-:Y:S01]  /*6a70*/  @!P0 FFMA.FTZ R5, R25, R26, R5 ;  /* 0x0000001a19058223 */ /* 0x000fe20000010005 */
[----:B------:R-:W-:Y:S02]  /*6a80*/  @!P0 HADD2.F32 R6, -RZ, R27.H0_H0 ;  /* 0x2000001bff068230 */ /* 0x000fe40000004100 */
[----:B------:R-:W-:Y:S01]  /*6a90*/  @!P0 HADD2.F32 R7, -RZ, R7.H1_H1 ;  /* 0x30000007ff078230 */ /* 0x000fe20000004100 */
[----:B------:R-:W-:Y:S01]  /*6aa0*/  @!P0 F2FP.PACK_AB R14, R50, R51 ;  /* 0x00000033320e823e */ /* 0x000fe200000000ff */
[--C-:B------:R-:W-:Y:S01]  /*6ab0*/  @!P0 HADD2.F32 R38, -RZ, R62.reuse.H0_H0 ;  /* 0x2000003eff268230 */ /* 0x100fe20000004100 */
[----:B------:R-:W-:Y:S01]  /*6ac0*/  @!P0 FMUL.FTZ R12, R37, R6 ;  /* 0x00000006250c8220 */ /* 0x000fe20000410000 */
[----:B------:R-:W-:Y:S01]  /*6ad0*/  @!P0 F2FP.PACK_AB R4, R5, R4 ;  /* 0x000000040504823e */ /* 0x000fe200000000ff */
[----:B------:R-:W-:Y:S01]  /*6ae0*/  @!P0 FMUL.FTZ R8, R9, R6 ;  /* 0x0000000609088220 */ /* 0x000fe20000410000 */
[----:B------:R-:W-:Y:S01]  /*6af0*/  @!P0 MOV R17, R14 ;  /* 0x0000000e00118202 */ /* 0x000fe20000000f00 */
[----:B------:R-:W-:Y:S01]  /*6b00*/  @!P0 FMUL.FTZ R6, R39, R10 ;  /* 0x0000000a27068220 */ /* 0x000fe20000410000 */
[----:B------:R-:W-:Y:S01]  /*6b10*/  @!P0 HADD2.F32 R34, -RZ, R62.H1_H1 ;  /* 0x3000003eff228230 */ /* 0x000fe20000004100 */
[----:B------:R-:W-:Y:S01]  /*6b20*/  @!P0 FFMA.FTZ R49, R9, R38, -R12 ;  /* 0x0000002609318223 */ /* 0x000fe2000001080c */
[----:B------:R-:W-:Y:S01]  /*6b30*/  @!P0 HADD2.F32 R12, -RZ, R11.H0_H0 ;  /* 0x2000000bff0c8230 */ /* 0x000fe20000004100 */
[C---:B------:R-:W-:Y:S01]  /*6b40*/  @!P0 FMUL.FTZ R9, R7.reuse, R10 ;  /* 0x0000000a07098220 */ /* 0x040fe20000410000 */
[----:B------:R-:W-:Y:S01]  /*6b50*/  @!P0 HADD2.F32 R36, -RZ, R36.H0_H0 ;  /* 0x20000024ff248230 */ /* 0x000fe20000004100 */
[----:B------:R-:W-:Y:S01]  /*6b60*/  @!P0 FFMA.FTZ R48, R7, R40, -R6 ;  /* 0x0000002807308223 */ /* 0x000fe20000010806 */
[----:B------:R-:W-:Y:S01]  /*6b70*/  @!P0 HADD2.F32 R6, -RZ, R27.H1_H1 ;  /* 0x3000001bff068230 */ /* 0x000fe20000004100 */
[----:B------:R-:W-:Y:S01]  /*6b80*/  @!P0 IMAD.MOV.U32 R7, RZ, RZ, R18 ;  /* 0x000000ffff078224 */ /* 0x000fe200078e0012 */
[--C-:B------:R-:W-:Y:S01]  /*6b90*/  @!P0 HADD2.F32 R27, -RZ, R35.reuse.H0_H0 ;  /* 0x20000023ff1b8230 */ /* 0x100fe20000004100 */
[----:B------:R-:W-:Y:S01]  /*6ba0*/  @!P0 IMAD.MOV.U32 R45, RZ, RZ, R4 ;  /* 0x000000ffff2d8224 */ /* 0x000fe200078e0004 */
[----:B------:R-:W-:Y:S02]  /*6bb0*/  @!P0 HADD2.F32 R35, -RZ, R35.H1_H1 ;  /* 0x30000023ff238230 */ /* 0x000fe40000004100 */
[--C-:B------:R-:W-:Y:S02]  /*6bc0*/  @!P0 HADD2.F32 R11, -RZ, R7.reuse.H0_H0 ;  /* 0x20000007ff0b8230 */ /* 0x100fe40000004100 */
[----:B------:R-:W-:Y:S01]  /*6bd0*/  @!P0 HADD2.F32 R10, -RZ, R7.H1_H1 ;  /* 0x30000007ff0a8230 */ /* 0x000fe20000004100 */
[----:B------:R-:W-:Y:S02]  /*6be0*/  @!P0 FMUL.FTZ R7, R27, R6 ;  /* 0x000000061b078220 */ /* 0x000fe40000410000 */
[----:B------:R-:W-:Y:S02]  /*6bf0*/  @!P0 FMUL.FTZ R41, R35, R12 ;  /* 0x0000000c23298220 */ /* 0x000fe40000410000 */
[C---:B------:R-:W-:Y:S02]  /*6c00*/  @!P0 FMUL.FTZ R6, R11.reuse, R6 ;  /* 0x000000060b068220 */ /* 0x040fe40000410000 */
[----:B------:R-:W-:Y:S02]  /*6c10*/  @!P0 FFMA.FTZ R11, R11, R34, -R7 ;  /* 0x000000220b0b8223 */ /* 0x000fe40000010807 */
[C---:B------:R-:W-:Y:S02]  /*6c20*/  @!P0 FFMA.FTZ R41, R10.reuse, R36, -R41 ;  /* 0x000000240a298223 */ /* 0x040fe40000010829 */
[----:B------:R-:W-:Y:S01]  /*6c30*/  @!P0 FMUL.FTZ R7, R10, R12 ;  /* 0x0000000c0a078220 */ /* 0x000fe20000410000 */
[----:B------:R-:W-:Y:S01]  /*6c40*/  @!P0 F2FP.PACK_AB R12, R48, R49 ;  /* 0x00000031300c823e */ /* 0x000fe200000000ff */
[----:B------:R-:W-:Y:S01]  /*6c50*/  @!P0 FFMA.FTZ R6, R27, R34, R6 ;  /* 0x000000221b068223 */ /* 0x000fe20000010006 */
[----:B------:R-:W-:Y:S01]  /*6c60*/  @!P0 F2FP.PACK_AB R11, R41, R11 ;  /* 0x0000000b290b823e */ /* 0x000fe200000000ff */
[----:B------:R-:W-:Y:S01]  /*6c70*/  @!P0 FFMA.FTZ R7, R35, R36, R7 ;  /* 0x0000002423078223 */ /* 0x000fe20000010007 */
[----:B------:R-:W-:Y:S01]  /*6c80*/  @!P0 MOV R19, R12 ;  /* 0x0000000c00138202 */ /* 0x000fe20000000f00 */
[----:B------:R-:W-:Y:S01]  /*6c90*/  @!P0 FFMA.FTZ R8, R37, R38, R8 ;  /* 0x0000002625088223 */ /* 0x000fe20000010008 */
[----:B------:R-:W-:Y:S01]  /*6ca0*/  @!P0 F2FP.PACK_AB R10, R3, R2 ;  /* 0x00000002030a823e */ /* 0x000fe200000000ff */
[----:B------:R-:W-:Y:S01]  /*6cb0*/  @!P0 FFMA.FTZ R9, R39, R40, R9 ;  /* 0x0000002827098223 */ /* 0x000fe20000010009 */
[----:B------:R-:W-:Y:S01]  /*6cc0*/  @!P0 F2FP.PACK_AB R3, R7, R6 ;  /* 0x000000060703823e */ /* 0x000fe200000000ff */
[----:B------:R-:W-:Y:S01]  /*6cd0*/  @!P0 IMAD.MOV.U32 R18, RZ, RZ, R11 ;  /* 0x000000ffff128224 */ /* 0x000fe200078e000b */
[----:B------:R-:W-:Y:S02]  /*6ce0*/  @!P0 MOV R44, R10 ;  /* 0x0000000a002c8202 */ /* 0x000fe40000000f00 */
[----:B------:R-:W-:Y:S02]  /*6cf0*/  @!P0 F2FP.PACK_AB R2, R9, R8 ;  /* 0x000000080902823e */ /* 0x000fe400000000ff */
[----:B------:R1:W-:Y:S01]  /*6d00*/  STG.E.128 [R52.64], R16 ;  /* 0x0000001034007986 */ /* 0x0003e2000c101d06 */
[----:B------:R-:W-:Y:S02]  /*6d10*/  @!P0 MOV R46, R3 ;  /* 0x00000003002e8202 */ /* 0x000fe40000000f00 */
[----:B------:R-:W-:Y:S05]  /*6d20*/  @!P0 MOV R47, R2 ;  /* 0x00000002002f8202 */ /* 0x000fea0000000f00 */
[----:B------:R1:W-:Y:S02]  /*6d30*/  @!P2 STG.E.128 [R42.64], R44 ;  /* 0x0000002c2a00a986 */ /* 0x0003e4000c101d06 */
.L_x_734:
[----:B------:R-:W-:Y:S05]  /*6d40*/  BSYNC B0 ;  /* 0x0000000000007941 */ /* 0x000fea0003800000 */
.L_x_733:
[----:B------:R-:W-:Y:S11]  /*6d50*/  ISETP.GE.AND P0, PT, R127, c[0x0][0x1d4], PT ;  /* 0x000075007f007a0c */ /* 0x000ff60003f06270 */
[----:B------:R-:W-:Y:S02]  /*6d60*/  @!UPT UIADD3 URZ, URZ, URZ, URZ ;  /* 0x0000003f3f3ff290 */ /* 0x000fe4000fffe03f */
[----:B------:R-:W-:-:S05]  /*6d70*/  @P0 BRA `(.L_x_718) ;  /* 0x0000091000000947 */ /* 0x000fca0003800000 */
[----:B------:R-:W-:Y:S01]  /*6d80*/  LDS.128 R36, [R106+0x3c80] ;  /* 0x003c80006a247984 */ /* 0x000fe20000000c00 */
[----:B------:R-:W-:Y:S04]  /*6d90*/  IADD3 R2, P1, P0, R80, R71, R89 ;  /* 0x0000004750027210 */ /* 0x000fe8000783e059 */
[----:B------:R-:W-:Y:S02]  /*6da0*/  IADD3.X R3, R79, R70, R114, P1, P0 ;  /* 0x000000464f037210 */ /* 0x000fe40000fe0472 */
[C---:B-1----:R-:W-:Y:S01]  /*6db0*/  LEA R44, P0, R2.reuse, c[0x0][0x1c8], 0x1 ;  /* 0x00007200022c7a11 */ /* 0x042fe200078008ff */
[----:B------:R-:W1:Y:S03]  /*6dc0*/  LDS.128 R12, [R109+0x3c80] ;  /* 0x003c80006d0c7984 */ /* 0x000e660000000c00 */
[----:B------:R-:W-:Y:S02]  /*6dd0*/  LEA.HI.X R45, R2, c[0x0][0x1cc], R3, 0x1, P0 ;  /* 0x00007300022d7a11 */ /* 0x000fe400000f0c03 */
[----:B------:R-:W-:Y:S11]  /*6de0*/  ISETP.GE.AND P0, PT, R127, c[0x0][0x27c], PT ;  /* 0x00009f007f007a0c */ /* 0x000ff60003f06270 */
[----:B------:R-:W-:Y:S02]  /*6df0*/  @!UPT UIADD3 URZ, URZ, URZ, URZ ;  /* 0x0000003f3f3ff290 */ /* 0x000fe4000fffe03f */
[--C-:B------:R-:W-:Y:S01]  /*6e00*/  @!P0 SHF.R.U64 R11, R22, 0x10, R23.reuse ;  /* 0x00000010160b8819 */ /* 0x100fe20000001217 */
[--C-:B------:R-:W-:Y:S01]  /*6e10*/  @!P0 HADD2.F32 R2, -RZ, R28.reuse.H0_H0 ;  /* 0x2000001cff028230 */ /* 0x100fe20000004100 */
[----:B------:R-:W-:Y:S01]  /*6e20*/  @!P0 SHF.R.U32.HI R10, RZ, 0x10, R23 ;  /* 0x00000010ff0a8819 */ /* 0x000fe20000011617 */
[----:B------:R-:W-:Y:S01]  /*6e30*/  @!P0 HADD2.F32 R3, -RZ, R28.H1_H1 ;  /* 0x3000001cff038230 */ /* 0x000fe20000004100 */
[--C-:B------:R-:W-:Y:S01]  /*6e40*/  @!P0 SHF.R.U32.HI R8, RZ, 0x10, R21.reuse ;  /* 0x00000010ff088819 */ /* 0x100fe20000011615 */
[--C-:B------:R-:W-:Y:S01]  /*6e50*/  @!P0 HADD2.F32 R17, -RZ, R63.reuse.H0_H0 ;  /* 0x2000003fff118230 */ /* 0x100fe20000004100 */
[----:B------:R-:W-:Y:S01]  /*6e60*/  @!P0 SHF.R.U64 R9, R20, 0x10, R21 ;  /* 0x0000001014098819 */ /* 0x000fe20000001215 */
[----:B------:R-:W-:Y:S01]  /*6e70*/  @!P0 HADD2.F32 R20, -RZ, R63.H1_H1 ;  /* 0x3000003fff148230 */ /* 0x000fe20000004100 */
[--C-:B------:R-:W-:Y:S01]  /*6e80*/  @!P0 SHF.R.U64 R25, R56, 0x10, R57.reuse ;  /* 0x0000001038198819 */ /* 0x100fe20000001239 */
[----:B------:R-:W-:Y:S01]  /*6e90*/  @!P0 HADD2.F32 R10, -RZ, R10.H0_H0 ;  /* 0x2000000aff0a8230 */ /* 0x000fe20000004100 */
[----:B------:R-:W-:Y:S01]  /*6ea0*/  @!P0 SHF.R.U32.HI R24, RZ, 0x10, R57 ;  /* 0x00000010ff188819 */ /* 0x000fe20000011639 */
[----:B------:R-:W-:Y:S01]  /*6eb0*/  @!P0 HADD2.F32 R9, -RZ, R9.H0_H0 ;  /* 0x20000009ff098230 */ /* 0x000fe20000004100 */
[--C-:B------:R-:W-:Y:S01]  /*6ec0*/  @!P0 SHF.R.U32.HI R26, RZ, 0x10, R59.reuse ;  /* 0x00000010ff1a8819 */ /* 0x100fe2000001163b */
[----:B------:R-:W-:Y:S01]  /*6ed0*/  @!P0 HADD2.F32 R28, -RZ, R64.H0_H0 ;  /* 0x20000040ff1c8230 */ /* 0x000fe20000004100 */
[----:B------:R-:W-:Y:S03]  /*6ee0*/  @!P0 SHF.R.U64 R40, R58, 0x10, R59 ;  /* 0x000000103a288819 */ /* 0x000fe6000000123b */
[----:B------:R-:W-:Y:S02]  /*6ef0*/  @!P0 HADD2.F32 R35, -RZ, R26.H0_H0 ;  /* 0x2000001aff238230 */ /* 0x000fe40000004100 */
[----:B------:R-:W-:Y:S01]  /*6f00*/  @!P0 HADD2.F32 R26, -RZ, R40.H0_H0 ;  /* 0x20000028ff1a8230 */ /* 0x000fe20000004100 */
[----:B-1----:R-:W-:Y:S02]  /*6f10*/  @!P0 MOV R7, R12 ;  /* 0x0000000c00078202 */ /* 0x002fe40000000f00 */
[----:B------:R-:W-:Y:S02]  /*6f20*/  @!P0 MOV R23, R36 ;  /* 0x0000002400178202 */ /* 0x000fe40000000f00 */
[----:B------:R-:W-:Y:S01]  /*6f30*/  @!P0 MOV R18, R37 ;  /* 0x0000002500128202 */ /* 0x000fe20000000f00 */
[----:B------:R-:W-:Y:S01]  /*6f40*/  @!P0 HADD2.F32 R4, -RZ, R7.H0_H0 ;  /* 0x20000007ff048230 */ /* 0x000fe20000004100 */
[----:B------:R-:W-:Y:S01]  /*6f50*/  @!P0 MOV R6, R13 ;  /* 0x0000000d00068202 */ /* 0x000fe20000000f00 */
[--C-:B------:R-:W-:Y:S02]  /*6f60*/  @!P0 HADD2.F32 R16, -RZ, R23.reuse.H0_H0 ;  /* 0x20000017ff108230 */ /* 0x100fe40000004100 */
[----:B------:R-:W-:Y:S02]  /*6f70*/  @!P0 HADD2.F32 R19, -RZ, R18.H0_H0 ;  /* 0x20000012ff138230 */ /* 0x000fe40000004100 */
[----:B------:R-:W-:Y:S01]  /*6f80*/  @!P0 HADD2.F32 R5, -RZ, R6.H0_H0 ;  /* 0x20000006ff058230 */ /* 0x000fe20000004100 */
[-C--:B------:R-:W-:Y:S02]  /*6f90*/  @!P0 FMUL.FTZ R22, R16, R2.reuse ;  /* 0x0000000210168220 */ /* 0x080fe40000410000 */
[C---:B------:R-:W-:Y:S02]  /*6fa0*/  @!P0 FMUL.FTZ R2, R4.reuse, R2 ;  /* 0x0000000204028220 */ /* 0x040fe40000410000 */
[----:B------:R-:W-:Y:S02]  /*6fb0*/  @!P0 FMUL.FTZ R21, R19, R3 ;  /* 0x0000000313158220 */ /* 0x000fe40000410000 */
[-C--:B------:R-:W-:Y:S01]  /*6fc0*/  @!P0 FFMA.FTZ R48, R4, R17.reuse, -R22 ;  /* 0x0000001104308223 */ /* 0x080fe20000010816 */
[----:B------:R-:W-:Y:S01]  /*6fd0*/  @!P0 HADD2.F32 R22, -RZ, R24.H0_H0 ;  /* 0x20000018ff168230 */ /* 0x000fe20000004100 */
[----:B------:R-:W-:Y:S01]  /*6fe0*/  @!P0 FFMA.FTZ R2, R16, R17, R2 ;  /* 0x0000001110028223 */ /* 0x000fe20000010002 */
[----:B------:R-:W-:Y:S01]  /*6ff0*/  @!P0 HADD2.F32 R17, -RZ, R23.H1_H1 ;  /* 0x30000017ff118230 */ /* 0x000fe20000004100 */
[C---:B------:R-:W-:Y:S01]  /*7000*/  @!P0 FMUL.FTZ R4, R5.reuse, R3 ;  /* 0x0000000305048220 */ /* 0x040fe20000410000 */
[----:B------:R-:W-:Y:S01]  /*7010*/  @!P0 HADD2.F32 R3, -RZ, R6.H1_H1 ;  /* 0x30000006ff038230 */ /* 0x000fe20000004100 */
[----:B------:R-:W-:Y:S01]  /*7020*/  @!P0 FFMA.FTZ R47, R5, R20, -R21 ;  /* 0x00000014052f8223 */ /* 0x000fe20000010815 */
[----:B------:R-:W-:Y:S02]  /*7030*/  @!P0 HADD2.F32 R21, -RZ, R18.H1_H1 ;  /* 0x30000012ff158230 */ /* 0x000fe40000004100 */
[----:B------:R-:W-:Y:S02]  /*7040*/  @!P0 HADD2.F32 R5, -RZ, R8.H0_H0 ;  /* 0x20000008ff058230 */ /* 0x000fe40000004100 */
[----:B------:R-:W-:Y:S01]  /*7050*/  @!P0 HADD2.F32 R18, -RZ, R25.H0_H0 ;  /* 0x20000019ff128230 */ /* 0x000fe20000004100 */
[----:B------:R-:W-:Y:S01]  /*7060*/  @!P0 MOV R25, R38 ;  /* 0x0000002600198202 */ /* 0x000fe20000000f00 */
[----:B------:R-:W-:Y:S01]  /*7070*/  @!P0 HADD2.F32 R6, -RZ, R7.H1_H1 ;  /* 0x30000007ff068230 */ /* 0x000fe20000004100 */
[----:B------:R-:W-:Y:S01]  /*7080*/  @!P0 FMUL.FTZ R8, R21, R5 ;  /* 0x0000000515088220 */ /* 0x000fe20000410000 */
[----:B------:R-:W-:Y:S01]  /*7090*/  @!P0 HADD2.F32 R24, -RZ, R64.H1_H1 ;  /* 0x30000040ff188230 */ /* 0x000fe20000004100 */
[----:B------:R-:W-:Y:S01]  /*70a0*/  @!P0 FMUL.FTZ R7, R17, R9 ;  /* 0x0000000911078220 */ /* 0x000fe20000410000 */
[--C-:B------:R-:W-:Y:S01]  /*70b0*/  @!P0 HADD2.F32 R23, -RZ, R25.reuse.H0_H0 ;  /* 0x20000019ff178230 */ /* 0x100fe20000004100 */
[C---:B------:R-:W-:Y:S01]  /*70c0*/  @!P0 FFMA.FTZ R46, R3.reuse, R22, -R8 ;  /* 0x00000016032e8223 */ /* 0x040fe20000010808 */
[----:B------:R-:W-:Y:S01]  /*70d0*/  @!P0 HADD2.F32 R25, -RZ, R25.H1_H1 ;  /* 0x30000019ff198230 */ /* 0x000fe20000004100 */
[----:B------:R-:W-:Y:S02]  /*70e0*/  @!P0 IMAD.MOV.U32 R8, RZ, RZ, R39 ;  /* 0x000000ffff088224 */ /* 0x000fe400078e0027 */
[CC--:B------:R-:W-:Y:S01]  /*70f0*/  @!P0 FFMA.FTZ R43, R6.reuse, R18.reuse, -R7 ;  /* 0x00000012062b8223 */ /* 0x0c0fe20000010807 */
[----:B------:R-:W-:Y:S01]  /*7100*/  @!P0 MOV R7, R15 ;  /* 0x0000000f00078202 */ /* 0x000fe20000000f00 */
[----:B------:R-:W-:Y:S01]  /*7110*/  @!P0 FMUL.FTZ R5, R3, R5 ;  /* 0x0000000503058220 */ /* 0x000fe20000410000 */
[--C-:B------:R-:W-:Y:S01]  /*7120*/  @!P0 HADD2.F32 R27, -RZ, R8.reuse.H0_H0 ;  /* 0x20000008ff1b8230 */ /* 0x100fe20000004100 */
[----:B------:R-:W-:Y:S01]  /*7130*/  @!P0 FMUL.FTZ R3, R6, R9 ;  /* 0x0000000906038220 */ /* 0x000fe20000410000 */
[----:B------:R-:W-:Y:S02]  /*7140*/  @!P0 HADD2.F32 R6, -RZ, R29.H0_H0 ;  /* 0x2000001dff068230 */ /* 0x000fe40000004100 */
[--C-:B------:R-:W-:Y:S01]  /*7150*/  @!P0 HADD2.F32 R9, -RZ, R7.reuse.H0_H0 ;  /* 0x20000007ff098230 */ /* 0x100fe20000004100 */
[----:B------:R-:W-:Y:S01]  /*7160*/  @!P0 FFMA.FTZ R3, R17, R18, R3 ;  /* 0x0000001211038223 */ /* 0x000fe20000010003 */
[----:B------:R-:W-:Y:S01]  /*7170*/  @!P0 HADD2.F32 R34, -RZ, R8.H1_H1 ;  /* 0x30000008ff228230 */ /* 0x000fe20000004100 */
[-C--:B------:R-:W-:Y:S01]  /*7180*/  @!P0 FMUL.FTZ R16, R27, R6.reuse ;  /* 0x000000061b108220 */ /* 0x080fe20000410000 */
[----:B------:R-:W-:Y:S01]  /*7190*/  @!P0 HADD2.F32 R7, -RZ, R7.H1_H1 ;  /* 0x30000007ff078230 */ /* 0x000fe20000004100 */
[----:B------:R-:W-:Y:S01]  /*71a0*/  @!P0 FMUL.FTZ R8, R9, R6 ;  /* 0x0000000609088220 */ /* 0x000fe20000410000 */
[----:B------:R-:W-:Y:S01]  /*71b0*/  @!P0 F2FP.PACK_AB R17, R43, R48 ;  /* 0x000000302b11823e */ /* 0x000fe200000000ff */
[----:B------:R-:W-:Y:S01]  /*71c0*/  @!P0 FMUL.FTZ R6, R34, R10 ;  /* 0x0000000a22068220 */ /* 0x000fe20000410000 */
[----:B------:R-:W-:Y:S01]  /*71d0*/  @!P0 F2FP.PACK_AB R18, R46, R47 ;  /* 0x0000002f2e12823e */ /* 0x000fe200000000ff */
[----:B------:R-:W-:Y:S01]  /*71e0*/  @!P0 FFMA.FTZ R42, R9, R28, -R16 ;  /* 0x0000001c092a8223 */ /* 0x000fe20000010810 */
[----:B------:R-:W-:Y:S01]  /*71f0*/  @!P0 HADD2.F32 R16, -RZ, R11.H0_H0 ;  /* 0x2000000bff108230 */ /* 0x000fe20000004100 */
[C---:B------:R-:W-:Y:S01]  /*7200*/  @!P0 FMUL.FTZ R9, R7.reuse, R10 ;  /* 0x0000000a07098220 */ /* 0x040fe20000410000 */
[----:B------:R-:W-:Y:S01]  /*7210*/  @!P0 MOV R13, R18 ;  /* 0x00000012000d8202 */ /* 0x000fe20000000f00 */
[----:B------:R-:W-:Y:S01]  /*7220*/  @!P0 FFMA.FTZ R41, R7, R35, -R6 ;  /* 0x0000002307298223 */ /* 0x000fe20000010806 */
[----:B------:R-:W-:Y:S01]  /*7230*/  @!P0 MOV R7, R14 ;  /* 0x0000000e00078202 */ /* 0x000fe20000000f00 */
[----:B------:R-:W-:Y:S01]  /*7240*/  @!P0 FFMA.FTZ R4, R19, R20, R4 ;  /* 0x0000001413048223 */ /* 0x000fe20000010004 */
[----:B------:R-:W-:Y:S01]  /*7250*/  @!P0 HADD2.F32 R6, -RZ, R29.H1_H1 ;  /* 0x3000001dff068230 */ /* 0x000fe20000004100 */
[----:B------:R-:W-:Y:S02]  /*7260*/  @!P0 FMUL.FTZ R29, R25, R16 ;  /* 0x00000010191d8220 */ /* 0x000fe40000410000 */
[--C-:B------:R-:W-:Y:S01]  /*7270*/  @!P0 HADD2.F32 R11, -RZ, R7.reuse.H0_H0 ;  /* 0x20000007ff0b8230 */ /* 0x100fe20000004100 */
[----:B------:R-:W-:Y:S01]  /*7280*/  @!P0 FFMA.FTZ R5, R21, R22, R5 ;  /* 0x0000001615058223 */ /* 0x000fe20000010005 */
[----:B------:R-:W-:Y:S01]  /*7290*/  @!P0 HADD2.F32 R10, -RZ, R7.H1_H1 ;  /* 0x30000007ff0a8230 */ /* 0x000fe20000004100 */
[-C--:B------:R-:W-:Y:S02]  /*72a0*/  @!P0 FMUL.FTZ R7, R23, R6.reuse ;  /* 0x0000000617078220 */ /* 0x080fe40000410000 */
[----:B------:R-:W-:Y:S01]  /*72b0*/  @!P0 FMUL.FTZ R6, R11, R6 ;  /* 0x000000060b068220 */ /* 0x000fe20000410000 */
[----:B------:R-:W-:Y:S01]  /*72c0*/  @!P0 F2FP.PACK_AB R4, R5, R4 ;  /* 0x000000040504823e */ /* 0x000fe200000000ff */
[----:B------:R-:W-:Y:S02]  /*72d0*/  @!P0 FFMA.FTZ R11, R11, R24, -R7 ;  /* 0x000000180b0b8223 */ /* 0x000fe40000010807 */
[C---:B------:R-:W-:Y:S01]  /*72e0*/  @!P0 FFMA.FTZ R29, R10.reuse, R26, -R29 ;  /* 0x0000001a0a1d8223 */ /* 0x040fe2000001081d */
[----:B------:R-:W-:Y:S01]  /*72f0*/  @!P0 MOV R37, R4 ;  /* 0x0000000400258202 */ /* 0x000fe20000000f00 */
[----:B------:R-:W-:Y:S01]  /*7300*/  @!P0 FMUL.FTZ R7, R10, R16 ;  /* 0x000000100a078220 */ /* 0x000fe20000410000 */
[----:B------:R-:W-:Y:S01]  /*7310*/  @!P0 F2FP.PACK_AB R16, R41, R42 ;  /* 0x0000002a2910823e */ /* 0x000fe200000000ff */
[----:B------:R-:W-:Y:S01]  /*7320*/  @!P0 FFMA.FTZ R6, R23, R24, R6 ;  /* 0x0000001817068223 */ /* 0x000fe20000010006 */
[----:B------:R-:W-:Y:S01]  /*7330*/  @!P0 F2FP.PACK_AB R11, R29, R11 ;  /* 0x0000000b1d0b823e */ /* 0x000fe200000000ff */
[----:B------:R-:W-:Y:S01]  /*7340*/  @!P0 FFMA.FTZ R7, R25, R26, R7 ;  /* 0x0000001a19078223 */ /* 0x000fe20000010007 */
[----:B------:R-:W-:Y:S01]  /*7350*/  @!P0 MOV R15, R16 ;  /* 0x00000010000f8202 */ /* 0x000fe20000000f00 */
[----:B------:R-:W-:Y:S01]  /*7360*/  @!P0 FFMA.FTZ R8, R27, R28, R8 ;  /* 0x0000001c1b088223 */ /* 0x000fe20000010008 */
[----:B------:R-:W-:Y:S01]  /*7370*/  @!P0 MOV R14, R11 ;  /* 0x0000000b000e8202 */ /* 0x000fe20000000f00 */
[----:B------:R-:W-:Y:S01]  /*7380*/  @!P0 IMAD.MOV.U32 R12, RZ, RZ, R17 ;  /* 0x000000ffff0c8224 */ /* 0x000fe200078e0011 */
[----:B------:R-:W-:Y:S01]  /*7390*/  @!P0 F2FP.PACK_AB R10, R3, R2 ;  /* 0x00000002030a823e */ /* 0x000fe200000000ff */
[----:B------:R-:W-:Y:S01]  /*73a0*/  @!P0 FFMA.FTZ R9, R34, R35, R9 ;  /* 0x0000002322098223 */ /* 0x000fe20000010009 */
[----:B------:R-:W-:Y:S02]  /*73b0*/  @!P0 F2FP.PACK_AB R3, R7, R6 ;  /* 0x000000060703823e */ /* 0x000fe400000000ff */
[----:B------:R1:W-:Y:S01]  /*73c0*/  STG.E.128 [R44.64], R12 ;  /* 0x0000000c2c007986 */ /* 0x0003e2000c101d06 */
[----:B------:R-:W-:Y:S01]  /*73d0*/  @!P0 IMAD.MOV.U32 R36, RZ, RZ, R10 ;  /* 0x000000ffff248224 */ /* 0x000fe200078e000a */
[----:B------:R-:W-:Y:S02]  /*73e0*/  @!P0 F2FP.PACK_AB R2, R9, R8 ;  /* 0x000000080902823e */ /* 0x000fe400000000ff */
[----:B------:R-:W-:Y:S02]  /*73f0*/  @!P0 MOV R38, R3 ;  /* 0x0000000300268202 */ /* 0x000fe40000000f00 */
[----:B------:R-:W-:Y:S02]  /*7400*/  @!P0 MOV R39, R2 ;  /* 0x0000000200278202 */ /* 0x000fe40000000f00 */
[----:B------:R-:W-:Y:S11]  /*7410*/  ISETP.GE.AND P0, PT, R87, c[0x0][0x1d4], PT ;  /* 0x0000750057007a0c */ /* 0x000ff60003f06270 */
[----:B------:R-:W-:Y:S02]  /*7420*/  @!UPT UIADD3 URZ, URZ, URZ, URZ ;  /* 0x0000003f3f3ff290 */ /* 0x000fe4000fffe03f */
[----:B------:R-:W-:-:S05]  /*7430*/  @P0 BRA `(.L_x_718) ;  /* 0x0000025000000947 */ /* 0x000fca0003800000 */
[----:B------:R-:W-:Y:S04]  /*7440*/  IADD3 R3, P1, P0, R80, R71, R87 ;  /* 0x0000004750037210 */ /* 0x000fe8000783e057 */
[----:B------:R-:W-:Y:S02]  /*7450*/  IADD3.X R4, R79, R70, R111, P1, P0 ;  /* 0x000000464f047210 */ /* 0x000fe40000fe046f */
[C---:B------:R-:W-:Y:S04]  /*7460*/  LEA R2, P0, R3.reuse, c[0x0][0x1c8], 0x1 ;  /* 0x0000720003027a11 */ /* 0x040fe800078008ff */
[----:B------:R-:W-:Y:S05]  /*7470*/  LEA.HI.X R3, R3, c[0x0][0x1cc], R4, 0x1, P0 ;  /* 0x0000730003037a11 */ /* 0x000fea00000f0c04 */
[----:B------:R2:W-:Y:S01]  /*7480*/  STG.E.128 [R2.64], R36 ;  /* 0x0000002402007986 */ /* 0x0005e2000c101d06 */
[----:B------:R-:W-:-:S05]  /*7490*/  BRA `(.L_x_718) ;  /* 0x000001f000007947 */ /* 0x000fca0003800000 */
.L_x_714:
[----:B------:R-:W-:Y:S05]  /*74a0*/  IMAD R2, R33, -0x30, R0 ;  /* 0xffffffd021027824 */ /* 0x000fea00078e0200 */
[----:B------:R-:W-:Y:S04]  /*74b0*/  IMNMX R78, R2, 0x30, PT ;  /* 0x00000030024e7817 */ /* 0x000fe80003800200 */
[----:B------:R-:W-:Y:S11]  /*74c0*/  ISETP.GE.AND P0, PT, R159, R78, PT ;  /* 0x0000004e9f00720c */ /* 0x000ff60003f06270 */
[----:B------:R-:W-:Y:S02]  /*74d0*/  @!UPT UIADD3 URZ, URZ, URZ, URZ ;  /* 0x0000003f3f3ff290 */ /* 0x000fe4000fffe03f */
[----:B------:R-:W-:-:S05]  /*74e0*/  @P0 BRA `(.L_x_718) ;  /* 0x000001a000000947 */ /* 0x000fca0003800000 */
[----:B------:R-:W2:Y:S01]  /*74f0*/  LDL R12, [R1+0x18] ;  /* 0x00001800010c7983 */ /* 0x000ea20000100800 */
[C---:B------:R-:W-:Y:S02]  /*7500*/  ISETP.GE.AND P0, PT, R124.reuse, c[0x0][0x1d4], PT ;  /* 0x000075007c007a0c */ /* 0x040fe40003f06270 */
[----:B------:R-:W-:Y:S01]  /*7510*/  IADD3 R2, R124, 0x30, RZ ;  /* 0x000000307c027810 */ /* 0x000fe20007ffe0ff */
[----:B------:R-:W3:Y:S10]  /*7520*/  LDL R3, [R1+0x1c] ;  /* 0x00001c0001037983 */ /* 0x000ef40000100800 */
[----:B--2---:R-:W1:Y:S04]  /*7530*/  @!P0 LDS.128 R4, [R12+0x2400] ;  /* 0x002400000c048984 */ /* 0x004e680000000c00 */
[----:B-1----:R-:W-:Y:S01]  /*7540*/  @!P0 STG.E.128 [R54.64], R4 ;  /* 0x0000000436008986 */ /* 0x002fe2000c101d06 */
[----:B------:R-:W-:Y:S11]  /*7550*/  ISETP.GE.AND P0, PT, R160, c[0x0][0x1d4], PT ;  /* 0x00007500a0007a0c */ /* 0x000ff60003f06270 */
[----:B------:R-:W-:Y:S02]  /*7560*/  @!UPT UIADD3 URZ, URZ, URZ, URZ ;  /* 0x0000003f3f3ff290 */ /* 0x000fe4000fffe03f */
[----:B---3--:R-:W1:Y:S04]  /*7570*/  @!P0 LDS.128 R8, [R3+0x2400] ;  /* 0x0024000003088984 */ /* 0x008e680000000c00 */
[----:B-1----:R-:W-:Y:S01]  /*7580*/  @!P0 STG.E.128 [R54.64+0x20], R8 ;  /* 0x0000200836008986 */ /* 0x002fe2000c101d06 */
[----:B------:R-:W-:Y:S11]  /*7590*/  ISETP.GE.AND P0, PT, R127, c[0x0][0x1d4], PT ;  /* 0x000075007f007a0c */ /* 0x000ff60003f06270 */
[----:B------:R-:W-:Y:S02]  /*75a0*/  @!UPT UIADD3 URZ, URZ, URZ, URZ ;  /* 0x0000003f3f3ff290 */ /* 0x000fe4000fffe03f */
[----:B------:R-:W1:Y:S04]  /*75b0*/  @!P0 LDS.128 R4, [R12+0x3000] ;  /* 0x003000000c048984 */ /* 0x000e680000000c00 */
[----:B-1----:R-:W-:Y:S01]  /*75c0*/  @!P0 STG.E.128 [R54.64+0x40], R4 ;  /* 0x0000400436008986 */ /* 0x002fe2000c101d06 */
[----:B------:R-:W-:Y:S02]  /*75d0*/  ISETP.GE.AND P0, PT, R2, c[0x0][0x1d4], PT ;  /* 0x0000750002007a0c */ /* 0x000fe40003f06270 */
[----:B------:R-:W-:Y:S11]  /*75e0*/  IADD3 R2, R124, 0x40, RZ ;  /* 0x000000407c027810 */ /* 0x000ff60007ffe0ff */
[----:B------:R-:W1:Y:S04]  /*75f0*/  @!P0 LDS.128 R4, [R3+0x3000] ;  /* 0x0030000003048984 */ /* 0x000e680000000c00 */
[----:B-1----:R-:W-:Y:S01]  /*7600*/  @!P0 STG.E.128 [R54.64+0x60], R4 ;  /* 0x0000600436008986 */ /* 0x002fe2000c101d06 */
[----:B------:R-:W-:Y:S02]  /*7610*/  ISETP.GE.AND P0, PT, R2, c[0x0][0x1d4], PT ;  /* 0x0000750002007a0c */ /* 0x000fe40003f06270 */
[----:B------:R-:W-:Y:S11]  /*7620*/  IADD3 R2, R124, 0x50, RZ ;  /* 0x000000507c027810 */ /* 0x000ff60007ffe0ff */
[----:B------:R-:W1:Y:S04]  /*7630*/  @!P0 LDS.128 R4, [R12+0x3c00] ;  /* 0x003c00000c048984 */ /* 0x000e680000000c00 */
[----:B-1----:R-:W-:Y:S01]  /*7640*/  @!P0 STG.E.128 [R54.64+0x80], R4 ;  /* 0x0000800436008986 */ /* 0x002fe2000c101d06 */
[----:B------:R-:W-:Y:S11]  /*7650*/  ISETP.GE.AND P0, PT, R2, c[0x0][0x1d4], PT ;  /* 0x0000750002007a0c */ /* 0x000ff60003f06270 */
[----:B------:R-:W-:Y:S02]  /*7660*/  @!UPT UIADD3 URZ, URZ, URZ, URZ ;  /* 0x0000003f3f3ff290 */ /* 0x000fe4000fffe03f */
[----:B------:R-:W1:Y:S04]  /*7670*/  @!P0 LDS.128 R4, [R3+0x3c00] ;  /* 0x003c000003048984 */ /* 0x000e680000000c00 */
[----:B-1----:R1:W-:Y:S02]  /*7680*/  @!P0 STG.E.128 [R54.64+0xa0], R4 ;  /* 0x0000a00436008986 */ /* 0x0023e4000c101d06 */
.L_x_718:
[----:B------:R-:W-:Y:S05]  /*7690*/  BSYNC B1 ;  /* 0x0000000000017941 */ /* 0x000fea0003800000 */
.L_x_713:
[----:B-1----:R-:W-:Y:S01]  /*76a0*/  IMAD.WIDE.U32 R10, R33, 0x30, RZ ;  /* 0x00000030210a7825 */ /* 0x002fe200078e00ff */
[----:B-----5:R-:W3:Y:S01]  /*76b0*/  LDL R16, [R1+0x28] ;  /* 0x0000280001107983 */ /* 0x020ee20000100800 */
[----:B------:R-:W-:Y:S01]  /*76c0*/  SHF.R.S32.HI R17, RZ, 0x1f, R168 ;  /* 0x0000001fff117819 */ /* 0x000fe200000114a8 */
[----:B------:R-:W-:Y:S01]  /*76d0*/  BSSY B0, `(.L_x_735) ;  /* 0x0000054000007945 */ /* 0x000fe20003800000 */
[----:B--2---:R-:W-:Y:S01]  /*76e0*/  IMAD R2, R82, 0x30, RZ ;  /* 0x0000003052027824 */ /* 0x004fe200078e02ff */
[----:B------:R-:W-:Y:S02]  /*76f0*/  IADD3 R4, P0, R126, R10, RZ ;  /* 0x0000000a7e047210 */ /* 0x000fe40007f1e0ff */
[----:B------:R-:W-:Y:S01]  /*7700*/  LEA.HI R17, R17, R168, RZ, 0x2 ;  /* 0x000000a811117211 */ /* 0x000fe200078f10ff */
[----:B------:R-:W-:Y:S03]  /*7710*/  IMAD.IADD R12, R11, 0x1, R2 ;  /* 0x000000010b0c7824 */ /* 0x000fe600078e0202 */
[----:B------:R-:W-:Y:S01]  /*7720*/  SHF.R.S32.HI R17, RZ, 0x2, R17 ;  /* 0x00000002ff117819 */ /* 0x000fe20000011411 */
[----:B------:R-:W-:Y:S03]  /*7730*/  IMAD.X R2, R12, 0x1, R130, P0 ;  /* 0x000000010c027824 */ /* 0x000fe600000e0682 */
[----:B------:R-:W-:Y:S04]  /*7740*/  IADD3 R3, -R17, R78, RZ ;  /* 0x0000004e11037210 */ /* 0x000fe80007ffe1ff */
[C---:B------:R-:W-:Y:S11]  /*7750*/  ISETP.GE.AND P0, PT, R3.reuse, 0x21, PT ;  /* 0x000000210300780c */ /* 0x040ff60003f06270 */
[----:B------:R-:W-:Y:S02]  /*7760*/  @!UPT UIADD3 URZ, URZ, URZ, URZ ;  /* 0x0000003f3f3ff290 */ /* 0x000fe4000fffe03f */
[----:B------:R-:W-:Y:S05]  /*7770*/  @P0 IADD3 R6, P1, R4, 0x20, RZ ;  /* 0x0000002004060810 */ /* 0x000fea0007f3e0ff */
[----:B------:R-:W-:Y:S01]  /*7780*/  @P0 IMAD.X R7, RZ, RZ, R2, P1 ;  /* 0x000000ffff070224 */ /* 0x000fe200008e0602 */
[----:B------:R-:W-:Y:S11]  /*7790*/  ISETP.GE.AND P1, PT, R3, 0x1, PT ;  /* 0x000000010300780c */ /* 0x000ff60003f26270 */
[----:B------:R-:W-:Y:S02]  /*77a0*/  @!UPT UIADD3 URZ, URZ, URZ, URZ ;  /* 0x0000003f3f3ff290 */ /* 0x000fe4000fffe03f */
[----:B------:R-:W-:Y:S01]  /*77b0*/  @P1 MOV R3, R88 ;  /* 0x0000005800031202 */ /* 0x000fe20000000f00 */
[----:B------:R-:W-:Y:S02]  /*77c0*/  @P1 IMAD R5, R2, c[0x0][0x258], RZ ;  /* 0x0000960002051a24 */ /* 0x000fe400078e02ff */
[----:B------:R-:W-:Y:S04]  /*77d0*/  @P1 IMAD.MOV.U32 R2, RZ, RZ, R84 ;  /* 0x000000ffff021224 */ /* 0x000fe800078e0054 */
[C---:B------:R-:W-:Y:S04]  /*77e0*/  @P1 IMAD.WIDE.U32 R2, R4.reuse, c[0x0][0x258], R2 ;  /* 0x0000960004021a25 */ /* 0x040fe800078e0002 */
[----:B------:R-:W-:Y:S01]  /*77f0*/  @P1 IMAD R4, R4, c[0x0][0x25c], R5 ;  /* 0x0000970004041a24 */ /* 0x000fe200078e0205 */
[C---:B------:R-:W-:Y:S01]  /*7800*/  @P1 LEA R8, P2, R2.reuse, c[0x0][0x250], 0x1 ;  /* 0x0000940002081a11 */ /* 0x040fe200078408ff */
[----:B------:R-:W-:Y:S02]  /*7810*/  @P0 IMAD.MOV.U32 R5, RZ, RZ, R88 ;  /* 0x000000ffff050224 */ /* 0x000fe400078e0058 */
[----:B------:R-:W-:Y:S01]  /*7820*/  @P1 IMAD.IADD R3, R3, 0x1, R4 ;  /* 0x0000000103031824 */ /* 0x000fe200078e0204 */
[----:B------:R-:W-:Y:S04]  /*7830*/  @P0 MOV R4, R84 ;  /* 0x0000005400040202 */ /* 0x000fe80000000f00 */
[----:B------:R-:W-:Y:S01]  /*7840*/  @P1 LEA.HI.X R9, R2, c[0x0][0x254], R3, 0x1, P2 ;  /* 0x0000950002091a11 */ /* 0x000fe200010f0c03 */
[----:B------:R-:W-:Y:S02]  /*7850*/  @P0 IMAD R2, R7, c[0x0][0x258], RZ ;  /* 0x0000960007020a24 */ /* 0x000fe400078e02ff */
[C---:B------:R-:W-:Y:S04]  /*7860*/  @P0 IMAD.WIDE.U32 R4, R6.reuse, c[0x0][0x258], R4 ;  /* 0x0000960006040a25 */ /* 0x040fe800078e0004 */
[----:B------:R-:W-:Y:S05]  /*7870*/  @P0 IMAD R2, R6, c[0x0][0x25c], R2 ;  /* 0x0000970006020a24 */ /* 0x000fea00078e0202 */
[----:B------:R-:W-:Y:S02]  /*7880*/  @P0 IADD3 R3, R5, R2, RZ ;  /* 0x0000000205030210 */ /* 0x000fe40007ffe0ff */
[C---:B------:R-:W-:Y:S04]  /*7890*/  @P0 LEA R2, P2, R4.reuse, c[0x0][0x250], 0x1 ;  /* 0x0000940004020a11 */ /* 0x040fe800078408ff */
[----:B------:R-:W-:Y:S01]  /*78a0*/  @P0 LEA.HI.X R3, R4, c[0x0][0x254], R3, 0x1, P2 ;  /* 0x0000950004030a11 */ /* 0x000fe200010f0c03 */
[C---:B---3--:R-:W-:Y:S01]  /*78b0*/  @P1 IMAD.SHL.U32 R6, R16.reuse, 0x2, RZ ;  /* 0x0000000210061824 */ /* 0x048fe200078e00ff */
[----:B------:R-:W-:Y:S04]  /*78c0*/  @P0 SHF.L.U32 R4, R16, 0x1, RZ ;  /* 0x0000000110040819 */ /* 0x000fe800000006ff */
        /* <DEDUP_REMOVED lines=14> */
[----:B-1----:R-:W2:Y:S01]  /*79b0*/  LDL R19, [R1+0x18] ;  /* 0x0000180001137983 */ /* 0x002ea20000100800 */
[----:B------:R-:W-:Y:S01]  /*79c0*/  IADD3 R2, P0, R132, R10, RZ ;  /* 0x0000000a84027210 */ /* 0x000fe20007f1e0ff */
[----:B------:R-:W-:Y:S02]  /*79d0*/  IMAD.MOV.U32 R4, RZ, RZ, R102 ;  /* 0x000000ffff047224 */ /* 0x000fe400078e0066 */
[----:B------:R-:W3:Y:S01]  /*79e0*/  LDL R18, [R1+0x1c] ;  /* 0x00001c0001127983 */ /* 0x000ee20000100800 */
[----:B------:R-:W-:Y:S02]  /*79f0*/  IMAD.MOV.U32 R5, RZ, RZ, R122 ;  /* 0x000000ffff057224 */ /* 0x000fe400078e007a */
[----:B------:R-:W-:Y:S02]  /*7a00*/  IMAD.X R3, R12, 0x1, R131, P0 ;  /* 0x000000010c037824 */ /* 0x000fe400000e0683 */
[C---:B------:R-:W-:Y:S04]  /*7a10*/  IMAD.WIDE.U32 R4, R2.reuse, c[0x0][0x208], R4 ;  /* 0x0000820002047a25 */ /* 0x040fe800078e0004 */
[----:B------:R-:W-:Y:S04]  /*7a20*/  IMAD R3, R3, c[0x0][0x208], RZ ;  /* 0x0000820003037a24 */ /* 0x000fe800078e02ff */
[----:B------:R-:W-:Y:S04]  /*7a30*/  IMAD R2, R2, c[0x0][0x20c], R3 ;  /* 0x0000830002027a24 */ /* 0x000fe800078e0203 */
[----:B------:R-:W-:Y:S01]  /*7a40*/  IMAD.IADD R3, R5, 0x1, R2 ;  /* 0x0000000105037824 */ /* 0x000fe200078e0202 */
[C---:B------:R-:W-:Y:S04]  /*7a50*/  LEA R2, P0, R4.reuse, c[0x0][0x1f8], 0x1 ;  /* 0x00007e0004027a11 */ /* 0x040fe800078008ff */
[----:B------:R-:W-:Y:S02]  /*7a60*/  LEA.HI.X R3, R4, c[0x0][0x1fc], R3, 0x1, P0 ;  /* 0x00007f0004037a11 */ /* 0x000fe400000f0c03 */
[----:B------:R-:W-:Y:S11]  /*7a70*/  ISETP.GE.AND P0, PT, R124, c[0x0][0x1d4], PT ;  /* 0x000075007c007a0c */ /* 0x000ff60003f06270 */
[----:B------:R-:W-:Y:S02]  /*7a80*/  @!UPT UIADD3 URZ, URZ, URZ, URZ ;  /* 0x0000003f3f3ff290 */ /* 0x000fe4000fffe03f */
[----:B--2---:R-:W1:Y:S04]  /*7a90*/  @!P0 LDS.128 R12, [R19] ;  /* 0x00000000130c8984 */ /* 0x004e680000000c00 */
[----:B-1----:R-:W-:Y:S01]  /*7aa0*/  @!P0 STG.E.128 [R2.64], R12 ;  /* 0x0000000c02008986 */ /* 0x002fe2000c101d06 */
[----:B------:R-:W-:Y:S11]  /*7ab0*/  ISETP.GE.AND P0, PT, R160, c[0x0][0x1d4], PT ;  /* 0x00007500a0007a0c */ /* 0x000ff60003f06270 */
[----:B------:R-:W-:Y:S02]  /*7ac0*/  @!UPT UIADD3 URZ, URZ, URZ, URZ ;  /* 0x0000003f3f3ff290 */ /* 0x000fe4000fffe03f */
[----:B---3--:R-:W1:Y:S04]  /*7ad0*/  @!P0 LDS.128 R4, [R18] ;  /* 0x0000000012048984 */ /* 0x008e680000000c00 */
[----:B-1----:R-:W-:Y:S01]  /*7ae0*/  @!P0 STG.E.128 [R2.64+0x20], R4 ;  /* 0x0000200402008986 */ /* 0x002fe2000c101d06 */
[----:B------:R-:W-:Y:S11]  /*7af0*/  ISETP.GE.AND P0, PT, R127, c[0x0][0x1d4], PT ;  /* 0x000075007f007a0c */ /* 0x000ff60003f06270 */
[----:B------:R-:W-:Y:S02]  /*7b00*/  @!UPT UIADD3 URZ, URZ, URZ, URZ ;  /* 0x0000003f3f3ff290 */ /* 0x000fe4000fffe03f */
[----:B------:R-:W1:Y:S04]  /*7b10*/  @!P0 LDS.128 R4, [R19+0xc00] ;  /* 0x000c000013048984 */ /* 0x000e680000000c00 */
[----:B-1----:R1:W-:Y:S02]  /*7b20*/  @!P0 STG.E.128 [R2.64+0x40], R4 ;  /* 0x0000400402008986 */ /* 0x0023e4000c101d06 */
[----:B-1----:R-:W-:Y:S04]  /*7b30*/  IADD3 R4, R124, 0x30, RZ ;  /* 0x000000307c047810 */ /* 0x002fe80007ffe0ff */
        /* <DEDUP_REMOVED lines=8> */
[----:B-1----:R-:W-:Y:S04]  /*7bc0*/  IADD3 R4, R124, 0x50, RZ ;  /* 0x000000507c047810 */ /* 0x002fe80007ffe0ff */
[----:B------:R-:W-:Y:S11]  /*7bd0*/  ISETP.GE.AND P0, PT, R4, c[0x0][0x1d4], PT ;  /* 0x0000750004007a0c */ /* 0x000ff60003f06270 */
[----:B------:R-:W-:Y:S02]  /*7be0*/  @!UPT UIADD3 URZ, URZ, URZ, URZ ;  /* 0x0000003f3f3ff290 */ /* 0x000fe4000fffe03f */
[----:B------:R-:W1:Y:S04]  /*7bf0*/  @!P0 LDS.128 R4, [R18+0x1800] ;  /* 0x0018000012048984 */ /* 0x000e680000000c00 */
[----:B-1----:R1:W-:Y:S02]  /*7c00*/  @!P0 STG.E.128 [R2.64+0xa0], R4 ;  /* 0x0000a00402008986 */ /* 0x0023e4000c101d06 */
.L_x_736:
[----:B-1----:R-:W-:Y:S05]  /*7c10*/  BSYNC B0 ;  /* 0x0000000000007941 */ /* 0x002fea0003800000 */
.L_x_735:
[----:B------:R-:W-:Y:S01]  /*7c20*/  ISETP.GT.AND P3, PT, R33, R128, PT ;  /* 0x000000802100720c */ /* 0x000fe20003f64270 */
[----:B------:R-:W-:Y:S01]  /*7c30*/  @!UPT UIADD3 URZ, URZ, URZ, URZ ;  /* 0x0000003f3f3ff290 */ /* 0x000fe2000fffe03f */
[----:B------:R-:W-:Y:S11]  /*7c40*/  BSSY B0, `(.L_x_737) ;  /* 0x0000020000007945 */ /* 0x000ff60003800000 */
[----:B------:R-:W-:-:S05]  /*7c50*/  @!P3 BRA `(.L_x_738) ;  /* 0x000001e00000b947 */ /* 0x000fca0003800000 */
[----:B------:R-:W-:Y:S01]  /*7c60*/  IADD3 R4, R33, -0x1, RZ ;  /* 0xffffffff21047810 */ /* 0x000fe20007ffe0ff */
[----:B------:R-:W-:Y:S02]  /*7c70*/  IMAD.MOV.U32 R2, RZ, RZ, R100 ;  /* 0x000000ffff027224 */ /* 0x000fe400078e0064 */
[----:B------:R-:W-:Y:S01]  /*7c80*/  IMAD.MOV.U32 R3, RZ, RZ, R91 ;  /* 0x000000ffff037224 */ /* 0x000fe200078e005b */
[----:B------:R-:W-:Y:S01]  /*7c90*/  SHF.R.S32.HI R6, RZ, 0x1f, R4 ;  /* 0x0000001fff067819 */ /* 0x000fe20000011404 */
[----:B------:R-:W-:Y:S02]  /*7ca0*/  IMAD R5, R154, R4, RZ ;  /* 0x000000049a057224 */ /* 0x000fe400078e02ff */
[-C--:B------:R-:W-:Y:S04]  /*7cb0*/  IMAD.WIDE.U32 R2, R4, R144.reuse, R2 ;  /* 0x0000009004027225 */ /* 0x080fe800078e0002 */
[----:B------:R-:W-:Y:S01]  /*7cc0*/  IMAD R4, R6, R144, R5 ;  /* 0x0000009006047224 */ /* 0x000fe200078e0205 */
[----:B------:R-:W-:Y:S03]  /*7cd0*/  IADD3 R6, -R17, 0x30, RZ ;  /* 0x0000003011067810 */ /* 0x000fe60007ffe1ff */
[----:B------:R-:W-:Y:S01]  /*7ce0*/  IMAD.IADD R3, R3, 0x1, R4 ;  /* 0x0000000103037824 */ /* 0x000fe200078e0204 */
[----:B------:R-:W-:Y:S11]  /*7cf0*/  ISETP.GE.AND P1, PT, R6, 0x1, PT ;  /* 0x000000010600780c */ /* 0x000ff60003f26270 */
[----:B------:R-:W-:Y:S02]  /*7d00*/  @!UPT UIADD3 URZ, URZ, URZ, URZ ;  /* 0x0000003f3f3ff290 */ /* 0x000fe4000fffe03f */
        /* <DEDUP_REMOVED lines=19> */
.L_x_738:
[----:B------:R-:W-:Y:S05]  /*7e40*/  BSYNC B0 ;  /* 0x0000000000007941 */ /* 0x000fea0003800000 */
.L_x_737:
[----:B------:R-:W0:Y:S01]  /*7e50*/  LDGDEPBAR ;  /* 0x00000000000079af */ /* 0x000e220000000000 */
[----:B------:R-:W-:Y:S01]  /*7e60*/  IADD3 R33, R33, -0x1, RZ ;  /* 0xffffffff21217810 */ /* 0x000fe20007ffe0ff */
[----:B------:R-:W-:-:S05]  /*7e70*/  @P3 BRA `(.L_x_739) ;  /* 0xffffbda000003947 */ /* 0x000fca000383ffff */
[----:B------:R-:W-:Y:S01]  /*7e80*/  WARPSYNC 0xffffffff ;  /* 0xffffffff00007948 */ /* 0x000fe20003800000 */
[----:B------:R-:W-:Y:S06]  /*7e90*/  BAR.SYNC.DEFER_BLOCKING 0x0 ;  /* 0x0000000000007b1d */ /* 0x000fec0000010000 */
.L_x_712:
[----:B------:R-:W2:Y:S01]  /*7ea0*/  LDL R24, [R1+0x2c] ;  /* 0x00002c0001187983 */ /* 0x000ea20000100800 */
[----:B------:R-:W-:-:S05]  /*7eb0*/  IMAD.MOV.U32 R0, RZ, RZ, c[0x0][0x2c4] ;  /* 0x0000b100ff007624 */ /* 0x000fca00078e00ff */
[----:B------:R-:W-:Y:S01]  /*7ec0*/  ISETP.NE.AND P3, PT, R0, 0x1, PT ;  /* 0x000000010000780c */ /* 0x000fe20003f65270 */
[----:B-1----:R-:W-:-:S05]  /*7ed0*/  IMAD.MOV.U32 R3, RZ, RZ, c[0x0][0x32c] ;  /* 0x0000cb00ff037624 */ /* 0x002fca00078e00ff */
[----:B------:R-:W-:Y:S01]  /*7ee0*/  ISETP.GE.AND P1, PT, R3, 0x1, PT ;  /* 0x000000010300780c */ /* 0x000fe20003f26270 */
[----:B------:R-:W-:Y:S01]  /*7ef0*/  IMAD.IADD R11, R146, 0x1, R147 ;  /* 0x00000001920b7824 */ /* 0x000fe200078e0293 */
[----:B--2---:R-:W-:-:S05]  /*7f00*/  IADD3 R0, R24, 0x7f, RZ ;  /* 0x0000007f18007810 */ /* 0x004fca0007ffe0ff */
[----:B------:R-:W-:-:S05]  /*7f10*/  @P3 IMAD.HI.U32 R2, R0, c[0x0][0x2c8], RZ ;  /* 0x0000b20000023a27 */ /* 0x000fca00078e00ff */
[----:B------:R-:W-:-:S05]  /*7f20*/  @P3 SHF.R.U32.HI R0, RZ, c[0x0][0x2cc], R2 ;  /* 0x0000b300ff003a19 */ /* 0x000fca0000011602 */
[----:B------:R-:W-:-:S05]  /*7f30*/  IMAD.IADD R0, R151, 0x1, R0 ;  /* 0x0000000197007824 */ /* 0x000fca00078e0200 */
[----:B------:R-:W-:Y:S01]  /*7f40*/  IADD3 R3, R0, c[0x0][0x328], RZ ;  /* 0x0000ca0000037a10 */ /* 0x000fe20007ffe0ff */
[----:B------:R-:W-:Y:S05]  /*7f50*/  @!P1 BRA `(.L_x_740) ;  /* 0x0000011000009947 */ /* 0x000fea0003800000 */
[C---:B------:R-:W-:Y:S01]  /*7f60*/  ISETP.GT.AND P0, PT, R0.reuse, RZ, PT ;  /* 0x000000ff0000720c */ /* 0x040fe20003f04270 */
[----:B------:R-:W-:Y:S01]  /*7f70*/  BSSY B0, `(.L_x_741) ;  /* 0x000000d000007945 */ /* 0x000fe20003800000 */
[----:B------:R-:W-:Y:S01]  /*7f80*/  IADD3 R2, R0, -0x1, RZ ;  /* 0xffffffff00027810 */ /* 0x000fe20007ffe0ff */
        /* <DEDUP_REMOVED lines=8> */
.L_x_742:
[----:B------:R-:W-:-:S13]  /*8010*/  ISETP.NE.AND P0, PT, R4, 0x1, PT ;  /* 0x000000010400780c */ /* 0x000fda0003f05270 */
[----:B------:R-:W-:-:S05]  /*8020*/  @P0 IMAD.HI.U32 R0, R2, c[0x0][0x330], RZ ;  /* 0x0000cc0002000a27 */ /* 0x000fca00078e00ff */
[----:B------:R-:W-:Y:S02]  /*8030*/  @P0 SHF.R.U32.HI R2, RZ, c[0x0][0x334], R0 ;  /* 0x0000cd00ff020a19 */ /* 0x000fe40000011600 */
.L_x_743:
[----:B------:R-:W-:Y:S05]  /*8040*/  BSYNC B0 ;  /* 0x0000000000007941 */ /* 0x000fea0003800000 */
.L_x_741:
[----:B------:R-:W-:-:S05]  /*8050*/  IMAD R2, R2, R4, c[0x0][0x32c] ;  /* 0x0000cb0002027624 */ /* 0x000fca00078e0204 */
[----:B------:R-:W-:-:S04]  /*8060*/  IMNMX R3, R3, R2, PT ;  /* 0x0000000203037217 */ /* 0x000fc80003800200 */
.L_x_740:
[----:B------:R-:W-:Y:S01]  /*8070*/  IADD3 R3, R3, 0x2f, RZ ;  /* 0x0000002f03037810 */ /* 0x000fe20007ffe0ff */
[----:B------:R-:W-:-:S04]  /*8080*/  @P3 IMAD.HI.U32 R2, R24, c[0x0][0x2c8], RZ ;  /* 0x0000b20018023a27 */ /* 0x000fc800078e00ff */
[----:B------:R-:W-:-:S04]  /*8090*/  IMAD.HI R3, R3, 0x2aaaaaab, RZ ;  /* 0x2aaaaaab03037827 */ /* 0x000fc800078e02ff */
[----:B------:R-:W-:Y:S01]  /*80a0*/  IMAD.MOV.U32 R0, RZ, RZ, R24 ;  /* 0x000000ffff007224 */ /* 0x000fe200078e0018 */
[----:B------:R-:W-:Y:S02]  /*80b0*/  @P3 SHF.R.U32.HI R0, RZ, c[0x0][0x2cc], R2 ;  /* 0x0000b300ff003a19 */ /* 0x000fe40000011602 */
        /* <DEDUP_REMOVED lines=16> */
.L_x_746:
[----:B------:R-:W-:-:S04]  /*81c0*/  MOV R3, c[0x0][0x32c] ;  /* 0x0000cb0000037a02 */ /* 0x000fc80000000f00 */
[----:B------:R-:W-:-:S13]  /*81d0*/  ISETP.NE.AND P0, PT, R3, 0x1, PT ;  /* 0x000000010300780c */ /* 0x000fda0003f05270 */
[----:B------:R-:W-:-:S05]  /*81e0*/  @P0 IMAD.HI.U32 R3, R0, c[0x0][0x330], RZ ;  /* 0x0000cc0000030a27 */ /* 0x000fca00078e00ff */
[----:B------:R-:W-:Y:S02]  /*81f0*/  @P0 SHF.R.U32.HI R0, RZ, c[0x0][0x334], R3 ;  /* 0x0000cd00ff000a19 */ /* 0x000fe40000011603 */
.L_x_747:
[----:B------:R-:W-:Y:S05]  /*8200*/  BSYNC B0 ;  /* 0x0000000000007941 */ /* 0x000fea0003800000 */
.L_x_745:
[----:B------:R-:W-:-:S05]  /*8210*/  IMAD R0, R0, c[0x0][0x32c], RZ ;  /* 0x0000cb0000007a24 */ /* 0x000fca00078e02ff */
[----:B------:R-:W-:-:S05]  /*8220*/  IMNMX R2, R2, R0, !PT ;  /* 0x0000000002027217 */ /* 0x000fca0007800200 */
.L_x_744:
[----:B------:R-:W-:Y:S01]  /*8230*/  IMAD.HI R2, R2, 0x2aaaaaab, RZ ;  /* 0x2aaaaaab02027827 */ /* 0x000fe200078e02ff */
[----:B------:R-:W-:Y:S04]  /*8240*/  BSSY B0, `(.L_x_748) ;  /* 0x0000024000007945 */ /* 0x000fe80003800000 */
[----:B------:R-:W-:-:S04]  /*8250*/  SHF.R.U32.HI R0, RZ, 0x1f, R2 ;  /* 0x0000001fff007819 */ /* 0x000fc80000011602 */
[----:B------:R-:W-:Y:S01]  /*8260*/  LEA.HI.SX32 R2, R2, R0, 0x1d ;  /* 0x0000000002027211 */ /* 0x000fe200078feaff */
[----:B------:R-:W-:-:S03]  /*8270*/  IMAD.MOV.U32 R0, RZ, RZ, RZ ;  /* 0x000000ffff007224 */ /* 0x000fc600078e00ff */
[----:B------:R-:W-:-:S04]  /*8280*/  IMNMX R6, RZ, R2, !PT ;  /* 0x00000002ff067217 */ /* 0x000fc80007800200 */
[----:B------:R-:W-:-:S13]  /*8290*/  ISETP.GT.AND P0, PT, R7, R6, PT ;  /* 0x000000060700720c */ /* 0x000fda0003f04270 */
[----:B------:R-:W-:Y:S05]  /*82a0*/  @!P0 BRA `(.L_x_749) ;  /* 0x000001d000008947 */ /* 0x000fea0003800000 */
[----:B------:R-:W-:Y:S02]  /*82b0*/  IABS R2, R135 ;  /* 0x0000008700027213 */ /* 0x000fe40000000000 */
[----:B------:R-:W-:Y:S02]  /*82c0*/  IADD3 R3, R135, -0x1, R7 ;  /* 0xffffffff87037810 */ /* 0x000fe40007ffe007 */
[----:B------:R-:W1:Y:S03]  /*82d0*/  I2F.RP R0, R2 ;  /* 0x0000000200007306 */ /* 0x000e660000209400 */
[----:B------:R-:W-:-:S05]  /*82e0*/  IMAD.IADD R8, R3, 0x1, -R6 ;  /* 0x0000000103087824 */ /* 0x000fca00078e0a06 */
[----:B------:R-:W-:Y:S01]  /*82f0*/  IABS R10, R8 ;  /* 0x00000008000a7213 */ /* 0x000fe20000000000 */
[----:B-1----:R-:W1:Y:S02]  /*8300*/  MUFU.RCP R0, R0 ;  /* 0x0000000000007308 */ /* 0x002e640000001000 */
[----:B-1----:R-:W-:-:S06]  /*8310*/  IADD3 R0, R0, 0xffffffe, RZ ;  /* 0x0ffffffe00007810 */ /* 0x002fcc0007ffe0ff */
[----:B------:R-:W1:Y:S02]  /*8320*/  F2I.FTZ.U32.TRUNC.NTZ R5, R0 ;  /* 0x0000000000057305 */ /* 0x000e64000021f000 */
        /* <DEDUP_REMOVED lines=21> */
.L_x_749:
[----:B------:R-:W-:Y:S05]  /*8480*/  BSYNC B0 ;  /* 0x0000000000007941 */ /* 0x000fea0003800000 */
.L_x_748:
[----:B------:R-:W2:Y:S01]  /*8490*/  LDL R2, [R1+0x40] ;  /* 0x0000400001027983 */ /* 0x000ea20000100800 */
        /* <DEDUP_REMOVED lines=50> */
[----:B--2---:R-:W-:-:S04]  /*87c0*/  IMAD R3, R2, R0, R6 ;  /* 0x0000000002037224 */ /* 0x004fc800078e0206 */
[--C-:B------:R-:W-:Y:S01]  /*87d0*/  IMAD.IADD R2, R3, 0x1, R0.reuse ;  /* 0x0000000103027824 */ /* 0x100fe200078e0200 */
[----:B------:R1:W-:Y:S01]  /*87e0*/  STL [R1+0x20], R3 ;  /* 0x0000200301007387 */ /* 0x0003e20000100800 */
[----:B------:R-:W-:-:S03]  /*87f0*/  PRMT R0, RZ, 0x7610, R0 ;  /* 0x00007610ff007816 */ /* 0x000fc60000000000 */
[----:B------:R-:W-:-:S04]  /*8800*/  IMNMX R230, R7, R2, PT ;  /* 0x0000000207e67217 */ /* 0x000fc80003800200 */
[----:B------:R-:W-:-:S13]  /*8810*/  ISETP.GT.AND P0, PT, R230, R3, PT ;  /* 0x00000003e600720c */ /* 0x000fda0003f04270 */
[----:B------:R-:W-:Y:S05]  /*8820*/  @!P0 BRA `(.L_x_750) ;  /* 0x00015ed000008947 */ /* 0x000fea0003800000 */
[----:B------:R-:W2:Y:S04]  /*8830*/  LDL R28, [R1+0x44] ;  /* 0x00004400011c7983 */ /* 0x000ea80000100800 */
[----:B------:R-:W3:Y:S01]  /*8840*/  LDL R25, [R1+0x54] ;  /* 0x0000540001197983 */ /* 0x000ee20000100800 */
[----:B------:R-:W-:-:S03]  /*8850*/  ISETP.NE.U32.AND P0, PT, RZ, c[0x0][0x340], PT ;  /* 0x0000d000ff007a0c */ /* 0x000fc60003f05070 */
[----:B------:R-:W4:Y:S01]  /*8860*/  LDL.64 R26, [R1+0x30] ;  /* 0x00003000011a7983 */ /* 0x000f220000100a00 */
[----:B------:R-:W-:-:S03]  /*8870*/  ISETP.NE.AND.EX P0, PT, RZ, c[0x0][0x344], PT, P0 ;  /* 0x0000d100ff007a0c */ /* 0x000fc60003f05300 */
[----:B------:R-:W3:Y:S04]  /*8880*/  LDL R20, [R1+0x48] ;  /* 0x0000480001147983 */ /* 0x000ee80000100800 */
[----:B------:R-:W3:Y:S06]  /*8890*/  LDL R18, [R1+0x4c] ;  /* 0x00004c0001127983 */ /* 0x000eec0000100800 */
[----:B------:R-:W-:Y:S01]  /*88a0*/  @P0 IMAD.MOV.U32 R2, RZ, RZ, 0x4 ;  /* 0x00000004ff020424 */ /* 0x000fe200078e00ff */
[----:B------:R-:W1:Y:S01]  /*88b0*/  S2R R5, SR_TID.X ;  /* 0x0000000000057919 */ /* 0x000e620000002100 */
[----:B------:R-:W-:-:S05]  /*88c0*/  SHF.R.S32.HI R0, RZ, 0x1f, R137 ;  /* 0x0000001fff007819 */ /* 0x000fca0000011489 */
[----:B------:R-:W-:Y:S01]  /*88d0*/  IMAD R0, R0, c[0x0][0x178], RZ ;  /* 0x00005e0000007a24 */ /* 0x000fe200078e02ff */
[----:B------:R-:W-:-:S03]  /*88e0*/  ISETP.NE.U32.AND P2, PT, RZ, c[0x0][0x348], PT ;  /* 0x0000d200ff007a0c */ /* 0x000fc60003f45070 */
[----:B------:R-:W-:Y:S01]  /*88f0*/  IMAD R0, R137, c[0x0][0x17c], R0 ;  /* 0x00005f0089007a24 */ /* 0x000fe200078e0200 */
[----:B-1----:R-:W-:Y:S01]  /*8900*/  SHF.R.S32.HI R4, RZ, 0x1f, R5 ;  /* 0x0000001fff047819 */ /* 0x002fe20000011405 */
[----:B--2---:R-:W-:-:S05]  /*8910*/  @P0 IMAD.WIDE R2, R28, R2, c[0x0][0x340] ;  /* 0x0000d0001c020625 */ /* 0x004fca00078e0202 */
[----:B------:R1:W2:Y:S01]  /*8920*/  @P0 LDG.E R16, [R2.64] ;  /* 0x0000000602100981 */ /* 0x0002a2000c1e1900 */
[-C--:B------:R-:W-:Y:S02]  /*8930*/  LEA.HI R4, R4, R5.reuse, RZ, 0x2 ;  /* 0x0000000504047211 */ /* 0x080fe400078f10ff */
[----:B------:R-:W-:Y:S02]  /*8940*/  SHF.R.S32.HI R19, RZ, 0x1f, R5 ;  /* 0x0000001fff137819 */ /* 0x000fe40000011405 */
[----:B------:R-:W-:Y:S02]  /*8950*/  LOP3.LUT R4, R4, 0xfffffffc, RZ, 0xc0, !PT ;  /* 0xfffffffc04047812 */ /* 0x000fe400078ec0ff */
[----:B------:R-:W-:-:S03]  /*8960*/  LEA.HI R19, R19, R5, RZ, 0x2 ;  /* 0x0000000513137211 */ /* 0x000fc600078f10ff */
[----:B------:R-:W-:Y:S01]  /*8970*/  IMAD.IADD R4, R5, 0x1, -R4 ;  /* 0x0000000105047824 */ /* 0x000fe200078e0a04 */
[----:B------:R-:W-:Y:S02]  /*8980*/  SHF.R.S32.HI R19, RZ, 0x2, R19 ;  /* 0x00000002ff137819 */ /* 0x000fe40000011413 */
[----:B------:R-:W-:Y:S02]  /*8990*/  SHF.R.S32.HI R14, RZ, 0x1f, R28 ;  /* 0x0000001fff0e7819 */ /* 0x000fe4000001141c */
[----:B------:R-:W-:Y:S01]  /*89a0*/  ISETP.NE.AND.EX P2, PT, RZ, c[0x0][0x34c], PT, P2 ;  /* 0x0000d300ff007a0c */ /* 0x000fe20003f45320 */
[----:B-1----:R-:W-:-:S04]  /*89b0*/  IMAD.WIDE.U32 R2, R137, c[0x0][0x178], RZ ;  /* 0x00005e0089027a25 */ /* 0x002fc800078e00ff */
[----:B------:R-:W-:Y:S01]  /*89c0*/  IMAD.IADD R3, R3, 0x1, R0 ;  /* 0x0000000103037824 */ /* 0x000fe200078e0200 */
[----:B------:R-:W-:Y:S02]  /*89d0*/  LEA R0, R4, R19, 0x5 ;  /* 0x0000001304007211 */ /* 0x000fe400078e28ff */
[----:B------:R-:W-:Y:S01]  /*89e0*/  SEL R6, R14, RZ, !P2 ;  /* 0x000000ff0e067207 */ /* 0x000fe20005000000 */
[----:B---3--:R-:W-:-:S04]  /*89f0*/  IMAD.WIDE.U32 R4, R25, c[0x0][0x1b8], R2 ;  /* 0x00006e0019047a25 */ /* 0x008fc800078e0002 */
[----:B------:R-:W-:Y:S01]  /*8a00*/  IMAD.IADD R10, R24, 0x1, R0 ;  /* 0x00000001180a7824 */ /* 0x000fe200078e0200 */
[----:B------:R-:W-:Y:S01]  /*8a10*/  SHF.R.S32.HI R8, RZ, 0x1f, R11 ;  /* 0x0000001fff087819 */ /* 0x000fe2000001140b */
[----:B------:R-:W-:Y:S01]  /*8a20*/  IMAD R6, R6, c[0x0][0x1c0], RZ ;  /* 0x0000700006067a24 */ /* 0x000fe200078e02ff */
[----:B------:R-:W-:Y:S01]  /*8a30*/  IADD3 R2, P1, R19, R11, RZ ;  /* 0x0000000b13027210 */ /* 0x000fe20007f3e0ff */
[----:B------:R-:W-:Y:S01]  /*8a40*/  @P3 IMAD.HI.U32 R7, R10, c[0x0][0x2c8], RZ ;  /* 0x0000b2000a073a27 */ /* 0x000fe200078e00ff */
[----:B------:R-:W-:-:S03]  /*8a50*/  SEL R3, R28, RZ, !P2 ;  /* 0x000000ff1c037207 */ /* 0x000fc60005000000 */
[----:B------:R-:W-:Y:S01]  /*8a60*/  IMAD R5, R25, c[0x0][0x1bc], R5 ;  /* 0x00006f0019057a24 */ /* 0x000fe200078e0205 */
[----:B------:R-:W-:Y:S01]  /*8a70*/  LEA.HI.X.SX32 R11, R19, R8, 0x1, P1 ;  /* 0x00000008130b7211 */ /* 0x000fe200008f0eff */
[----:B------:R-:W-:Y:S01]  /*8a80*/  IMAD.MOV.U32 R0, RZ, RZ, R10 ;  /* 0x000000ffff007224 */ /* 0x000fe200078e000a */
[----:B------:R-:W-:Y:S01]  /*8a90*/  @P3 SHF.R.U32.HI R0, RZ, c[0x0][0x2cc], R7 ;  /* 0x0000b300ff003a19 */ /* 0x000fe20000011607 */
[C---:B------:R-:W-:Y:S02]  /*8aa0*/  IMAD R13, R3.reuse, c[0x0][0x1c4], R6 ;  /* 0x00007100030d7a24 */ /* 0x040fe400078e0206 */
[----:B------:R-:W-:Y:S01]  /*8ab0*/  IMAD.WIDE.U32 R6, R3, c[0x0][0x1c0], R4 ;  /* 0x0000700003067a25 */ /* 0x000fe200078e0004 */
[----:B----4-:R-:W-:Y:S02]  /*8ac0*/  MOV R4, R26 ;  /* 0x0000001a00047202 */ /* 0x010fe40000000f00 */
[----:B------:R-:W-:Y:S01]  /*8ad0*/  ISETP.GE.AND P3, PT, R20, c[0x0][0x1d4], PT ;  /* 0x0000750014007a0c */ /* 0x000fe20003f66270 */
[----:B------:R-:W-:-:S02]  /*8ae0*/  IMAD.MOV.U32 R5, RZ, RZ, R27 ;  /* 0x000000ffff057224 */ /* 0x000fc400078e001b */
[C---:B------:R-:W-:Y:S02]  /*8af0*/  IMAD R3, R11.reuse, c[0x0][0x1e0], RZ ;  /* 0x000078000b037a24 */ /* 0x040fe400078e02ff */
[----:B------:R-:W-:Y:S01]  /*8b00*/  IMAD R15, R11, c[0x0][0x208], RZ ;  /* 0x000082000b0f7a24 */ /* 0x000fe200078e02ff */
[----:B------:R-:W-:Y:S01]  /*8b10*/  SHF.R.S32.HI R12, RZ, 0x1f, R0 ;  /* 0x0000001fff0c7819 */ /* 0x000fe20000011400 */
[----:B------:R-:W-:-:S04]  /*8b20*/  IMAD.WIDE.U32 R8, R2, c[0x0][0x1e0], R4 ;  /* 0x0000780002087a25 */ /* 0x000fc800078e0004 */
[----:B------:R-:W-:-:S04]  /*8b30*/  IMAD.WIDE.U32 R4, R2, c[0x0][0x208], R4 ;  /* 0x0000820002047a25 */ /* 0x000fc800078e0004 */
[----:B------:R-:W-:Y:S02]  /*8b40*/  IMAD.MOV R11, RZ, RZ, -R0 ;  /* 0x000000ffff0b7224 */ /* 0x000fe400078e0a00 */
[C---:B------:R-:W-:Y:S02]  /*8b50*/  IMAD R17, R2.reuse, c[0x0][0x1e4], R3 ;  /* 0x0000790002117a24 */ /* 0x040fe400078e0203 */
[----:B------:R-:W-:Y:S01]  /*8b60*/  IMAD R15, R2, c[0x0][0x20c], R15 ;  /* 0x00008300020f7a24 */ /* 0x000fe200078e020f */
[----:B------:R-:W-:Y:S01]  /*8b70*/  IADD3 R3, R7, R13, RZ ;  /* 0x0000000d07037210 */ /* 0x000fe20007ffe0ff */
[----:B------:R-:W-:Y:S01]  /*8b80*/  IMAD.MOV.U32 R2, RZ, RZ, R6 ;  /* 0x000000ffff027224 */ /* 0x000fe200078e0006 */
[----:B------:R-:W-:Y:S01]  /*8b90*/  SEL R6, RZ, 0xffffffff, P3 ;  /* 0xffffffffff067807 */ /* 0x000fe20001800000 */
[----:B------:R-:W-:Y:S01]  /*8ba0*/  IMAD R7, R12, c[0x0][0x1b0], RZ ;  /* 0x00006c000c077a24 */ /* 0x000fe200078e02ff */
[----:B------:R-:W-:Y:S01]  /*8bb0*/  ISETP.GE.AND P2, PT, R26, c[0x0][0x1d4], PT ;  /* 0x000075001a007a0c */ /* 0x000fe20003f46270 */
[----:B------:R-:W-:Y:S01]  /*8bc0*/  IMAD R10, R11, c[0x0][0x2c4], R10 ;  /* 0x0000b1000b0a7a24 */ /* 0x000fe200078e020a */
[----:B------:R-:W-:Y:S01]  /*8bd0*/  LOP3.LUT R203, R203, 0xffffff7f, RZ, 0xc0, !PT ;  /* 0xffffff7fcbcb7812 */ /* 0x000fe200078ec0ff */
[----:B------:R-:W-:-:S02]  /*8be0*/  IMAD R12, R0, c[0x0][0x1b4], R7 ;  /* 0x00006d00000c7a24 */ /* 0x000fc400078e0207 */
[----:B------:R-:W-:Y:S01]  /*8bf0*/  IMAD.WIDE.U32 R2, R0, c[0x0][0x1b0], R2 ;  /* 0x00006c0000027a25 */ /* 0x000fe200078e0002 */
[----:B------:R-:W-:-:S03]  /*8c00*/  SEL R0, RZ, 0x1, P2 ;  /* 0x00000001ff007807 */ /* 0x000fc60001000000 */
[----:B------:R-:W-:Y:S01]  /*8c10*/  IMAD.SHL.U32 R6, R6, 0x2, RZ ;  /* 0x0000000206067824 */ /* 0x000fe200078e00ff */
[----:B------:R-:W-:Y:S02]  /*8c20*/  @P3 LOP3.LUT R203, R203, 0x80, RZ, 0xfc, !PT ;  /* 0x00000080cbcb3812 */ /* 0x000fe400078efcff */
[----:B------:R-:W-:Y:S01]  /*8c30*/  SHF.R.S32.HI R11, RZ, 0x1f, R10 ;  /* 0x0000001fff0b7819 */ /* 0x000fe2000001140a */
[----:B------:R-:W-:Y:S01]  /*8c40*/  IMAD.IADD R7, R5, 0x1, R15 ;  /* 0x0000000105077824 */ /* 0x000fe200078e020f */
[----:B------:R-:W-:Y:S01]  /*8c50*/  LOP3.LUT R13, R6, 0x2, R0, 0xe2, !PT ;  /* 0x00000002060d7812 */ /* 0x000fe200078ee200 */
[----:B------:R-:W-:Y:S01]  /*8c60*/  IMAD.IADD R5, R3, 0x1, R12 ;  /* 0x0000000103057824 */ /* 0x000fe200078e020c */
[----:B------:R-:W-:Y:S01]  /*8c70*/  LOP3.LUT R203, R203, 0xfffffeff, RZ, 0xc0, !PT ;  /* 0xfffffeffcbcb7812 */ /* 0x000fe200078ec0ff */
[----:B------:R-:W-:Y:S01]  /*8c80*/  IMAD R0, R11, c[0x0][0x1a8], RZ ;  /* 0x00006a000b007a24 */ /* 0x000fe200078e02ff */
[----:B------:R-:W-:Y:S01]  /*8c90*/  MOV R6, R4 ;  /* 0x0000000400067202 */ /* 0x000fe20000000f00 */
[----:B------:R-:W-:Y:S01]  /*8ca0*/  IMAD.MOV.U32 R4, RZ, RZ, R2 ;  /* 0x000000ffff047224 */ /* 0x000fe200078e0002 */
[----:B------:R-:W-:-:S02]  /*8cb0*/  ISETP.NE.U32.AND P1, PT, RZ, c[0x0][0x350], PT ;  /* 0x0000d400ff007a0c */ /* 0x000fc40003f25070 */
[----:B------:R-:W-:Y:S01]  /*8cc0*/  IADD3 R9, R9, R17, RZ ;  /* 0x0000001109097210 */ /* 0x000fe20007ffe0ff */
[C---:B------:R-:W-:Y:S01]  /*8cd0*/  IMAD R12, R10.reuse, c[0x0][0x1ac], R0 ;  /* 0x00006b000a0c7a24 */ /* 0x040fe200078e0200 */
[----:B------:R-:W-:Y:S01]  /*8ce0*/  @P2 LOP3.LUT R203, R203, 0x100, RZ, 0xfc, !PT ;  /* 0x00000100cbcb2812 */ /* 0x000fe200078efcff */
[----:B------:R-:W-:Y:S01]  /*8cf0*/  IMAD.WIDE.U32 R10, R10, c[0x0][0x1a8], R4 ;  /* 0x00006a000a0a7a25 */ /* 0x000fe200078e0004 */
[----:B------:R-:W-:-:S03]  /*8d00*/  ISETP.GE.AND P2, PT, R18, c[0x0][0x1d4], PT ;  /* 0x0000750012007a0c */ /* 0x000fc60003f46270 */
[----:B------:R-:W-:-:S04]  /*8d10*/  IMAD.WIDE.U32 R4, R25, c[0x0][0x1e8], R8 ;  /* 0x00007a0019047a25 */ /* 0x000fc800078e0008 */
[----:B------:R-:W-:-:S04]  /*8d20*/  IMAD.WIDE.U32 R6, R25, c[0x0][0x210], R6 ;  /* 0x0000840019067a25 */ /* 0x000fc800078e0006 */
[----:B------:R-:W-:Y:S01]  /*8d30*/  IMAD R5, R25, c[0x0][0x1ec], R5 ;  /* 0x00007b0019057a24 */ /* 0x000fe200078e0205 */
[----:B------:R-:W-:Y:S01]  /*8d40*/  LOP3.LUT R203, R203, 0xffffffbf, RZ, 0xc0, !PT ;  /* 0xffffffbfcbcb7812 */ /* 0x000fe200078ec0ff */
[----:B------:R-:W-:Y:S01]  /*8d50*/  IMAD.IADD R9, R19, 0x1, R24 ;  /* 0x0000000113097824 */ /* 0x000fe200078e0218 */
[----:B------:R-:W-:Y:S02]  /*8d60*/  ISETP.GE.AND P4, PT, R26, c[0x0][0x198], PT ;  /* 0x000066001a007a0c */ /* 0x000fe40003f86270 */
[----:B------:R-:W-:Y:S02]  /*8d70*/  @P2 LOP3.LUT R203, R203, 0x40, RZ, 0xfc, !PT ;  /* 0x00000040cbcb2812 */ /* 0x000fe400078efcff */
[----:B------:R-:W-:Y:S02]  /*8d80*/  ISETP.GE.AND P3, PT, R20, c[0x0][0x198], PT ;  /* 0x0000660014007a0c */ /* 0x000fe40003f66270 */
[----:B------:R-:W-:Y:S02]  /*8d90*/  IADD3 R117, R230, -0x1, RZ ;  /* 0xffffffffe6757810 */ /* 0x000fe40007ffe0ff */
[--C-:B--2---:R-:W-:Y:S01]  /*8da0*/  @P0 SHF.R.S32.HI R3, RZ, 0x1f, R16.reuse ;  /* 0x0000001fff030819 */ /* 0x104fe20000011410 */
[----:B------:R-:W-:Y:S01]  /*8db0*/  @P0 IMAD.MOV.U32 R2, RZ, RZ, R16 ;  /* 0x000000ffff020224 */ /* 0x000fe200078e0010 */
[----:B------:R-:W-:Y:S01]  /*8dc0*/  @!P0 MOV R2, R28 ;  /* 0x0000001c00028202 */ /* 0x000fe20000000f00 */
[----:B------:R-:W-:Y:S01]  /*8dd0*/  @!P0 IMAD.MOV.U32 R3, RZ, RZ, R14 ;  /* 0x000000ffff038224 */ /* 0x000fe200078e000e */
[----:B------:R-:W-:-:S04]  /*8de0*/  ISETP.NE.AND.EX P0, PT, RZ, c[0x0][0x354], PT, P1 ;  /* 0x0000d500ff007a0c */ /* 0x000fc80003f05310 */
[----:B------:R-:W-:Y:S02]  /*8df0*/  SEL R8, R2, RZ, !P0 ;  /* 0x000000ff02087207 */ /* 0x000fe40004000000 */
[----:B------:R-:W-:Y:S02]  /*8e00*/  SEL R2, RZ, 0x4, P2 ;  /* 0x00000004ff027807 */ /* 0x000fe40001000000 */
[----:B------:R-:W-:Y:S02]  /*8e10*/  SEL R0, R3, RZ, !P0 ;  /* 0x000000ff03007207 */ /* 0x000fe40004000000 */
[----:B------:R-:W-:Y:S01]  /*8e20*/  LOP3.LUT R103, R13, R2, RZ, 0xfc, !PT ;  /* 0x000000020d677212 */ /* 0x000fe200078efcff */
[----:B------:R-:W-:Y:S01]  /*8e30*/  IMAD R3, R25, c[0x0][0x214], R7 ;  /* 0x0000850019037a24 */ /* 0x000fe200078e0207 */
[----:B------:R-:W-:Y:S01]  /*8e40*/  MOV R2, R6 ;  /* 0x0000000600027202 */ /* 0x000fe20000000f00 */
[----:B------:R-:W-:Y:S02]  /*8e50*/  IMAD R6, R0, c[0x0][0x1f0], RZ ;  /* 0x00007c0000067a24 */ /* 0x000fe400078e02ff */
[----:B------:R-:W-:-:S04]  /*8e60*/  IMAD.WIDE.U32 R14, R8, c[0x0][0x1f0], R4 ;  /* 0x00007c00080e7a25 */ /* 0x000fc800078e0004 */
[----:B------:R-:W-:-:S04]  /*8e70*/  IMAD.WIDE.U32 R240, R8, c[0x0][0x218], R2 ;  /* 0x0000860008f07a25 */ /* 0x000fc800078e0002 */
[----:B------:R-:W-:-:S04]  /*8e80*/  IMAD R2, R8, c[0x0][0x1f4], R6 ;  /* 0x00007d0008027a24 */ /* 0x000fc800078e0206 */
[----:B------:R-:W-:Y:S01]  /*8e90*/  IMAD.IADD R2, R15, 0x1, R2 ;  /* 0x000000010f027824 */ /* 0x000fe200078e0202 */
[----:B------:R1:W-:Y:S04]  /*8ea0*/  STL.64 [R1+0x8], R14 ;  /* 0x0000080e01007387 */ /* 0x0003e80000100a00 */
[----:B------:R1:W-:Y:S01]  /*8eb0*/  STL [R1+0x14], R2 ;  /* 0x0000140201007387 */ /* 0x0003e20000100800 */
[----:B------:R-:W-:Y:S02]  /*8ec0*/  IMAD R0, R0, c[0x0][0x218], RZ ;  /* 0x0000860000007a24 */ /* 0x000fe400078e02ff */
[----:B------:R-:W-:Y:S01]  /*8ed0*/  IMAD.IADD R7, R11, 0x1, R12 ;  /* 0x000000010b077824 */ /* 0x000fe200078e020c */
[----:B------:R-:W-:Y:S01]  /*8ee0*/  LEA R11, P0, R10, c[0x0][0x160], 0x1 ;  /* 0x000058000a0b7a11 */ /* 0x000fe200078008ff */
[----:B------:R-:W-:Y:S01]  /*8ef0*/  IMAD R0, R8, c[0x0][0x21c], R0 ;  /* 0x0000870008007a24 */ /* 0x000fe200078e0200 */
[----:B------:R-:W-:-:S02]  /*8f00*/  ISETP.GE.AND P2, PT, R18, c[0x0][0x198], PT ;  /* 0x0000660012007a0c */ /* 0x000fc40003f46270 */
[----:B------:R-:W-:Y:S02]  /*8f10*/  LEA.HI.X R10, R10, c[0x0][0x164], R7, 0x1, P0 ;  /* 0x000059000a0a7a11 */ /* 0x000fe400000f0c07 */
[----:B------:R-:W-:Y:S01]  /*8f20*/  IADD3 R248, R241, R0, RZ ;  /* 0x00000000f1f87210 */ /* 0x000fe20007ffe0ff */
[----:B------:R-:W-:Y:S06]  /*8f30*/  BRA.DIV ~URZ, `(.L_x_751) ;  /* 0x0001a4e27f007947 */ /* 0x000fec000b800000 */
[----:B------:R2:W3:Y:S02]  /*8f40*/  SHFL.IDX PT, R8, R10, RZ, 0x1c1f ;  /* 0x001c1fff0a087589 */ /* 0x0004e400000e0000 */
.L_x_955:
[----:B------:R-:W-:Y:S05]  /*8f50*/  BRA.DIV ~URZ, `(.L_x_752) ;  /* 0x0001a5327f007947 */ /* 0x000fea000b800000 */
[----:B------:R4:W1:Y:S02]  /*8f60*/  SHFL.IDX PT, R0, R11, RZ, 0x1c1f ;  /* 0x001c1fff0b007589 */ /* 0x00086400000e0000 */
.L_x_956:
[----:B-12---:R-:W2:Y:S01]  /*8f70*/  LDL R2, [R1] ;  /* 0x0000000001027983 */ /* 0x006ea20000100800 */
[----:B------:R-:W-:Y:S01]  /*8f80*/  BSSY B0, `(.L_x_753) ;  /* 0x0000017000007945 */ /* 0x000fe20003800000 */
[----:B--2---:R-:W-:-:S05]  /*8f90*/  IMAD R26, R2, c[0x0][0x2c4], RZ ;  /* 0x0000b100021a7a24 */ /* 0x004fca00078e02ff */
[----:B------:R-:W-:-:S13]  /*8fa0*/  ISETP.GE.AND P0, PT, R9, R26, PT ;  /* 0x0000001a0900720c */ /* 0x000fda0003f06270 */
[----:B------:R-:W-:Y:S05]  /*8fb0*/  @P0 BRA `(.L_x_754) ;  /* 0x0000013000000947 */ /* 0x000fea0003800000 */
[----:B------:R-:W2:Y:S04]  /*8fc0*/  LDL.64 R4, [R1+0x30] ;  /* 0x0000300001047983 */ /* 0x000ea80000100a00 */
[----:B----4-:R-:W4:Y:S04]  /*8fd0*/  LDL R2, [R1+0x48] ;  /* 0x0000480001027983 */ /* 0x010f280000100800 */
[----:B---3--:R-:W3:Y:S04]  /*8fe0*/  LDL R3, [R1+0x70] ;  /* 0x0000700001037983 */ /* 0x008ee80000100800 */
[----:B------:R-:W3:Y:S04]  /*8ff0*/  LDL R13, [R1+0x4c] ;  /* 0x00004c00010d7983 */ /* 0x000ee80000100800 */
[----:B------:R-:W3:Y:S04]  /*9000*/  LDL R12, [R1+0x28] ;  /* 0x00002800010c7983 */ /* 0x000ee80000100800 */
[----:B------:R-:W3:Y:S01]  /*9010*/  LDL R14, [R1+0x6c] ;  /* 0x00006c00010e7983 */ /* 0x000ee20000100800 */
[----:B--2---:R-:W-:-:S04]  /*9020*/  LEA R6, P0, R4, R0, 0x1 ;  /* 0x0000000004067211 */ /* 0x004fc800078008ff */
[----:B------:R-:W-:Y:S02]  /*9030*/  LEA.HI.X R7, R4, R8, R5, 0x1, P0 ;  /* 0x0000000804077211 */ /* 0x000fe400000f0c05 */
[----:B----4-:R-:W-:-:S04]  /*9040*/  LEA R4, P0, R2, R0, 0x1 ;  /* 0x0000000002047211 */ /* 0x010fc800078008ff */
[----:B---3--:R-:W-:Y:S02]  /*9050*/  LEA.HI.X R5, R2, R8, R3, 0x1, P0 ;  /* 0x0000000802057211 */ /* 0x008fe400000f0c03 */
[----:B------:R-:W-:Y:S01]  /*9060*/  LEA R2, P0, R13, R0, 0x1 ;  /* 0x000000000d027211 */ /* 0x000fe200078008ff */
        /* <DEDUP_REMOVED lines=8> */
.L_x_754:
[----:B------:R-:W-:Y:S05]  /*90f0*/  BSYNC B0 ;  /* 0x0000000000007941 */ /* 0x000fea0003800000 */
.L_x_753:
[----:B------:R-:W-:Y:S05]  /*9100*/  BRA.DIV ~URZ, `(.L_x_755) ;  /* 0x0001a3e27f007947 */ /* 0x000fea000b800000 */
[----:B---3--:R2:W3:Y:S04]  /*9110*/  SHFL.IDX PT, R8, R10, 0x1, 0x1c1f ;  /* 0x003c1f000a087f89 */ /* 0x0084e800000e0000 */
[----:B-1----:R2:W1:Y:S02]  /*9120*/  SHFL.IDX PT, R0, R11, 0x1, 0x1c1f ;  /* 0x003c1f000b007f89 */ /* 0x00246400000e0000 */
.L_x_957:
[----:B------:R-:W-:Y:S01]  /*9130*/  IADD3 R2, R9, 0x20, RZ ;  /* 0x0000002009027810 */ /* 0x000fe20007ffe0ff */
[----:B------:R-:W-:Y:S03]  /*9140*/  BSSY B0, `(.L_x_756) ;  /* 0x0000016000007945 */ /* 0x000fe60003800000 */
[----:B------:R-:W-:-:S13]  /*9150*/  ISETP.GE.AND P0, PT, R2, R26, PT ;  /* 0x0000001a0200720c */ /* 0x000fda0003f06270 */
[----:B------:R-:W-:Y:S05]  /*9160*/  @P0 BRA `(.L_x_757) ;  /* 0x0000013000000947 */ /* 0x000fea0003800000 */
[----:B--2---:R-:W2:Y:S04]  /*9170*/  LDL.64 R4, [R1+0x30] ;  /* 0x0000300001047983 */ /* 0x004ea80000100a00 */
[----:B----4-:R-:W4:Y:S04]  /*9180*/  LDL R3, [R1+0x48] ;  /* 0x0000480001037983 */ /* 0x010f280000100800 */
[----:B---3--:R-:W3:Y:S04]  /*9190*/  LDL R15, [R1+0x70] ;  /* 0x00007000010f7983 */ /* 0x008ee80000100800 */
[----:B------:R-:W3:Y:S04]  /*91a0*/  LDL R13, [R1+0x4c] ;  /* 0x00004c00010d7983 */ /* 0x000ee80000100800 */
[----:B------:R-:W3:Y:S04]  /*91b0*/  LDL R12, [R1+0x28] ;  /* 0x00002800010c7983 */ /* 0x000ee80000100800 */
[----:B------:R-:W3:Y:S01]  /*91c0*/  LDL R14, [R1+0x6c] ;  /* 0x00006c00010e7983 */ /* 0x000ee20000100800 */
[----:B-12---:R-:W-:-:S04]  /*91d0*/  LEA R6, P0, R4, R0, 0x1 ;  /* 0x0000000004067211 */ /* 0x006fc800078008ff */
        /* <DEDUP_REMOVED lines=12> */
.L_x_757:
[----:B------:R-:W-:Y:S05]  /*92a0*/  BSYNC B0 ;  /* 0x0000000000007941 */ /* 0x000fea0003800000 */
.L_x_756:
[----:B------:R-:W-:Y:S05]  /*92b0*/  BRA.DIV ~URZ, `(.L_x_758) ;  /* 0x0001a2f27f007947 */ /* 0x000fea000b800000 */
[----:B---3--:R3:W2:Y:S02]  /*92c0*/  SHFL.IDX PT, R8, R10, 0x2, 0x1c1f ;  /* 0x005c1f000a087f89 */ /* 0x0086a400000e0000 */
.L_x_958:
[----:B------:R-:W-:Y:S05]  /*92d0*/  BRA.DIV ~URZ, `(.L_x_759) ;  /* 0x0001a3427f007947 */ /* 0x000fea000b800000 */
[----:B-1----:R1:W3:Y:S02]  /*92e0*/  SHFL.IDX PT, R0, R11, 0x2, 0x1c1f ;  /* 0x005c1f000b007f89 */ /* 0x0022e400000e0000 */
.L_x_959:
[----:B------:R-:W-:Y:S01]  /*92f0*/  IADD3 R2, R9, 0x40, RZ ;  /* 0x0000004009027810 */ /* 0x000fe20007ffe0ff */
[----:B------:R-:W-:Y:S03]  /*9300*/  BSSY B0, `(.L_x_760) ;  /* 0x0000016000007945 */ /* 0x000fe60003800000 */
[----:B------:R-:W-:-:S13]  /*9310*/  ISETP.GE.AND P0, PT, R2, R26, PT ;  /* 0x0000001a0200720c */ /* 0x000fda0003f06270 */
[----:B------:R-:W-:Y:S05]  /*9320*/  @P0 BRA `(.L_x_761) ;  /* 0x0000013000000947 */ /* 0x000fea0003800000 */
[----:B----4-:R-:W4:Y:S04]  /*9330*/  LDL.64 R4, [R1+0x30] ;  /* 0x0000300001047983 */ /* 0x010f280000100a00 */
[----:B---3--:R-:W3:Y:S04]  /*9340*/  LDL R3, [R1+0x48] ;  /* 0x0000480001037983 */ /* 0x008ee80000100800 */
[----:B--2---:R-:W2:Y:S04]  /*9350*/  LDL R15, [R1+0x70] ;  /* 0x00007000010f7983 */ /* 0x004ea80000100800 */
[----:B------:R-:W2:Y:S04]  /*9360*/  LDL R13, [R1+0x4c] ;  /* 0x00004c00010d7983 */ /* 0x000ea80000100800 */
[----:B------:R-:W2:Y:S04]  /*9370*/  LDL R12, [R1+0x28] ;  /* 0x00002800010c7983 */ /* 0x000ea80000100800 */
[----:B------:R-:W2:Y:S01]  /*9380*/  LDL R14, [R1+0x6c] ;  /* 0x00006c00010e7983 */ /* 0x000ea20000100800 */
[----:B----4-:R-:W-:-:S04]  /*9390*/  LEA R6, P0, R4, R0, 0x1 ;  /* 0x0000000004067211 */ /* 0x010fc800078008ff */
[----:B------:R-:W-:Y:S02]  /*93a0*/  LEA.HI.X R7, R4, R8, R5, 0x1, P0 ;  /* 0x0000000804077211 */ /* 0x000fe400000f0c05 */
[----:B---3--:R-:W-:-:S04]  /*93b0*/  LEA R4, P0, R3, R0, 0x1 ;  /* 0x0000000003047211 */ /* 0x008fc800078008ff */
[----:B--2---:R-:W-:Y:S02]  /*93c0*/  LEA.HI.X R5, R3, R8, R15, 0x1, P0 ;  /* 0x0000000803057211 */ /* 0x004fe400000f0c0f */
        /* <DEDUP_REMOVED lines=9> */
.L_x_761:
[----:B------:R-:W-:Y:S05]  /*9460*/  BSYNC B0 ;  /* 0x0000000000007941 */ /* 0x000fea0003800000 */
.L_x_760:
[----:B------:R-:W-:Y:S05]  /*9470*/  BRA.DIV ~URZ, `(.L_x_762) ;  /* 0x0001a2027f007947 */ /* 0x000fea000b800000 */
[----:B--2---:R2:W1:Y:S04]  /*9480*/  SHFL.IDX PT, R8, R10, 0x3, 0x1c1f ;  /* 0x007c1f000a087f89 */ /* 0x00446800000e0000 */
[----:B---3--:R2:W3:Y:S02]  /*9490*/  SHFL.IDX PT, R0, R11, 0x3, 0x1c1f ;  /* 0x007c1f000b007f89 */ /* 0x0084e400000e0000 */
.L_x_960:
[----:B--2---:R-:W2:Y:S04]  /*94a0*/  LDL.64 R12, [R1+0x30] ;  /* 0x00003000010c7983 */ /* 0x004ea80000100a00 */
[----:B----4-:R-:W4:Y:S04]  /*94b0*/  LDL R4, [R1+0x48] ;  /* 0x0000480001047983 */ /* 0x010f280000100800 */
[----:B---3--:R-:W3:Y:S04]  /*94c0*/  LDL R5, [R1+0x70] ;  /* 0x0000700001057983 */ /* 0x008ee80000100800 */
[----:B------:R-:W3:Y:S04]  /*94d0*/  LDL R10, [R1+0x4c] ;  /* 0x00004c00010a7983 */ /* 0x000ee80000100800 */
[----:B------:R-:W3:Y:S04]  /*94e0*/  LDL R105, [R1+0x28] ;  /* 0x0000280001697983 */ /* 0x000ee80000100800 */
[----:B------:R-:W3:Y:S04]  /*94f0*/  LDL R119, [R1+0x4] ;  /* 0x0000040001777983 */ /* 0x000ee80000100800 */
[----:B-1----:R-:W3:Y:S04]  /*9500*/  LDL R11, [R1+0x6c] ;  /* 0x00006c00010b7983 */ /* 0x002ee80000100800 */
[----:B------:R-:W3:Y:S04]  /*9510*/  LDL.64 R128, [R1+0x8] ;  /* 0x0000080001807983 */ /* 0x000ee80000100a00 */
[----:B------:R-:W3:Y:S04]  /*9520*/  LDL R122, [R1+0x14] ;  /* 0x00001400017a7983 */ /* 0x000ee80000100800 */
[----:B------:R1:W5:Y:S01]  /*9530*/  LDL R235, [R1+0x2c] ;  /* 0x00002c0001eb7983 */ /* 0x0003620000100800 */
[----:B------:R-:W-:-:S03]  /*9540*/  IADD3 R2, R9, 0x60, RZ ;  /* 0x0000006009027810 */ /* 0x000fc60007ffe0ff */
[----:B------:R-:W1:Y:S01]  /*9550*/  S2R R107, SR_TID.X ;  /* 0x00000000006b7919 */ /* 0x000e620000002100 */
[----:B------:R-:W-:Y:S01]  /*9560*/  ISETP.GE.AND P0, PT, R2, R26, PT ;  /* 0x0000001a0200720c */ /* 0x000fe20003f06270 */
[----:B------:R-:W-:-:S04]  /*9570*/  IMAD.MOV.U32 R116, RZ, RZ, 0x30 ;  /* 0x00000030ff747424 */ /* 0x000fc800078e00ff */
[----:B------:R-:W-:Y:S01]  /*9580*/  IMAD R116, R230, -0x30, R116 ;  /* 0xffffffd0e6747824 */ /* 0x000fe200078e0274 */
[----:B------:R-:W-:Y:S02]  /*9590*/  SHF.R.S32.HI R104, RZ, 0x1f, R117 ;  /* 0x0000001fff687819 */ /* 0x000fe40000011475 */
[----:B-1----:R-:W-:-:S04]  /*95a0*/  SHF.R.S32.HI R123, RZ, 0x1f, R107 ;  /* 0x0000001fff7b7819 */ /* 0x002fc8000001146b */
[----:B------:R-:W-:-:S04]  /*95b0*/  LEA.HI R123, R123, R107, RZ, 0x2 ;  /* 0x0000006b7b7b7211 */ /* 0x000fc800078f10ff */
[----:B------:R-:W-:Y:S02]  /*95c0*/  SHF.R.S32.HI R123, RZ, 0x2, R123 ;  /* 0x00000002ff7b7819 */ /* 0x000fe4000001147b */
[C---:B------:R-:W-:Y:S02]  /*95d0*/  LOP3.LUT P5, RZ, R203.reuse, 0x100, RZ, 0xc0, !PT ;  /* 0x00000100cbff7812 */ /* 0x040fe400078ac0ff */
[----:B------:R-:W-:Y:S01]  /*95e0*/  LOP3.LUT P6, RZ, R203, 0x40, RZ, 0xc0, !PT ;  /* 0x00000040cbff7812 */ /* 0x000fe200078cc0ff */
[----:B------:R-:W-:Y:S01]  /*95f0*/  IMAD.MOV.U32 R237, RZ, RZ, c[0x0][0x2c4] ;  /* 0x0000b100ffed7624 */ /* 0x000fe200078e00ff */
[----:B--2---:R-:W-:-:S04]  /*9600*/  @!P0 LEA R6, P1, R12, R0, 0x1 ;  /* 0x000000000c068211 */ /* 0x004fc800078208ff */
[----:B------:R-:W-:Y:S02]  /*9610*/  @!P0 LEA.HI.X R7, R12, R8, R13, 0x1, P1 ;  /* 0x000000080c078211 */ /* 0x000fe400008f0c0d */
[----:B----4-:R-:W-:-:S04]  /*9620*/  @!P0 LEA R2, P1, R4, R0, 0x1 ;  /* 0x0000000004028211 */ /* 0x010fc800078208ff */
[----:B---3--:R-:W-:Y:S02]  /*9630*/  @!P0 LEA.HI.X R3, R4, R8, R5, 0x1, P1 ;  /* 0x0000000804038211 */ /* 0x008fe400008f0c05 */
[----:B------:R-:W-:Y:S01]  /*9640*/  @!P0 LEA R4, P1, R10, R0, 0x1 ;  /* 0x000000000a048211 */ /* 0x000fe200078208ff */
[----:B------:R-:W-:Y:S02]  /*9650*/  @!P0 IMAD.SHL.U32 R0, R105, 0x2, RZ ;  /* 0x0000000269008824 */ /* 0x000fe400078e00ff */
[----:B------:R-:W-:-:S03]  /*9660*/  IMAD.IADD R118, R119, 0x1, R116 ;  /* 0x0000000177767824 */ /* 0x000fc600078e0274 */
[----:B------:R-:W-:Y:S01]  /*9670*/  @!PT LDS RZ, [RZ] ;  /* 0x00000000fffff984 */ /* 0x000fe20000000800 */
[----:B------:R-:W-:Y:S01]  /*9680*/  @!PT LDS RZ, [RZ] ;  /* 0x00000000fffff984 */ /* 0x000fe20000000800 */
[----:B------:R-:W-:Y:S01]  /*9690*/  @!PT LDS RZ, [RZ] ;  /* 0x00000000fffff984 */ /* 0x000fe20000000800 */
[----:B------:R1:W-:Y:S01]  /*96a0*/  @!P0 LDGSTS.E.BYPASS.LTC128B.128 [R0+0x7880], [R6.64], !P4 ;  /* 0x0788000006008fae */ /* 0x0003e2000e101d46 */
[----:B------:R-:W-:-:S03]  /*96b0*/  @!P0 LEA.HI.X R5, R10, R8, R11, 0x1, P1 ;  /* 0x000000080a058211 */ /* 0x000fc600008f0c0b */
[----:B------:R2:W-:Y:S04]  /*96c0*/  @!P0 LDGSTS.E.BYPASS.LTC128B.128 [R0+0x9880], [R2.64], !P3 ;  /* 0x0988000002008fae */ /* 0x0005e8000d901d46 */
[----:B------:R3:W-:Y:S01]  /*96d0*/  @!P0 LDGSTS.E.BYPASS.LTC128B.128 [R0+0xb880], [R4.64], !P2 ;  /* 0x0b88000004008fae */ /* 0x0007e2000d101d46 */
[----:B------:R-:W-:Y:S02]  /*96e0*/  IMAD.MOV.U32 R120, RZ, RZ, R128 ;  /* 0x000000ffff787224 */ /* 0x000fe400078e0080 */
[----:B------:R-:W-:Y:S01]  /*96f0*/  IMAD.MOV.U32 R121, RZ, RZ, R122 ;  /* 0x000000ffff797224 */ /* 0x000fe200078e007a */
[----:B------:R-:W0:Y:S01]  /*9700*/  LDGDEPBAR ;  /* 0x00000000000079af */ /* 0x000e220000000000 */
[----:B-1----:R-:W-:Y:S01]  /*9710*/  IMNMX R6, R118, 0x30, PT ;  /* 0x0000003076067817 */ /* 0x002fe20003800200 */
[----:B------:R-:W-:-:S04]  /*9720*/  IMAD R7, R104, c[0x0][0x1e0], RZ ;  /* 0x0000780068077a24 */ /* 0x000fc800078e02ff */
[----:B------:R-:W-:Y:S02]  /*9730*/  IMAD.IADD R6, R6, 0x1, -R123 ;  /* 0x0000000106067824 */ /* 0x000fe400078e0a7b */
[----:B--2---:R-:W-:-:S03]  /*9740*/  IMAD.WIDE.U32 R2, R117, c[0x0][0x1e0], RZ ;  /* 0x0000780075027a25 */ /* 0x004fc600078e00ff */
[----:B------:R-:W-:Y:S01]  /*9750*/  ISETP.GE.AND P0, PT, R6, 0x21, PT ;  /* 0x000000210600780c */ /* 0x000fe20003f06270 */
[----:B------:R-:W-:-:S04]  /*9760*/  IMAD R7, R117, c[0x0][0x1e4], R7 ;  /* 0x0000790075077a24 */ /* 0x000fc800078e0207 */
[----:B---3--:R-:W-:Y:S02]  /*9770*/  IMAD.IADD R0, R3, 0x1, R7 ;  /* 0x0000000103007824 */ /* 0x008fe400078e0207 */
[----:B------:R-:W-:Y:S02]  /*9780*/  IMAD.MOV.U32 R7, RZ, RZ, 0x20 ;  /* 0x00000020ff077424 */ /* 0x000fe400078e00ff */
[----:B------:R-:W-:-:S04]  /*9790*/  IMAD.WIDE.U32 R2, R2, 0x30, R120 ;  /* 0x0000003002027825 */ /* 0x000fc800078e0078 */
[----:B------:R-:W-:Y:S02]  /*97a0*/  IMAD R0, R0, 0x30, RZ ;  /* 0x0000003000007824 */ /* 0x000fe400078e02ff */
[----:B------:R-:W-:-:S04]  /*97b0*/  IMAD.WIDE.U32 R4, R7, c[0x0][0x1e0], RZ ;  /* 0x0000780007047a25 */ /* 0x000fc800078e00ff */
[----:B------:R-:W-:Y:S02]  /*97c0*/  IMAD R7, R7, c[0x0][0x1e4], RZ ;  /* 0x0000790007077a24 */ /* 0x000fe400078e02ff */
[----:B------:R-:W-:Y:S01]  /*97d0*/  IMAD.IADD R0, R3, 0x1, R0 ;  /* 0x0000000103007824 */ /* 0x000fe200078e0200 */
[----:B------:R-:W-:Y:S01]  /*97e0*/  @P0 IADD3 R3, P1, R2, R4, RZ ;  /* 0x0000000402030210 */ /* 0x000fe20007f3e0ff */
[----:B------:R-:W-:Y:S03]  /*97f0*/  WARPSYNC 0xffffffff ;  /* 0xffffffff00007948 */ /* 0x000fe60003800000 */
[----:B------:R-:W-:Y:S01]  /*9800*/  @P0 IADD3.X R7, R0, R5, R7, P1, !PT ;  /* 0x0000000500070210 */ /* 0x000fe20000ffe407 */
[----:B------:R-:W-:Y:S01]  /*9810*/  BAR.SYNC.DEFER_BLOCKING 0x0 ;  /* 0x0000000000007b1d */ /* 0x000fe20000010000 */
[----:B------:R-:W-:Y:S02]  /*9820*/  ISETP.GE.AND P1, PT, R6, 0x1, PT ;  /* 0x000000010600780c */ /* 0x000fe40003f26270 */
[----:B------:R-:W-:-:S11]  /*9830*/  LOP3.LUT P4, RZ, R203, 0x80, RZ, 0xc0, !PT ;  /* 0x00000080cbff7812 */ /* 0x000fd6000788c0ff */
[----:B------:R-:W-:Y:S01]  /*9840*/  @P1 LEA R4, P2, R2, c[0x0][0x1c8], 0x1 ;  /* 0x0000720002041a11 */ /* 0x000fe200078408ff */
[----:B------:R-:W-:-:S03]  /*9850*/  @P1 IMAD.SHL.U32 R6, R105, 0x2, RZ ;  /* 0x0000000269061824 */ /* 0x000fc600078e00ff */
[----:B------:R-:W-:Y:S02]  /*9860*/  @P1 LEA.HI.X R5, R2, c[0x0][0x1cc], R0, 0x1, P2 ;  /* 0x0000730002051a11 */ /* 0x000fe400010f0c00 */
[----:B------:R-:W-:Y:S01]  /*9870*/  @P0 LEA R2, P2, R3, c[0x0][0x1c8], 0x1 ;  /* 0x0000720003020a11 */ /* 0x000fe200078408ff */
[----:B------:R-:W-:-:S03]  /*9880*/  @P0 IMAD.SHL.U32 R0, R105, 0x2, RZ ;  /* 0x0000000269000824 */ /* 0x000fc600078e00ff */
[----:B------:R-:W-:Y:S01]  /*9890*/  @P0 LEA.HI.X R3, R3, c[0x0][0x1cc], R7, 0x1, P2 ;  /* 0x0000730003030a11 */ /* 0x000fe200010f0c07 */
        /* <DEDUP_REMOVED lines=9> */
[----:B------:R-:W-:-:S03]  /*9930*/  ISETP.LT.AND P0, PT, RZ, c[0x0][0x27c], PT ;  /* 0x00009f00ff007a0c */ /* 0x000fc60003f01270 */
[----:B------:R-:W0:Y:S01]  /*9940*/  LDGDEPBAR ;  /* 0x00000000000079af */ /* 0x000e220000000000 */
[----:B------:R-:W-:-:S09]  /*9950*/  ISETP.NE.AND P5, PT, R237, 0x1, PT ;  /* 0x00000001ed00780c */ /* 0x000fd20003fa5270 */
[----:B------:R-:W-:Y:S05]  /*9960*/  @P0 BRA `(.L_x_763) ;  /* 0x0000002000000947 */ /* 0x000fea0003800000 */
[----:B------:R-:W-:-:S04]  /*9970*/  DEPBAR.LE SB0, 0x1 ;  /* 0x000080400000791a */ /* 0x000fc80000000000 */
[----:B------:R-:W-:Y:S05]  /*9980*/  BRA `(.L_x_764) ;  /* 0x000069e000007947 */ /* 0x000fea0003800000 */
.L_x_763:
[----:B------:R-:W2:Y:S01]  /*9990*/  S2R R90, SR_TID.X ;  /* 0x00000000005a7919 */ /* 0x000ea20000002100 */
[----:B------:R-:W-:Y:S01]  /*99a0*/  ULDC.U8 UR4, c[0x0][0x298] ;  /* 0x0000a60000047ab9 */ /* 0x000fe20000000000 */
[----:B-1---5:R-:W-:Y:S01]  /*99b0*/  SHF.R.S32.HI R0, RZ, 0x1f, R136 ;  /* 0x0000001fff007819 */ /* 0x022fe20000011488 */
[----:B------:R-:W-:Y:S01]  /*99c0*/  IMAD.WIDE.U32 R4, R136, c[0x0][0x280], RZ ;  /* 0x0000a00088047a25 */ /* 0x000fe200078e00ff */
[----:B------:R-:W-:Y:S01]  /*99d0*/  ISETP.NE.AND P0, PT, RZ, UR4, PT ;  /* 0x00000004ff007c0c */ /* 0x000fe2000bf05270 */
[----:B------:R-:W-:Y:S01]  /*99e0*/  BSSY B2, `(.L_x_764) ;  /* 0x0000698000027945 */ /* 0x000fe20003800000 */
[----:B------:R-:W-:Y:S01]  /*99f0*/  LEA.HI R106, R107, R107, RZ, 0x1 ;  /* 0x0000006b6b6a7211 */ /* 0x000fe200078f08ff */
[C---:B------:R-:W-:Y:S02]  /*9a00*/  IMAD R2, R0.reuse, c[0x0][0x280], RZ ;  /* 0x0000a00000027a24 */ /* 0x040fe400078e02ff */
[----:B------:R-:W-:Y:S01]  /*9a10*/  IMAD R0, R0, c[0x0][0x290], RZ ;  /* 0x0000a40000007a24 */ /* 0x000fe200078e02ff */
[----:B------:R-:W-:Y:S01]  /*9a20*/  LOP3.LUT R106, R106, 0xfffffffe, RZ, 0xc0, !PT ;  /* 0xfffffffe6a6a7812 */ /* 0x000fe200078ec0ff */
[----:B------:R-:W-:-:S02]  /*9a30*/  IMAD R7, R136, c[0x0][0x284], R2 ;  /* 0x0000a10088077a24 */ /* 0x000fc400078e0202 */
[----:B------:R-:W-:Y:S01]  /*9a40*/  IMAD R6, R136, c[0x0][0x294], R0 ;  /* 0x0000a50088067a24 */ /* 0x000fe200078e0200 */
[----:B------:R-:W-:Y:S01]  /*9a50*/  IADD3 R106, -R106, R107, RZ ;  /* 0x0000006b6a6a7210 */ /* 0x000fe20007ffe1ff */
[----:B------:R-:W-:Y:S01]  /*9a60*/  IMAD.WIDE.U32 R2, R136, c[0x0][0x290], RZ ;  /* 0x0000a40088027a25 */ /* 0x000fe200078e00ff */
[----:B------:R-:W-:-:S03]  /*9a70*/  IADD3 R7, R7, R5, RZ ;  /* 0x0000000507077210 */ /* 0x000fc60007ffe0ff */
[----:B------:R-:W-:Y:S01]  /*9a80*/  IMAD.IADD R6, R6, 0x1, R3 ;  /* 0x0000000106067824 */ /* 0x000fe200078e0203 */
[----:B--2---:R-:W-:-:S04]  /*9a90*/  LEA.HI R108, R90, R90, RZ, 0x1 ;  /* 0x0000005a5a6c7211 */ /* 0x004fc800078f08ff */
[----:B------:R-:W-:-:S04]  /*9aa0*/  SHF.R.S32.HI R108, RZ, 0x1, R108 ;  /* 0x00000001ff6c7819 */ /* 0x000fc8000001146c */
[----:B------:R-:W-:-:S05]  /*9ab0*/  IADD3 R20, R108, R235, RZ ;  /* 0x000000eb6c147210 */ /* 0x000fca0007ffe0ff */
[----:B------:R-:W-:Y:S01]  /*9ac0*/  IMAD R0, R106, 0x40, R20 ;  /* 0x000000406a007824 */ /* 0x000fe200078e0214 */
[----:B------:R-:W-:Y:S05]  /*9ad0*/  @!P0 BRA `(.L_x_765) ;  /* 0x0000346000008947 */ /* 0x000fea0003800000 */
[----:B------:R-:W-:Y:S01]  /*9ae0*/  @P5 IMAD.HI.U32 R3, R0, c[0x0][0x2c8], RZ ;  /* 0x0000b20000035a27 */ /* 0x000fe200078e00ff */
[----:B------:R-:W-:Y:S01]  /*9af0*/  BSSY B0, `(.L_x_766) ;  /* 0x0000068000007945 */ /* 0x000fe20003800000 */
[----:B------:R-:W-:Y:S01]  /*9b00*/  SHF.R.S32.HI R48, RZ, 0x1f, R31 ;  /* 0x0000001fff307819 */ /* 0x000fe2000001141f */
[----:B------:R-:W-:Y:S01]  /*9b10*/  CS2R R70, SRZ ;  /* 0x0000000000467805 */ /* 0x000fe2000001ff00 */
[----:B------:R-:W-:Y:S01]  /*9b20*/  IMAD.MOV.U32 R5, RZ, RZ, R7 ;  /* 0x000000ffff057224 */ /* 0x000fe200078e0007 */
[----:B------:R-:W-:Y:S01]  /*9b30*/  @P5 SHF.R.U32.HI R0, RZ, c[0x0][0x2cc], R3 ;  /* 0x0000b300ff005a19 */ /* 0x000fe20000011603 */
[----:B------:R-:W-:Y:S01]  /*9b40*/  IMAD.MOV.U32 R7, RZ, RZ, R6 ;  /* 0x000000ffff077224 */ /* 0x000fe200078e0006 */
[----:B------:R-:W-:Y:S01]  /*9b50*/  SHF.R.S32.HI R21, RZ, 0x1f, R32 ;  /* 0x0000001fff157819 */ /* 0x000fe20000011420 */
[----:B------:R-:W-:Y:S01]  /*9b60*/  IMAD.MOV.U32 R6, RZ, RZ, R2 ;  /* 0x000000ffff067224 */ /* 0x000fe200078e0002 */
[----:B------:R-:W-:Y:S01]  /*9b70*/  SHF.R.S32.HI R3, RZ, 0x1f, R0 ;  /* 0x0000001fff037819 */ /* 0x000fe20000011400 */
[----:B------:R-:W-:Y:S01]  /*9b80*/  IMAD.WIDE.U32 R4, R0, c[0x0][0x280], R4 ;  /* 0x0000a00000047a25 */ /* 0x000fe200078e0004 */
[----:B------:R-:W-:Y:S01]  /*9b90*/  SHF.R.S32.HI R49, RZ, 0x1f, R161 ;  /* 0x0000001fff317819 */ /* 0x000fe200000114a1 */
[----:B------:R-:W-:Y:S01]  /*9ba0*/  CS2R R44, SRZ ;  /* 0x00000000002c7805 */ /* 0x000fe2000001ff00 */
[----:B------:R-:W-:Y:S01]  /*9bb0*/  SHF.R.S32.HI R54, RZ, 0x1f, R30 ;  /* 0x0000001fff367819 */ /* 0x000fe2000001141e */
[C---:B------:R-:W-:Y:S01]  /*9bc0*/  IMAD R8, R3.reuse, c[0x0][0x280], RZ ;  /* 0x0000a00003087a24 */ /* 0x040fe200078e02ff */
[----:B------:R-:W-:Y:S01]  /*9bd0*/  LEA R27, P0, R4, c[0x0][0x270], 0x1 ;  /* 0x00009c00041b7a11 */ /* 0x000fe200078008ff */
[----:B------:R-:W-:Y:S01]  /*9be0*/  IMAD R9, R3, c[0x0][0x290], RZ ;  /* 0x0000a40003097a24 */ /* 0x000fe200078e02ff */
[----:B------:R-:W-:Y:S01]  /*9bf0*/  SHF.R.S32.HI R33, RZ, 0x1f, R164 ;  /* 0x0000001fff217819 */ /* 0x000fe200000114a4 */
[C---:B------:R-:W-:Y:S01]  /*9c00*/  IMAD R8, R0.reuse, c[0x0][0x284], R8 ;  /* 0x0000a10000087a24 */ /* 0x040fe200078e0208 */
[----:B------:R-:W-:Y:S01]  /*9c10*/  CS2R R36, SRZ ;  /* 0x0000000000247805 */ /* 0x000fe2000001ff00 */
[----:B------:R-:W-:Y:S01]  /*9c20*/  IMAD.WIDE.U32 R2, R0, c[0x0][0x290], R6 ;  /* 0x0000a40000027a25 */ /* 0x000fe200078e0006 */
[----:B------:R-:W-:Y:S01]  /*9c30*/  CS2R R28, SRZ ;  /* 0x00000000001c7805 */ /* 0x000fe2000001ff00 */
[----:B------:R-:W-:Y:S01]  /*9c40*/  CS2R R22, SRZ ;  /* 0x0000000000167805 */ /* 0x000fe2000001ff00 */
[----:B------:R-:W-:Y:S01]  /*9c50*/  CS2R R16, SRZ ;  /* 0x0000000000107805 */ /* 0x000fe2000001ff00 */
[----:B------:R-:W-:Y:S01]  /*9c60*/  IMAD.IADD R5, R5, 0x1, R8 ;  /* 0x0000000105057824 */ /* 0x000fe200078e0208 */
[----:B------:R-:W-:Y:S01]  /*9c70*/  LEA R40, P1, R2, c[0x0][0x288], 0x1 ;  /* 0x0000a20002287a11 */ /* 0x000fe200078208ff */
[----:B------:R-:W-:Y:S01]  /*9c80*/  IMAD R0, R0, c[0x0][0x294], R9 ;  /* 0x0000a50000007a24 */ /* 0x000fe200078e0209 */
[----:B------:R-:W-:Y:S01]  /*9c90*/  CS2R R46, SRZ ;  /* 0x00000000002e7805 */ /* 0x000fe2000001ff00 */
[----:B------:R-:W-:Y:S01]  /*9ca0*/  CS2R R8, SRZ ;  /* 0x0000000000087805 */ /* 0x000fe2000001ff00 */
[----:B------:R-:W-:Y:S01]  /*9cb0*/  LEA.HI.X R15, R4, c[0x0][0x274], R5, 0x1, P0 ;  /* 0x00009d00040f7a11 */ /* 0x000fe200000f0c05 */
[----:B------:R-:W-:Y:S01]  /*9cc0*/  IMAD.IADD R0, R3, 0x1, R0 ;  /* 0x0000000103007824 */ /* 0x000fe200078e0200 */
[----:B------:R-:W-:Y:S01]  /*9cd0*/  ISETP.GE.AND P0, PT, R20, R26, PT ;  /* 0x0000001a1400720c */ /* 0x000fe20003f06270 */
[----:B------:R1:W2:Y:S01]  /*9ce0*/  SHFL.IDX PT, R4, R27, RZ, 0x1e1f ;  /* 0x001e1fff1b047589 */ /* 0x0002a200000e0000 */
[----:B------:R-:W-:Y:S01]  /*9cf0*/  CS2R R38, SRZ ;  /* 0x0000000000267805 */ /* 0x000fe2000001ff00 */
[----:B------:R-:W-:Y:S01]  /*9d00*/  CS2R R34, SRZ ;  /* 0x0000000000227805 */ /* 0x000fe2000001ff00 */
[----:B------:R-:W-:Y:S01]  /*9d10*/  LEA.HI.X R14, R2, c[0x0][0x28c], R0, 0x1, P1 ;  /* 0x0000a300020e7a11 */ /* 0x000fe200008f0c00 */
[----:B------:R1:W3:Y:S01]  /*9d20*/  SHFL.IDX PT, R5, R15, RZ, 0x1e1f ;  /* 0x001e1fff0f057589 */ /* 0x0002e200000e0000 */
[----:B------:R-:W-:Y:S01]  /*9d30*/  CS2R R24, SRZ ;  /* 0x0000000000187805 */ /* 0x000fe2000001ff00 */
[----:B------:R-:W-:Y:S01]  /*9d40*/  CS2R R18, SRZ ;  /* 0x0000000000127805 */ /* 0x000fe2000001ff00 */
[----:B------:R-:W-:Y:S01]  /*9d50*/  CS2R R6, SRZ ;  /* 0x0000000000067805 */ /* 0x000fe2000001ff00 */
[----:B------:R1:W4:Y:S04]  /*9d60*/  SHFL.IDX PT, R2, R40, RZ, 0x1e1f ;  /* 0x001e1fff28027589 */ /* 0x00032800000e0000 */
[----:B------:R1:W1:Y:S01]  /*9d70*/  SHFL.IDX PT, R3, R14, RZ, 0x1e1f ;  /* 0x001e1fff0e037589 */ /* 0x00026200000e0000 */
[----:B------:R-:W-:Y:S05]  /*9d80*/  @P0 BRA `(.L_x_767) ;  /* 0x000003e000000947 */ /* 0x000fea0003800000 */
[----:B------:R-:W-:Y:S01]  /*9d90*/  ISETP.GE.AND P0, PT, R32, c[0x0][0x27c], PT ;  /* 0x00009f0020007a0c */ /* 0x000fe20003f06270 */
[----:B------:R-:W-:Y:S01]  /*9da0*/  CS2R R16, SRZ ;  /* 0x0000000000107805 */ /* 0x000fe2000001ff00 */
[----:B------:R-:W-:-:S11]  /*9db0*/  CS2R R18, SRZ ;  /* 0x0000000000127805 */ /* 0x000fd6000001ff00 */
[C---:B------:R-:W-:Y:S01]  /*9dc0*/  @!P0 IMAD.SHL.U32 R0, R32.reuse, 0x2, RZ ;  /* 0x0000000220008824 */ /* 0x040fe200078e00ff */
[----:B------:R-:W-:-:S04]  /*9dd0*/  @!P0 SHF.L.U64.HI R7, R32, 0x1, R21 ;  /* 0x0000000120078819 */ /* 0x000fc80000010215 */
[----:B--2---:R-:W-:-:S05]  /*9de0*/  @!P0 IADD3 R8, P1, R4, R0, RZ ;  /* 0x0000000004088210 */ /* 0x004fca0007f3e0ff */
[----:B---3--:R-:W-:Y:S01]  /*9df0*/  @!P0 IMAD.X R9, R5, 0x1, R7, P1 ;  /* 0x0000000105098824 */ /* 0x008fe200008e0607 */
[----:B----4-:R-:W-:-:S04]  /*9e00*/  @!P0 IADD3 R6, P1, R2, R0, RZ ;  /* 0x0000000002068210 */ /* 0x010fc80007f3e0ff */
[----:B------:R2:W5:Y:S01]  /*9e10*/  @!P0 LD.E.64 R16, [R8.64] ;  /* 0x0000000608108980 */ /* 0x000562000c101b00 */
[----:B-1----:R-:W-:Y:S01]  /*9e20*/  @!P0 IMAD.X R7, R3, 0x1, R7, P1 ;  /* 0x0000000103078824 */ /* 0x002fe200008e0607 */
[----:B------:R-:W-:-:S04]  /*9e30*/  ISETP.GE.AND P1, PT, R164, c[0x0][0x27c], PT ;  /* 0x00009f00a4007a0c */ /* 0x000fc80003f26270 */
[----:B------:R1:W5:Y:S09]  /*9e40*/  @!P0 LD.E.64 R18, [R6.64] ;  /* 0x0000000606128980 */ /* 0x000372000c101b00 */
[C---:B------:R-:W-:Y:S01]  /*9e50*/  @!P1 IMAD.SHL.U32 R10, R164.reuse, 0x2, RZ ;  /* 0x00000002a40a9824 */ /* 0x040fe200078e00ff */
[----:B------:R-:W-:-:S04]  /*9e60*/  @!P1 SHF.L.U64.HI R0, R164, 0x1, R33 ;  /* 0x00000001a4009819 */ /* 0x000fc80000010221 */
[----:B--2---:R-:W-:-:S05]  /*9e70*/  @!P1 IADD3 R8, P0, R4, R10, RZ ;  /* 0x0000000a04089210 */ /* 0x004fca0007f1e0ff */
[----:B------:R-:W-:Y:S01]  /*9e80*/  @!P1 IMAD.X R9, R5, 0x1, R0, P0 ;  /* 0x0000000105099824 */ /* 0x000fe200000e0600 */
[----:B-1----:R-:W-:-:S05]  /*9e90*/  @!P1 IADD3 R6, P0, R2, R10, RZ ;  /* 0x0000000a02069210 */ /* 0x002fca0007f1e0ff */
[----:B------:R-:W-:Y:S01]  /*9ea0*/  @!P1 IMAD.X R7, R3, 0x1, R0, P0 ;  /* 0x0000000103079824 */ /* 0x000fe200000e0600 */
[----:B------:R-:W-:Y:S01]  /*9eb0*/  ISETP.GE.AND P0, PT, R31, c[0x0][0x27c], PT ;  /* 0x00009f001f007a0c */ /* 0x000fe20003f06270 */
[----:B------:R-:W-:Y:S01]  /*9ec0*/  CS2R R22, SRZ ;  /* 0x0000000000167805 */ /* 0x000fe2000001ff00 */
[----:B------:R-:W-:Y:S01]  /*9ed0*/  CS2R R24, SRZ ;  /* 0x0000000000187805 */ /* 0x000fe2000001ff00 */
[----:B------:R-:W-:-:S04]  /*9ee0*/  ISETP.GE.AND P2, PT, R161, c[0x0][0x27c], PT ;  /* 0x00009f00a1007a0c */ /* 0x000fc80003f46270 */
[----:B------:R1:W5:Y:S04]  /*9ef0*/  @!P1 LD.E.64 R22, [R8.64] ;  /* 0x0000000608169980 */ /* 0x000368000c101b00 */
[----:B------:R2:W5:Y:S02]  /*9f00*/  @!P1 LD.E.64 R24, [R6.64] ;  /* 0x0000000606189980 */ /* 0x000564000c101b00 */
[C---:B------:R-:W-:Y:S01]  /*9f10*/  @!P0 IMAD.SHL.U32 R10, R31.reuse, 0x2, RZ ;  /* 0x000000021f0a8824 */ /* 0x040fe200078e00ff */
[----:B------:R-:W-:Y:S01]  /*9f20*/  @!P0 SHF.L.U64.HI R0, R31, 0x1, R48 ;  /* 0x000000011f008819 */ /* 0x000fe20000010230 */
[----:B------:R-:W-:Y:S01]  /*9f30*/  CS2R R28, SRZ ;  /* 0x00000000001c7805 */ /* 0x000fe2000001ff00 */
[----:B------:R-:W-:Y:S02]  /*9f40*/  CS2R R34, SRZ ;  /* 0x0000000000227805 */ /* 0x000fe4000001ff00 */
[----:B-1----:R-:W-:-:S05]  /*9f50*/  @!P0 IADD3 R8, P1, R4, R10, RZ ;  /* 0x0000000a04088210 */ /* 0x002fca0007f3e0ff */
[----:B------:R-:W-:Y:S01]  /*9f60*/  @!P0 IMAD.X R9, R5, 0x1, R0, P1 ;  /* 0x0000000105098824 */ /* 0x000fe200008e0600 */
[----:B--2---:R-:W-:Y:S01]  /*9f70*/  @!P0 IADD3 R6, P1, R2, R10, RZ ;  /* 0x0000000a02068210 */ /* 0x004fe20007f3e0ff */
[----:B------:R-:W-:-:S03]  /*9f80*/  @!P2 IMAD.SHL.U32 R10, R161, 0x2, RZ ;  /* 0x00000002a10aa824 */ /* 0x000fc600078e00ff */
[----:B------:R1:W5:Y:S01]  /*9f90*/  @!P0 LD.E.64 R28, [R8.64] ;  /* 0x00000006081c8980 */ /* 0x000362000c101b00 */
[----:B------:R-:W-:Y:S01]  /*9fa0*/  @!P0 IMAD.X R7, R3, 0x1, R0, P1 ;  /* 0x0000000103078824 */ /* 0x000fe200008e0600 */
[----:B------:R-:W-:-:S04]  /*9fb0*/  @!P2 SHF.L.U64.HI R0, R161, 0x1, R49 ;  /* 0x00000001a100a819 */ /* 0x000fc80000010231 */
[----:B------:R2:W5:Y:S01]  /*9fc0*/  @!P0 LD.E.64 R34, [R6.64] ;  /* 0x0000000606228980 */ /* 0x000562000c101b00 */
[----:B------:R-:W-:Y:S01]  /*9fd0*/  ISETP.GE.AND P1, PT, R162, c[0x0][0x27c], PT ;  /* 0x00009f00a2007a0c */ /* 0x000fe20003f26270 */
[----:B------:R-:W-:Y:S01]  /*9fe0*/  CS2R R36, SRZ ;  /* 0x0000000000247805 */ /* 0x000fe2000001ff00 */
[----:B------:R-:W-:Y:S01]  /*9ff0*/  CS2R R38, SRZ ;  /* 0x0000000000267805 */ /* 0x000fe2000001ff00 */
[----:B-1----:R-:W-:-:S05]  /*a000*/  @!P2 IADD3 R8, P0, R4, R10, RZ ;  /* 0x0000000a0408a210 */ /* 0x002fca0007f1e0ff */
[----:B------:R-:W-:Y:S01]  /*a010*/  @!P2 IMAD.X R9, R5, 0x1, R0, P0 ;  /* 0x000000010509a824 */ /* 0x000fe200000e0600 */
[----:B--2---:R-:W-:-:S04]  /*a020*/  @!P2 IADD3 R6, P0, R2, R10, RZ ;  /* 0x0000000a0206a210 */ /* 0x004fc80007f1e0ff */
[----:B------:R-:W-:Y:S01]  /*a030*/  @!P1 IMAD.WIDE R12, R162, 0x2, R4 ;  /* 0x00000002a20c9825 */ /* 0x000fe200078e0204 */
[----:B------:R1:W5:Y:S03]  /*a040*/  @!P2 LD.E.64 R36, [R8.64] ;  /* 0x000000060824a980 */ /* 0x000366000c101b00 */
[----:B------:R-:W-:Y:S01]  /*a050*/  @!P2 IMAD.X R7, R3, 0x1, R0, P0 ;  /* 0x000000010307a824 */ /* 0x000fe200000e0600 */
[----:B------:R-:W-:Y:S01]  /*a060*/  ISETP.GE.AND P0, PT, R30, c[0x0][0x27c], PT ;  /* 0x00009f001e007a0c */ /* 0x000fe20003f06270 */
[----:B------:R-:W-:-:S03]  /*a070*/  @!P1 IMAD.WIDE R10, R162, 0x2, R2 ;  /* 0x00000002a20a9825 */ /* 0x000fc600078e0202 */
[----:B------:R2:W5:Y:S09]  /*a080*/  @!P2 LD.E.64 R38, [R6.64] ;  /* 0x000000060626a980 */ /* 0x000572000c101b00 */
[----:B------:R-:W-:Y:S01]  /*a090*/  @!P0 IMAD.SHL.U32 R0, R30, 0x2, RZ ;  /* 0x000000021e008824 */ /* 0x000fe200078e00ff */
[----:B-1----:R-:W-:Y:S01]  /*a0a0*/  CS2R R8, SRZ ;  /* 0x0000000000087805 */ /* 0x002fe2000001ff00 */
[----:B--2---:R-:W-:-:S05]  /*a0b0*/  CS2R R6, SRZ ;  /* 0x0000000000067805 */ /* 0x004fca000001ff00 */
[----:B------:R1:W5:Y:S04]  /*a0c0*/  @!P1 LD.E.64 R8, [R12.64] ;  /* 0x000000060c089980 */ /* 0x000368000c101b00 */
[----:B------:R2:W5:Y:S01]  /*a0d0*/  @!P1 LD.E.64 R6, [R10.64] ;  /* 0x000000060a069980 */ /* 0x000562000c101b00 */
[----:B------:R-:W-:Y:S01]  /*a0e0*/  @!P0 IADD3 R4, P1, R4, R0, RZ ;  /* 0x0000000004048210 */ /* 0x000fe20007f3e0ff */
[----:B------:R-:W-:Y:S01]  /*a0f0*/  CS2R R44, SRZ ;  /* 0x00000000002c7805 */ /* 0x000fe2000001ff00 */
[----:B------:R-:W-:Y:S01]  /*a100*/  CS2R R46, SRZ ;  /* 0x00000000002e7805 */ /* 0x000fe2000001ff00 */
[----:B--2---:R-:W-:-:S05]  /*a110*/  @!P0 SHF.L.U64.HI R10, R30, 0x1, R54 ;  /* 0x000000011e0a8819 */ /* 0x004fca0000010236 */
[----:B------:R-:W-:Y:S01]  /*a120*/  @!P0 IMAD.X R5, R5, 0x1, R10, P1 ;  /* 0x0000000105058824 */ /* 0x000fe200008e060a */
[----:B------:R-:W-:-:S04]  /*a130*/  @!P0 IADD3 R2, P1, R2, R0, RZ ;  /* 0x0000000002028210 */ /* 0x000fc80007f3e0ff */
[----:B------:R1:W5:Y:S01]  /*a140*/  @!P0 LD.E.64 R44, [R4.64] ;  /* 0x00000006042c8980 */ /* 0x000362000c101b00 */
[----:B------:R-:W-:-:S05]  /*a150*/  @!P0 IMAD.X R3, R3, 0x1, R10, P1 ;  /* 0x0000000103038824 */ /* 0x000fca00008e060a */
[----:B------:R1:W5:Y:S03]  /*a160*/  @!P0 LD.E.64 R46, [R2.64] ;  /* 0x00000006022e8980 */ /* 0x000366000c101b00 */
.L_x_767:
[----:B------:R-:W-:Y:S05]  /*a170*/  BSYNC B0 ;  /* 0x0000000000007941 */ /* 0x000fea0003800000 */
.L_x_766:
[----:B------:R-:W-:Y:S01]  /*a180*/  IADD3 R0, R20, 0x40, RZ ;  /* 0x0000004014007810 */ /* 0x000fe20007ffe0ff */
[----:B-1--45:R-:W-:Y:S01]  /*a190*/  IMAD.MOV.U32 R2, RZ, RZ, R36 ;  /* 0x000000ffff027224 */ /* 0x032fe200078e0024 */
[----:B------:R-:W-:Y:S01]  /*a1a0*/  MOV R10, R6 ;  /* 0x00000006000a7202 */ /* 0x000fe20000000f00 */
[----:B--2---:R-:W-:Y:S01]  /*a1b0*/  IMAD.MOV.U32 R4, RZ, RZ, R44 ;  /* 0x000000ffff047224 */ /* 0x004fe200078e002c */
[----:B------:R-:W-:Y:S01]  /*a1c0*/  ISETP.GE.AND P0, PT, R0, R26, PT ;  /* 0x0000001a0000720c */ /* 0x000fe20003f06270 */
[----:B------:R-:W-:Y:S01]  /*a1d0*/  IMAD.MOV.U32 R0, RZ, RZ, R37 ;  /* 0x000000ffff007224 */ /* 0x000fe200078e0025 */
[----:B---3--:R-:W1:Y:S01]  /*a1e0*/  SHFL.IDX PT, R5, R15, 0x1, 0x1e1f ;  /* 0x003e1f000f057f89 */ /* 0x008e6200000e0000 */
[----:B------:R-:W-:Y:S01]  /*a1f0*/  IMAD.MOV.U32 R3, RZ, RZ, R45 ;  /* 0x000000ffff037224 */ /* 0x000fe200078e002d */
[----:B------:R-:W-:Y:S01]  /*a200*/  BSSY B0, `(.L_x_768) ;  /* 0x000006d000007945 */ /* 0x000fe20003800000 */
[----:B------:R-:W-:Y:S01]  /*a210*/  IMAD.MOV.U32 R12, RZ, RZ, R18 ;  /* 0x000000ffff0c7224 */ /* 0x000fe200078e0012 */
[----:B------:R-:W-:Y:S01]  /*a220*/  PRMT R79, R2, 0x5410, R0 ;  /* 0x00005410024f7816 */ /* 0x000fe20000000000 */
[----:B------:R-:W-:Y:S01]  /*a230*/  IMAD.MOV.U32 R2, RZ, RZ, R22 ;  /* 0x000000ffff027224 */ /* 0x000fe200078e0016 */
[----:B------:R-:W-:Y:S01]  /*a240*/  PRMT R81, R4, 0x5410, R3 ;  /* 0x0000541004517816 */ /* 0x000fe20000000003 */
[----:B------:R-:W-:Y:S01]  /*a250*/  IMAD.MOV.U32 R0, RZ, RZ, R23 ;  /* 0x000000ffff007224 */ /* 0x000fe200078e0017 */
[----:B------:R-:W-:Y:S01]  /*a260*/  MOV R4, R28 ;  /* 0x0000001c00047202 */ /* 0x000fe20000000f00 */
[----:B------:R-:W-:Y:S01]  /*a270*/  IMAD.MOV.U32 R3, RZ, RZ, R29 ;  /* 0x000000ffff037224 */ /* 0x000fe200078e001d */
[----:B------:R-:W-:Y:S01]  /*a280*/  CS2R R64, SRZ ;  /* 0x0000000000407805 */ /* 0x000fe2000001ff00 */
[----:B------:R-:W-:Y:S01]  /*a290*/  IMAD.MOV.U32 R11, RZ, RZ, R19 ;  /* 0x000000ffff0b7224 */ /* 0x000fe200078e0013 */
[----:B------:R-:W-:Y:S01]  /*a2a0*/  PRMT R75, R2, 0x5410, R0 ;  /* 0x00005410024b7816 */ /* 0x000fe20000000000 */
[----:B------:R-:W-:Y:S01]  /*a2b0*/  IMAD.MOV.U32 R2, RZ, RZ, R8 ;  /* 0x000000ffff027224 */ /* 0x000fe200078e0008 */
[----:B------:R-:W-:Y:S01]  /*a2c0*/  PRMT R77, R4, 0x5410, R3 ;  /* 0x00005410044d7816 */ /* 0x000fe20000000003 */
[----:B------:R-:W-:Y:S01]  /*a2d0*/  IMAD.MOV.U32 R0, RZ, RZ, R9 ;  /* 0x000000ffff007224 */ /* 0x000fe200078e0009 */
[----:B------:R-:W-:Y:S01]  /*a2e0*/  MOV R4, R16 ;  /* 0x0000001000047202 */ /* 0x000fe20000000f00 */
[----:B------:R-:W-:Y:S01]  /*a2f0*/  IMAD.MOV.U32 R3, RZ, RZ, R17 ;  /* 0x000000ffff037224 */ /* 0x000fe200078e0011 */
[----:B------:R-:W-:Y:S01]  /*a300*/  PRMT R72, R12, 0x5410, R11 ;  /* 0x000054100c487816 */ /* 0x000fe2000000000b */
[----:B------:R-:W-:Y:S01]  /*a310*/  CS2R R60, SRZ ;  /* 0x00000000003c7805 */ /* 0x000fe2000001ff00 */
[----:B------:R-:W-:Y:S01]  /*a320*/  PRMT R55, R2, 0x5410, R0 ;  /* 0x0000541002377816 */ /* 0x000fe20000000000 */
[----:B------:R-:W-:Y:S01]  /*a330*/  IMAD.MOV.U32 R2, RZ, RZ, R38 ;  /* 0x000000ffff027224 */ /* 0x000fe200078e0026 */
[----:B------:R-:W-:Y:S01]  /*a340*/  PRMT R73, R4, 0x5410, R3 ;  /* 0x0000541004497816 */ /* 0x000fe20000000003 */
[----:B------:R-:W-:Y:S01]  /*a350*/  IMAD.MOV.U32 R0, RZ, RZ, R39 ;  /* 0x000000ffff007224 */ /* 0x000fe200078e0027 */
[----:B------:R-:W-:Y:S01]  /*a360*/  MOV R4, R46 ;  /* 0x0000002e00047202 */ /* 0x000fe20000000f00 */
[----:B------:R-:W-:Y:S01]  /*a370*/  IMAD.MOV.U32 R3, RZ, RZ, R47 ;  /* 0x000000ffff037224 */ /* 0x000fe200078e002f */
[----:B------:R-:W-:Y:S01]  /*a380*/  CS2R R56, SRZ ;  /* 0x0000000000387805 */ /* 0x000fe2000001ff00 */
[----:B------:R-:W-:Y:S01]  /*a390*/  CS2R R50, SRZ ;  /* 0x0000000000327805 */ /* 0x000fe2000001ff00 */
[----:B------:R-:W-:Y:S01]  /*a3a0*/  PRMT R78, R2, 0x5410, R0 ;  /* 0x00005410024e7816 */ /* 0x000fe20000000000 */
[----:B------:R-:W-:Y:S01]  /*a3b0*/  IMAD.MOV.U32 R2, RZ, RZ, R24 ;  /* 0x000000ffff027224 */ /* 0x000fe200078e0018 */
[----:B------:R-:W-:Y:S01]  /*a3c0*/  PRMT R80, R4, 0x5410, R3 ;  /* 0x0000541004507816 */ /* 0x000fe20000000003 */
[----:B------:R-:W-:Y:S01]  /*a3d0*/  IMAD.MOV.U32 R3, RZ, RZ, R35 ;  /* 0x000000ffff037224 */ /* 0x000fe200078e0023 */
[----:B------:R-:W-:Y:S01]  /*a3e0*/  MOV R0, R25 ;  /* 0x0000001900007202 */ /* 0x000fe20000000f00 */
[----:B------:R-:W-:Y:S01]  /*a3f0*/  CS2R R68, SRZ ;  /* 0x0000000000447805 */ /* 0x000fe2000001ff00 */
[----:B------:R-:W-:Y:S01]  /*a400*/  MOV R4, R34 ;  /* 0x0000002200047202 */ /* 0x000fe20000000f00 */
[----:B------:R-:W-:Y:S01]  /*a410*/  CS2R R66, SRZ ;  /* 0x0000000000427805 */ /* 0x000fe2000001ff00 */
[----:B------:R-:W-:Y:S01]  /*a420*/  PRMT R74, R2, 0x5410, R0 ;  /* 0x00005410024a7816 */ /* 0x000fe20000000000 */
[----:B------:R-:W-:Y:S01]  /*a430*/  IMAD.MOV.U32 R0, RZ, RZ, R7 ;  /* 0x000000ffff007224 */ /* 0x000fe200078e0007 */
[----:B------:R-:W-:Y:S01]  /*a440*/  PRMT R76, R4, 0x5410, R3 ;  /* 0x00005410044c7816 */ /* 0x000fe20000000003 */
[----:B------:R2:W3:Y:S01]  /*a450*/  SHFL.IDX PT, R2, R40, 0x1, 0x1e1f ;  /* 0x003e1f0028027f89 */ /* 0x0004e200000e0000 */
[----:B------:R-:W-:Y:S01]  /*a460*/  CS2R R62, SRZ ;  /* 0x00000000003e7805 */ /* 0x000fe2000001ff00 */
[----:B------:R-:W-:Y:S01]  /*a470*/  CS2R R58, SRZ ;  /* 0x00000000003a7805 */ /* 0x000fe2000001ff00 */
[----:B------:R-:W-:Y:S01]  /*a480*/  CS2R R52, SRZ ;  /* 0x0000000000347805 */ /* 0x000fe2000001ff00 */
[----:B------:R4:W1:Y:S01]  /*a490*/  SHFL.IDX PT, R4, R27, 0x1, 0x1e1f ;  /* 0x003e1f001b047f89 */ /* 0x00086200000e0000 */
[----:B------:R-:W-:-:S03]  /*a4a0*/  CS2R R42, SRZ ;  /* 0x00000000002a7805 */ /* 0x000fc6000001ff00 */
[----:B------:R1:W1:Y:S01]  /*a4b0*/  SHFL.IDX PT, R3, R14, 0x1, 0x1e1f ;  /* 0x003e1f000e037f89 */ /* 0x00026200000e0000 */
[----:B--2---:R-:W-:Y:S01]  /*a4c0*/  CS2R R40, SRZ ;  /* 0x0000000000287805 */ /* 0x004fe2000001ff00 */
[----:B----4-:R-:W-:Y:S01]  /*a4d0*/  PRMT R27, R10, 0x5410, R0 ;  /* 0x000054100a1b7816 */ /* 0x010fe20000000000 */
[----:B------:R-:W-:Y:S05]  /*a4e0*/  @P0 BRA `(.L_x_769) ;  /* 0x000003e000000947 */ /* 0x000fea0003800000 */
[----:B---3--:R-:W-:Y:S01]  /*a4f0*/  ISETP.GE.AND P0, PT, R32, c[0x0][0x27c], PT ;  /* 0x00009f0020007a0c */ /* 0x008fe20003f06270 */
[----:B------:R-:W-:Y:S01]  /*a500*/  CS2R R50, SRZ ;  /* 0x0000000000327805 */ /* 0x000fe2000001ff00 */
[----:B------:R-:W-:-:S11]  /*a510*/  CS2R R52, SRZ ;  /* 0x0000000000347805 */ /* 0x000fd6000001ff00 */
[C---:B------:R-:W-:Y:S01]  /*a520*/  @!P0 IMAD.SHL.U32 R0, R32.reuse, 0x2, RZ ;  /* 0x0000000220008824 */ /* 0x040fe200078e00ff */
[----:B------:R-:W-:-:S04]  /*a530*/  @!P0 SHF.L.U64.HI R11, R32, 0x1, R21 ;  /* 0x00000001200b8819 */ /* 0x000fc80000010215 */
[----:B-1----:R-:W-:-:S05]  /*a540*/  @!P0 IADD3 R12, P1, R4, R0, RZ ;  /* 0x00000000040c8210 */ /* 0x002fca0007f3e0ff */
[----:B------:R-:W-:Y:S01]  /*a550*/  @!P0 IMAD.X R13, R5, 0x1, R11, P1 ;  /* 0x00000001050d8824 */ /* 0x000fe200008e060b */
[----:B------:R-:W-:-:S04]  /*a560*/  @!P0 IADD3 R10, P1, R2, R0, RZ ;  /* 0x00000000020a8210 */ /* 0x000fc80007f3e0ff */
[----:B------:R1:W5:Y:S01]  /*a570*/  @!P0 LD.E.64 R50, [R12.64] ;  /* 0x000000060c328980 */ /* 0x000362000c101b00 */
[----:B------:R-:W-:Y:S01]  /*a580*/  @!P0 IMAD.X R11, R3, 0x1, R11, P1 ;  /* 0x00000001030b8824 */ /* 0x000fe200008e060b */
[----:B------:R-:W-:-:S04]  /*a590*/  ISETP.GE.AND P1, PT, R164, c[0x0][0x27c], PT ;  /* 0x00009f00a4007a0c */ /* 0x000fc80003f26270 */
[----:B------:R2:W5:Y:S09]  /*a5a0*/  @!P0 LD.E.64 R52, [R10.64] ;  /* 0x000000060a348980 */ /* 0x000572000c101b00 */
[----:B------:R-:W-:-:S05]  /*a5b0*/  @!P1 IMAD.SHL.U32 R0, R164, 0x2, RZ ;  /* 0x00000002a4009824 */ /* 0x000fca00078e00ff */
[----:B-1----:R-:W-:Y:S02]  /*a5c0*/  @!P1 IADD3 R12, P0, R4, R0, RZ ;  /* 0x00000000040c9210 */ /* 0x002fe40007f1e0ff */
[----:B--2---:R-:W-:-:S05]  /*a5d0*/  @!P1 SHF.L.U64.HI R11, R164, 0x1, R33 ;  /* 0x00000001a40b9819 */ /* 0x004fca0000010221 */
[----:B------:R-:W-:Y:S01]  /*a5e0*/  @!P1 IMAD.X R13, R5, 0x1, R11, P0 ;  /* 0x00000001050d9824 */ /* 0x000fe200000e060b */
[----:B------:R-:W-:-:S05]  /*a5f0*/  @!P1 IADD3 R10, P0, R2, R0, RZ ;  /* 0x00000000020a9210 */ /* 0x000fca0007f1e0ff */
[----:B------:R-:W-:Y:S01]  /*a600*/  @!P1 IMAD.X R11, R3, 0x1, R11, P0 ;  /* 0x00000001030b9824 */ /* 0x000fe200000e060b */
[----:B------:R-:W-:Y:S01]  /*a610*/  ISETP.GE.AND P0, PT, R31, c[0x0][0x27c], PT ;  /* 0x00009f001f007a0c */ /* 0x000fe20003f06270 */
[----:B------:R-:W-:Y:S01]  /*a620*/  CS2R R56, SRZ ;  /* 0x0000000000387805 */ /* 0x000fe2000001ff00 */
[----:B------:R-:W-:Y:S01]  /*a630*/  CS2R R58, SRZ ;  /* 0x00000000003a7805 */ /* 0x000fe2000001ff00 */
[----:B------:R-:W-:-:S04]  /*a640*/  ISETP.GE.AND P2, PT, R161, c[0x0][0x27c], PT ;  /* 0x00009f00a1007a0c */ /* 0x000fc80003f46270 */
[----:B------:R1:W5:Y:S04]  /*a650*/  @!P1 LD.E.64 R56, [R12.64] ;  /* 0x000000060c389980 */ /* 0x000368000c101b00 */
[----:B------:R2:W5:Y:S02]  /*a660*/  @!P1 LD.E.64 R58, [R10.64] ;  /* 0x000000060a3a9980 */ /* 0x000564000c101b00 */
[----:B------:R-:W-:Y:S01]  /*a670*/  @!P0 IMAD.SHL.U32 R0, R31, 0x2, RZ ;  /* 0x000000021f008824 */ /* 0x000fe200078e00ff */
[----:B------:R-:W-:Y:S01]  /*a680*/  CS2R R60, SRZ ;  /* 0x00000000003c7805 */ /* 0x000fe2000001ff00 */
[----:B------:R-:W-:-:S03]  /*a690*/  CS2R R62, SRZ ;  /* 0x00000000003e7805 */ /* 0x000fc6000001ff00 */
[----:B-1----:R-:W-:Y:S02]  /*a6a0*/  @!P0 IADD3 R12, P1, R4, R0, RZ ;  /* 0x00000000040c8210 */ /* 0x002fe40007f3e0ff */
[----:B--2---:R-:W-:-:S05]  /*a6b0*/  @!P0 SHF.L.U64.HI R11, R31, 0x1, R48 ;  /* 0x000000011f0b8819 */ /* 0x004fca0000010230 */
[----:B------:R-:W-:Y:S01]  /*a6c0*/  @!P0 IMAD.X R13, R5, 0x1, R11, P1 ;  /* 0x00000001050d8824 */ /* 0x000fe200008e060b */
[----:B------:R-:W-:Y:S01]  /*a6d0*/  @!P0 IADD3 R10, P1, R2, R0, RZ ;  /* 0x00000000020a8210 */ /* 0x000fe20007f3e0ff */
[----:B------:R-:W-:-:S03]  /*a6e0*/  @!P2 IMAD.SHL.U32 R0, R161, 0x2, RZ ;  /* 0x00000002a100a824 */ /* 0x000fc600078e00ff */
[----:B------:R1:W5:Y:S01]  /*a6f0*/  @!P0 LD.E.64 R60, [R12.64] ;  /* 0x000000060c3c8980 */ /* 0x000362000c101b00 */
[----:B------:R-:W-:-:S05]  /*a700*/  @!P0 IMAD.X R11, R3, 0x1, R11, P1 ;  /* 0x00000001030b8824 */ /* 0x000fca00008e060b */
[----:B------:R2:W5:Y:S01]  /*a710*/  @!P0 LD.E.64 R62, [R10.64] ;  /* 0x000000060a3e8980 */ /* 0x000562000c101b00 */
[----:B------:R-:W-:Y:S01]  /*a720*/  ISETP.GE.AND P1, PT, R162, c[0x0][0x27c], PT ;  /* 0x00009f00a2007a0c */ /* 0x000fe20003f26270 */
[----:B------:R-:W-:Y:S01]  /*a730*/  CS2R R64, SRZ ;  /* 0x0000000000407805 */ /* 0x000fe2000001ff00 */
[----:B-1----:R-:W-:Y:S02]  /*a740*/  @!P2 IADD3 R12, P0, R4, R0, RZ ;  /* 0x00000000040ca210 */ /* 0x002fe40007f1e0ff */
[----:B--2---:R-:W-:-:S05]  /*a750*/  @!P2 SHF.L.U64.HI R11, R161, 0x1, R49 ;  /* 0x00000001a10ba819 */ /* 0x004fca0000010231 */
[--C-:B------:R-:W-:Y:S01]  /*a760*/  @!P2 IMAD.X R13, R5, 0x1, R11.reuse, P0 ;  /* 0x00000001050da824 */ /* 0x100fe200000e060b */
[----:B------:R-:W-:Y:S01]  /*a770*/  @!P2 IADD3 R10, P0, R2, R0, RZ ;  /* 0x00000000020aa210 */ /* 0x000fe20007f1e0ff */
[----:B------:R-:W-:Y:S01]  /*a780*/  CS2R R66, SRZ ;  /* 0x0000000000427805 */ /* 0x000fe2000001ff00 */
[----:B------:R-:W-:Y:S01]  /*a790*/  CS2R R40, SRZ ;  /* 0x0000000000287805 */ /* 0x000fe2000001ff00 */
[----:B------:R-:W-:Y:S01]  /*a7a0*/  CS2R R42, SRZ ;  /* 0x00000000002a7805 */ /* 0x000fe2000001ff00 */
[----:B------:R1:W5:Y:S01]  /*a7b0*/  @!P2 LD.E.64 R64, [R12.64] ;  /* 0x000000060c40a980 */ /* 0x000362000c101b00 */
[----:B------:R-:W-:Y:S01]  /*a7c0*/  @!P2 IMAD.X R11, R3, 0x1, R11, P0 ;  /* 0x00000001030ba824 */ /* 0x000fe200000e060b */
[----:B------:R-:W-:-:S04]  /*a7d0*/  ISETP.GE.AND P0, PT, R30, c[0x0][0x27c], PT ;  /* 0x00009f001e007a0c */ /* 0x000fc80003f06270 */
[----:B------:R2:W5:Y:S09]  /*a7e0*/  @!P2 LD.E.64 R66, [R10.64] ;  /* 0x000000060a42a980 */ /* 0x000572000c101b00 */
[----:B------:R-:W-:Y:S02]  /*a7f0*/  @!P0 IMAD.SHL.U32 R0, R30, 0x2, RZ ;  /* 0x000000021e008824 */ /* 0x000fe400078e00ff */
[----:B-1----:R-:W-:-:S05]  /*a800*/  @!P1 IMAD.WIDE R12, R162, 0x2, R4 ;  /* 0x00000002a20c9825 */ /* 0x002fca00078e0204 */
[----:B------:R1:W5:Y:S01]  /*a810*/  @!P1 LD.E.64 R40, [R12.64] ;  /* 0x000000060c289980 */ /* 0x000362000c101b00 */
[----:B--2---:R-:W-:-:S05]  /*a820*/  @!P1 IMAD.WIDE R10, R162, 0x2, R2 ;  /* 0x00000002a20a9825 */ /* 0x004fca00078e0202 */
        /* <DEDUP_REMOVED lines=10> */
.L_x_769:
[----:B---3--:R-:W-:Y:S05]  /*a8d0*/  BSYNC B0 ;  /* 0x0000000000007941 */ /* 0x008fea0003800000 */
.L_x_768:
[----:B-----5:R-:W-:Y:S01]  /*a8e0*/  IMAD.MOV.U32 R0, RZ, RZ, R70 ;  /* 0x000000ffff007224 */ /* 0x020fe200078e0046 */
[----:B------:R-:W-:-:S04]  /*a8f0*/  DEPBAR.LE SB0, 0x1 ;  /* 0x000080400000791a */ /* 0x000fc80000000000 */
[----:B-1----:R-:W-:Y:S01]  /*a900*/  IMAD.MOV.U32 R4, RZ, RZ, R71 ;  /* 0x000000ffff047224 */ /* 0x002fe200078e0047 */
[----:B------:R-:W-:Y:S01]  /*a910*/  BSSY B1, `(.L_x_770) ;  /* 0x0000144000017945 */ /* 0x000fe20003800000 */
[----:B------:R-:W-:Y:S02]  /*a920*/  IMAD.MOV.U32 R3, RZ, RZ, R64 ;  /* 0x000000ffff037224 */ /* 0x000fe400078e0040 */
[----:B------:R-:W-:Y:S01]  /*a930*/  IMAD.MOV.U32 R2, RZ, RZ, R65 ;  /* 0x000000ffff027224 */ /* 0x000fe200078e0041 */
[----:B------:R-:W-:Y:S01]  /*a940*/  PRMT R89, R0, 0x5410, R4 ;  /* 0x0000541000597816 */ /* 0x000fe20000000004 */
[----:B------:R-:W-:Y:S01]  /*a950*/  IMAD.MOV.U32 R0, RZ, RZ, R60 ;  /* 0x000000ffff007224 */ /* 0x000fe200078e003c */
[----:B------:R-:W-:Y:S02]  /*a960*/  MOV R4, R61 ;  /* 0x0000003d00047202 */ /* 0x000fe40000000f00 */
[----:B------:R-:W-:Y:S01]  /*a970*/  PRMT R87, R3, 0x5410, R2 ;  /* 0x0000541003577816 */ /* 0x000fe20000000002 */
[----:B------:R-:W-:Y:S01]  /*a980*/  IMAD.MOV.U32 R3, RZ, RZ, R56 ;  /* 0x000000ffff037224 */ /* 0x000fe200078e0038 */
[----:B------:R-:W-:Y:S01]  /*a990*/  PRMT R85, R0, 0x7610, R85 ;  /* 0x0000761000557816 */ /* 0x000fe20000000055 */
[----:B------:R-:W-:-:S02]  /*a9a0*/  IMAD.MOV.U32 R0, RZ, RZ, R50 ;  /* 0x000000ffff007224 */ /* 0x000fc400078e0032 */
[----:B------:R-:W-:Y:S01]  /*a9b0*/  IMAD.MOV.U32 R2, RZ, RZ, R57 ;  /* 0x000000ffff027224 */ /* 0x000fe200078e0039 */
[----:B------:R-:W-:Y:S01]  /*a9c0*/  PRMT R85, R85, 0x5410, R4 ;  /* 0x0000541055557816 */ /* 0x000fe20000000004 */
        /* <DEDUP_REMOVED lines=9> */
[----:B------:R-:W-:-:S02]  /*aa60*/  MOV R3, R40 ;  /* 0x0000002800037202 */ /* 0x000fc40000000f00 */
[----:B------:R-:W-:Y:S01]  /*aa70*/  PRMT R88, R88, 0x5410, R4 ;  /* 0x0000541058587816 */ /* 0x000fe20000000004 */
[----:B------:R-:W-:Y:S01]  /*aa80*/  IMAD.IADD R4, R26, 0x1, -R235 ;  /* 0x000000011a047824 */ /* 0x000fe200078e0aeb */
[----:B------:R-:W-:Y:S01]  /*aa90*/  PRMT R48, R3, 0x5410, R2 ;  /* 0x0000541003307816 */ /* 0x000fe20000000002 */
[----:B------:R-:W-:Y:S01]  /*aaa0*/  IMAD.MOV.U32 R2, RZ, RZ, R67 ;  /* 0x000000ffff027224 */ /* 0x000fe200078e0043 */
[----:B------:R-:W-:Y:S02]  /*aab0*/  MOV R3, R66 ;  /* 0x0000004200037202 */ /* 0x000fe40000000f00 */
[----:B------:R-:W-:Y:S01]  /*aac0*/  IMNMX R26, R4, 0x80, PT ;  /* 0x00000080041a7817 */ /* 0x000fe20003800200 */
[----:B------:R-:W-:Y:S01]  /*aad0*/  IMAD.MOV.U32 R4, RZ, RZ, R52 ;  /* 0x000000ffff047224 */ /* 0x000fe200078e0034 */
[----:B------:R-:W-:Y:S01]  /*aae0*/  PRMT R84, R0, 0x7610, R84 ;  /* 0x0000761000547816 */ /* 0x000fe20000000054 */
[----:B------:R-:W-:Y:S01]  /*aaf0*/  IMAD.MOV.U32 R0, RZ, RZ, R59 ;  /* 0x000000ffff007224 */ /* 0x000fe200078e003b */
[----:B------:R-:W-:Y:S01]  /*ab00*/  BAR.SYNC.DEFER_BLOCKING 0x0 ;  /* 0x0000000000007b1d */ /* 0x000fe20000010000 */
[----:B------:R-:W-:-:S02]  /*ab10*/  ISETP.GE.AND P0, PT, R108, R26, PT ;  /* 0x0000001a6c00720c */ /* 0x000fc40003f06270 */
[----:B------:R-:W-:Y:S01]  /*ab20*/  PRMT R86, R3, 0x5410, R2 ;  /* 0x0000541003567816 */ /* 0x000fe20000000002 */
[----:B------:R-:W-:Y:S01]  /*ab30*/  IMAD.MOV.U32 R3, RZ, RZ, R63 ;  /* 0x000000ffff037224 */ /* 0x000fe200078e003f */
[----:B------:R-:W-:-:S04]  /*ab40*/  MOV R2, R58 ;  /* 0x0000003a00027202 */ /* 0x000fc80000000f00 */
[----:B------:R-:W-:Y:S01]  /*ab50*/  PRMT R82, R2, 0x5410, R0 ;  /* 0x0000541002527816 */ /* 0x000fe20000000000 */
[----:B------:R-:W-:Y:S01]  /*ab60*/  IMAD.MOV.U32 R2, RZ, RZ, R42 ;  /* 0x000000ffff027224 */ /* 0x000fe200078e002a */
[----:B------:R-:W-:Y:S01]  /*ab70*/  PRMT R84, R84, 0x5410, R3 ;  /* 0x0000541054547816 */ /* 0x000fe20000000003 */
[----:B------:R-:W-:Y:S01]  /*ab80*/  IMAD.MOV.U32 R0, RZ, RZ, R43 ;  /* 0x000000ffff007224 */ /* 0x000fe200078e002b */
[----:B------:R-:W-:-:S04]  /*ab90*/  MOV R3, R53 ;  /* 0x0000003500037202 */ /* 0x000fc80000000f00 */
[----:B------:R-:W-:Y:S02]  /*aba0*/  PRMT R49, R4, 0x5410, R3 ;  /* 0x0000541004317816 */ /* 0x000fe40000000003 */
[----:B------:R-:W-:Y:S01]  /*abb0*/  PRMT R33, R2, 0x5410, R0 ;  /* 0x0000541002217816 */ /* 0x000fe20000000000 */
[----:B------:R-:W-:Y:S05]  /*abc0*/  @P0 BRA `(.L_x_771) ;  /* 0x0000118000000947 */ /* 0x000fea0003800000 */
[----:B------:R-:W-:Y:S01]  /*abd0*/  ISETP.GE.AND P0, PT, R162, c[0x0][0x27c], PT ;  /* 0x00009f00a2007a0c */ /* 0x000fe20003f06270 */
[----:B------:R-:W-:-:S12]  /*abe0*/  BSSY B0, `(.L_x_772) ;  /* 0x000002d000007945 */ /* 0x000fd80003800000 */
[----:B------:R-:W-:Y:S05]  /*abf0*/  @P0 BRA `(.L_x_773) ;  /* 0x000002b000000947 */ /* 0x000fea0003800000 */
[----:B------:R-:W2:Y:S01]  /*ac00*/  LDL R91, [R1+0x18] ;  /* 0x00001800015b7983 */ /* 0x000ea20000100800 */
[----:B------:R-:W-:Y:S02]  /*ac10*/  SHF.R.U32.HI R0, RZ, 0x10, R7 ;  /* 0x00000010ff007819 */ /* 0x000fe40000011607 */
[----:B------:R-:W-:Y:S02]  /*ac20*/  SHF.R.U64 R21, R8, 0x10, R9 ;  /* 0x0000001008157819 */ /* 0x000fe40000001209 */
[----:B------:R-:W-:Y:S02]  /*ac30*/  SHF.R.U64 R20, R6, 0x10, R7 ;  /* 0x0000001006147819 */ /* 0x000fe40000001207 */
[----:B------:R-:W-:Y:S01]  /*ac40*/  SHF.R.U32.HI R3, RZ, 0x10, R9 ;  /* 0x00000010ff037819 */ /* 0x000fe20000011609 */
[----:B--2---:R-:W1:Y:S02]  /*ac50*/  LDS.128 R12, [R91+0x4800] ;  /* 0x004800005b0c7984 */ /* 0x004e640000000c00 */
[----:B-1----:R-:W-:-:S02]  /*ac60*/  HADD2.F32 R8, -RZ, R12.H0_H0 ;  /* 0x2000000cff087230 */ /* 0x002fc40000004100 */
[----:B------:R-:W-:Y:S02]  /*ac70*/  HADD2.F32 R7, -RZ, R12.H1_H1 ;  /* 0x3000000cff077230 */ /* 0x000fe40000004100 */
[----:B------:R-:W-:Y:S02]  /*ac80*/  HADD2.F32 R2, -RZ, R15.H1_H1 ;  /* 0x3000000fff027230 */ /* 0x000fe40000004100 */
[----:B------:R-:W-:Y:S02]  /*ac90*/  HADD2.F32 R12, -RZ, R0.H0_H0 ;  /* 0x20000000ff0c7230 */ /* 0x000fe40000004100 */
[----:B------:R-:W-:Y:S02]  /*aca0*/  HADD2.F32 R0, -RZ, R27.H0_H0 ;  /* 0x2000001bff007230 */ /* 0x000fe40000004100 */
[----:B------:R-:W-:Y:S01]  /*acb0*/  HADD2.F32 R9, -RZ, R15.H0_H0 ;  /* 0x2000000fff097230 */ /* 0x000fe20000004100 */
[----:B------:R-:W-:Y:S01]  /*acc0*/  FMUL.FTZ R11, R2, R12 ;  /* 0x0000000c020b7220 */ /* 0x000fe20000410000 */
[----:B------:R-:W-:-:S02]  /*acd0*/  HADD2.F32 R15, -RZ, R3.H0_H0 ;  /* 0x20000003ff0f7230 */ /* 0x000fc40000004100 */
[--C-:B------:R-:W-:Y:S01]  /*ace0*/  HADD2.F32 R6, -RZ, R13.reuse.H0_H0 ;  /* 0x2000000dff067230 */ /* 0x100fe20000004100 */
[----:B------:R-:W-:Y:S01]  /*acf0*/  FMUL.FTZ R12, R9, R12 ;  /* 0x0000000c090c7220 */ /* 0x000fe20000410000 */
[----:B------:R-:W-:Y:S01]  /*ad00*/  HADD2.F32 R5, -RZ, R13.H1_H1 ;  /* 0x3000000dff057230 */ /* 0x000fe20000004100 */
[-C--:B------:R-:W-:Y:S01]  /*ad10*/  FMUL.FTZ R13, R7, R0.reuse ;  /* 0x00000000070d7220 */ /* 0x080fe20000410000 */
[----:B------:R-:W-:Y:S02]  /*ad20*/  HADD2.F32 R3, -RZ, R55.H0_H0 ;  /* 0x20000037ff037230 */ /* 0x000fe40000004100 */
[--C-:B------:R-:W-:Y:S02]  /*ad30*/  HADD2.F32 R10, -RZ, R14.reuse.H0_H0 ;  /* 0x2000000eff0a7230 */ /* 0x100fe40000004100 */
[----:B------:R-:W-:Y:S01]  /*ad40*/  HADD2.F32 R4, -RZ, R14.H1_H1 ;  /* 0x3000000eff047230 */ /* 0x000fe20000004100 */
[----:B------:R-:W-:Y:S02]  /*ad50*/  FFMA.FTZ R14, R9, R15, -R11 ;  /* 0x0000000f090e7223 */ /* 0x000fe4000001080b */
[C---:B------:R-:W-:Y:S01]  /*ad60*/  FMUL.FTZ R9, R8.reuse, R0 ;  /* 0x0000000008097220 */ /* 0x040fe20000410000 */
[----:B------:R-:W-:Y:S01]  /*ad70*/  HADD2.F32 R0, -RZ, R27.H1_H1 ;  /* 0x3000001bff007230 */ /* 0x000fe20000004100 */
[----:B------:R-:W-:Y:S01]  /*ad80*/  FFMA.FTZ R13, R8, R3, -R13 ;  /* 0x00000003080d7223 */ /* 0x000fe2000001080d */
[----:B------:R-:W-:Y:S01]  /*ad90*/  HADD2.F32 R8, -RZ, R20.H0_H0 ;  /* 0x20000014ff087230 */ /* 0x000fe20000004100 */
[----:B------:R-:W-:Y:S01]  /*ada0*/  FFMA.FTZ R11, R2, R15, R12 ;  /* 0x0000000f020b7223 */ /* 0x000fe2000001000c */
[----:B------:R-:W-:Y:S01]  /*adb0*/  HADD2.F32 R2, -RZ, R55.H1_H1 ;  /* 0x30000037ff027230 */ /* 0x000fe20000004100 */
[----:B------:R-:W-:Y:S01]  /*adc0*/  FFMA.FTZ R9, R7, R3, R9 ;  /* 0x0000000307097223 */ /* 0x000fe20000010009 */
[----:B------:R-:W-:Y:S01]  /*add0*/  HADD2.F32 R12, -RZ, R21.H0_H0 ;  /* 0x20000015ff0c7230 */ /* 0x000fe20000004100 */
[----:B------:R-:W-:-:S02]  /*ade0*/  FMUL.FTZ R3, R4, R0 ;  /* 0x0000000004037220 */ /* 0x000fc40000410000 */
[----:B------:R-:W-:Y:S02]  /*adf0*/  FMUL.FTZ R0, R10, R0 ;  /* 0x000000000a007220 */ /* 0x000fe40000410000 */
[-C--:B------:R-:W-:Y:S02]  /*ae00*/  FMUL.FTZ R7, R5, R8.reuse ;  /* 0x0000000805077220 */ /* 0x080fe40000410000 */
[----:B------:R-:W-:Y:S02]  /*ae10*/  FMUL.FTZ R8, R6, R8 ;  /* 0x0000000806087220 */ /* 0x000fe40000410000 */
[-C--:B------:R-:W-:Y:S02]  /*ae20*/  FFMA.FTZ R10, R10, R2.reuse, -R3 ;  /* 0x000000020a0a7223 */ /* 0x080fe40000010803 */
[----:B------:R-:W-:Y:S01]  /*ae30*/  FFMA.FTZ R2, R4, R2, R0 ;  /* 0x0000000204027223 */ /* 0x000fe20000010000 */
[----:B------:R-:W-:Y:S01]  /*ae40*/  F2FP.PACK_AB R4, R9, R13 ;  /* 0x0000000d0904723e */ /* 0x000fe200000000ff */
[----:B------:R-:W-:Y:S01]  /*ae50*/  FFMA.FTZ R3, R6, R12, -R7 ;  /* 0x0000000c06037223 */ /* 0x000fe20000010807 */
[----:B------:R-:W-:Y:S01]  /*ae60*/  F2FP.PACK_AB R7, R11, R14 ;  /* 0x0000000e0b07723e */ /* 0x000fe200000000ff */
[----:B------:R-:W-:Y:S01]  /*ae70*/  FFMA.FTZ R0, R5, R12, R8 ;  /* 0x0000000c05007223 */ /* 0x000fe20000010008 */
[----:B------:R-:W-:-:S04]  /*ae80*/  F2FP.PACK_AB R6, R2, R10 ;  /* 0x0000000a0206723e */ /* 0x000fc800000000ff */
[----:B------:R-:W-:-:S05]  /*ae90*/  F2FP.PACK_AB R5, R0, R3 ;  /* 0x000000030005723e */ /* 0x000fca00000000ff */
[----:B------:R1:W-:Y:S02]  /*aea0*/  STS.128 [R91+0x4800], R4 ;  /* 0x004800045b007388 */ /* 0x0003e40000000c00 */
.L_x_773:
[----:B------:R-:W-:Y:S05]  /*aeb0*/  BSYNC B0 ;  /* 0x0000000000007941 */ /* 0x000fea0003800000 */
.L_x_772:
[----:B------:R-:W-:Y:S01]  /*aec0*/  ISETP.GE.AND P0, PT, R32, c[0x0][0x27c], PT ;  /* 0x00009f0020007a0c */ /* 0x000fe20003f06270 */
[----:B------:R-:W-:-:S12]  /*aed0*/  BSSY B0, `(.L_x_774) ;  /* 0x000002d000007945 */ /* 0x000fd80003800000 */
[----:B------:R-:W-:Y:S05]  /*aee0*/  @P0 BRA `(.L_x_775) ;  /* 0x000002b000000947 */ /* 0x000fea0003800000 */
[----:B------:R-:W2:Y:S01]  /*aef0*/  LDL R20, [R1+0x1c] ;  /* 0x00001c0001147983 */ /* 0x000ea20000100800 */
[----:B------:R-:W-:Y:S02]  /*af00*/  SHF.R.U32.HI R0, RZ, 0x10, R19 ;  /* 0x00000010ff007819 */ /* 0x000fe40000011613 */
[--C-:B------:R-:W-:Y:S02]  /*af10*/  SHF.R.U32.HI R2, RZ, 0x10, R17.reuse ;  /* 0x00000010ff027819 */ /* 0x100fe40000011611 */
[----:B------:R-:W-:Y:S01]  /*af20*/  SHF.R.U64 R16, R16, 0x10, R17 ;  /* 0x0000001010107819 */ /* 0x000fe20000001211 */
[----:B------:R-:W-:Y:S01]  /*af30*/  HADD2.F32 R12, -RZ, R0.H0_H0 ;  /* 0x20000000ff0c7230 */ /* 0x000fe20000004100 */
[----:B------:R-:W-:Y:S01]  /*af40*/  SHF.R.U64 R15, R18, 0x10, R19 ;  /* 0x00000010120f7819 */ /* 0x000fe20000001213 */
[----:B------:R-:W-:Y:S02]  /*af50*/  HADD2.F32 R0, -RZ, R72.H0_H0 ;  /* 0x20000048ff007230 */ /* 0x000fe40000004100 */
[----:B------:R-:W-:-:S02]  /*af60*/  HADD2.F32 R17, -RZ, R2.H0_H0 ;  /* 0x20000002ff117230 */ /* 0x000fc40000004100 */
[----:B------:R-:W-:Y:S01]  /*af70*/  HADD2.F32 R2, -RZ, R73.H0_H0 ;  /* 0x20000049ff027230 */ /* 0x000fe20000004100 */
[----:B-12---:R-:W1:Y:S02]  /*af80*/  LDS.128 R4, [R20+0x4800] ;  /* 0x0048000014047984 */ /* 0x006e640000000c00 */
[--C-:B-1----:R-:W-:Y:S02]  /*af90*/  HADD2.F32 R10, -RZ, R7.reuse.H0_H0 ;  /* 0x20000007ff0a7230 */ /* 0x102fe40000004100 */
[----:B------:R-:W-:Y:S02]  /*afa0*/  HADD2.F32 R7, -RZ, R7.H1_H1 ;  /* 0x30000007ff077230 */ /* 0x000fe40000004100 */
[--C-:B------:R-:W-:Y:S02]  /*afb0*/  HADD2.F32 R9, -RZ, R4.reuse.H0_H0 ;  /* 0x20000004ff097230 */ /* 0x100fe40000004100 */
[----:B------:R-:W-:Y:S02]  /*afc0*/  HADD2.F32 R8, -RZ, R4.H1_H1 ;  /* 0x30000004ff087230 */ /* 0x000fe40000004100 */
[----:B------:R-:W-:-:S02]  /*afd0*/  HADD2.F32 R4, -RZ, R5.H0_H0 ;  /* 0x20000005ff047230 */ /* 0x000fc40000004100 */
[----:B------:R-:W-:Y:S01]  /*afe0*/  HADD2.F32 R3, -RZ, R5.H1_H1 ;  /* 0x30000005ff037230 */ /* 0x000fe20000004100 */
[----:B------:R-:W-:Y:S01]  /*aff0*/  FMUL.FTZ R5, R7, R12 ;  /* 0x0000000c07057220 */ /* 0x000fe20000410000 */
[--C-:B------:R-:W-:Y:S01]  /*b000*/  HADD2.F32 R11, -RZ, R6.reuse.H0_H0 ;  /* 0x20000006ff0b7230 */ /* 0x100fe20000004100 */
[-C--:B------:R-:W-:Y:S01]  /*b010*/  FMUL.FTZ R13, R8, R0.reuse ;  /* 0x00000000080d7220 */ /* 0x080fe20000410000 */
[----:B------:R-:W-:Y:S01]  /*b020*/  HADD2.F32 R6, -RZ, R6.H1_H1 ;  /* 0x30000006ff067230 */ /* 0x000fe20000004100 */
[----:B------:R-:W-:Y:S02]  /*b030*/  FFMA.FTZ R14, R10, R17, -R5 ;  /* 0x000000110a0e7223 */ /* 0x000fe40000010805 */
[C---:B------:R-:W-:Y:S01]  /*b040*/  FMUL.FTZ R5, R9.reuse, R0 ;  /* 0x0000000009057220 */ /* 0x040fe20000410000 */
[----:B------:R-:W-:Y:S01]  /*b050*/  HADD2.F32 R0, -RZ, R72.H1_H1 ;  /* 0x30000048ff007230 */ /* 0x000fe20000004100 */
[-C--:B------:R-:W-:Y:S02]  /*b060*/  FFMA.FTZ R13, R9, R2.reuse, -R13 ;  /* 0x00000002090d7223 */ /* 0x080fe4000001080d */
[----:B------:R-:W-:Y:S01]  /*b070*/  FFMA.FTZ R9, R8, R2, R5 ;  /* 0x0000000208097223 */ /* 0x000fe20000010005 */
[----:B------:R-:W-:Y:S01]  /*b080*/  HADD2.F32 R8, -RZ, R15.H0_H0 ;  /* 0x2000000fff087230 */ /* 0x000fe20000004100 */
[----:B------:R-:W-:Y:S01]  /*b090*/  FMUL.FTZ R12, R10, R12 ;  /* 0x0000000c0a0c7220 */ /* 0x000fe20000410000 */
[----:B------:R-:W-:Y:S01]  /*b0a0*/  HADD2.F32 R2, -RZ, R73.H1_H1 ;  /* 0x30000049ff027230 */ /* 0x000fe20000004100 */
[----:B------:R-:W-:-:S02]  /*b0b0*/  FMUL.FTZ R5, R6, R0 ;  /* 0x0000000006057220 */ /* 0x000fc40000410000 */
[----:B------:R-:W-:Y:S01]  /*b0c0*/  FFMA.FTZ R10, R7, R17, R12 ;  /* 0x00000011070a7223 */ /* 0x000fe2000001000c */
[----:B------:R-:W-:Y:S01]  /*b0d0*/  HADD2.F32 R12, -RZ, R16.H0_H0 ;  /* 0x20000010ff0c7230 */ /* 0x000fe20000004100 */
[----:B------:R-:W-:Y:S02]  /*b0e0*/  FMUL.FTZ R0, R11, R0 ;  /* 0x000000000b007220 */ /* 0x000fe40000410000 */
[-C--:B------:R-:W-:Y:S02]  /*b0f0*/  FMUL.FTZ R7, R3, R8.reuse ;  /* 0x0000000803077220 */ /* 0x080fe40000410000 */
[----:B------:R-:W-:Y:S02]  /*b100*/  FMUL.FTZ R8, R4, R8 ;  /* 0x0000000804087220 */ /* 0x000fe40000410000 */
[-C--:B------:R-:W-:Y:S02]  /*b110*/  FFMA.FTZ R5, R11, R2.reuse, -R5 ;  /* 0x000000020b057223 */ /* 0x080fe40000010805 */
[----:B------:R-:W-:-:S02]  /*b120*/  FFMA.FTZ R2, R6, R2, R0 ;  /* 0x0000000206027223 */ /* 0x000fc40000010000 */
[----:B------:R-:W-:Y:S01]  /*b130*/  FFMA.FTZ R0, R4, R12, -R7 ;  /* 0x0000000c04007223 */ /* 0x000fe20000010807 */
[----:B------:R-:W-:Y:S01]  /*b140*/  F2FP.PACK_AB R7, R10, R14 ;  /* 0x0000000e0a07723e */ /* 0x000fe200000000ff */
[----:B------:R-:W-:Y:S01]  /*b150*/  FFMA.FTZ R3, R3, R12, R8 ;  /* 0x0000000c03037223 */ /* 0x000fe20000010008 */
[----:B------:R-:W-:Y:S02]  /*b160*/  F2FP.PACK_AB R6, R2, R5 ;  /* 0x000000050206723e */ /* 0x000fe400000000ff */
[----:B------:R-:W-:Y:S02]  /*b170*/  F2FP.PACK_AB R4, R9, R13 ;  /* 0x0000000d0904723e */ /* 0x000fe400000000ff */
[----:B------:R-:W-:-:S05]  /*b180*/  F2FP.PACK_AB R5, R3, R0 ;  /* 0x000000000305723e */ /* 0x000fca00000000ff */
[----:B------:R1:W-:Y:S02]  /*b190*/  STS.128 [R20+0x4800], R4 ;  /* 0x0048000414007388 */ /* 0x0003e40000000c00 */
.L_x_775:
[----:B------:R-:W-:Y:S05]  /*b1a0*/  BSYNC B0 ;  /* 0x0000000000007941 */ /* 0x000fea0003800000 */
.L_x_774:
[----:B------:R-:W-:Y:S01]  /*b1b0*/  ISETP.GE.AND P0, PT, R164, c[0x0][0x27c], PT ;  /* 0x00009f00a4007a0c */ /* 0x000fe20003f06270 */
[----:B------:R-:W-:-:S12]  /*b1c0*/  BSSY B0, `(.L_x_776) ;  /* 0x000002d000007945 */ /* 0x000fd80003800000 */
[----:B------:R-:W-:Y:S05]  /*b1d0*/  @P0 BRA `(.L_x_777) ;  /* 0x000002b000000947 */ /* 0x000fea0003800000 */
[----:B------:R-:W2:Y:S01]  /*b1e0*/  LDL R18, [R1+0x18] ;  /* 0x0000180001127983 */ /* 0x000ea20000100800 */
[----:B------:R-:W-:Y:S02]  /*b1f0*/  SHF.R.U32.HI R0, RZ, 0x10, R25 ;  /* 0x00000010ff007819 */ /* 0x000fe40000011619 */
[----:B------:R-:W-:Y:S02]  /*b200*/  SHF.R.U32.HI R2, RZ, 0x10, R23 ;  /* 0x00000010ff027819 */ /* 0x000fe40000011617 */
        /* <DEDUP_REMOVED lines=33> */
[-C--:B------:R-:W-:Y:S01]  /*b420*/  FFMA.FTZ R0, R4, R12.reuse, -R7 ;  /* 0x0000000c04007223 */ /* 0x080fe20000010807 */
[----:B------:R-:W-:Y:S01]  /*b430*/  F2FP.PACK_AB R7, R10, R15 ;  /* 0x0000000f0a07723e */ /* 0x000fe200000000ff */
[----:B------:R-:W-:Y:S01]  /*b440*/  FFMA.FTZ R3, R3, R12, R8 ;  /* 0x0000000c03037223 */ /* 0x000fe20000010008 */
[----:B------:R-:W-:Y:S02]  /*b450*/  F2FP.PACK_AB R6, R2, R5 ;  /* 0x000000050206723e */ /* 0x000fe400000000ff */
[----:B------:R-:W-:Y:S02]  /*b460*/  F2FP.PACK_AB R4, R9, R13 ;  /* 0x0000000d0904723e */ /* 0x000fe400000000ff */
[----:B------:R-:W-:-:S05]  /*b470*/  F2FP.PACK_AB R5, R3, R0 ;  /* 0x000000000305723e */ /* 0x000fca00000000ff */
[----:B------:R1:W-:Y:S02]  /*b480*/  STS.128 [R18+0x6800], R4 ;  /* 0x0068000412007388 */ /* 0x0003e40000000c00 */
.L_x_777:
[----:B------:R-:W-:Y:S05]  /*b490*/  BSYNC B0 ;  /* 0x0000000000007941 */ /* 0x000fea0003800000 */
.L_x_776:
[----:B------:R-:W-:Y:S01]  /*b4a0*/  ISETP.GE.AND P0, PT, R31, c[0x0][0x27c], PT ;  /* 0x00009f001f007a0c */ /* 0x000fe20003f06270 */
[----:B------:R-:W-:-:S12]  /*b4b0*/  BSSY B0, `(.L_x_778) ;  /* 0x000002d000007945 */ /* 0x000fd80003800000 */
[----:B------:R-:W-:Y:S05]  /*b4c0*/  @P0 BRA `(.L_x_779) ;  /* 0x000002b000000947 */ /* 0x000fea0003800000 */
[----:B-1----:R-:W2:Y:S01]  /*b4d0*/  LDL R18, [R1+0x1c] ;  /* 0x00001c0001127983 */ /* 0x002ea20000100800 */
[----:B------:R-:W-:Y:S02]  /*b4e0*/  SHF.R.U32.HI R0, RZ, 0x10, R35 ;  /* 0x00000010ff007819 */ /* 0x000fe40000011623 */
[----:B------:R-:W-:Y:S02]  /*b4f0*/  SHF.R.U32.HI R2, RZ, 0x10, R29 ;  /* 0x00000010ff027819 */ /* 0x000fe4000001161d */
[----:B------:R-:W-:Y:S01]  /*b500*/  SHF.R.U64 R14, R34, 0x10, R35 ;  /* 0x00000010220e7819 */ /* 0x000fe20000001223 */
[----:B------:R-:W-:Y:S01]  /*b510*/  HADD2.F32 R12, -RZ, R0.H0_H0 ;  /* 0x20000000ff0c7230 */ /* 0x000fe20000004100 */
[----:B------:R-:W-:Y:S01]  /*b520*/  SHF.R.U64 R15, R28, 0x10, R29 ;  /* 0x000000101c0f7819 */ /* 0x000fe2000000121d */
[----:B------:R-:W-:Y:S02]  /*b530*/  HADD2.F32 R0, -RZ, R76.H0_H0 ;  /* 0x2000004cff007230 */ /* 0x000fe40000004100 */
[----:B------:R-:W-:-:S02]  /*b540*/  HADD2.F32 R17, -RZ, R2.H0_H0 ;  /* 0x20000002ff117230 */ /* 0x000fc40000004100 */
[----:B------:R-:W-:Y:S02]  /*b550*/  HADD2.F32 R2, -RZ, R77.H0_H0 ;  /* 0x2000004dff027230 */ /* 0x000fe40000004100 */
[----:B------:R-:W-:Y:S01]  /*b560*/  HADD2.F32 R15, -RZ, R15.H0_H0 ;  /* 0x2000000fff0f7230 */ /* 0x000fe20000004100 */
[----:B--2---:R-:W1:Y:S02]  /*b570*/  LDS.128 R4, [R18+0x6800] ;  /* 0x0068000012047984 */ /* 0x004e640000000c00 */
[--C-:B-1----:R-:W-:Y:S02]  /*b580*/  HADD2.F32 R10, -RZ, R7.reuse.H0_H0 ;  /* 0x20000007ff0a7230 */ /* 0x102fe40000004100 */
[----:B------:R-:W-:Y:S02]  /*b590*/  HADD2.F32 R7, -RZ, R7.H1_H1 ;  /* 0x30000007ff077230 */ /* 0x000fe40000004100 */
[--C-:B------:R-:W-:Y:S02]  /*b5a0*/  HADD2.F32 R9, -RZ, R4.reuse.H0_H0 ;  /* 0x20000004ff097230 */ /* 0x100fe40000004100 */
[----:B------:R-:W-:-:S02]  /*b5b0*/  HADD2.F32 R8, -RZ, R4.H1_H1 ;  /* 0x30000004ff087230 */ /* 0x000fc40000004100 */
[--C-:B------:R-:W-:Y:S02]  /*b5c0*/  HADD2.F32 R4, -RZ, R5.reuse.H0_H0 ;  /* 0x20000005ff047230 */ /* 0x100fe40000004100 */
        /* <DEDUP_REMOVED lines=8> */
[----:B------:R-:W-:-:S02]  /*b650*/  FFMA.FTZ R13, R9, R2, -R13 ;  /* 0x00000002090d7223 */ /* 0x000fc4000001080d */
[----:B------:R-:W-:Y:S01]  /*b660*/  FFMA.FTZ R9, R8, R2, R5 ;  /* 0x0000000208097223 */ /* 0x000fe20000010005 */
[----:B------:R-:W-:Y:S01]  /*b670*/  HADD2.F32 R8, -RZ, R14.H0_H0 ;  /* 0x2000000eff087230 */ /* 0x000fe20000004100 */
[----:B------:R-:W-:Y:S01]  /*b680*/  FMUL.FTZ R12, R10, R12 ;  /* 0x0000000c0a0c7220 */ /* 0x000fe20000410000 */
[----:B------:R-:W-:Y:S01]  /*b690*/  HADD2.F32 R2, -RZ, R77.H1_H1 ;  /* 0x3000004dff027230 */ /* 0x000fe20000004100 */
[-C--:B------:R-:W-:Y:S02]  /*b6a0*/  FMUL.FTZ R5, R6, R0.reuse ;  /* 0x0000000006057220 */ /* 0x080fe40000410000 */
[----:B------:R-:W-:Y:S02]  /*b6b0*/  FFMA.FTZ R10, R7, R17, R12 ;  /* 0x00000011070a7223 */ /* 0x000fe4000001000c */
[----:B------:R-:W-:Y:S02]  /*b6c0*/  FMUL.FTZ R0, R11, R0 ;  /* 0x000000000b007220 */ /* 0x000fe40000410000 */
[----:B------:R-:W-:-:S02]  /*b6d0*/  FMUL.FTZ R7, R3, R8 ;  /* 0x0000000803077220 */ /* 0x000fc40000410000 */
[----:B------:R-:W-:Y:S02]  /*b6e0*/  FMUL.FTZ R8, R4, R8 ;  /* 0x0000000804087220 */ /* 0x000fe40000410000 */
[-C--:B------:R-:W-:Y:S02]  /*b6f0*/  FFMA.FTZ R5, R11, R2.reuse, -R5 ;  /* 0x000000020b057223 */ /* 0x080fe40000010805 */
[----:B------:R-:W-:Y:S02]  /*b700*/  FFMA.FTZ R2, R6, R2, R0 ;  /* 0x0000000206027223 */ /* 0x000fe40000010000 */
[-C--:B------:R-:W-:Y:S01]  /*b710*/  FFMA.FTZ R0, R4, R15.reuse, -R7 ;  /* 0x0000000f04007223 */ /* 0x080fe20000010807 */
[----:B------:R-:W-:Y:S01]  /*b720*/  F2FP.PACK_AB R7, R10, R16 ;  /* 0x000000100a07723e */ /* 0x000fe200000000ff */
[----:B------:R-:W-:Y:S01]  /*b730*/  FFMA.FTZ R3, R3, R15, R8 ;  /* 0x0000000f03037223 */ /* 0x000fe20000010008 */
[----:B------:R-:W-:Y:S02]  /*b740*/  F2FP.PACK_AB R6, R2, R5 ;  /* 0x000000050206723e */ /* 0x000fe400000000ff */
[----:B------:R-:W-:-:S02]  /*b750*/  F2FP.PACK_AB R4, R9, R13 ;  /* 0x0000000d0904723e */ /* 0x000fc400000000ff */
[----:B------:R-:W-:-:S05]  /*b760*/  F2FP.PACK_AB R5, R3, R0 ;  /* 0x000000000305723e */ /* 0x000fca00000000ff */
[----:B------:R1:W-:Y:S02]  /*b770*/  STS.128 [R18+0x6800], R4 ;  /* 0x0068000412007388 */ /* 0x0003e40000000c00 */
.L_x_779:
[----:B------:R-:W-:Y:S05]  /*b780*/  BSYNC B0 ;  /* 0x0000000000007941 */ /* 0x000fea0003800000 */
.L_x_778:
        /* <DEDUP_REMOVED lines=46> */
.L_x_781:
[----:B------:R-:W-:Y:S05]  /*ba70*/  BSYNC B0 ;  /* 0x0000000000007941 */ /* 0x000fea0003800000 */
.L_x_780:
[----:B------:R-:W-:-:S13]  /*ba80*/  ISETP.GE.AND P0, PT, R30, c[0x0][0x27c], PT ;  /* 0x00009f001e007a0c */ /* 0x000fda0003f06270 */
        /* <DEDUP_REMOVED lines=44> */
.L_x_771:
[----:B------:R-:W-:Y:S05]  /*bd50*/  BSYNC B1 ;  /* 0x0000000000017941 */ /* 0x000fea0003800000 */
.L_x_770:
[----:B------:R-:W-:-:S04]  /*bd60*/  LEA.HI R0, R90, R90, RZ, 0x1 ;  /* 0x0000005a5a007211 */ /* 0x000fc800078f08ff */
[----:B------:R-:W-:-:S04]  /*bd70*/  SHF.R.S32.HI R0, RZ, 0x1, R0 ;  /* 0x00000001ff007819 */ /* 0x000fc80000011400 */
[----:B------:R-:W-:-:S04]  /*bd80*/  IADD3 R0, R0, 0x40, RZ ;  /* 0x0000004000007810 */ /* 0x000fc80007ffe0ff */
[----:B------:R-:W-:-:S13]  /*bd90*/  ISETP.GE.AND P0, PT, R0, R26, PT ;  /* 0x0000001a0000720c */ /* 0x000fda0003f06270 */
[----:B------:R-:W-:Y:S05]  /*bda0*/  @P0 BRA `(.L_x_782) ;  /* 0x000045b000000947 */ /* 0x000fea0003800000 */
        /* <DEDUP_REMOVED lines=46> */
.L_x_784:
[----:B------:R-:W-:Y:S05]  /*c090*/  BSYNC B0 ;  /* 0x0000000000007941 */ /* 0x000fea0003800000 */
.L_x_783:
        /* <DEDUP_REMOVED lines=46> */
.L_x_786:
[----:B------:R-:W-:Y:S05]  /*c380*/  BSYNC B0 ;  /* 0x0000000000007941 */ /* 0x000fea0003800000 */
.L_x_785:
        /* <DEDUP_REMOVED lines=46> */
.L_x_788:
[----:B------:R-:W-:Y:S05]  /*c670*/  BSYNC B0 ;  /* 0x0000000000007941 */ /* 0x000fea0003800000 */
.L_x_787:
        /* <DEDUP_REMOVED lines=46> */
.L_x_790:
[----:B------:R-:W-:Y:S05]  /*c960*/  BSYNC B0 ;  /* 0x0000000000007941 */ /* 0x000fea0003800000 */
.L_x_789:
        /* <DEDUP_REMOVED lines=46> */
.L_x_792:
[----:B------:R-:W-:Y:S05]  /*cc50*/  BSYNC B0 ;  /* 0x0000000000007941 */ /* 0x000fea0003800000 */
.L_x_791:
        /* <DEDUP_REMOVED lines=44> */
[----:B------:R1:W-:Y:S01]  /*cf20*/  STS.128 [R18+0x9800], R4 ;  /* 0x0098000412007388 */ /* 0x0003e20000000c00 */
[----:B------:R-:W-:Y:S05]  /*cf30*/  BRA `(.L_x_782) ;  /* 0x0000342000007947 */ /* 0x000fea0003800000 */
.L_x_765:
[----:B------:R1:W5:Y:S04]  /*cf40*/  LDL R24, [R1+0x84] ;  /* 0x0000840001187983 */ /* 0x0003680000100800 */
[----:B------:R1:W5:Y:S01]  /*cf50*/  LDL R23, [R1+0x80] ;  /* 0x0000800001177983 */ /* 0x0003620000100800 */
[----:B------:R-:W-:Y:S01]  /*cf60*/  @P5 IMAD.HI.U32 R3, R0, c[0x0][0x2c8], RZ ;  /* 0x0000b20000035a27 */ /* 0x000fe200078e00ff */
[----:B------:R-:W-:Y:S01]  /*cf70*/  MOV R5, R7 ;  /* 0x0000000700057202 */ /* 0x000fe20000000f00 */
[----:B------:R-:W-:Y:S01]  /*cf80*/  BSSY B0, `(.L_x_793) ;  /* 0x0000045000007945 */ /* 0x000fe20003800000 */
[----:B------:R-:W-:Y:S01]  /*cf90*/  MOV R7, R6 ;  /* 0x0000000600077202 */ /* 0x000fe20000000f00 */
[----:B------:R-:W-:Y:S01]  /*cfa0*/  IMAD.MOV.U32 R6, RZ, RZ, R2 ;  /* 0x000000ffff067224 */ /* 0x000fe200078e0002 */
[----:B------:R-:W-:Y:S01]  /*cfb0*/  @P5 SHF.R.U32.HI R0, RZ, c[0x0][0x2cc], R3 ;  /* 0x0000b300ff005a19 */ /* 0x000fe20000011603 */
[----:B------:R-:W-:Y:S01]  /*cfc0*/  CS2R R78, SRZ ;  /* 0x00000000004e7805 */ /* 0x000fe2000001ff00 */
[----:B------:R-:W-:Y:S01]  /*cfd0*/  CS2R R46, SRZ ;  /* 0x00000000002e7805 */ /* 0x000fe2000001ff00 */
[----:B------:R-:W-:Y:S01]  /*cfe0*/  CS2R R44, SRZ ;  /* 0x00000000002c7805 */ /* 0x000fe2000001ff00 */
[----:B------:R-:W-:Y:S01]  /*cff0*/  SHF.R.S32.HI R3, RZ, 0x1f, R0 ;  /* 0x0000001fff037819 */ /* 0x000fe20000011400 */
[----:B------:R-:W-:Y:S01]  /*d000*/  IMAD.WIDE.U32 R4, R0, c[0x0][0x280], R4 ;  /* 0x0000a00000047a25 */ /* 0x000fe200078e0004 */
[----:B------:R-:W-:Y:S01]  /*d010*/  CS2R R34, SRZ ;  /* 0x0000000000227805 */ /* 0x000fe2000001ff00 */
[----:B------:R-:W-:Y:S01]  /*d020*/  CS2R R32, SRZ ;  /* 0x0000000000207805 */ /* 0x000fe2000001ff00 */
[----:B------:R-:W-:Y:S01]  /*d030*/  CS2R R10, SRZ ;  /* 0x00000000000a7805 */ /* 0x000fe2000001ff00 */
[C---:B------:R-:W-:Y:S01]  /*d040*/  IMAD R9, R3.reuse, c[0x0][0x280], RZ ;  /* 0x0000a00003097a24 */ /* 0x040fe200078e02ff */
[----:B------:R-:W-:Y:S01]  /*d050*/  LEA R21, P1, R4, c[0x0][0x270], 0x1 ;  /* 0x00009c0004157a11 */ /* 0x000fe200078208ff */
[----:B------:R-:W-:Y:S01]  /*d060*/  IMAD R8, R3, c[0x0][0x290], RZ ;  /* 0x0000a40003087a24 */ /* 0x000fe200078e02ff */
[----:B------:R-:W-:Y:S01]  /*d070*/  CS2R R42, SRZ ;  /* 0x00000000002a7805 */ /* 0x000fe2000001ff00 */
[C---:B------:R-:W-:Y:S01]  /*d080*/  IMAD.WIDE.U32 R2, R0.reuse, c[0x0][0x290], R6 ;  /* 0x0000a40000027a25 */ /* 0x040fe200078e0006 */
[----:B------:R-:W-:Y:S01]  /*d090*/  CS2R R40, SRZ ;  /* 0x0000000000287805 */ /* 0x000fe2000001ff00 */
[----:B------:R1:W2:Y:S01]  /*d0a0*/  SHFL.IDX PT, R12, R21, RZ, 0x1e1f ;  /* 0x001e1fff150c7589 */ /* 0x0002a200000e0000 */
[----:B------:R-:W-:Y:S01]  /*d0b0*/  CS2R R30, SRZ ;  /* 0x00000000001e7805 */ /* 0x000fe2000001ff00 */
[----:B------:R-:W-:Y:S01]  /*d0c0*/  IMAD R6, R0, c[0x0][0x284], R9 ;  /* 0x0000a10000067a24 */ /* 0x000fe200078e0209 */
[----:B------:R-:W-:Y:S01]  /*d0d0*/  LEA R22, P0, R2, c[0x0][0x288], 0x1 ;  /* 0x0000a20002167a11 */ /* 0x000fe200078008ff */
[----:B------:R-:W-:Y:S01]  /*d0e0*/  IMAD R0, R0, c[0x0][0x294], R8 ;  /* 0x0000a50000007a24 */ /* 0x000fe200078e0208 */
[----:B------:R-:W-:Y:S01]  /*d0f0*/  CS2R R28, SRZ ;  /* 0x00000000001c7805 */ /* 0x000fe2000001ff00 */
[----:B------:R-:W-:Y:S01]  /*d100*/  CS2R R8, SRZ ;  /* 0x0000000000087805 */ /* 0x000fe2000001ff00 */
[----:B------:R-:W-:Y:S01]  /*d110*/  IADD3 R6, R5, R6, RZ ;  /* 0x0000000605067210 */ /* 0x000fe20007ffe0ff */
[----:B------:R-:W-:-:S03]  /*d120*/  IMAD.IADD R0, R3, 0x1, R0 ;  /* 0x0000000103007824 */ /* 0x000fc600078e0200 */
[----:B------:R-:W-:Y:S02]  /*d130*/  LEA.HI.X R19, R4, c[0x0][0x274], R6, 0x1, P1 ;  /* 0x00009d0004137a11 */ /* 0x000fe400008f0c06 */
[----:B------:R-:W-:Y:S01]  /*d140*/  LEA.HI.X R18, R2, c[0x0][0x28c], R0, 0x1, P0 ;  /* 0x0000a30002127a11 */ /* 0x000fe200000f0c00 */
[----:B------:R-:W-:Y:S01]  /*d150*/  CS2R R6, SRZ ;  /* 0x0000000000067805 */ /* 0x000fe2000001ff00 */
[----:B------:R-:W-:Y:S01]  /*d160*/  ISETP.GE.AND P0, PT, R20, R26, PT ;  /* 0x0000001a1400720c */ /* 0x000fe20003f06270 */
[----:B------:R1:W3:Y:S01]  /*d170*/  SHFL.IDX PT, R2, R22, RZ, 0x1e1f ;  /* 0x001e1fff16027589 */ /* 0x0002e200000e0000 */
[----:B------:R-:W-:-:S03]  /*d180*/  CS2R R4, SRZ ;  /* 0x0000000000047805 */ /* 0x000fc6000001ff00 */
[----:B------:R1:W4:Y:S04]  /*d190*/  SHFL.IDX PT, R13, R19, RZ, 0x1e1f ;  /* 0x001e1fff130d7589 */ /* 0x00032800000e0000 */
[----:B------:R1:W1:Y:S04]  /*d1a0*/  SHFL.IDX PT, R3, R18, RZ, 0x1e1f ;  /* 0x001e1fff12037589 */ /* 0x00026800000e0000 */
[----:B------:R-:W-:Y:S05]  /*d1b0*/  @P0 BRA `(.L_x_794) ;  /* 0x0000021000000947 */ /* 0x000fea0003800000 */
[----:B--2---:R-:W-:Y:S01]  /*d1c0*/  ISETP.GE.AND P1, PT, R124, c[0x0][0x27c], PT ;  /* 0x00009f007c007a0c */ /* 0x004fe20003f26270 */
[----:B------:R-:W-:Y:S01]  /*d1d0*/  CS2R R34, SRZ ;  /* 0x0000000000227805 */ /* 0x000fe2000001ff00 */
[----:B------:R-:W-:Y:S01]  /*d1e0*/  CS2R R32, SRZ ;  /* 0x0000000000207805 */ /* 0x000fe2000001ff00 */
[----:B------:R-:W-:Y:S01]  /*d1f0*/  CS2R R30, SRZ ;  /* 0x00000000001e7805 */ /* 0x000fe2000001ff00 */
[----:B------:R-:W-:-:S09]  /*d200*/  CS2R R28, SRZ ;  /* 0x00000000001c7805 */ /* 0x000fd2000001ff00 */
[C---:B------:R-:W-:Y:S01]  /*d210*/  @!P1 IMAD.SHL.U32 R0, R124.reuse, 0x2, RZ ;  /* 0x000000027c009824 */ /* 0x040fe200078e00ff */
[----:B------:R-:W-:-:S04]  /*d220*/  @!P1 SHF.L.U64.HI R4, R124, 0x1, R125 ;  /* 0x000000017c049819 */ /* 0x000fc8000001027d */
[----:B------:R-:W-:-:S04]  /*d230*/  @!P1 IADD3 R16, P0, R12, R0, RZ ;  /* 0x000000000c109210 */ /* 0x000fc80007f1e0ff */
[----:B----4-:R-:W-:Y:S02]  /*d240*/  @!P1 IADD3.X R17, R13, R4, RZ, P0, !PT ;  /* 0x000000040d119210 */ /* 0x010fe400007fe4ff */
[----:B---3--:R-:W-:-:S05]  /*d250*/  @!P1 IADD3 R14, P0, R2, R0, RZ ;  /* 0x00000000020e9210 */ /* 0x008fca0007f1e0ff */
[----:B-1----:R-:W-:Y:S01]  /*d260*/  @!P1 IMAD.X R15, R3, 0x1, R4, P0 ;  /* 0x00000001030f9824 */ /* 0x002fe200000e0604 */
[----:B------:R-:W-:-:S13]  /*d270*/  ISETP.GE.AND P0, PT, R160, c[0x0][0x27c], PT ;  /* 0x00009f00a0007a0c */ /* 0x000fda0003f06270 */
[----:B-----5:R-:W-:-:S05]  /*d280*/  @!P0 SHF.L.U32 R0, R24, 0x3, RZ ;  /* 0x0000000318008819 */ /* 0x020fca00000006ff */
[----:B------:R-:W-:-:S04]  /*d290*/  @!P0 IMAD.WIDE R6, R0, 0x2, R12 ;  /* 0x0000000200068825 */ /* 0x000fc800078e020c */
[----:B------:R-:W-:Y:S01]  /*d2a0*/  @!P0 IMAD.WIDE R4, R0, 0x2, R2 ;  /* 0x0000000200048825 */ /* 0x000fe200078e0202 */
[----:B------:R1:W5:Y:S04]  /*d2b0*/  @!P0 LD.E.128 R32, [R6.64] ;  /* 0x0000000606208980 */ /* 0x000368000c101d00 */
[----:B------:R2:W5:Y:S01]  /*d2c0*/  @!P0 LD.E.128 R28, [R4.64] ;  /* 0x00000006041c8980 */ /* 0x000562000c101d00 */
[----:B------:R-:W-:Y:S01]  /*d2d0*/  ISETP.GE.AND P0, PT, R127, c[0x0][0x27c], PT ;  /* 0x00009f007f007a0c */ /* 0x000fe20003f06270 */
[----:B------:R-:W-:Y:S01]  /*d2e0*/  CS2R R46, SRZ ;  /* 0x00000000002e7805 */ /* 0x000fe2000001ff00 */
[----:B------:R-:W-:Y:S01]  /*d2f0*/  CS2R R44, SRZ ;  /* 0x00000000002c7805 */ /* 0x000fe2000001ff00 */
[----:B------:R-:W-:-:S10]  /*d300*/  CS2R R42, SRZ ;  /* 0x00000000002a7805 */ /* 0x000fd4000001ff00 */
[----:B------:R-:W-:Y:S01]  /*d310*/  @!P0 IMAD.SHL.U32 R0, R23, 0x8, RZ ;  /* 0x0000000817008824 */ /* 0x000fe200078e00ff */
[----:B------:R-:W-:Y:S01]  /*d320*/  CS2R R40, SRZ ;  /* 0x0000000000287805 */ /* 0x000fe2000001ff00 */
[----:B------:R-:W-:Y:S01]  /*d330*/  CS2R R10, SRZ ;  /* 0x00000000000a7805 */ /* 0x000fe2000001ff00 */
[----:B------:R-:W-:Y:S01]  /*d340*/  CS2R R8, SRZ ;  /* 0x0000000000087805 */ /* 0x000fe2000001ff00 */
[----:B------:R-:W-:Y:S01]  /*d350*/  @!P0 IMAD.WIDE R2, R0, 0x2, R2 ;  /* 0x0000000200028825 */ /* 0x000fe200078e0202 */
[----:B-1----:R-:W-:-:S04]  /*d360*/  CS2R R6, SRZ ;  /* 0x0000000000067805 */ /* 0x002fc8000001ff00 */
[----:B------:R1:W5:Y:S01]  /*d370*/  @!P0 LD.E.128 R40, [R2.64] ;  /* 0x0000000602288980 */ /* 0x000362000c101d00 */
[----:B--2---:R-:W-:-:S03]  /*d380*/  @!P0 IMAD.WIDE R4, R0, 0x2, R12 ;  /* 0x0000000200048825 */ /* 0x004fc600078e020c */
[----:B------:R1:W5:Y:S04]  /*d390*/  @!P1 LD.E.128 R8, [R16.64] ;  /* 0x0000000610089980 */ /* 0x000368000c101d00 */
[----:B------:R2:W5:Y:S02]  /*d3a0*/  @!P0 LD.E.128 R44, [R4.64] ;  /* 0x00000006042c8980 */ /* 0x000564000c101d00 */
[----:B--2---:R-:W-:-:S06]  /*d3b0*/  CS2R R4, SRZ ;  /* 0x0000000000047805 */ /* 0x004fcc000001ff00 */
[----:B------:R1:W5:Y:S02]  /*d3c0*/  @!P1 LD.E.128 R4, [R14.64] ;  /* 0x000000060e049980 */ /* 0x000364000c101d00 */
.L_x_794:
[----:B--2---:R-:W-:Y:S05]  /*d3d0*/  BSYNC B0 ;  /* 0x0000000000007941 */ /* 0x004fea0003800000 */
.L_x_793:
[----:B------:R-:W-:Y:S01]  /*d3e0*/  IADD3 R0, R20, 0x40, RZ ;  /* 0x0000004014007810 */ /* 0x000fe20007ffe0ff */
[----:B-1-3-5:R-:W-:Y:S01]  /*d3f0*/  IMAD.MOV.U32 R2, RZ, RZ, R44 ;  /* 0x000000ffff027224 */ /* 0x02afe200078e002c */
[----:B------:R-:W-:Y:S01]  /*d400*/  MOV R16, R6 ;  /* 0x0000000600107202 */ /* 0x000fe20000000f00 */
[----:B------:R-:W-:Y:S01]  /*d410*/  IMAD.MOV.U32 R12, RZ, RZ, R46 ;  /* 0x000000ffff0c7224 */ /* 0x000fe200078e002e */
[----:B------:R-:W-:Y:S01]  /*d420*/  ISETP.GE.AND P0, PT, R0, R26, PT ;  /* 0x0000001a0000720c */ /* 0x000fe20003f06270 */
        /* <DEDUP_REMOVED lines=13> */
[----:B----4-:R1:W2:Y:S01]  /*d500*/  SHFL.IDX PT, R13, R19, 0x1, 0x1e1f ;  /* 0x003e1f00130d7f89 */ /* 0x0102a200000e0000 */
[----:B------:R-:W-:Y:S01]  /*d510*/  IMAD.MOV.U32 R0, RZ, RZ, R9 ;  /* 0x000000ffff007224 */ /* 0x000fe200078e0009 */
[----:B------:R-:W-:Y:S01]  /*d520*/  PRMT R86, R3, 0x5410, R12 ;  /* 0x0000541003567816 */ /* 0x000fe2000000000c */
[----:B------:R-:W-:Y:S01]  /*d530*/  IMAD.MOV.U32 R3, RZ, RZ, R11 ;  /* 0x000000ffff037224 */ /* 0x000fe200078e000b */
[----:B------:R-:W-:Y:S01]  /*d540*/  MOV R12, R10 ;  /* 0x0000000a000c7202 */ /* 0x000fe20000000f00 */
[----:B------:R-:W-:Y:S01]  /*d550*/  IMAD.MOV.U32 R15, RZ, RZ, R7 ;  /* 0x000000ffff0f7224 */ /* 0x000fe200078e0007 */
[----:B------:R-:W-:Y:S01]  /*d560*/  PRMT R38, R0, 0x5410, R2 ;  /* 0x0000541000267816 */ /* 0x000fe20000000002 */
        /* <DEDUP_REMOVED lines=15> */
[----:B------:R1:W3:Y:S01]  /*d660*/  SHFL.IDX PT, R12, R21, 0x1, 0x1e1f ;  /* 0x003e1f00150c7f89 */ /* 0x0002e200000e0000 */
[----:B------:R-:W-:Y:S01]  /*d670*/  BSSY B0, `(.L_x_795) ;  /* 0x0000036000007945 */ /* 0x000fe20003800000 */
[----:B------:R-:W-:Y:S01]  /*d680*/  PRMT R83, R0, 0x5410, R2 ;  /* 0x0000541000537816 */ /* 0x000fe20000000002 */
[----:B------:R-:W-:Y:S01]  /*d690*/  IMAD.MOV.U32 R0, RZ, RZ, R5 ;  /* 0x000000ffff007224 */ /* 0x000fe200078e0005 */
[----:B------:R-:W-:Y:S01]  /*d6a0*/  PRMT R85, R3, 0x7610, R85 ;  /* 0x0000761003557816 */ /* 0x000fe20000000055 */
[----:B------:R1:W4:Y:S01]  /*d6b0*/  SHFL.IDX PT, R2, R22, 0x1, 0x1e1f ;  /* 0x003e1f0016027f89 */ /* 0x00032200000e0000 */
[----:B------:R-:W-:Y:S01]  /*d6c0*/  PRMT R56, R16, 0x7610, R56 ;  /* 0x0000761010387816 */ /* 0x000fe20000000038 */
[----:B------:R-:W-:Y:S01]  /*d6d0*/  CS2R R76, SRZ ;  /* 0x00000000004c7805 */ /* 0x000fe2000001ff00 */
[----:B------:R-:W-:Y:S01]  /*d6e0*/  PRMT R57, R15, 0x7610, R57 ;  /* 0x000076100f397816 */ /* 0x000fe20000000039 */
[----:B------:R1:W1:Y:S01]  /*d6f0*/  SHFL.IDX PT, R3, R18, 0x1, 0x1e1f ;  /* 0x003e1f0012037f89 */ /* 0x00026200000e0000 */
[----:B------:R-:W-:Y:S01]  /*d700*/  PRMT R37, R0, 0x5410, R14 ;  /* 0x0000541000257816 */ /* 0x000fe2000000000e */
        /* <DEDUP_REMOVED lines=18> */
[----:B---3--:R-:W-:-:S04]  /*d830*/  @!P1 IADD3 R16, P0, R12, R0, RZ ;  /* 0x000000000c109210 */ /* 0x008fc80007f1e0ff */
[----:B------:R-:W-:Y:S02]  /*d840*/  @!P1 IADD3.X R17, R13, R15, RZ, P0, !PT ;  /* 0x0000000f0d119210 */ /* 0x000fe400007fe4ff */
[----:B----4-:R-:W-:-:S05]  /*d850*/  @!P1 IADD3 R14, P0, R2, R0, RZ ;  /* 0x00000000020e9210 */ /* 0x010fca0007f1e0ff */
[----:B-1----:R-:W-:Y:S01]  /*d860*/  @!P1 IMAD.X R15, R3, 0x1, R15, P0 ;  /* 0x00000001030f9824 */ /* 0x002fe200000e060f */
[----:B------:R-:W-:-:S13]  /*d870*/  ISETP.GE.AND P0, PT, R160, c[0x0][0x27c], PT ;  /* 0x00009f00a0007a0c */ /* 0x000fda0003f06270 */
[----:B------:R-:W-:-:S05]  /*d880*/  @!P0 SHF.L.U32 R0, R24, 0x3, RZ ;  /* 0x0000000318008819 */ /* 0x000fca00000006ff */
[----:B------:R-:W-:-:S04]  /*d890*/  @!P0 IMAD.WIDE R20, R0, 0x2, R12 ;  /* 0x0000000200148825 */ /* 0x000fc800078e020c */
[----:B------:R-:W-:Y:S01]  /*d8a0*/  @!P0 IMAD.WIDE R18, R0, 0x2, R2 ;  /* 0x0000000200128825 */ /* 0x000fe200078e0202 */
[----:B------:R1:W5:Y:S04]  /*d8b0*/  @!P0 LD.E.128 R64, [R20.64] ;  /* 0x0000000614408980 */ /* 0x000368000c101d00 */
[----:B------:R1:W5:Y:S01]  /*d8c0*/  @!P0 LD.E.128 R68, [R18.64] ;  /* 0x0000000612448980 */ /* 0x000362000c101d00 */
[----:B------:R-:W-:Y:S01]  /*d8d0*/  ISETP.GE.AND P0, PT, R127, c[0x0][0x27c], PT ;  /* 0x00009f007f007a0c */ /* 0x000fe20003f06270 */
[----:B------:R-:W-:Y:S01]  /*d8e0*/  CS2R R78, SRZ ;  /* 0x00000000004e7805 */ /* 0x000fe2000001ff00 */
[----:B------:R-:W-:Y:S01]  /*d8f0*/  CS2R R76, SRZ ;  /* 0x00000000004c7805 */ /* 0x000fe2000001ff00 */
[----:B------:R-:W-:Y:S01]  /*d900*/  CS2R R74, SRZ ;  /* 0x00000000004a7805 */ /* 0x000fe2000001ff00 */
[----:B------:R-:W-:Y:S01]  /*d910*/  CS2R R72, SRZ ;  /* 0x0000000000487805 */ /* 0x000fe2000001ff00 */
[----:B------:R-:W-:Y:S01]  /*d920*/  CS2R R50, SRZ ;  /* 0x0000000000327805 */ /* 0x000fe2000001ff00 */
[----:B------:R-:W-:Y:S01]  /*d930*/  CS2R R48, SRZ ;  /* 0x0000000000307805 */ /* 0x000fe2000001ff00 */
[----:B------:R-:W-:Y:S01]  /*d940*/  CS2R R54, SRZ ;  /* 0x0000000000367805 */ /* 0x000fe2000001ff00 */
[----:B------:R-:W-:-:S04]  /*d950*/  CS2R R52, SRZ ;  /* 0x0000000000347805 */ /* 0x000fc8000001ff00 */
[----:B------:R1:W5:Y:S01]  /*d960*/  @!P1 LD.E.128 R48, [R16.64] ;  /* 0x0000000610309980 */ /* 0x000362000c101d00 */
[----:B------:R-:W-:-:S03]  /*d970*/  @!P0 IMAD.SHL.U32 R0, R23, 0x8, RZ ;  /* 0x0000000817008824 */ /* 0x000fc600078e00ff */
[----:B------:R1:W5:Y:S01]  /*d980*/  @!P1 LD.E.128 R52, [R14.64] ;  /* 0x000000060e349980 */ /* 0x000362000c101d00 */
[----:B------:R-:W-:-:S04]  /*d990*/  @!P0 IMAD.WIDE R12, R0, 0x2, R12 ;  /* 0x00000002000c8825 */ /* 0x000fc800078e020c */
[----:B------:R-:W-:Y:S01]  /*d9a0*/  @!P0 IMAD.WIDE R2, R0, 0x2, R2 ;  /* 0x0000000200028825 */ /* 0x000fe200078e0202 */
[----:B------:R1:W5:Y:S04]  /*d9b0*/  @!P0 LD.E.128 R76, [R12.64] ;  /* 0x000000060c4c8980 */ /* 0x000368000c101d00 */
[----:B------:R1:W5:Y:S02]  /*d9c0*/  @!P0 LD.E.128 R72, [R2.64] ;  /* 0x0000000602488980 */ /* 0x000364000c101d00 */
.L_x_796:
[----:B--2---:R-:W-:Y:S05]  /*d9d0*/  BSYNC B0 ;  /* 0x0000000000007941 */ /* 0x004fea0003800000 */
.L_x_795:
[----:B-----5:R-:W-:Y:S01]  /*d9e0*/  IMAD.MOV.U32 R0, RZ, RZ, R78 ;  /* 0x000000ffff007224 */ /* 0x020fe200078e004e */
[----:B------:R-:W-:-:S04]  /*d9f0*/  DEPBAR.LE SB0, 0x1 ;  /* 0x000080400000791a */ /* 0x000fc80000000000 */
[----:B-1-3--:R-:W-:Y:S01]  /*da00*/  IMAD.MOV.U32 R12, RZ, RZ, R79 ;  /* 0x000000ffff0c7224 */ /* 0x00afe200078e004f */
[----:B------:R-:W-:Y:S01]  /*da10*/  BSSY B1, `(.L_x_797) ;  /* 0x0000160000017945 */ /* 0x000fe20003800000 */
[----:B------:R-:W-:Y:S02]  /*da20*/  IMAD.MOV.U32 R3, RZ, RZ, R76 ;  /* 0x000000ffff037224 */ /* 0x000fe400078e004c */
[----:B----4-:R-:W-:Y:S01]  /*da30*/  IMAD.MOV.U32 R2, RZ, RZ, R77 ;  /* 0x000000ffff027224 */ /* 0x010fe200078e004d */
[----:B------:R-:W-:Y:S01]  /*da40*/  PRMT R102, R12, 0x5410, R0 ;  /* 0x000054100c667816 */ /* 0x000fe20000000000 */
[----:B------:R-:W-:Y:S01]  /*da50*/  IMAD.MOV.U32 R0, RZ, RZ, R66 ;  /* 0x000000ffff007224 */ /* 0x000fe200078e0042 */
[----:B------:R-:W-:Y:S01]  /*da60*/  PRMT R101, R101, 0x5410, R3 ;  /* 0x0000541065657816 */ /* 0x000fe20000000003 */
[----:B------:R-:W-:Y:S01]  /*da70*/  IMAD.MOV.U32 R12, RZ, RZ, R67 ;  /* 0x000000ffff0c7224 */ /* 0x000fe200078e0043 */
[----:B------:R-:W-:Y:S01]  /*da80*/  PRMT R100, R2, 0x7610, R100 ;  /* 0x0000761002647816 */ /* 0x000fe20000000064 */
[----:B------:R-:W-:Y:S01]  /*da90*/  IMAD.MOV.U32 R3, RZ, RZ, R64 ;  /* 0x000000ffff037224 */ /* 0x000fe200078e0040 */
[----:B------:R-:W-:Y:S01]  /*daa0*/  PRMT R98, R98, 0x5410, R0 ;  /* 0x0000541062627816 */ /* 0x000fe20000000000 */
[----:B------:R-:W-:-:S02]  /*dab0*/  IMAD.MOV.U32 R0, RZ, RZ, R50 ;  /* 0x000000ffff007224 */ /* 0x000fc400078e0032 */
[----:B------:R-:W-:Y:S01]  /*dac0*/  IMAD.MOV.U32 R2, RZ, RZ, R65 ;  /* 0x000000ffff027224 */ /* 0x000fe200078e0041 */
[----:B------:R-:W-:Y:S01]  /*dad0*/  PRMT R98, R12, 0x7610, R98 ;  /* 0x000076100c627816 */ /* 0x000fe20000000062 */
[----:B------:R-:W-:Y:S01]  /*dae0*/  IMAD.MOV.U32 R12, RZ, RZ, R51 ;  /* 0x000000ffff0c7224 */ /* 0x000fe200078e0033 */
[----:B------:R-:W-:Y:S02]  /*daf0*/  PRMT R94, R94, 0x5410, R0 ;  /* 0x000054105e5e7816 */ /* 0x000fe40000000000 */
[----:B------:R-:W-:Y:S01]  /*db00*/  PRMT R97, R97, 0x5410, R3 ;  /* 0x0000541061617816 */ /* 0x000fe20000000003 */
[----:B------:R-:W-:Y:S01]  /*db10*/  IMAD.MOV.U32 R3, RZ, RZ, R48 ;  /* 0x000000ffff037224 */ /* 0x000fe200078e0030 */
[----:B------:R-:W-:Y:S01]  /*db20*/  PRMT R94, R12, 0x7610, R94 ;  /* 0x000076100c5e7816 */ /* 0x000fe2000000005e */
[----:B------:R-:W-:Y:S01]  /*db30*/  IMAD.MOV.U32 R12, RZ, RZ, R75 ;  /* 0x000000ffff0c7224 */ /* 0x000fe200078e004b */
[----:B------:R-:W-:Y:S01]  /*db40*/  PRMT R96, R2, 0x7610, R96 ;  /* 0x0000761002607816 */ /* 0x000fe20000000060 */
[----:B------:R-:W-:Y:S01]  /*db50*/  IMAD.MOV.U32 R2, RZ, RZ, R49 ;  /* 0x000000ffff027224 */ /* 0x000fe200078e0031 */
[----:B------:R-:W-:-:S02]  /*db60*/  MOV R0, R74 ;  /* 0x0000004a00007202 */ /* 0x000fc40000000f00 */
[----:B------:R-:W-:Y:S02]  /*db70*/  PRMT R101, R12, 0x7610, R101 ;  /* 0x000076100c657816 */ /* 0x000fe40000000065 */
[----:B------:R-:W-:Y:S02]  /*db80*/  IADD3 R12, -R235, R26, RZ ;  /* 0x0000001aeb0c7210 */ /* 0x000fe40007ffe1ff */
[----:B------:R-:W-:Y:S01]  /*db90*/  PRMT R93, R93, 0x5410, R3 ;  /* 0x000054105d5d7816 */ /* 0x000fe20000000003 */
[----:B------:R-:W-:Y:S01]  /*dba0*/  IMAD.MOV.U32 R3, RZ, RZ, R72 ;  /* 0x000000ffff037224 */ /* 0x000fe200078e0048 */
[----:B------:R-:W-:Y:S01]  /*dbb0*/  IMNMX R82, R12, 0x80, PT ;  /* 0x000000800c527817 */ /* 0x000fe20003800200 */
[----:B------:R-:W-:Y:S01]  /*dbc0*/  IMAD.MOV.U32 R12, RZ, RZ, R54 ;  /* 0x000000ffff0c7224 */ /* 0x000fe200078e0036 */
[----:B------:R-:W-:Y:S01]  /*dbd0*/  PRMT R92, R2, 0x7610, R92 ;  /* 0x00007610025c7816 */ /* 0x000fe2000000005c */
[----:B------:R-:W-:Y:S01]  /*dbe0*/  IMAD.MOV.U32 R2, RZ, RZ, R73 ;  /* 0x000000ffff027224 */ /* 0x000fe200078e0049 */
[----:B------:R-:W-:Y:S01]  /*dbf0*/  PRMT R100, R100, 0x5410, R0 ;  /* 0x0000541064647816 */ /* 0x000fe20000000000 */
[----:B------:R-:W-:Y:S01]  /*dc00*/  IMAD.MOV.U32 R0, RZ, RZ, R70 ;  /* 0x000000ffff007224 */ /* 0x000fe200078e0046 */
[----:B------:R-:W-:Y:S01]  /*dc10*/  BAR.SYNC.DEFER_BLOCKING 0x0 ;  /* 0x0000000000007b1d */ /* 0x000fe20000010000 */
[----:B------:R-:W-:-:S02]  /*dc20*/  ISETP.GE.AND P0, PT, R108, R82, PT ;  /* 0x000000526c00720c */ /* 0x000fc40003f06270 */
[----:B------:R-:W-:Y:S01]  /*dc30*/  PRMT R99, R2, 0x5410, R3 ;  /* 0x0000541002637816 */ /* 0x000fe20000000003 */
[----:B------:R-:W-:Y:S01]  /*dc40*/  IMAD.MOV.U32 R3, RZ, RZ, R71 ;  /* 0x000000ffff037224 */ /* 0x000fe200078e0047 */
[----:B------:R-:W-:Y:S01]  /*dc50*/  PRMT R96, R96, 0x5410, R0 ;  /* 0x0000541060607816 */ /* 0x000fe20000000000 */
[----:B------:R-:W-:Y:S01]  /*dc60*/  IMAD.MOV.U32 R2, RZ, RZ, R68 ;  /* 0x000000ffff027224 */ /* 0x000fe200078e0044 */
[----:B------:R-:W-:Y:S01]  /*dc70*/  PRMT R92, R92, 0x5410, R12 ;  /* 0x000054105c5c7816 */ /* 0x000fe2000000000c */
[----:B------:R-:W-:Y:S01]  /*dc80*/  IMAD.MOV.U32 R0, RZ, RZ, R69 ;  /* 0x000000ffff007224 */ /* 0x000fe200078e0045 */
[----:B------:R-:W-:Y:S01]  /*dc90*/  PRMT R97, R3, 0x7610, R97 ;  /* 0x0000761003617816 */ /* 0x000fe20000000061 */
[----:B------:R-:W-:-:S03]  /*dca0*/  IMAD.MOV.U32 R3, RZ, RZ, R55 ;  /* 0x000000ffff037224 */ /* 0x000fc600078e0037 */
[----:B------:R-:W-:Y:S01]  /*dcb0*/  PRMT R95, R0, 0x5410, R2 ;  /* 0x00005410005f7816 */ /* 0x000fe20000000002 */
[----:B------:R-:W-:Y:S01]  /*dcc0*/  IMAD.MOV.U32 R2, RZ, RZ, R52 ;  /* 0x000000ffff027224 */ /* 0x000fe200078e0034 */
[----:B------:R-:W-:Y:S01]  /*dcd0*/  PRMT R93, R3, 0x7610, R93 ;  /* 0x00007610035d7816 */ /* 0x000fe2000000005d */
[----:B------:R-:W-:-:S03]  /*dce0*/  IMAD.MOV.U32 R0, RZ, RZ, R53 ;  /* 0x000000ffff007224 */ /* 0x000fc600078e0035 */
[----:B------:R-:W-:Y:S02]  /*dcf0*/  PRMT R91, R91, 0x5410, R2 ;  /* 0x000054105b5b7816 */ /* 0x000fe40000000002 */
[----:B------:R-:W-:Y:S01]  /*dd00*/  PRMT R90, R0, 0x7610, R90 ;  /* 0x00007610005a7816 */ /* 0x000fe2000000005a */
[----:B------:R-:W-:Y:S05]  /*dd10*/  @P0 BRA `(.L_x_798) ;  /* 0x000012f000000947 */ /* 0x000fea0003800000 */
[----:B------:R1:W5:Y:S04]  /*dd20*/  LDL R110, [R1+0x74] ;  /* 0x00007400016e7983 */ /* 0x0003680000100800 */
[----:B------:R1:W5:Y:S04]  /*dd30*/  LDL R109, [R1+0x78] ;  /* 0x00007800016d7983 */ /* 0x0003680000100800 */
[----:B------:R1:W5:Y:S01]  /*dd40*/  LDL R108, [R1+0x7c] ;  /* 0x00007c00016c7983 */ /* 0x0003620000100800 */
[----:B------:R-:W-:Y:S01]  /*dd50*/  ISETP.GE.AND P0, PT, R124, c[0x0][0x27c], PT ;  /* 0x00009f007c007a0c */ /* 0x000fe20003f06270 */
[----:B------:R-:W-:-:S12]  /*dd60*/  BSSY B0, `(.L_x_799) ;  /* 0x0000062000007945 */ /* 0x000fd80003800000 */
[----:B------:R-:W-:Y:S05]  /*dd70*/  @P0 BRA `(.L_x_800) ;  /* 0x0000060000000947 */ /* 0x000fea0003800000 */
[----:B------:R-:W2:Y:S01]  /*dd80*/  LDL R111, [R1+0x98] ;  /* 0x00009800016f7983 */ /* 0x000ea20000100800 */
[----:B------:R-:W-:Y:S02]  /*dd90*/  MOV R0, c[0x0][0x27c] ;  /* 0x00009f0000007a02 */ /* 0x000fe40000000f00 */
[--C-:B------:R-:W-:Y:S02]  /*dda0*/  SHF.R.U64 R61, R4, 0x10, R5.reuse ;  /* 0x00000010043d7819 */ /* 0x100fe40000001205 */
[----:B------:R-:W-:Y:S02]  /*ddb0*/  LEA.HI R0, R0, R106, RZ, 0x1d ;  /* 0x0000006a00007211 */ /* 0x000fe400078fe8ff */
[----:B------:R-:W-:Y:S02]  /*ddc0*/  SHF.R.U32.HI R4, RZ, 0x10, R5 ;  /* 0x00000010ff047819 */ /* 0x000fe40000011605 */
[----:B------:R-:W-:Y:S02]  /*ddd0*/  SHF.R.S32.HI R3, RZ, 0x1f, R0 ;  /* 0x0000001fff037819 */ /* 0x000fe40000011400 */
[----:B------:R-:W-:-:S02]  /*dde0*/  SHF.L.U32 R2, R0, 0x3, RZ ;  /* 0x0000000300027819 */ /* 0x000fc400000006ff */
[----:B------:R-:W-:Y:S02]  /*ddf0*/  LEA.HI R0, R3, R0, RZ, 0x2 ;  /* 0x0000000003007211 */ /* 0x000fe400078f10ff */
[----:B-----5:R-:W-:Y:S02]  /*de00*/  LOP3.LUT R2, R110, 0x18, R2, 0xf8, !PT ;  /* 0x000000186e027812 */ /* 0x020fe400078ef802 */
[----:B------:R-:W-:Y:S02]  /*de10*/  SHF.L.U32 R0, R0, 0xa, RZ ;  /* 0x0000000a00007819 */ /* 0x000fe400000006ff */
[----:B------:R-:W-:Y:S02]  /*de20*/  LOP3.LUT R2, R2, R109, RZ, 0x3c, !PT ;  /* 0x0000006d02027212 */ /* 0x000fe400078e3cff */
[----:B------:R-:W-:Y:S02]  /*de30*/  LOP3.LUT R0, R0, 0x7ffff000, RZ, 0xc0, !PT ;  /* 0x7ffff00000007812 */ /* 0x000fe400078ec0ff */
[----:B------:R-:W-:-:S02]  /*de40*/  SHF.R.U32.HI R26, RZ, 0x10, R9 ;  /* 0x00000010ff1a7819 */ /* 0x000fc40000011609 */
[----:B------:R-:W-:Y:S02]  /*de50*/  IADD3 R0, R2, R0, R108 ;  /* 0x0000000002007210 */ /* 0x000fe40007ffe06c */
[--C-:B------:R-:W-:Y:S01]  /*de60*/  SHF.R.U64 R58, R6, 0x10, R7.reuse ;  /* 0x00000010063a7819 */ /* 0x100fe20000001207 */
[----:B------:R-:W-:Y:S01]  /*de70*/  HADD2.F32 R81, -RZ, R26.H0_H0 ;  /* 0x2000001aff517230 */ /* 0x000fe20000004100 */
[----:B------:R-:W-:Y:S01]  /*de80*/  SHF.L.U32 R25, R0, 0x1, RZ ;  /* 0x0000000100197819 */ /* 0x000fe200000006ff */
[----:B------:R-:W-:Y:S01]  /*de90*/  HADD2.F32 R0, -RZ, R37.H0_H0 ;  /* 0x20000025ff007230 */ /* 0x000fe20000004100 */
[----:B------:R-:W-:Y:S01]  /*dea0*/  SHF.R.U32.HI R27, RZ, 0x10, R7 ;  /* 0x00000010ff1b7819 */ /* 0x000fe20000011607 */
[----:B------:R-:W-:Y:S01]  /*deb0*/  HADD2.F32 R7, -RZ, R38.H0_H0 ;  /* 0x20000026ff077230 */ /* 0x000fe20000004100 */
[----:B------:R-:W-:Y:S01]  /*dec0*/  SHF.R.U64 R63, R8, 0x10, R9 ;  /* 0x00000010083f7819 */ /* 0x000fe20000001209 */
[----:B------:R-:W3:Y:S01]  /*ded0*/  LDS.128 R16, [R25+0x6080] ;  /* 0x0060800019107984 */ /* 0x000ee20000000c00 */
[----:B------:R-:W-:-:S02]  /*dee0*/  SHF.R.U32.HI R36, RZ, 0x10, R11 ;  /* 0x00000010ff247819 */ /* 0x000fc4000001160b */
[----:B------:R-:W-:Y:S01]  /*def0*/  SHF.R.U64 R62, R10, 0x10, R11 ;  /* 0x000000100a3e7819 */ /* 0x000fe2000000120b */
[----:B------:R-:W-:Y:S02]  /*df00*/  HADD2.F32 R63, -RZ, R63.H0_H0 ;  /* 0x2000003fff3f7230 */ /* 0x000fe40000004100 */
[--C-:B---3--:R-:W-:Y:S02]  /*df10*/  HADD2.F32 R3, -RZ, R17.reuse.H0_H0 ;  /* 0x20000011ff037230 */ /* 0x108fe40000004100 */
[----:B------:R-:W-:Y:S02]  /*df20*/  HADD2.F32 R5, -RZ, R16.H0_H0 ;  /* 0x20000010ff057230 */ /* 0x000fe40000004100 */
[----:B------:R-:W-:Y:S01]  /*df30*/  HADD2.F32 R2, -RZ, R17.H1_H1 ;  /* 0x30000011ff027230 */ /* 0x000fe20000004100 */
[----:B------:R-:W-:Y:S01]  /*df40*/  FMUL.FTZ R39, R3, R0 ;  /* 0x0000000003277220 */ /* 0x000fe20000410000 */
[----:B------:R-:W-:Y:S02]  /*df50*/  HADD2.F32 R9, -RZ, R19.H0_H0 ;  /* 0x20000013ff097230 */ /* 0x000fe40000004100 */
[----:B------:R-:W-:-:S02]  /*df60*/  HADD2.F32 R17, -RZ, R27.H0_H0 ;  /* 0x2000001bff117230 */ /* 0x000fc40000004100 */
[--C-:B------:R-:W-:Y:S02]  /*df70*/  HADD2.F32 R11, -RZ, R18.reuse.H0_H0 ;  /* 0x20000012ff0b7230 */ /* 0x100fe40000004100 */
[----:B------:R-:W-:Y:S02]  /*df80*/  HADD2.F32 R10, -RZ, R18.H1_H1 ;  /* 0x30000012ff0a7230 */ /* 0x000fe40000004100 */
[----:B------:R-:W-:Y:S01]  /*df90*/  HADD2.F32 R8, -RZ, R19.H1_H1 ;  /* 0x30000013ff087230 */ /* 0x000fe20000004100 */
[----:B--2---:R-:W2:Y:S02]  /*dfa0*/  LDS.128 R12, [R111] ;  /* 0x000000006f0c7984 */ /* 0x004ea40000000c00 */
[----:B--2---:R-:W-:Y:S02]  /*dfb0*/  HADD2.F32 R23, -RZ, R13.H0_H0 ;  /* 0x2000000dff177230 */ /* 0x004fe40000004100 */
[--C-:B------:R-:W-:Y:S02]  /*dfc0*/  HADD2.F32 R22, -RZ, R12.reuse.H0_H0 ;  /* 0x2000000cff167230 */ /* 0x100fe40000004100 */
[----:B------:R-:W-:Y:S01]  /*dfd0*/  HADD2.F32 R24, -RZ, R12.H1_H1 ;  /* 0x3000000cff187230 */ /* 0x000fe20000004100 */
[----:B------:R-:W-:Y:S01]  /*dfe0*/  FMUL.FTZ R6, R23, R0 ;  /* 0x0000000017067220 */ /* 0x000fe20000410000 */
[----:B------:R-:W-:-:S02]  /*dff0*/  HADD2.F32 R12, -RZ, R16.H1_H1 ;  /* 0x30000010ff0c7230 */ /* 0x000fc40000004100 */
[----:B------:R-:W-:Y:S01]  /*e000*/  HADD2.F32 R21, -RZ, R13.H1_H1 ;  /* 0x3000000dff157230 */ /* 0x000fe20000004100 */
[----:B------:R-:W-:Y:S01]  /*e010*/  FFMA.FTZ R60, R3, R7, R6 ;  /* 0x00000007033c7223 */ /* 0x000fe20000010006 */
[----:B------:R-:W-:Y:S02]  /*e020*/  HADD2.F32 R16, -RZ, R4.H0_H0 ;  /* 0x20000004ff107230 */ /* 0x000fe40000004100 */
[----:B------:R-:W-:Y:S02]  /*e030*/  HADD2.F32 R4, -RZ, R37.H1_H1 ;  /* 0x30000025ff047230 */ /* 0x000fe40000004100 */
[----:B------:R-:W-:Y:S01]  /*e040*/  HADD2.F32 R6, -RZ, R38.H1_H1 ;  /* 0x30000026ff067230 */ /* 0x000fe20000004100 */
[----:B------:R-:W-:Y:S01]  /*e050*/  FMUL.FTZ R0, R21, R16 ;  /* 0x0000001015007220 */ /* 0x000fe20000410000 */
[----:B------:R-:W-:Y:S01]  /*e060*/  HADD2.F32 R13, -RZ, R15.H0_H0 ;  /* 0x2000000fff0d7230 */ /* 0x000fe20000004100 */
[----:B------:R-:W-:Y:S01]  /*e070*/  FMUL.FTZ R3, R22, R4 ;  /* 0x0000000416037220 */ /* 0x000fe20000410000 */
[----:B------:R-:W-:Y:S01]  /*e080*/  HADD2.F32 R20, -RZ, R14.H0_H0 ;  /* 0x2000000eff147230 */ /* 0x000fe20000004100 */
[C---:B------:R-:W-:Y:S01]  /*e090*/  FFMA.FTZ R59, R2.reuse, R81, R0 ;  /* 0x00000051023b7223 */ /* 0x040fe20000010000 */
[--C-:B------:R-:W-:Y:S01]  /*e0a0*/  HADD2.F32 R0, -RZ, R57.reuse.H0_H0 ;  /* 0x20000039ff007230 */ /* 0x100fe20000004100 */
[----:B------:R-:W-:Y:S01]  /*e0b0*/  FMUL.FTZ R38, R2, R16 ;  /* 0x0000001002267220 */ /* 0x000fe20000410000 */
[----:B------:R-:W-:Y:S01]  /*e0c0*/  HADD2.F32 R2, -RZ, R56.H0_H0 ;  /* 0x20000038ff027230 */ /* 0x000fe20000004100 */
[C---:B------:R-:W-:Y:S01]  /*e0d0*/  FFMA.FTZ R56, R5.reuse, R6, R3 ;  /* 0x0000000605387223 */ /* 0x040fe20000010003 */
[----:B------:R-:W-:Y:S01]  /*e0e0*/  HADD2.F32 R3, -RZ, R57.H1_H1 ;  /* 0x30000039ff037230 */ /* 0x000fe20000004100 */
[----:B------:R-:W-:Y:S01]  /*e0f0*/  FMUL.FTZ R37, R5, R4 ;  /* 0x0000000405257220 */ /* 0x000fe20000410000 */
[----:B------:R-:W-:Y:S01]  /*e100*/  HADD2.F32 R15, -RZ, R15.H1_H1 ;  /* 0x3000000fff0f7230 */ /* 0x000fe20000004100 */
[----:B------:R-:W-:Y:S01]  /*e110*/  FMUL.FTZ R5, R13, R0 ;  /* 0x000000000d057220 */ /* 0x000fe20000410000 */
[----:B------:R-:W-:Y:S01]  /*e120*/  HADD2.F32 R4, -RZ, R80.H0_H0 ;  /* 0x20000050ff047230 */ /* 0x000fe20000004100 */
[----:B------:R-:W-:Y:S01]  /*e130*/  FMUL.FTZ R16, R20, R2 ;  /* 0x0000000214107220 */ /* 0x000fe20000410000 */
[----:B------:R-:W-:Y:S01]  /*e140*/  HADD2.F32 R80, -RZ, R36.H0_H0 ;  /* 0x20000024ff507230 */ /* 0x000fe20000004100 */
[C---:B------:R-:W-:Y:S01]  /*e150*/  FMUL.FTZ R18, R9.reuse, R0 ;  /* 0x0000000009127220 */ /* 0x040fe20000410000 */
[----:B------:R-:W-:Y:S01]  /*e160*/  HADD2.F32 R14, -RZ, R14.H1_H1 ;  /* 0x3000000eff0e7230 */ /* 0x000fe20000004100 */
[----:B------:R-:W-:Y:S01]  /*e170*/  FFMA.FTZ R26, R9, R3, R5 ;  /* 0x00000003091a7223 */ /* 0x000fe20000010005 */
[----:B------:R-:W-:Y:S01]  /*e180*/  HADD2.F32 R5, -RZ, R61.H0_H0 ;  /* 0x2000003dff057230 */ /* 0x000fe20000004100 */
[-C--:B------:R-:W-:Y:S01]  /*e190*/  FMUL.FTZ R0, R15, R17.reuse ;  /* 0x000000110f007220 */ /* 0x080fe20000410000 */
[----:B------:R-:W-:Y:S01]  /*e1a0*/  HADD2.F32 R9, -RZ, R58.H0_H0 ;  /* 0x2000003aff097230 */ /* 0x000fe20000004100 */
[----:B------:R-:W-:Y:S01]  /*e1b0*/  FFMA.FTZ R57, R11, R4, R16 ;  /* 0x000000040b397223 */ /* 0x000fe20000010010 */
[----:B------:R-:W-:Y:S01]  /*e1c0*/  HADD2.F32 R58, -RZ, R62.H0_H0 ;  /* 0x2000003eff3a7230 */ /* 0x000fe20000004100 */
[----:B------:R-:W-:-:S02]  /*e1d0*/  FMUL.FTZ R16, R8, R17 ;  /* 0x0000001108107220 */ /* 0x000fc40000410000 */
[----:B------:R-:W-:Y:S02]  /*e1e0*/  FMUL.FTZ R27, R11, R2 ;  /* 0x000000020b1b7220 */ /* 0x000fe40000410000 */
[----:B------:R-:W-:Y:S02]  /*e1f0*/  FFMA.FTZ R17, R8, R80, R0 ;  /* 0x0000005008117223 */ /* 0x000fe40000010000 */
[----:B------:R-:W-:Y:S02]  /*e200*/  FMUL.FTZ R2, R24, R5 ;  /* 0x0000000518027220 */ /* 0x000fe40000410000 */
[----:B------:R-:W-:Y:S02]  /*e210*/  FMUL.FTZ R0, R14, R9 ;  /* 0x000000090e007220 */ /* 0x000fe40000410000 */
[----:B------:R-:W-:Y:S02]  /*e220*/  FMUL.FTZ R11, R12, R5 ;  /* 0x000000050c0b7220 */ /* 0x000fe40000410000 */
[----:B------:R-:W-:-:S02]  /*e230*/  FMUL.FTZ R5, R10, R9 ;  /* 0x000000090a057220 */ /* 0x000fc40000410000 */
[----:B------:R-:W-:Y:S02]  /*e240*/  FFMA.FTZ R19, R12, R63, R2 ;  /* 0x0000003f0c137223 */ /* 0x000fe40000010002 */
[----:B------:R-:W-:Y:S02]  /*e250*/  FFMA.FTZ R36, R10, R58, R0 ;  /* 0x0000003a0a247223 */ /* 0x000fe40000010000 */
[----:B------:R-:W-:Y:S02]  /*e260*/  FFMA.FTZ R8, R22, R6, -R37 ;  /* 0x0000000616087223 */ /* 0x000fe40000010825 */
[----:B------:R-:W-:Y:S01]  /*e270*/  FFMA.FTZ R12, R23, R7, -R39 ;  /* 0x00000007170c7223 */ /* 0x000fe20000010827 */
[----:B------:R-:W-:Y:S01]  /*e280*/  F2FP.PACK_AB R7, R17, R26 ;  /* 0x0000001a1107723e */ /* 0x000fe200000000ff */
[----:B------:R-:W-:Y:S02]  /*e290*/  FFMA.FTZ R9, R21, R81, -R38 ;  /* 0x0000005115097223 */ /* 0x000fe40000010826 */
[----:B------:R-:W-:Y:S01]  /*e2a0*/  FFMA.FTZ R10, R20, R4, -R27 ;  /* 0x00000004140a7223 */ /* 0x000fe2000001081b */
[----:B------:R-:W-:Y:S01]  /*e2b0*/  F2FP.PACK_AB R4, R19, R56 ;  /* 0x000000381304723e */ /* 0x000fe200000000ff */
[----:B------:R-:W-:Y:S01]  /*e2c0*/  FFMA.FTZ R3, R13, R3, -R18 ;  /* 0x000000030d037223 */ /* 0x000fe20000010812 */
[----:B------:R-:W-:Y:S01]  /*e2d0*/  F2FP.PACK_AB R9, R9, R12 ;  /* 0x0000000c0909723e */ /* 0x000fe200000000ff */
[----:B------:R-:W-:-:S02]  /*e2e0*/  FFMA.FTZ R0, R15, R80, -R16 ;  /* 0x000000500f007223 */ /* 0x000fc40000010810 */
[----:B------:R-:W-:Y:S02]  /*e2f0*/  FFMA.FTZ R2, R24, R63, -R11 ;  /* 0x0000003f18027223 */ /* 0x000fe4000001080b */
[----:B------:R-:W-:Y:S01]  /*e300*/  FFMA.FTZ R6, R14, R58, -R5 ;  /* 0x0000003a0e067223 */ /* 0x000fe20000010805 */
[----:B------:R-:W-:Y:S02]  /*e310*/  F2FP.PACK_AB R11, R0, R3 ;  /* 0x00000003000b723e */ /* 0x000fe400000000ff */
[----:B------:R-:W-:Y:S02]  /*e320*/  F2FP.PACK_AB R8, R2, R8 ;  /* 0x000000080208723e */ /* 0x000fe400000000ff */
[----:B------:R-:W-:Y:S02]  /*e330*/  F2FP.PACK_AB R10, R6, R10 ;  /* 0x0000000a060a723e */ /* 0x000fe400000000ff */
[----:B------:R-:W-:Y:S02]  /*e340*/  F2FP.PACK_AB R5, R59, R60 ;  /* 0x0000003c3b05723e */ /* 0x000fe400000000ff */
[----:B------:R-:W-:Y:S01]  /*e350*/  F2FP.PACK_AB R6, R36, R57 ;  /* 0x000000392406723e */ /* 0x000fe200000000ff */
[----:B------:R2:W-:Y:S04]  /*e360*/  STS.128 [R111], R8 ;  /* 0x000000086f007388 */ /* 0x0005e80000000c00 */
[----:B------:R2:W-:Y:S02]  /*e370*/  STS.128 [R25+0x6080], R4 ;  /* 0x0060800419007388 */ /* 0x0005e40000000c00 */
.L_x_800:
[----:B------:R-:W-:Y:S05]  /*e380*/  BSYNC B0 ;  /* 0x0000000000007941 */ /* 0x000fea0003800000 */
.L_x_799:
[----:B------:R-:W-:Y:S01]  /*e390*/  ISETP.GE.AND P0, PT, R160, c[0x0][0x27c], PT ;  /* 0x00009f00a0007a0c */ /* 0x000fe20003f06270 */
[----:B------:R-:W-:-:S12]  /*e3a0*/  BSSY B0, `(.L_x_801) ;  /* 0x0000063000007945 */ /* 0x000fd80003800000 */
[----:B------:R-:W-:Y:S05]  /*e3b0*/  @P0 BRA `(.L_x_802) ;  /* 0x0000061000000947 */ /* 0x000fea0003800000 */
[----:B------:R-:W3:Y:S04]  /*e3c0*/  LDL R2, [R1+0x84] ;  /* 0x0000840001027983 */ /* 0x000ee80000100800 */
[----:B------:R-:W4:Y:S01]  /*e3d0*/  LDL R58, [R1+0xa8] ;  /* 0x0000a800013a7983 */ /* 0x000f220000100800 */
[----:B------:R-:W-:Y:S02]  /*e3e0*/  MOV R0, c[0x0][0x27c] ;  /* 0x00009f0000007a02 */ /* 0x000fe40000000f00 */
[----:B------:R-:W-:Y:S02]  /*e3f0*/  SHF.R.U32.HI R22, RZ, 0x10, R29 ;  /* 0x00000010ff167819 */ /* 0x000fe4000001161d */
[--C-:B------:R-:W-:Y:S02]  /*e400*/  SHF.R.U32.HI R23, RZ, 0x10, R33.reuse ;  /* 0x00000010ff177819 */ /* 0x100fe40000011621 */
[----:B------:R-:W-:-:S02]  /*e410*/  SHF.R.U64 R39, R32, 0x10, R33 ;  /* 0x0000001020277819 */ /* 0x000fc40000001221 */
[----:B------:R-:W-:Y:S01]  /*e420*/  SHF.R.U64 R33, R30, 0x10, R31 ;  /* 0x000000101e217819 */ /* 0x000fe2000000121f */
[----:B------:R-:W-:Y:S01]  /*e430*/  HADD2.F32 R57, -RZ, R23.H0_H0 ;  /* 0x20000017ff397230 */ /* 0x000fe20000004100 */
[--C-:B------:R-:W-:Y:S01]  /*e440*/  SHF.R.U64 R38, R34, 0x10, R35.reuse ;  /* 0x0000001022267819 */ /* 0x100fe20000001223 */
[----:B------:R-:W-:Y:S01]  /*e450*/  HADD2.F32 R39, -RZ, R39.H0_H0 ;  /* 0x20000027ff277230 */ /* 0x000fe20000004100 */
[----:B------:R-:W-:Y:S02]  /*e460*/  SHF.R.U32.HI R27, RZ, 0x10, R35 ;  /* 0x00000010ff1b7819 */ /* 0x000fe40000011623 */
[----:B------:R-:W-:Y:S02]  /*e470*/  SHF.R.U64 R37, R28, 0x10, R29 ;  /* 0x000000101c257819 */ /* 0x000fe4000000121d */
[----:B------:R-:W-:Y:S01]  /*e480*/  SHF.R.U32.HI R24, RZ, 0x10, R31 ;  /* 0x00000010ff187819 */ /* 0x000fe2000001161f */
[----:B------:R-:W-:Y:S01]  /*e490*/  HADD2.F32 R56, -RZ, R27.H0_H0 ;  /* 0x2000001bff387230 */ /* 0x000fe20000004100 */
[----:B---3--:R-:W-:-:S04]  /*e4a0*/  LEA.HI R0, R0, R2, RZ, 0x1d ;  /* 0x0000000200007211 */ /* 0x008fc800078fe8ff */
[----:B------:R-:W-:Y:S01]  /*e4b0*/  SHF.R.S32.HI R2, RZ, 0x1f, R0 ;  /* 0x0000001fff027819 */ /* 0x000fe20000011400 */
[----:B--2-4-:R-:W2:Y:S01]  /*e4c0*/  LDS.128 R4, [R58] ;  /* 0x000000003a047984 */ /* 0x014ea20000000c00 */
[----:B------:R-:W-:Y:S02]  /*e4d0*/  SHF.L.U32 R3, R0, 0x3, RZ ;  /* 0x0000000300037819 */ /* 0x000fe400000006ff */
[----:B------:R-:W-:Y:S02]  /*e4e0*/  LEA.HI R0, R2, R0, RZ, 0x2 ;  /* 0x0000000002007211 */ /* 0x000fe400078f10ff */
[----:B-----5:R-:W-:Y:S02]  /*e4f0*/  LOP3.LUT R2, R110, 0x18, R3, 0xf8, !PT ;  /* 0x000000186e027812 */ /* 0x020fe400078ef803 */
[----:B------:R-:W-:Y:S02]  /*e500*/  SHF.L.U32 R0, R0, 0xa, RZ ;  /* 0x0000000a00007819 */ /* 0x000fe400000006ff */
[----:B------:R-:W-:-:S02]  /*e510*/  LOP3.LUT R2, R2, R109, RZ, 0x3c, !PT ;  /* 0x0000006d02027212 */ /* 0x000fc400078e3cff */
[----:B------:R-:W-:-:S04]  /*e520*/  LOP3.LUT R0, R0, 0x7ffff000, RZ, 0xc0, !PT ;  /* 0x7ffff00000007812 */ /* 0x000fc800078ec0ff */
[----:B------:R-:W-:-:S04]  /*e530*/  IADD3 R0, R2, R0, R108 ;  /* 0x0000000002007210 */ /* 0x000fc80007ffe06c */
[----:B------:R-:W-:Y:S01]  /*e540*/  SHF.L.U32 R36, R0, 0x1, RZ ;  /* 0x0000000100247819 */ /* 0x000fe200000006ff */
[----:B------:R-:W-:-:S04]  /*e550*/  HADD2.F32 R0, -RZ, R83.H0_H0 ;  /* 0x20000053ff007230 */ /* 0x000fc80000004100 */
[----:B------:R-:W3:Y:S01]  /*e560*/  LDS.128 R8, [R36+0x6080] ;  /* 0x0060800024087984 */ /* 0x000ee20000000c00 */
[----:B--2---:R-:W-:Y:S02]  /*e570*/  HADD2.F32 R19, -RZ, R5.H0_H0 ;  /* 0x20000005ff137230 */ /* 0x004fe40000004100 */
[--C-:B------:R-:W-:Y:S02]  /*e580*/  HADD2.F32 R15, -RZ, R7.reuse.H0_H0 ;  /* 0x20000007ff0f7230 */ /* 0x100fe40000004100 */
[----:B------:R-:W-:Y:S02]  /*e590*/  HADD2.F32 R14, -RZ, R7.H1_H1 ;  /* 0x30000007ff0e7230 */ /* 0x000fe40000004100 */
[----:B------:R-:W-:Y:S01]  /*e5a0*/  HADD2.F32 R17, -RZ, R5.H1_H1 ;  /* 0x30000005ff117230 */ /* 0x000fe20000004100 */
[----:B------:R-:W-:Y:S01]  /*e5b0*/  FMUL.FTZ R5, R19, R0 ;  /* 0x0000000013057220 */ /* 0x000fe20000410000 */
[--C-:B------:R-:W-:Y:S02]  /*e5c0*/  HADD2.F32 R16, -RZ, R6.reuse.H0_H0 ;  /* 0x20000006ff107230 */ /* 0x100fe40000004100 */
[----:B------:R-:W-:-:S02]  /*e5d0*/  HADD2.F32 R20, -RZ, R6.H1_H1 ;  /* 0x30000006ff147230 */ /* 0x000fc40000004100 */
[----:B------:R-:W-:Y:S02]  /*e5e0*/  HADD2.F32 R6, -RZ, R84.H0_H0 ;  /* 0x20000054ff067230 */ /* 0x000fe40000004100 */
[--C-:B------:R-:W-:Y:S02]  /*e5f0*/  HADD2.F32 R18, -RZ, R4.reuse.H0_H0 ;  /* 0x20000004ff127230 */ /* 0x100fe40000004100 */
[----:B------:R-:W-:Y:S02]  /*e600*/  HADD2.F32 R21, -RZ, R4.H1_H1 ;  /* 0x30000004ff157230 */ /* 0x000fe40000004100 */
[----:B------:R-:W-:Y:S02]  /*e610*/  HADD2.F32 R4, -RZ, R83.H1_H1 ;  /* 0x30000053ff047230 */ /* 0x000fe40000004100 */
[--C-:B---3--:R-:W-:Y:S02]  /*e620*/  HADD2.F32 R3, -RZ, R9.reuse.H0_H0 ;  /* 0x20000009ff037230 */ /* 0x108fe40000004100 */
[----:B------:R-:W-:-:S02]  /*e630*/  HADD2.F32 R2, -RZ, R9.H1_H1 ;  /* 0x30000009ff027230 */ /* 0x000fc40000004100 */
[--C-:B------:R-:W-:Y:S01]  /*e640*/  HADD2.F32 R9, -RZ, R8.reuse.H0_H0 ;  /* 0x20000008ff097230 */ /* 0x100fe20000004100 */
[C---:B------:R-:W-:Y:S01]  /*e650*/  FMUL.FTZ R30, R3.reuse, R0 ;  /* 0x00000000031e7220 */ /* 0x040fe20000410000 */
[----:B------:R-:W-:Y:S01]  /*e660*/  HADD2.F32 R13, -RZ, R8.H1_H1 ;  /* 0x30000008ff0d7230 */ /* 0x000fe20000004100 */
[----:B------:R-:W-:Y:S01]  /*e670*/  FFMA.FTZ R35, R3, R6, R5 ;  /* 0x0000000603237223 */ /* 0x000fe20000010005 */
[--C-:B------:R-:W-:Y:S01]  /*e680*/  HADD2.F32 R8, -RZ, R11.reuse.H0_H0 ;  /* 0x2000000bff087230 */ /* 0x100fe20000004100 */
[-C--:B------:R-:W-:Y:S01]  /*e690*/  FMUL.FTZ R3, R18, R4.reuse ;  /* 0x0000000412037220 */ /* 0x080fe20000410000 */
[----:B------:R-:W-:Y:S01]  /*e6a0*/  HADD2.F32 R7, -RZ, R11.H1_H1 ;  /* 0x3000000bff077230 */ /* 0x000fe20000004100 */
[----:B------:R-:W-:Y:S01]  /*e6b0*/  FMUL.FTZ R28, R9, R4 ;  /* 0x00000004091c7220 */ /* 0x000fe20000410000 */
[----:B------:R-:W-:Y:S02]  /*e6c0*/  HADD2.F32 R11, -RZ, R22.H0_H0 ;  /* 0x20000016ff0b7230 */ /* 0x000fe40000004100 */
[----:B------:R-:W-:-:S02]  /*e6d0*/  HADD2.F32 R5, -RZ, R85.H1_H1 ;  /* 0x30000055ff057230 */ /* 0x000fc40000004100 */
[----:B------:R-:W-:Y:S01]  /*e6e0*/  HADD2.F32 R12, -RZ, R10.H0_H0 ;  /* 0x2000000aff0c7230 */ /* 0x000fe20000004100 */
[-C--:B------:R-:W-:Y:S01]  /*e6f0*/  FMUL.FTZ R0, R17, R11.reuse ;  /* 0x0000000b11007220 */ /* 0x080fe20000410000 */
[----:B------:R-:W-:Y:S01]  /*e700*/  HADD2.F32 R4, -RZ, R86.H1_H1 ;  /* 0x30000056ff047230 */ /* 0x000fe20000004100 */
[C---:B------:R-:W-:Y:S01]  /*e710*/  FMUL.FTZ R29, R2.reuse, R11 ;  /* 0x0000000b021d7220 */ /* 0x040fe20000410000 */
[----:B------:R-:W-:Y:S01]  /*e720*/  HADD2.F32 R22, -RZ, R24.H0_H0 ;  /* 0x20000018ff167230 */ /* 0x000fe20000004100 */
[----:B------:R-:W-:Y:S01]  /*e730*/  FFMA.FTZ R34, R2, R57, R0 ;  /* 0x0000003902227223 */ /* 0x000fe20000010000 */
[----:B------:R-:W-:Y:S01]  /*e740*/  HADD2.F32 R2, -RZ, R84.H1_H1 ;  /* 0x30000054ff027230 */ /* 0x000fe20000004100 */
[----:B------:R-:W-:Y:S01]  /*e750*/  FFMA.FTZ R31, R9, R5, R3 ;  /* 0x00000005091f7223 */ /* 0x000fe20000010003 */
[----:B------:R-:W-:Y:S02]  /*e760*/  HADD2.F32 R0, -RZ, R85.H0_H0 ;  /* 0x20000055ff007230 */ /* 0x000fe40000004100 */
[----:B------:R-:W-:Y:S01]  /*e770*/  HADD2.F32 R3, -RZ, R86.H0_H0 ;  /* 0x20000056ff037230 */ /* 0x000fe20000004100 */
[----:B------:R-:W-:Y:S01]  /*e780*/  FMUL.FTZ R11, R16, R2 ;  /* 0x00000002100b7220 */ /* 0x000fe20000410000 */
[----:B------:R-:W-:Y:S01]  /*e790*/  HADD2.F32 R10, -RZ, R10.H1_H1 ;  /* 0x3000000aff0a7230 */ /* 0x000fe20000004100 */
[----:B------:R-:W-:-:S02]  /*e7a0*/  FMUL.FTZ R9, R15, R0 ;  /* 0x000000000f097220 */ /* 0x000fc40000410000 */
[----:B------:R-:W-:Y:S01]  /*e7b0*/  FFMA.FTZ R32, R12, R4, R11 ;  /* 0x000000040c207223 */ /* 0x000fe2000001000b */
[----:B------:R-:W-:Y:S01]  /*e7c0*/  HADD2.F32 R11, -RZ, R37.H0_H0 ;  /* 0x20000025ff0b7230 */ /* 0x000fe20000004100 */
[C---:B------:R-:W-:Y:S02]  /*e7d0*/  FMUL.FTZ R24, R8.reuse, R0 ;  /* 0x0000000008187220 */ /* 0x040fe40000410000 */
[----:B------:R-:W-:Y:S01]  /*e7e0*/  FFMA.FTZ R25, R8, R3, R9 ;  /* 0x0000000308197223 */ /* 0x000fe20000010009 */
[----:B------:R-:W-:Y:S01]  /*e7f0*/  HADD2.F32 R8, -RZ, R33.H0_H0 ;  /* 0x20000021ff087230 */ /* 0x000fe20000004100 */
[----:B------:R-:W-:Y:S01]  /*e800*/  FMUL.FTZ R0, R14, R22 ;  /* 0x000000160e007220 */ /* 0x000fe20000410000 */
[----:B------:R-:W-:Y:S01]  /*e810*/  HADD2.F32 R33, -RZ, R38.H0_H0 ;  /* 0x20000026ff217230 */ /* 0x000fe20000004100 */
[----:B------:R-:W-:Y:S02]  /*e820*/  FMUL.FTZ R26, R12, R2 ;  /* 0x000000020c1a7220 */ /* 0x000fe40000410000 */
[----:B------:R-:W-:-:S02]  /*e830*/  FFMA.FTZ R23, R7, R56, R0 ;  /* 0x0000003807177223 */ /* 0x000fc40000010000 */
[----:B------:R-:W-:Y:S02]  /*e840*/  FMUL.FTZ R22, R7, R22 ;  /* 0x0000001607167220 */ /* 0x000fe40000410000 */
[-C--:B------:R-:W-:Y:S02]  /*e850*/  FMUL.FTZ R2, R21, R11.reuse ;  /* 0x0000000b15027220 */ /* 0x080fe40000410000 */
[-C--:B------:R-:W-:Y:S02]  /*e860*/  FMUL.FTZ R0, R20, R8.reuse ;  /* 0x0000000814007220 */ /* 0x080fe40000410000 */
[C---:B------:R-:W-:Y:S02]  /*e870*/  FMUL.FTZ R11, R13.reuse, R11 ;  /* 0x0000000b0d0b7220 */ /* 0x040fe40000410000 */
[----:B------:R-:W-:Y:S02]  /*e880*/  FMUL.FTZ R7, R10, R8 ;  /* 0x000000080a077220 */ /* 0x000fe40000410000 */
[----:B------:R-:W-:-:S02]  /*e890*/  FFMA.FTZ R13, R13, R39, R2 ;  /* 0x000000270d0d7223 */ /* 0x000fc40000010002 */
[----:B------:R-:W-:Y:S02]  /*e8a0*/  FFMA.FTZ R27, R10, R33, R0 ;  /* 0x000000210a1b7223 */ /* 0x000fe40000010000 */
[----:B------:R-:W-:Y:S02]  /*e8b0*/  FFMA.FTZ R12, R19, R6, -R30 ;  /* 0x00000006130c7223 */ /* 0x000fe4000001081e */
[----:B------:R-:W-:Y:S02]  /*e8c0*/  FFMA.FTZ R9, R17, R57, -R29 ;  /* 0x0000003911097223 */ /* 0x000fe4000001081d */
[----:B------:R-:W-:Y:S01]  /*e8d0*/  FFMA.FTZ R8, R18, R5, -R28 ;  /* 0x0000000512087223 */ /* 0x000fe2000001081c */
[----:B------:R-:W-:Y:S01]  /*e8e0*/  F2FP.PACK_AB R5, R34, R35 ;  /* 0x000000232205723e */ /* 0x000fe200000000ff */
        /* <DEDUP_REMOVED lines=14> */
.L_x_802:
[----:B------:R-:W-:Y:S05]  /*e9d0*/  BSYNC B0 ;  /* 0x0000000000007941 */ /* 0x000fea0003800000 */
.L_x_801:
[----:B------:R-:W-:-:S13]  /*e9e0*/  ISETP.GE.AND P0, PT, R127, c[0x0][0x27c], PT ;  /* 0x00009f007f007a0c */ /* 0x000fda0003f06270 */
[----:B------:R-:W-:Y:S05]  /*e9f0*/  @P0 BRA `(.L_x_798) ;  /* 0x0000061000000947 */ /* 0x000fea0003800000 */
[----:B------:R-:W3:Y:S04]  /*ea00*/  LDL R2, [R1+0x80] ;  /* 0x0000800001027983 */ /* 0x000ee80000100800 */
[----:B------:R-:W4:Y:S01]  /*ea10*/  LDL R56, [R1+0xa0] ;  /* 0x0000a00001387983 */ /* 0x000f220000100800 */
[----:B------:R-:W-:Y:S02]  /*ea20*/  MOV R0, c[0x0][0x27c] ;  /* 0x00009f0000007a02 */ /* 0x000fe40000000f00 */
[----:B------:R-:W-:Y:S02]  /*ea30*/  SHF.R.U32.HI R22, RZ, 0x10, R41 ;  /* 0x00000010ff167819 */ /* 0x000fe40000011629 */
[----:B------:R-:W-:Y:S02]  /*ea40*/  SHF.R.U32.HI R23, RZ, 0x10, R45 ;  /* 0x00000010ff177819 */ /* 0x000fe4000001162d */
[----:B------:R-:W-:-:S02]  /*ea50*/  SHF.R.U64 R37, R40, 0x10, R41 ;  /* 0x0000001028257819 */ /* 0x000fc40000001229 */
[----:B------:R-:W-:Y:S01]  /*ea60*/  SHF.R.U32.HI R24, RZ, 0x10, R43 ;  /* 0x00000010ff187819 */ /* 0x000fe2000001162b */
[----:B------:R-:W-:Y:S01]  /*ea70*/  HADD2.F32 R41, -RZ, R23.H0_H0 ;  /* 0x20000017ff297230 */ /* 0x000fe20000004100 */
[----:B------:R-:W-:Y:S02]  /*ea80*/  SHF.R.U32.HI R27, RZ, 0x10, R47 ;  /* 0x00000010ff1b7819 */ /* 0x000fe4000001162f */
[----:B------:R-:W-:Y:S02]  /*ea90*/  SHF.R.U64 R34, R42, 0x10, R43 ;  /* 0x000000102a227819 */ /* 0x000fe4000000122b */
[----:B------:R-:W-:Y:S01]  /*eaa0*/  SHF.R.U64 R39, R44, 0x10, R45 ;  /* 0x000000102c277819 */ /* 0x000fe2000000122d */
[----:B------:R-:W-:Y:S01]  /*eab0*/  HADD2.F32 R40, -RZ, R27.H0_H0 ;  /* 0x2000001bff287230 */ /* 0x000fe20000004100 */
[----:B------:R-:W-:-:S03]  /*eac0*/  SHF.R.U64 R38, R46, 0x10, R47 ;  /* 0x000000102e267819 */ /* 0x000fc6000000122f */
        /* <DEDUP_REMOVED lines=39> */
[----:B------:R-:W-:Y:S01]  /*ed40*/  HADD2.F32 R4, -RZ, R91.H0_H0 ;  /* 0x2000005bff047230 */ /* 0x000fe20000004100 */
[C---:B------:R-:W-:Y:S01]  /*ed50*/  FMUL.FTZ R30, R2.reuse, R11 ;  /* 0x0000000b021e7220 */ /* 0x040fe20000410000 */
[----:B------:R-:W-:Y:S01]  /*ed60*/  HADD2.F32 R22, -RZ, R24.H0_H0 ;  /* 0x20000018ff167230 */ /* 0x000fe20000004100 */
[----:B------:R-:W-:Y:S01]  /*ed70*/  FFMA.FTZ R35, R2, R41, R0 ;  /* 0x0000002902237223 */ /* 0x000fe20000010000 */
[----:B------:R-:W-:Y:S01]  /*ed80*/  HADD2.F32 R2, -RZ, R88.H1_H1 ;  /* 0x30000058ff027230 */ /* 0x000fe20000004100 */
[----:B------:R-:W-:Y:S01]  /*ed90*/  FFMA.FTZ R32, R9, R5, R3 ;  /* 0x0000000509207223 */ /* 0x000fe20000010003 */
[----:B------:R-:W-:Y:S02]  /*eda0*/  HADD2.F32 R0, -RZ, R89.H0_H0 ;  /* 0x20000059ff007230 */ /* 0x000fe40000004100 */
[----:B------:R-:W-:Y:S01]  /*edb0*/  HADD2.F32 R3, -RZ, R90.H1_H1 ;  /* 0x3000005aff037230 */ /* 0x000fe20000004100 */
        /* <DEDUP_REMOVED lines=37> */
.L_x_798:
[----:B------:R-:W-:Y:S05]  /*f010*/  BSYNC B1 ;  /* 0x0000000000017941 */ /* 0x000fea0003800000 */
.L_x_797:
[----:B------:R-:W-:-:S04]  /*f020*/  LEA.HI R0, R107, R107, RZ, 0x1 ;  /* 0x0000006b6b007211 */ /* 0x000fc800078f08ff */
[----:B------:R-:W-:-:S04]  /*f030*/  SHF.R.S32.HI R0, RZ, 0x1, R0 ;  /* 0x00000001ff007819 */ /* 0x000fc80000011400 */
[----:B------:R-:W-:-:S04]  /*f040*/  IADD3 R0, R0, 0x40, RZ ;  /* 0x0000004000007810 */ /* 0x000fc80007ffe0ff */
[----:B------:R-:W-:-:S13]  /*f050*/  ISETP.GE.AND P0, PT, R0, R82, PT ;  /* 0x000000520000720c */ /* 0x000fda0003f06270 */
[----:B------:R-:W-:Y:S05]  /*f060*/  @P0 BRA `(.L_x_782) ;  /* 0x000012f000000947 */ /* 0x000fea0003800000 */
[----:B------:R3:W5:Y:S04]  /*f070*/  LDL R45, [R1+0x8c] ;  /* 0x00008c00012d7983 */ /* 0x0007680000100800 */
[----:B------:R3:W5:Y:S04]  /*f080*/  LDL R44, [R1+0x90] ;  /* 0x00009000012c7983 */ /* 0x0007680000100800 */
[----:B------:R3:W5:Y:S01]  /*f090*/  LDL R43, [R1+0x94] ;  /* 0x00009400012b7983 */ /* 0x0007620000100800 */
[----:B------:R-:W-:Y:S01]  /*f0a0*/  ISETP.GE.AND P0, PT, R124, c[0x0][0x27c], PT ;  /* 0x00009f007c007a0c */ /* 0x000fe20003f06270 */
[----:B------:R-:W-:-:S12]  /*f0b0*/  BSSY B0, `(.L_x_803) ;  /* 0x0000062000007945 */ /* 0x000fd80003800000 */
[----:B------:R-:W-:Y:S05]  /*f0c0*/  @P0 BRA `(.L_x_804) ;  /* 0x0000060000000947 */ /* 0x000fea0003800000 */
[----:B------:R-:W4:Y:S01]  /*f0d0*/  LDL R42, [R1+0xac] ;  /* 0x0000ac00012a7983 */ /* 0x000f220000100800 */
[----:B------:R-:W-:Y:S02]  /*f0e0*/  MOV R0, c[0x0][0x27c] ;  /* 0x00009f0000007a02 */ /* 0x000fe40000000f00 */
[----:B------:R-:W-:Y:S02]  /*f0f0*/  SHF.R.U32.HI R22, RZ, 0x10, R53 ;  /* 0x00000010ff167819 */ /* 0x000fe40000011635 */
[----:B------:R-:W-:Y:S02]  /*f100*/  LEA.HI R0, R0, R106, RZ, 0x1d ;  /* 0x0000006a00007211 */ /* 0x000fe400078fe8ff */
[----:B------:R-:W-:Y:S02]  /*f110*/  SHF.R.U32.HI R23, RZ, 0x10, R49 ;  /* 0x00000010ff177819 */ /* 0x000fe40000011631 */
[----:B------:R-:W-:Y:S02]  /*f120*/  SHF.R.S32.HI R3, RZ, 0x1f, R0 ;  /* 0x0000001fff037819 */ /* 0x000fe40000011400 */
[----:B------:R-:W-:Y:S01]  /*f130*/  SHF.L.U32 R2, R0, 0x3, RZ ;  /* 0x0000000300027819 */ /* 0x000fe200000006ff */
[----:B------:R-:W-:Y:S01]  /*f140*/  HADD2.F32 R41, -RZ, R23.H0_H0 ;  /* 0x20000017ff297230 */ /* 0x000fe20000004100 */
[----:B------:R-:W-:-:S02]  /*f150*/  LEA.HI R0, R3, R0, RZ, 0x2 ;  /* 0x0000000003007211 */ /* 0x000fc400078f10ff */
[----:B-----5:R-:W-:Y:S02]  /*f160*/  LOP3.LUT R2, R45, 0x18, R2, 0xf8, !PT ;  /* 0x000000182d027812 */ /* 0x020fe400078ef802 */
[----:B------:R-:W-:Y:S02]  /*f170*/  SHF.L.U32 R0, R0, 0xa, RZ ;  /* 0x0000000a00007819 */ /* 0x000fe400000006ff */
[----:B------:R-:W-:Y:S02]  /*f180*/  LOP3.LUT R2, R2, R44, RZ, 0x3c, !PT ;  /* 0x0000002c02027212 */ /* 0x000fe400078e3cff */
[----:B------:R-:W-:Y:S02]  /*f190*/  LOP3.LUT R0, R0, 0x7ffff000, RZ, 0xc0, !PT ;  /* 0x7ffff00000007812 */ /* 0x000fe400078ec0ff */
[----:B------:R-:W-:Y:S02]  /*f1a0*/  SHF.R.U32.HI R24, RZ, 0x10, R55 ;  /* 0x00000010ff187819 */ /* 0x000fe40000011637 */
[----:B------:R-:W-:-:S02]  /*f1b0*/  IADD3 R0, R2, R0, R43 ;  /* 0x0000000002007210 */ /* 0x000fc40007ffe02b */
[----:B------:R-:W-:Y:S02]  /*f1c0*/  SHF.R.U32.HI R27, RZ, 0x10, R51 ;  /* 0x00000010ff1b7819 */ /* 0x000fe40000011633 */
[----:B--2---:R-:W-:Y:S01]  /*f1d0*/  SHF.L.U32 R28, R0, 0x1, RZ ;  /* 0x00000001001c7819 */ /* 0x004fe200000006ff */
[----:B------:R-:W-:Y:S01]  /*f1e0*/  HADD2.F32 R0, -RZ, R90.H0_H0 ;  /* 0x2000005aff007230 */ /* 0x000fe20000004100 */
[----:B------:R-:W-:Y:S01]  /*f1f0*/  SHF.R.U64 R32, R52, 0x10, R53 ;  /* 0x0000001034207819 */ /* 0x000fe20000001235 */
[----:B------:R-:W-:Y:S01]  /*f200*/  HADD2.F32 R40, -RZ, R27.H0_H0 ;  /* 0x2000001bff287230 */ /* 0x000fe20000004100 */
[----:B------:R-:W-:Y:S01]  /*f210*/  SHF.R.U64 R33, R54, 0x10, R55 ;  /* 0x0000001036217819 */ /* 0x000fe20000001237 */
[----:B------:R-:W2:Y:S01]  /*f220*/  LDS.128 R8, [R28+0x6080] ;  /* 0x006080001c087984 */ /* 0x000ea20000000c00 */
[----:B------:R-:W-:Y:S02]  /*f230*/  SHF.R.U64 R39, R48, 0x10, R49 ;  /* 0x0000001030277819 */ /* 0x000fe40000001231 */
[----:B------:R-:W-:Y:S01]  /*f240*/  SHF.R.U64 R38, R50, 0x10, R51 ;  /* 0x0000001032267819 */ /* 0x000fe20000001233 */
[----:B--2---:R-:W-:-:S02]  /*f250*/  HADD2.F32 R3, -RZ, R9.H0_H0 ;  /* 0x20000009ff037230 */ /* 0x004fc40000004100 */
[----:B------:R-:W-:Y:S02]  /*f260*/  HADD2.F32 R2, -RZ, R9.H1_H1 ;  /* 0x30000009ff027230 */ /* 0x000fe40000004100 */
[--C-:B------:R-:W-:Y:S01]  /*f270*/  HADD2.F32 R9, -RZ, R8.reuse.H0_H0 ;  /* 0x20000008ff097230 */ /* 0x100fe20000004100 */
[----:B------:R-:W-:Y:S01]  /*f280*/  FMUL.FTZ R31, R3, R0 ;  /* 0x00000000031f7220 */ /* 0x000fe20000410000 */
[----:B------:R-:W-:Y:S02]  /*f290*/  HADD2.F32 R13, -RZ, R8.H1_H1 ;  /* 0x30000008ff0d7230 */ /* 0x000fe40000004100 */
[----:B------:R-:W-:Y:S02]  /*f2a0*/  HADD2.F32 R8, -RZ, R11.H0_H0 ;  /* 0x2000000bff087230 */ /* 0x000fe40000004100 */
[--C-:B------:R-:W-:Y:S02]  /*f2b0*/  HADD2.F32 R12, -RZ, R10.reuse.H0_H0 ;  /* 0x2000000aff0c7230 */ /* 0x100fe40000004100 */
[----:B------:R-:W-:Y:S01]  /*f2c0*/  HADD2.F32 R10, -RZ, R10.H1_H1 ;  /* 0x3000000aff0a7230 */ /* 0x000fe20000004100 */
[----:B----4-:R-:W2:Y:S02]  /*f2d0*/  LDS.128 R4, [R42] ;  /* 0x000000002a047984 */ /* 0x010ea40000000c00 */
[----:B--2---:R-:W-:-:S02]  /*f2e0*/  HADD2.F32 R19, -RZ, R5.H0_H0 ;  /* 0x20000005ff137230 */ /* 0x004fc40000004100 */
[--C-:B------:R-:W-:Y:S02]  /*f2f0*/  HADD2.F32 R15, -RZ, R7.reuse.H0_H0 ;  /* 0x20000007ff0f7230 */ /* 0x100fe40000004100 */
[----:B------:R-:W-:Y:S02]  /*f300*/  HADD2.F32 R14, -RZ, R7.H1_H1 ;  /* 0x30000007ff0e7230 */ /* 0x000fe40000004100 */
[----:B------:R-:W-:Y:S02]  /*f310*/  HADD2.F32 R7, -RZ, R11.H1_H1 ;  /* 0x3000000bff077230 */ /* 0x000fe40000004100 */
[----:B------:R-:W-:Y:S01]  /*f320*/  HADD2.F32 R17, -RZ, R5.H1_H1 ;  /* 0x30000005ff117230 */ /* 0x000fe20000004100 */
[----:B------:R-:W-:Y:S01]  /*f330*/  FMUL.FTZ R5, R19, R0 ;  /* 0x0000000013057220 */ /* 0x000fe20000410000 */
[----:B------:R-:W-:Y:S02]  /*f340*/  HADD2.F32 R11, -RZ, R22.H0_H0 ;  /* 0x20000016ff0b7230 */ /* 0x000fe40000004100 */
[----:B------:R-:W-:-:S02]  /*f350*/  HADD2.F32 R16, -RZ, R6.H0_H0 ;  /* 0x20000006ff107230 */ /* 0x000fc40000004100 */
[----:B------:R-:W-:Y:S01]  /*f360*/  HADD2.F32 R20, -RZ, R6.H1_H1 ;  /* 0x30000006ff147230 */ /* 0x000fe20000004100 */
[-C--:B------:R-:W-:Y:S01]  /*f370*/  FMUL.FTZ R0, R17, R11.reuse ;  /* 0x0000000b11007220 */ /* 0x080fe20000410000 */
[----:B------:R-:W-:Y:S01]  /*f380*/  HADD2.F32 R6, -RZ, R92.H0_H0 ;  /* 0x2000005cff067230 */ /* 0x000fe20000004100 */
[C---:B------:R-:W-:Y:S01]  /*f390*/  FMUL.FTZ R30, R2.reuse, R11 ;  /* 0x0000000b021e7220 */ /* 0x040fe20000410000 */
[--C-:B------:R-:W-:Y:S01]  /*f3a0*/  HADD2.F32 R18, -RZ, R4.reuse.H0_H0 ;  /* 0x20000004ff127230 */ /* 0x100fe20000004100 */
[----:B------:R-:W-:Y:S01]  /*f3b0*/  FFMA.FTZ R36, R2, R41, R0 ;  /* 0x0000002902247223 */ /* 0x000fe20000010000 */
[----:B------:R-:W-:Y:S01]  /*f3c0*/  HADD2.F32 R21, -RZ, R4.H1_H1 ;  /* 0x30000004ff157230 */ /* 0x000fe20000004100 */
[----:B------:R-:W-:Y:S01]  /*f3d0*/  FFMA.FTZ R37, R3, R6, R5 ;  /* 0x0000000603257223 */ /* 0x000fe20000010005 */
[----:B------:R-:W-:Y:S02]  /*f3e0*/  HADD2.F32 R4, -RZ, R91.H1_H1 ;  /* 0x3000005bff047230 */ /* 0x000fe40000004100 */
[----:B------:R-:W-:-:S02]  /*f3f0*/  HADD2.F32 R5, -RZ, R93.H1_H1 ;  /* 0x3000005dff057230 */ /* 0x000fc40000004100 */
[----:B------:R-:W-:Y:S01]  /*f400*/  HADD2.F32 R2, -RZ, R92.H1_H1 ;  /* 0x3000005cff027230 */ /* 0x000fe20000004100 */
[-C--:B------:R-:W-:Y:S01]  /*f410*/  FMUL.FTZ R3, R18, R4.reuse ;  /* 0x0000000412037220 */ /* 0x080fe20000410000 */
[----:B------:R-:W-:Y:S01]  /*f420*/  HADD2.F32 R0, -RZ, R93.H0_H0 ;  /* 0x2000005dff007230 */ /* 0x000fe20000004100 */
[C---:B------:R-:W-:Y:S01]  /*f430*/  FMUL.FTZ R29, R9.reuse, R4 ;  /* 0x00000004091d7220 */ /* 0x040fe20000410000 */
[--C-:B------:R-:W-:Y:S01]  /*f440*/  HADD2.F32 R4, -RZ, R94.reuse.H1_H1 ;  /* 0x3000005eff047230 */ /* 0x100fe20000004100 */
[----:B------:R-:W-:Y:S01]  /*f450*/  FFMA.FTZ R34, R9, R5, R3 ;  /* 0x0000000509227223 */ /* 0x000fe20000010003 */
[----:B------:R-:W-:Y:S01]  /*f460*/  HADD2.F32 R3, -RZ, R94.H0_H0 ;  /* 0x2000005eff037230 */ /* 0x000fe20000004100 */
[----:B------:R-:W-:Y:S01]  /*f470*/  FMUL.FTZ R11, R16, R2 ;  /* 0x00000002100b7220 */ /* 0x000fe20000410000 */
[----:B------:R-:W-:Y:S01]  /*f480*/  HADD2.F32 R22, -RZ, R24.H0_H0 ;  /* 0x20000018ff167230 */ /* 0x000fe20000004100 */
[----:B------:R-:W-:Y:S02]  /*f490*/  FMUL.FTZ R9, R15, R0 ;  /* 0x000000000f097220 */ /* 0x000fe40000410000 */
[----:B------:R-:W-:Y:S01]  /*f4a0*/  FFMA.FTZ R35, R12, R4, R11 ;  /* 0x000000040c237223 */ /* 0x000fe2000001000b */
[----:B------:R-:W-:Y:S01]  /*f4b0*/  HADD2.F32 R11, -RZ, R32.H0_H0 ;  /* 0x20000020ff0b7230 */ /* 0x000fe20000004100 */
[C---:B------:R-:W-:Y:S01]  /*f4c0*/  FMUL.FTZ R24, R8.reuse, R0 ;  /* 0x0000000008187220 */ /* 0x040fe20000410000 */
[----:B------:R-:W-:Y:S01]  /*f4d0*/  HADD2.F32 R32, -RZ, R38.H0_H0 ;  /* 0x20000026ff207230 */ /* 0x000fe20000004100 */
[----:B------:R-:W-:Y:S01]  /*f4e0*/  FFMA.FTZ R25, R8, R3, R9 ;  /* 0x0000000308197223 */ /* 0x000fe20000010009 */
[----:B------:R-:W-:Y:S01]  /*f4f0*/  HADD2.F32 R8, -RZ, R33.H0_H0 ;  /* 0x20000021ff087230 */ /* 0x000fe20000004100 */
[----:B------:R-:W-:Y:S01]  /*f500*/  FMUL.FTZ R0, R14, R22 ;  /* 0x000000160e007220 */ /* 0x000fe20000410000 */
[----:B------:R-:W-:Y:S01]  /*f510*/  HADD2.F32 R33, -RZ, R39.H0_H0 ;  /* 0x20000027ff217230 */ /* 0x000fe20000004100 */
[----:B------:R-:W-:-:S02]  /*f520*/  FMUL.FTZ R26, R12, R2 ;  /* 0x000000020c1a7220 */ /* 0x000fc40000410000 */
[C---:B------:R-:W-:Y:S02]  /*f530*/  FFMA.FTZ R23, R7.reuse, R40, R0 ;  /* 0x0000002807177223 */ /* 0x040fe40000010000 */
[----:B------:R-:W-:Y:S02]  /*f540*/  FMUL.FTZ R22, R7, R22 ;  /* 0x0000001607167220 */ /* 0x000fe40000410000 */
[-C--:B------:R-:W-:Y:S02]  /*f550*/  FMUL.FTZ R2, R21, R11.reuse ;  /* 0x0000000b15027220 */ /* 0x080fe40000410000 */
[-C--:B------:R-:W-:Y:S02]  /*f560*/  FMUL.FTZ R0, R20, R8.reuse ;  /* 0x0000000814007220 */ /* 0x080fe40000410000 */
[----:B------:R-:W-:Y:S02]  /*f570*/  FMUL.FTZ R11, R13, R11 ;  /* 0x0000000b0d0b7220 */ /* 0x000fe40000410000 */
[----:B------:R-:W-:-:S02]  /*f580*/  FMUL.FTZ R7, R10, R8 ;  /* 0x000000080a077220 */ /* 0x000fc40000410000 */
[----:B------:R-:W-:Y:S02]  /*f590*/  FFMA.FTZ R13, R13, R33, R2 ;  /* 0x000000210d0d7223 */ /* 0x000fe40000010002 */
        /* <DEDUP_REMOVED lines=19> */
.L_x_804:
[----:B------:R-:W-:Y:S05]  /*f6d0*/  BSYNC B0 ;  /* 0x0000000000007941 */ /* 0x000fea0003800000 */
.L_x_803:
[----:B------:R-:W-:Y:S01]  /*f6e0*/  ISETP.GE.AND P0, PT, R160, c[0x0][0x27c], PT ;  /* 0x00009f00a0007a0c */ /* 0x000fe20003f06270 */
[----:B------:R-:W-:-:S12]  /*f6f0*/  BSSY B0, `(.L_x_805) ;  /* 0x0000063000007945 */ /* 0x000fd80003800000 */
[----:B------:R-:W-:Y:S05]  /*f700*/  @P0 BRA `(.L_x_806) ;  /* 0x0000061000000947 */ /* 0x000fea0003800000 */
[----:B------:R-:W4:Y:S04]  /*f710*/  LDL R2, [R1+0x84] ;  /* 0x0000840001027983 */ /* 0x000f280000100800 */
[----:B--2---:R-:W2:Y:S01]  /*f720*/  LDL R42, [R1+0xa4] ;  /* 0x0000a400012a7983 */ /* 0x004ea20000100800 */
[----:B------:R-:W-:Y:S02]  /*f730*/  MOV R0, c[0x0][0x27c] ;  /* 0x00009f0000007a02 */ /* 0x000fe40000000f00 */
[----:B------:R-:W-:Y:S02]  /*f740*/  SHF.R.U32.HI R22, RZ, 0x10, R69 ;  /* 0x00000010ff167819 */ /* 0x000fe40000011645 */
[----:B------:R-:W-:Y:S02]  /*f750*/  SHF.R.U32.HI R23, RZ, 0x10, R65 ;  /* 0x00000010ff177819 */ /* 0x000fe40000011641 */
[----:B------:R-:W-:-:S02]  /*f760*/  SHF.R.U32.HI R24, RZ, 0x10, R71 ;  /* 0x00000010ff187819 */ /* 0x000fc40000011647 */
[----:B------:R-:W-:Y:S01]  /*f770*/  SHF.R.U32.HI R27, RZ, 0x10, R67 ;  /* 0x00000010ff1b7819 */ /* 0x000fe20000011643 */
[----:B------:R-:W-:Y:S01]  /*f780*/  HADD2.F32 R41, -RZ, R23.H0_H0 ;  /* 0x20000017ff297230 */ /* 0x000fe20000004100 */
[----:B------:R-:W-:Y:S02]  /*f790*/  SHF.R.U64 R32, R68, 0x10, R69 ;  /* 0x0000001044207819 */ /* 0x000fe40000001245 */
[----:B------:R-:W-:Y:S01]  /*f7a0*/  SHF.R.U64 R33, R70, 0x10, R71 ;  /* 0x0000001046217819 */ /* 0x000fe20000001247 */
[----:B------:R-:W-:Y:S01]  /*f7b0*/  HADD2.F32 R40, -RZ, R27.H0_H0 ;  /* 0x2000001bff287230 */ /* 0x000fe20000004100 */
[----:B------:R-:W-:Y:S02]  /*f7c0*/  SHF.R.U64 R36, R64, 0x10, R65 ;  /* 0x0000001040247819 */ /* 0x000fe40000001241 */
[----:B------:R-:W-:Y:S02]  /*f7d0*/  SHF.R.U64 R38, R66, 0x10, R67 ;  /* 0x0000001042267819 */ /* 0x000fe40000001243 */
        /* <DEDUP_REMOVED lines=12> */
[----:B------:R-:W4:Y:S01]  /*f8a0*/  LDS.128 R8, [R28+0x6080] ;  /* 0x006080001c087984 */ /* 0x000f220000000c00 */
        /* <DEDUP_REMOVED lines=11> */
[--C-:B----4-:R-:W-:Y:S02]  /*f960*/  HADD2.F32 R3, -RZ, R9.reuse.H0_H0 ;  /* 0x20000009ff037230 */ /* 0x110fe40000004100 */
        /* <DEDUP_REMOVED lines=59> */
.L_x_806:
[----:B------:R-:W-:Y:S05]  /*fd20*/  BSYNC B0 ;  /* 0x0000000000007941 */ /* 0x000fea0003800000 */
.L_x_805:
[----:B------:R-:W-:-:S13]  /*fd30*/  ISETP.GE.AND P0, PT, R127, c[0x0][0x27c], PT ;  /* 0x00009f007f007a0c */ /* 0x000fda0003f06270 */
        /* <DEDUP_REMOVED lines=98> */
.L_x_782:
[----:B------:R-:W-:Y:S05]  /*10360*/  BSYNC B2 ;  /* 0x0000000000027941 */ /* 0x000fea0003800000 */
.L_x_764:
[----:B------:R-:W4:Y:S01]  /*10370*/  LDL R232, [R1+0x20] ;  /* 0x0000200001e87983 */ /* 0x000f220000100800 */
[----:B-1----:R-:W-:Y:S01]  /*10380*/  IMAD R0, R104, c[0x0][0x208], RZ ;  /* 0x0000820068007a24 */ /* 0x002fe200078e02ff */
[----:B------:R-:W-:-:S04]  /*10390*/  DEPBAR.LE SB0, 0x0 ;  /* 0x000080000000791a */ /* 0x000fc80000000000 */
[----:B------:R-:W1:Y:S01]  /*103a0*/  S2R R22, SR_TID.X ;  /* 0x0000000000167919 */ /* 0x000e620000002100 */
[----:B------:R-:W-:Y:S01]  /*103b0*/  IMAD.WIDE.U32 R2, R117, c[0x0][0x208], RZ ;  /* 0x0000820075027a25 */ /* 0x000fe200078e00ff */
[----:B------:R-:W-:Y:S02]  /*103c0*/  LOP3.LUT P2, RZ, R103, 0x1, RZ, 0xc0, !PT ;  /* 0x0000000167ff7812 */ /* 0x000fe4000784c0ff */
[----:B------:R-:W-:Y:S01]  /*103d0*/  BAR.SYNC.DEFER_BLOCKING 0x0 ;  /* 0x0000000000007b1d */ /* 0x000fe20000010000 */
[----:B------:R-:W-:Y:S01]  /*103e0*/  IMAD R0, R117, c[0x0][0x20c], R0 ;  /* 0x0000830075007a24 */ /* 0x000fe200078e0200 */
[----:B------:R-:W-:Y:S01]  /*103f0*/  LOP3.LUT R203, R203, 0xfffffdff, RZ, 0xc0, !PT ;  /* 0xfffffdffcbcb7812 */ /* 0x000fe200078ec0ff */
[----:B--2---:R-:W-:Y:S02]  /*10400*/  IMAD.MOV.U32 R4, RZ, RZ, R240 ;  /* 0x000000ffff047224 */ /* 0x004fe400078e00f0 */
[----:B------:R-:W-:Y:S02]  /*10410*/  IMAD.IADD R0, R3, 0x1, R0 ;  /* 0x0000000103007824 */ /* 0x000fe400078e0200 */
[----:B------:R-:W-:-:S02]  /*10420*/  IMAD.MOV.U32 R5, RZ, RZ, R248 ;  /* 0x000000ffff057224 */ /* 0x000fc400078e00f8 */
[----:B------:R-:W-:Y:S02]  /*10430*/  IMAD R0, R0, 0x30, RZ ;  /* 0x0000003000007824 */ /* 0x000fe400078e02ff */
[----:B------:R-:W-:-:S04]  /*10440*/  IMAD.WIDE.U32 R4, R2, 0x30, R4 ;  /* 0x0000003002047825 */ /* 0x000fc800078e0004 */
[----:B------:R-:W-:Y:S01]  /*10450*/  IMAD.IADD R3, R5, 0x1, R0 ;  /* 0x0000000105037824 */ /* 0x000fe200078e0200 */
[----:B------:R-:W-:Y:S01]  /*10460*/  LEA R2, P0, R4, c[0x0][0x1f8], 0x1 ;  /* 0x00007e0004027a11 */ /* 0x000fe200078008ff */
[----:B------:R-:W-:Y:S01]  /*10470*/  IMAD.SHL.U32 R204, R105, 0x2, RZ ;  /* 0x0000000269cc7824 */ /* 0x000fe200078e00ff */
[----:B-1----:R-:W-:Y:S02]  /*10480*/  ISETP.GT.AND P1, PT, R22, 0x3f, PT ;  /* 0x0000003f1600780c */ /* 0x002fe40003f24270 */
[----:B------:R-:W-:Y:S01]  /*10490*/  LEA.HI.X R3, R4, c[0x0][0x1fc], R3, 0x1, P0 ;  /* 0x00007f0004037a11 */ /* 0x000fe200000f0c03 */
[----:B------:R-:W-:Y:S04]  /*104a0*/  LDSM.16.M88.4 R8, [R192+0x1000] ;  /* 0x00100000c008783b */ /* 0x000fe80000000200 */
[----:B------:R-:W1:Y:S04]  /*104b0*/  LDSM.16.M88.4 R32, [R165] ;  /* 0x00000000a520783b */ /* 0x000e680000000200 */
[----:B------:R-:W2:Y:S02]  /*104c0*/  LDSM.16.M88.4 R28, [R165+0x400] ;  /* 0x00040000a51c783b */ /* 0x000ea40000000200 */
[----:B------:R-:W-:Y:S01]  /*104d0*/  @!P1 IMAD.MOV.U32 R0, RZ, RZ, c[0x0][0x208] ;  /* 0x00008200ff009624 */ /* 0x000fe200078e00ff */
[----:B------:R-:W-:Y:S01]  /*104e0*/  @P1 LOP3.LUT R203, R203, 0x200, RZ, 0xfc, !PT ;  /* 0x00000200cbcb1812 */ /* 0x000fe200078efcff */
[----:B------:R-:W-:Y:S01]  /*104f0*/  @!P1 IMAD.MOV.U32 R5, RZ, RZ, c[0x0][0x20c] ;  /* 0x00008300ff059624 */ /* 0x000fe200078e00ff */
[----:B------:R-:W3:Y:S02]  /*10500*/  LDSM.16.M88.4 R24, [R165+0x800] ;  /* 0x00080000a518783b */ /* 0x000ee40000000200 */
[----:B------:R-:W-:-:S02]  /*10510*/  @!P1 LEA R20, P0, R0, R2, 0x6 ;  /* 0x0000000200149211 */ /* 0x000fc400078030ff */
[----:B------:R-:W1:Y:S02]  /*10520*/  LDSM.16.M88.4 R12, [R192] ;  /* 0x00000000c00c783b */ /* 0x000e640000000200 */
[----:B------:R-:W-:Y:S02]  /*10530*/  @!P1 LEA.HI.X R21, R0, R3, R5, 0x6, P0 ;  /* 0x0000000300159211 */ /* 0x000fe400000f3405 */
[----:B------:R-:W-:Y:S01]  /*10540*/  IADD3 R0, R116, R119, -R123 ;  /* 0x0000007774007210 */ /* 0x000fe20007ffe87b */
[----:B------:R-:W-:Y:S01]  /*10550*/  LDSM.16.M88.4 R16, [R193] ;  /* 0x00000000c110783b */ /* 0x000fe20000000200 */
[----:B------:R-:W-:Y:S02]  /*10560*/  LOP3.LUT P1, RZ, R103, 0x2, RZ, 0xc0, !PT ;  /* 0x0000000267ff7812 */ /* 0x000fe4000782c0ff */
[C---:B------:R-:W-:Y:S01]  /*10570*/  ISETP.LT.OR P0, PT, R0.reuse, 0x1, !P2 ;  /* 0x000000010000780c */ /* 0x040fe20005701670 */
[----:B------:R-:W-:Y:S04]  /*10580*/  LDSM.16.M88.4 R4, [R193+0x1000] ;  /* 0x00100000c104783b */ /* 0x000fe80000000200 */
[----:B------:R-:W2:Y:S04]  /*10590*/  LDSM.16.M88.4 R36, [R194] ;  /* 0x00000000c224783b */ /* 0x000ea80000000200 */
[----:B-----5:R-:W3:Y:S04]  /*105a0*/  LDSM.16.M88.4 R40, [R202] ;  /* 0x00000000ca28783b */ /* 0x020ee80000000200 */
[----:B------:R-:W3:Y:S04]  /*105b0*/  LDSM.16.M88.4 R44, [R201] ;  /* 0x00000000c92c783b */ /* 0x000ee80000000200 */
[----:B------:R-:W-:Y:S01]  /*105c0*/  @!PT LDS RZ, [RZ] ;  /* 0x00000000fffff984 */ /* 0x000fe20000000800 */
[----:B------:R-:W-:Y:S01]  /*105d0*/  @!PT LDS RZ, [RZ] ;  /* 0x00000000fffff984 */ /* 0x000fe20000000800 */
[----:B------:R-:W-:Y:S01]  /*105e0*/  @!PT LDS RZ, [RZ] ;  /* 0x00000000fffff984 */ /* 0x000fe20000000800 */
[----:B------:R2:W-:Y:S01]  /*105f0*/  LDGSTS.E.BYPASS.LTC128B.128 [R204+0x1880], [R2.64], !P0 ;  /* 0x0188000002cc7fae */ /* 0x0005e2000c101d46 */
[----:B------:R-:W-:-:S13]  /*10600*/  ISETP.LT.OR P0, PT, R0, 0x1, !P1 ;  /* 0x000000010000780c */ /* 0x000fda0004f01670 */
[----:B------:R4:W-:Y:S01]  /*10610*/  LDGSTS.E.BYPASS.LTC128B.128 [R204+0x2480], [R2.64+0x40], !P0 ;  /* 0x0248004002cc7fae */ /* 0x0009e2000c101d46 */
[----:B------:R-:W-:-:S04]  /*10620*/  LOP3.LUT P0, RZ, R103, 0x4, RZ, 0xc0, !PT ;  /* 0x0000000467ff7812 */ /* 0x000fc8000780c0ff */
[----:B------:R-:W-:Y:S01]  /*10630*/  ISETP.LT.OR P3, PT, R0, 0x1, !P0 ;  /* 0x000000010000780c */ /* 0x000fe20004761670 */
[C---:B-1----:R-:W-:Y:S08]  /*10640*/  HMMA.16816.F32 R64, R8.reuse, R32, RZ ;  /* 0x000000200840723c */ /* 0x042ff000000018ff */
[----:B--2---:R-:W-:Y:S04]  /*10650*/  HMMA.16816.F32 R56, R8, R28, RZ ;  /* 0x0000001c0838723c */ /* 0x004fe800000018ff */
[----:B------:R1:W-:Y:S01]  /*10660*/  LDGSTS.E.BYPASS.LTC128B.128 [R204+0x3080], [R2.64+0x80], !P3 ;  /* 0x0308008002cc7fae */ /* 0x0003e2000d901d46 */
[----:B------:R-:W-:-:S03]  /*10670*/  ISETP.GT.AND P3, PT, R22, 0x3f, PT ;  /* 0x0000003f1600780c */ /* 0x000fc60003f64270 */
[C---:B---3--:R-:W-:Y:S08]  /*10680*/  HMMA.16816.F32 R48, R8.reuse, R24, RZ ;  /* 0x000000180830723c */ /* 0x048ff000000018ff */
[C---:B------:R-:W-:Y:S08]  /*10690*/  HMMA.16816.F32 R60, R8.reuse, R34, RZ ;  /* 0x00000022083c723c */ /* 0x040ff000000018ff */
[C---:B------:R-:W-:Y:S08]  /*106a0*/  HMMA.16816.F32 R52, R8.reuse, R30, RZ ;  /* 0x0000001e0834723c */ /* 0x040ff000000018ff */
[----:B------:R-:W-:Y:S01]  /*106b0*/  HMMA.16816.F32 R8, R8, R26, RZ ;  /* 0x0000001a0808723c */ /* 0x000fe200000018ff */
[----:B------:R-:W-:-:S02]  /*106c0*/  @!P3 ISETP.LT.OR P2, PT, R0, 0x21, !P2 ;  /* 0x000000210000b80c */ /* 0x000fc40005741670 */
[C---:B------:R-:W-:Y:S02]  /*106d0*/  @!P3 ISETP.LT.OR P1, PT, R0.reuse, 0x21, !P1 ;  /* 0x000000210000b80c */ /* 0x040fe40004f21670 */
[----:B------:R-:W-:-:S03]  /*106e0*/  @!P3 ISETP.LT.OR P0, PT, R0, 0x21, !P0 ;  /* 0x000000210000b80c */ /* 0x000fc60004701670 */
[C---:B------:R-:W-:Y:S06]  /*106f0*/  HMMA.16816.F32 R68, R12.reuse, R32, RZ ;  /* 0x000000200c44723c */ /* 0x040fec00000018ff */
[----:B------:R2:W-:Y:S02]  /*10700*/  @!P3 LDGSTS.E.BYPASS.LTC128B.128 [R204+0x2080], [R20.64], !P2 ;  /* 0x0208000014ccbfae */ /* 0x0005e4000d101d46 */
[C---:B------:R-:W-:Y:S02]  /*10710*/  HMMA.16816.F32 R88, R12.reuse, R34, RZ ;  /* 0x000000220c58723c */ /* 0x040fe400000018ff */
[----:B------:R2:W-:Y:S04]  /*10720*/  @!P3 LDGSTS.E.BYPASS.LTC128B.128 [R204+0x2c80], [R20.64+0x40], !P1 ;  /* 0x02c8004014ccbfae */ /* 0x0005e8000c901d46 */
[----:B------:R2:W-:Y:S02]  /*10730*/  @!P3 LDGSTS.E.BYPASS.LTC128B.128 [R204+0x3880], [R20.64+0x80], !P0 ;  /* 0x0388008014ccbfae */ /* 0x0005e4000c101d46 */
[C---:B------:R-:W-:Y:S02]  /*10740*/  HMMA.16816.F32 R72, R12.reuse, R28, RZ ;  /* 0x0000001c0c48723c */ /* 0x040fe400000018ff */
[----:B------:R-:W-:Y:S04]  /*10750*/  LDSM.16.M88.4 R32, [R165+0xc00] ;  /* 0x000c0000a520783b */ /* 0x000fe80000000200 */
[----:B------:R-:W0:Y:S02]  /*10760*/  LDGDEPBAR ;  /* 0x00000000000079af */ /* 0x000e240000000000 */
[C---:B------:R-:W-:Y:S02]  /*10770*/  HMMA.16816.F32 R84, R12.reuse, R30, RZ ;  /* 0x0000001e0c54723c */ /* 0x040fe400000018ff */
[----:B------:R-:W-:Y:S06]  /*10780*/  LDSM.16.M88.4 R28, [R165+0x1000] ;  /* 0x00100000a51c783b */ /* 0x000fec0000000200 */
[C---:B------:R-:W-:Y:S08]  /*10790*/  HMMA.16816.F32 R76, R12.reuse, R24, RZ ;  /* 0x000000180c4c723c */ /* 0x040ff000000018ff */
[----:B------:R-:W-:Y:S01]  /*107a0*/  HMMA.16816.F32 R24, R12, R26, RZ ;  /* 0x0000001a0c18723c */ /* 0x000fe200000018ff */
[----:B------:R-:W-:Y:S04]  /*107b0*/  LDSM.16.M88.4 R12, [R165+0x1400] ;  /* 0x00140000a50c783b */ /* 0x000fe80000000200 */
[----:B--2---:R-:W-:Y:S03]  /*107c0*/  LDSM.16.M88.4 R20, [R193+0x3000] ;  /* 0x00300000c114783b */ /* 0x004fe60000000200 */
[C---:B------:R-:W-:Y:S08]  /*107d0*/  HMMA.16816.F32 R108, R4.reuse, R36, R64 ;  /* 0x00000024046c723c */ /* 0x040ff00000001840 */
        /* <DEDUP_REMOVED lines=16> */
[----:B------:R-:W1:Y:S04]  /*108e0*/  LDSM.16.M88.4 R24, [R193+0x2000] ;  /* 0x00200000c118783b */ /* 0x000e680000000200 */
[----:B------:R-:W-:Y:S03]  /*108f0*/  LDSM.16.M88.4 R44, [R165+0x1800] ;  /* 0x00180000a52c783b */ /* 0x000fe60000000200 */
[C---:B--2---:R-:W-:Y:S08]  /*10900*/  HMMA.16816.F32 R76, R4.reuse, R32, R108 ;  /* 0x00000020044c723c */ /* 0x044ff0000000186c */
[C---:B------:R-:W-:Y:S08]  /*10910*/  HMMA.16816.F32 R100, R4.reuse, R12, R100 ;  /* 0x0000000c0464723c */ /* 0x040ff00000001864 */
[C---:B------:R-:W-:Y:S08]  /*10920*/  HMMA.16816.F32 R104, R4.reuse, R28, R104 ;  /* 0x0000001c0468723c */ /* 0x040ff00000001868 */
[C---:B------:R-:W-:Y:S08]  /*10930*/  HMMA.16816.F32 R96, R4.reuse, R34, R96 ;  /* 0x000000220460723c */ /* 0x040ff00000001860 */
[----:B------:R-:W-:Y:S08]  /*10940*/  HMMA.16816.F32 R80, R4, R14, R80 ;  /* 0x0000000e0450723c */ /* 0x000ff00000001850 */
[----:B---3--:R-:W-:Y:S08]  /*10950*/  HMMA.16816.F32 R72, R8, R32, R68 ;  /* 0x000000200848723c */ /* 0x008ff00000001844 */
[----:B------:R-:W-:Y:S08]  /*10960*/  HMMA.16816.F32 R92, R4, R30, R92 ;  /* 0x0000001e045c723c */ /* 0x000ff0000000185c */
[C---:B------:R-:W-:Y:S01]  /*10970*/  HMMA.16816.F32 R68, R8.reuse, R34, R36 ;  /* 0x000000220844723c */ /* 0x040fe20000001824 */
[----:B------:R-:W-:Y:S07]  /*10980*/  LDSM.16.M88.4 R36, [R165+0x2000] ;  /* 0x00200000a524783b */ /* 0x000fee0000000200 */
        /* <DEDUP_REMOVED lines=14> */
[C---:B-1----:R-:W-:Y:S08]  /*10a70*/  HMMA.16816.F32 R96, R24.reuse, R52, R72 ;  /* 0x000000341860723c */ /* 0x042ff00000001848 */
[C---:B------:R-:W-:Y:S08]  /*10a80*/  HMMA.16816.F32 R92, R24.reuse, R54, R68 ;  /* 0x00000036185c723c */ /* 0x040ff00000001844 */
[C---:B------:R-:W-:Y:S01]  /*10a90*/  HMMA.16816.F32 R88, R24.reuse, R48, R32 ;  /* 0x000000301858723c */ /* 0x040fe20000001820 */
[----:B------:R-:W-:Y:S07]  /*10aa0*/  LDSM.16.M88.4 R32, [R197] ;  /* 0x00000000c520783b */ /* 0x000fee0000000200 */
[C---:B------:R-:W-:Y:S01]  /*10ab0*/  HMMA.16816.F32 R84, R24.reuse, R50, R28 ;  /* 0x000000321854723c */ /* 0x040fe2000000181c */
[----:B------:R-:W-:Y:S07]  /*10ac0*/  LDSM.16.M88.4 R28, [R196] ;  /* 0x00000000c41c783b */ /* 0x000fee0000000200 */
[C---:B------:R-:W-:Y:S01]  /*10ad0*/  HMMA.16816.F32 R80, R24.reuse, R56, R4 ;  /* 0x000000381850723c */ /* 0x040fe20000001804 */
[----:B------:R-:W1:Y:S07]  /*10ae0*/  LDSM.16.M88.4 R4, [R193+0x5000] ;  /* 0x00500000c104783b */ /* 0x000e6e0000000200 */
[----:B------:R-:W-:Y:S01]  /*10af0*/  HMMA.16816.F32 R76, R24, R58, R8 ;  /* 0x0000003a184c723c */ /* 0x000fe20000001808 */
[----:B------:R-:W1:Y:S01]  /*10b00*/  LDSM.16.M88.4 R8, [R193+0x4000] ;  /* 0x00400000c108783b */ /* 0x000e620000000200 */
[----:B----4-:R-:W-:Y:S01]  /*10b10*/  ISETP.GT.AND P0, PT, R117, R232, PT ;  /* 0x000000e87500720c */ /* 0x010fe20003f04270 */
[----:B------:R-:W-:-:S05]  /*10b20*/  DEPBAR.LE SB0, 0x0 ;  /* 0x000080000000791a */ /* 0x000fca0000000000 */
[C---:B--2---:R-:W-:Y:S08]  /*10b30*/  HMMA.16816.F32 R72, R12.reuse, R44, R64 ;  /* 0x0000002c0c48723c */ /* 0x044ff00000001840 */
[C---:B------:R-:W-:Y:S08]  /*10b40*/  HMMA.16816.F32 R52, R12.reuse, R38, R100 ;  /* 0x000000260c34723c */ /* 0x040ff00000001864 */
[----:B------:R-:W-:Y:S08]  /*10b50*/  HMMA.16816.F32 R68, R12, R46, R60 ;  /* 0x0000002e0c44723c */ /* 0x000ff0000000183c */
[----:B---3--:R-:W-:Y:S08]  /*10b60*/  HMMA.16816.F32 R48, R16, R44, R96 ;  /* 0x0000002c1030723c */ /* 0x008ff00000001860 */
[C---:B------:R-:W-:Y:S08]  /*10b70*/  HMMA.16816.F32 R64, R12.reuse, R40, R108 ;  /* 0x000000280c40723c */ /* 0x040ff0000000186c */
[C---:B------:R-:W-:Y:S08]  /*10b80*/  HMMA.16816.F32 R60, R12.reuse, R42, R104 ;  /* 0x0000002a0c3c723c */ /* 0x040ff00000001868 */
[----:B------:R-:W-:Y:S08]  /*10b90*/  HMMA.16816.F32 R56, R12, R36, R112 ;  /* 0x000000240c38723c */ /* 0x000ff00000001870 */
[C---:B------:R-:W-:Y:S08]  /*10ba0*/  HMMA.16816.F32 R44, R16.reuse, R46, R92 ;  /* 0x0000002e102c723c */ /* 0x040ff0000000185c */
[C---:B------:R-:W-:Y:S08]  /*10bb0*/  HMMA.16816.F32 R24, R16.reuse, R40, R88 ;  /* 0x000000281018723c */ /* 0x040ff00000001858 */
[C---:B------:R-:W-:Y:S08]  /*10bc0*/  HMMA.16816.F32 R40, R16.reuse, R42, R84 ;  /* 0x0000002a1028723c */ /* 0x040ff00000001854 */
[C---:B------:R-:W-:Y:S08]  /*10bd0*/  HMMA.16816.F32 R12, R16.reuse, R36, R80 ;  /* 0x00000024100c723c */ /* 0x040ff00000001850 */
[----:B------:R-:W-:Y:S01]  /*10be0*/  HMMA.16816.F32 R16, R16, R38, R76 ;  /* 0x000000261010723c */ /* 0x000fe2000000184c */
[----:B------:R-:W-:Y:S07]  /*10bf0*/  BSSY B0, `(.L_x_807) ;  /* 0x0000032000007945 */ /* 0x000fee0003800000 */
[C---:B-1----:R-:W-:Y:S08]  /*10c00*/  HMMA.16816.F32 R76, R4.reuse, R32, R72 ;  /* 0x00000020044c723c */ /* 0x042ff00000001848 */
[----:B------:R-:W-:Y:S08]  /*10c10*/  HMMA.16816.F32 R72, R4, R22, R52 ;  /* 0x000000160448723c */ /* 0x000ff00000001834 */
[----:B------:R-:W-:Y:S08]  /*10c20*/  HMMA.16816.F32 R52, R8, R32, R48 ;  /* 0x000000200834723c */ /* 0x000ff00000001830 */
[-C--:B------:R-:W-:Y:S08]  /*10c30*/  HMMA.16816.F32 R68, R4, R34.reuse, R68 ;  /* 0x000000220444723c */ /* 0x080ff00000001844 */
[C---:B------:R-:W-:Y:S08]  /*10c40*/  HMMA.16816.F32 R48, R8.reuse, R34, R44 ;  /* 0x000000220830723c */ /* 0x040ff0000000182c */
[----:B------:R-:W-:Y:S08]  /*10c50*/  HMMA.16816.F32 R32, R8, R30, R40 ;  /* 0x0000001e0820723c */ /* 0x000ff00000001828 */
[C---:B------:R-:W-:Y:S08]  /*10c60*/  HMMA.16816.F32 R64, R4.reuse, R28, R64 ;  /* 0x0000001c0440723c */ /* 0x040ff00000001840 */
        /* <DEDUP_REMOVED lines=10> */
[----:B------:R-:W-:Y:S02]  /*10d10*/  ISETP.GE.AND P0, PT, R6, 0x21, PT ;  /* 0x000000210600780c */ /* 0x000fe40003f06270 */
[----:B------:R-:W-:Y:S02]  /*10d20*/  SHF.R.S32.HI R2, RZ, 0x1f, R0 ;  /* 0x0000001fff027819 */ /* 0x000fe40000011400 */
[----:B------:R-:W-:-:S03]  /*10d30*/  LOP3.LUT P3, RZ, R203, 0x100, RZ, 0xc0, !PT ;  /* 0x00000100cbff7812 */ /* 0x000fc6000786c0ff */
        /* <DEDUP_REMOVED lines=29> */
.L_x_808:
[----:B------:R-:W-:Y:S05]  /*10f10*/  BSYNC B0 ;  /* 0x0000000000007941 */ /* 0x000fea0003800000 */
.L_x_807:
[----:B------:R-:W2:Y:S04]  /*10f20*/  LDL R0, [R1+0x50] ;  /* 0x0000500001007983 */ /* 0x000ea80000100800 */
[----:B-1----:R-:W3:Y:S04]  /*10f30*/  LDL R4, [R1+0x10] ;  /* 0x0000100001047983 */ /* 0x002ee80000100800 */
[----:B------:R-:W4:Y:S01]  /*10f40*/  LDL R20, [R1] ;  /* 0x0000000001147983 */ /* 0x000f220000100800 */
[----:B------:R-:W-:Y:S01]  /*10f50*/  IMAD.MOV.U32 R233, RZ, RZ, c[0x0][0x32c] ;  /* 0x0000cb00ffe97624 */ /* 0x000fe200078e00ff */
[----:B------:R-:W-:-:S02]  /*10f60*/  ULDC UR4, c[0x0][0x324] ;  /* 0x0000c90000047ab9 */ /* 0x000fc40000000800 */
[----:B------:R-:W-:Y:S01]  /*10f70*/  ULOP3.LUT UR4, URZ, UR4, URZ, 0x33, !UPT ;  /* 0x000000043f047292 */ /* 0x000fe2000f8e333f */
[----:B------:R-:W0:Y:S01]  /*10f80*/  LDGDEPBAR ;  /* 0x00000000000079af */ /* 0x000e220000000000 */
[----:B------:R-:W-:Y:S01]  /*10f90*/  ISETP.GE.AND P1, PT, R233, 0x1, PT ;  /* 0x00000001e900780c */ /* 0x000fe20003f26270 */
[----:B--2---:R-:W-:-:S04]  /*10fa0*/  IMAD.IADD R0, R0, 0x1, R235 ;  /* 0x0000000100007824 */ /* 0x004fc800078e02eb */
[----:B------:R-:W-:-:S04]  /*10fb0*/  @P5 IMAD.HI.U32 R2, R0, c[0x0][0x2c8], RZ ;  /* 0x0000b20000025a27 */ /* 0x000fc800078e00ff */
[----:B------:R-:W-:Y:S01]  /*10fc0*/  IMAD.MOV.U32 R6, RZ, RZ, R0 ;  /* 0x000000ffff067224 */ /* 0x000fe200078e0000 */
[----:B------:R-:W-:Y:S01]  /*10fd0*/  @P5 SHF.R.U32.HI R6, RZ, c[0x0][0x2cc], R2 ;  /* 0x0000b300ff065a19 */ /* 0x000fe20000011602 */
[----:B---3--:R-:W-:Y:S01]  /*10fe0*/  IMAD.IADD R8, R118, 0x1, -R4 ;  /* 0x0000000176087824 */ /* 0x008fe200078e0a04 */
[----:B------:R-:W-:Y:S01]  /*10ff0*/  IADD3 R0, -R4, 0x1, R118 ;  /* 0x0000000104007810 */ /* 0x000fe20007ffe176 */
[----:B------:R-:W-:Y:S02]  /*11000*/  IMAD.IADD R10, R116, 0x1, -R4 ;  /* 0x00000001740a7824 */ /* 0x000fe400078e0a04 */
[----:B------:R-:W1:Y:S01]  /*11010*/  SHFL.IDX PT, R3, R6, RZ, 0x1c1f ;  /* 0x001c1fff06037589 */ /* 0x000e6200000e0000 */
[----:B----4-:R-:W-:-:S04]  /*11020*/  IADD3 R0, R0, -R20, RZ ;  /* 0x8000001400007210 */ /* 0x010fc80007ffe0ff */
        /* <DEDUP_REMOVED lines=17> */
.L_x_811:
[----:B------:R-:W-:-:S04]  /*11140*/  MOV R4, c[0x0][0x32c] ;  /* 0x0000cb0000047a02 */ /* 0x000fc80000000f00 */
[----:B------:R-:W-:-:S13]  /*11150*/  ISETP.NE.AND P0, PT, R4, 0x1, PT ;  /* 0x000000010400780c */ /* 0x000fda0003f05270 */
[----:B------:R-:W-:-:S05]  /*11160*/  @P0 IMAD.HI.U32 R4, R3, c[0x0][0x330], RZ ;  /* 0x0000cc0003040a27 */ /* 0x000fca00078e00ff */
[----:B------:R-:W-:Y:S02]  /*11170*/  @P0 SHF.R.U32.HI R3, RZ, c[0x0][0x334], R4 ;  /* 0x0000cd00ff030a19 */ /* 0x000fe40000011604 */
.L_x_812:
[----:B------:R-:W-:Y:S05]  /*11180*/  BSYNC B0 ;  /* 0x0000000000007941 */ /* 0x000fea0003800000 */
.L_x_810:
[----:B------:R-:W-:-:S05]  /*11190*/  IMAD R3, R3, c[0x0][0x32c], R10 ;  /* 0x0000cb0003037a24 */ /* 0x000fca00078e020a */
[----:B------:R-:W-:Y:S02]  /*111a0*/  IADD3 R4, R3, c[0x0][0x32c], RZ ;  /* 0x0000cb0003047a10 */ /* 0x000fe40007ffe0ff */
[----:B------:R-:W-:Y:S02]  /*111b0*/  IMNMX R0, R0, R3, !PT ;  /* 0x0000000300007217 */ /* 0x000fe40007800200 */
[----:B------:R-:W-:Y:S02]  /*111c0*/  IMNMX R2, R2, R4, PT ;  /* 0x0000000402027217 */ /* 0x000fe40003800200 */
.L_x_809:
        /* <DEDUP_REMOVED lines=16> */
.L_x_815:
[----:B------:R-:W-:-:S04]  /*112d0*/  MOV R11, c[0x0][0x32c] ;  /* 0x0000cb00000b7a02 */ /* 0x000fc80000000f00 */
[----:B------:R-:W-:-:S13]  /*112e0*/  ISETP.NE.AND P0, PT, R11, 0x1, PT ;  /* 0x000000010b00780c */ /* 0x000fda0003f05270 */
[----:B------:R-:W-:-:S05]  /*112f0*/  @P0 IMAD.HI.U32 R11, R5, c[0x0][0x330], RZ ;  /* 0x0000cc00050b0a27 */ /* 0x000fca00078e00ff */
[----:B------:R-:W-:Y:S02]  /*11300*/  @P0 SHF.R.U32.HI R5, RZ, c[0x0][0x334], R11 ;  /* 0x0000cd00ff050a19 */ /* 0x000fe4000001160b */
.L_x_816:
[----:B------:R-:W-:Y:S05]  /*11310*/  BSYNC B0 ;  /* 0x0000000000007941 */ /* 0x000fea0003800000 */
.L_x_814:
[----:B------:R-:W-:-:S05]  /*11320*/  IMAD R5, R5, c[0x0][0x32c], R10 ;  /* 0x0000cb0005057a24 */ /* 0x000fca00078e020a */
[----:B------:R-:W-:Y:S02]  /*11330*/  IADD3 R11, R5, c[0x0][0x32c], RZ ;  /* 0x0000cb00050b7a10 */ /* 0x000fe40007ffe0ff */
[----:B------:R-:W-:Y:S02]  /*11340*/  IMNMX R3, R3, R5, !PT ;  /* 0x0000000503037217 */ /* 0x000fe40007800200 */
[----:B------:R-:W-:Y:S02]  /*11350*/  IMNMX R4, R4, R11, PT ;  /* 0x0000000b04047217 */ /* 0x000fe40003800200 */
.L_x_813:
        /* <DEDUP_REMOVED lines=71> */
.L_x_819:
[----:B------:R-:W-:-:S04]  /*117d0*/  MOV R17, c[0x0][0x32c] ;  /* 0x0000cb0000117a02 */ /* 0x000fc80000000f00 */
[----:B------:R-:W-:-:S13]  /*117e0*/  ISETP.NE.AND P0, PT, R17, 0x1, PT ;  /* 0x000000011100780c */ /* 0x000fda0003f05270 */
[----:B------:R-:W-:-:S05]  /*117f0*/  @P0 IMAD.HI.U32 R17, R5, c[0x0][0x330], RZ ;  /* 0x0000cc0005110a27 */ /* 0x000fca00078e00ff */
[----:B------:R-:W-:Y:S02]  /*11800*/  @P0 SHF.R.U32.HI R5, RZ, c[0x0][0x334], R17 ;  /* 0x0000cd00ff050a19 */ /* 0x000fe40000011611 */
.L_x_820:
[----:B------:R-:W-:Y:S05]  /*11810*/  BSYNC B0 ;  /* 0x0000000000007941 */ /* 0x000fea0003800000 */
.L_x_818:
[----:B------:R-:W-:-:S05]  /*11820*/  IMAD R5, R5, c[0x0][0x32c], R10 ;  /* 0x0000cb0005057a24 */ /* 0x000fca00078e020a */
[----:B------:R-:W-:Y:S02]  /*11830*/  IADD3 R17, R5, c[0x0][0x32c], RZ ;  /* 0x0000cb0005117a10 */ /* 0x000fe40007ffe0ff */
[----:B------:R-:W-:Y:S02]  /*11840*/  IMNMX R0, R0, R5, !PT ;  /* 0x0000000500007217 */ /* 0x000fe40007800200 */
[----:B------:R-:W-:Y:S02]  /*11850*/  IMNMX R2, R2, R17, PT ;  /* 0x0000001102027217 */ /* 0x000fe40003800200 */
.L_x_817:
        /* <DEDUP_REMOVED lines=102> */
.L_x_823:
[----:B------:R-:W-:-:S04]  /*11ec0*/  MOV R4, c[0x0][0x32c] ;  /* 0x0000cb0000047a02 */ /* 0x000fc80000000f00 */
[----:B------:R-:W-:-:S13]  /*11ed0*/  ISETP.NE.AND P0, PT, R4, 0x1, PT ;  /* 0x000000010400780c */ /* 0x000fda0003f05270 */
[----:B------:R-:W-:-:S05]  /*11ee0*/  @P0 IMAD.HI.U32 R4, R3, c[0x0][0x330], RZ ;  /* 0x0000cc0003040a27 */ /* 0x000fca00078e00ff */
[----:B------:R-:W-:Y:S02]  /*11ef0*/  @P0 SHF.R.U32.HI R3, RZ, c[0x0][0x334], R4 ;  /* 0x0000cd00ff030a19 */ /* 0x000fe40000011604 */
.L_x_824:
[----:B------:R-:W-:Y:S05]  /*11f00*/  BSYNC B0 ;  /* 0x0000000000007941 */ /* 0x000fea0003800000 */
.L_x_822:
[----:B------:R-:W-:-:S05]  /*11f10*/  IMAD R3, R3, c[0x0][0x32c], R10 ;  /* 0x0000cb0003037a24 */ /* 0x000fca00078e020a */
[----:B------:R-:W-:Y:S02]  /*11f20*/  IADD3 R4, R3, c[0x0][0x32c], RZ ;  /* 0x0000cb0003047a10 */ /* 0x000fe40007ffe0ff */
[----:B------:R-:W-:Y:S02]  /*11f30*/  IMNMX R0, R0, R3, !PT ;  /* 0x0000000300007217 */ /* 0x000fe40007800200 */
[----:B------:R-:W-:Y:S02]  /*11f40*/  IMNMX R2, R2, R4, PT ;  /* 0x0000000402027217 */ /* 0x000fe40003800200 */
.L_x_821:
[----:B------:R-:W-:Y:S01]  /*11f50*/  ISETP.NE.AND P0, PT, R14, RZ, PT ;  /* 0x000000ff0e00720c */ /* 0x000fe20003f05270 */
[----:B------:R-:W-:Y:S01]  /*11f60*/  LDSM.16.MT88.4 R48, [R166] ;  /* 0x00000000a630783b */ /* 0x000fe20000004200 */
[----:B------:R-:W-:Y:S02]  /*11f70*/  FMNMX.FTZ R3, R18, R19, !PT ;  /* 0x0000001312037209 */ /* 0x000fe40007810000 */
[----:B------:R-:W-:Y:S01]  /*11f80*/  ISETP.GT.AND P0, PT, R0, 0x8, !P0 ;  /* 0x000000080000780c */ /* 0x000fe20004704270 */
[----:B------:R-:W-:Y:S01]  /*11f90*/  LDSM.16.MT88.4 R52, [R167+0x1800] ;  /* 0x00180000a734783b */ /* 0x000fe20000004200 */
[----:B------:R-:W-:-:S02]  /*11fa0*/  FMNMX.FTZ R3, R21, R3, !PT ;  /* 0x0000000315037209 */ /* 0x000fc40007810000 */
[----:B------:R-:W-:Y:S01]  /*11fb0*/  ISETP.LT.OR P0, PT, R2, 0x9, P0 ;  /* 0x000000090200780c */ /* 0x000fe20000701670 */
[----:B------:R-:W-:Y:S01]  /*11fc0*/  LDSM.16.MT88.4 R152, [R167+0x800] ;  /* 0x00080000a798783b */ /* 0x000fe20000004200 */
[----:B------:R-:W-:Y:S02]  /*11fd0*/  FMNMX.FTZ R3, R22, R3, !PT ;  /* 0x0000000316037209 */ /* 0x000fe40007810000 */
[----:B------:R-:W-:Y:S02]  /*11fe0*/  FSEL R14, R70, -INF , !P0 ;  /* 0xff800000460e7808 */ /* 0x000fe40004000000 */
[----:B------:R-:W-:Y:S02]  /*11ff0*/  ISETP.NE.AND P0, PT, R13, RZ, PT ;  /* 0x000000ff0d00720c */ /* 0x000fe40003f05270 */
[----:B------:R-:W-:Y:S02]  /*12000*/  FMNMX.FTZ R3, R23, R3, !PT ;  /* 0x0000000317037209 */ /* 0x000fe40007810000 */
[----:B------:R-:W-:-:S02]  /*12010*/  ISETP.GT.AND P0, PT, R0, 0x9, !P0 ;  /* 0x000000090000780c */ /* 0x000fc40004704270 */
[----:B------:R-:W-:Y:S02]  /*12020*/  FMNMX.FTZ R3, R24, R3, !PT ;  /* 0x0000000318037209 */ /* 0x000fe40007810000 */
[----:B------:R-:W-:Y:S02]  /*12030*/  ISETP.LT.OR P0, PT, R2, 0xa, P0 ;  /* 0x0000000a0200780c */ /* 0x000fe40000701670 */
[----:B------:R-:W-:Y:S02]  /*12040*/  FMNMX.FTZ R3, R26, R3, !PT ;  /* 0x000000031a037209 */ /* 0x000fe40007810000 */
[----:B------:R-:W-:Y:S02]  /*12050*/  FSEL R10, R71, -INF , !P0 ;  /* 0xff800000470a7808 */ /* 0x000fe40004000000 */
[----:B------:R-:W-:Y:S01]  /*12060*/  ISETP.GT.AND P0, PT, R0, 0x10, !P6 ;  /* 0x000000100000780c */ /* 0x000fe20007704270 */
[----:B------:R-:W-:Y:S01]  /*12070*/  LDSM.16.MT88.4 R68, [R167+0x400] ;  /* 0x00040000a744783b */ /* 0x000fe20000004200 */
[----:B------:R-:W-:-:S02]  /*12080*/  FMNMX.FTZ R3, R28, R3, !PT ;  /* 0x000000031c037209 */ /* 0x000fc40007810000 */
[----:B------:R-:W-:Y:S02]  /*12090*/  ISETP.LT.OR P0, PT, R2, 0x11, P0 ;  /* 0x000000110200780c */ /* 0x000fe40000701670 */
[----:B------:R-:W-:Y:S02]  /*120a0*/  FMNMX.FTZ R3, R138, R3, !PT ;  /* 0x000000038a037209 */ /* 0x000fe40007810000 */
[----:B------:R-:W-:Y:S02]  /*120b0*/  ISETP.NE.AND P6, PT, R12, RZ, PT ;  /* 0x000000ff0c00720c */ /* 0x000fe40003fc5270 */
[----:B------:R-:W-:Y:S02]  /*120c0*/  FSEL R12, R66, -INF , !P0 ;  /* 0xff800000420c7808 */ /* 0x000fe40004000000 */
[----:B------:R-:W-:Y:S02]  /*120d0*/  ISETP.GT.AND P0, PT, R0, 0x11, !P5 ;  /* 0x000000110000780c */ /* 0x000fe40006f04270 */
[----:B------:R-:W-:-:S02]  /*120e0*/  FMNMX.FTZ R3, R137, R3, !PT ;  /* 0x0000000389037209 */ /* 0x000fc40007810000 */
[----:B------:R-:W-:Y:S02]  /*120f0*/  ISETP.LT.OR P0, PT, R2, 0x12, P0 ;  /* 0x000000120200780c */ /* 0x000fe40000701670 */
[----:B------:R-:W-:Y:S02]  /*12100*/  FMNMX.FTZ R3, R136, R3, !PT ;  /* 0x0000000388037209 */ /* 0x000fe40007810000 */
[----:B------:R-:W-:Y:S02]  /*12110*/  FSEL R13, R67, -INF , !P0 ;  /* 0xff800000430d7808 */ /* 0x000fe40004000000 */
[----:B------:R-:W-:Y:S01]  /*12120*/  FMNMX.FTZ R3, R135, R3, !PT ;  /* 0x0000000387037209 */ /* 0x000fe20007810000 */
[----:B------:R-:W-:Y:S01]  /*12130*/  LDSM.16.MT88.4 R64, [R166+0xc00] ;  /* 0x000c0000a640783b */ /* 0x000fe20000004200 */
[----:B------:R-:W-:Y:S02]  /*12140*/  ISETP.GT.AND P0, PT, R0, 0x18, !P4 ;  /* 0x000000180000780c */ /* 0x000fe40006704270 */
[----:B------:R-:W-:Y:S01]  /*12150*/  ISETP.NE.AND P4, PT, R15, RZ, PT ;  /* 0x000000ff0f00720c */ /* 0x000fe20003f85270 */
[----:B------:R-:W1:Y:S01]  /*12160*/  SHFL.BFLY PT, R4, R3, 0x2, 0x1f ;  /* 0x0c401f0003047f89 */ /* 0x000e6200000e0000 */
[----:B------:R-:W-:-:S02]  /*12170*/  ISETP.LT.OR P0, PT, R2, 0x19, P0 ;  /* 0x000000190200780c */ /* 0x000fc40000701670 */
[----:B------:R-:W-:Y:S02]  /*12180*/  ISETP.NE.AND P5, PT, R16, RZ, PT ;  /* 0x000000ff1000720c */ /* 0x000fe40003fa5270 */
[----:B------:R-:W-:Y:S02]  /*12190*/  FSEL R15, R62, -INF , !P0 ;  /* 0xff8000003e0f7808 */ /* 0x000fe40004000000 */
[----:B------:R-:W-:-:S04]  /*121a0*/  ISETP.GT.AND P0, PT, R0, 0x19, !P3 ;  /* 0x000000190000780c */ /* 0x000fc80005f04270 */
        /* <DEDUP_REMOVED lines=38> */
[----:B------:R-:W-:Y:S02]  /*12410*/  FMNMX.FTZ R3, R32, R3, !PT ;  /* 0x0000000320037209 */ /* 0x000fe40007810000 */
[----:B------:R-:W-:Y:S02]  /*12420*/  FMNMX.FTZ R6, R44, R6, !PT ;  /* 0x000000062c067209 */ /* 0x000fe40007810000 */
[----:B------:R-:W-:Y:S01]  /*12430*/  FMNMX.FTZ R3, R34, R3, !PT ;  /* 0x0000000322037209 */ /* 0x000fe20007810000 */
[----:B-1----:R-:W-:-:S03]  /*12440*/  FFMA.FTZ R5, R19, c[0x0][0x2d0], -R20 ;  /* 0x0000b40013057a23 */ /* 0x002fc60000010814 */
[----:B------:R-:W-:Y:S01]  /*12450*/  FMNMX.FTZ R3, R35, R3, !PT ;  /* 0x0000000323037209 */ /* 0x000fe20007810000 */
[----:B------:R1:W2:Y:S03]  /*12460*/  MUFU.EX2 R205, R5 ;  /* 0x0000000500cd7308 */ /* 0x0002a60000000800 */
[----:B------:R-:W-:-:S04]  /*12470*/  FMNMX.FTZ R3, R134, R3, !PT ;  /* 0x0000000386037209 */ /* 0x000fc80007810000 */
[----:B------:R-:W-:-:S04]  /*12480*/  FMNMX.FTZ R3, R133, R3, !PT ;  /* 0x0000000385037209 */ /* 0x000fc80007810000 */
[----:B------:R-:W-:-:S04]  /*12490*/  FMNMX.FTZ R3, R132, R3, !PT ;  /* 0x0000000384037209 */ /* 0x000fc80007810000 */
[----:B------:R-:W-:Y:S01]  /*124a0*/  FMNMX.FTZ R3, R115, R3, !PT ;  /* 0x0000000373037209 */ /* 0x000fe20007810000 */
[----:B-1----:R-:W-:Y:S01]  /*124b0*/  FFMA.FTZ R5, R21, c[0x0][0x2d0], -R20 ;  /* 0x0000b40015057a23 */ /* 0x002fe20000010814 */
[----:B--2---:R-:W-:-:S03]  /*124c0*/  F2FP.PACK_AB R16, R205, R206 ;  /* 0x000000cecd10723e */ /* 0x004fc600000000ff */
        /* <DEDUP_REMOVED lines=19> */
[----:B------:R-:W-:Y:S01]  /*12600*/  ISETP.GT.AND P0, PT, R0, 0x29, !P6 ;  /* 0x000000290000780c */ /* 0x000fe20007704270 */
[--C-:B------:R-:W-:Y:S01]  /*12610*/  FFMA.FTZ R0, R25, c[0x0][0x2d0], -R3.reuse ;  /* 0x0000b40019007a23 */ /* 0x100fe20000010803 */
[----:B------:R-:W-:Y:S02]  /*12620*/  FMNMX.FTZ R4, R39, R4, !PT ;  /* 0x0000000427047209 */ /* 0x000fe40007810000 */
[----:B------:R-:W-:Y:S01]  /*12630*/  ISETP.LT.OR P0, PT, R2, 0x2a, P0 ;  /* 0x0000002a0200780c */ /* 0x000fe20000701670 */
[----:B------:R-:W-:Y:S01]  /*12640*/  MUFU.EX2 R218, R0 ;  /* 0x0000000000da7308 */ /* 0x000fe20000000800 */
[----:B------:R-:W-:Y:S01]  /*12650*/  FMNMX.FTZ R4, R40, R4, !PT ;  /* 0x0000000428047209 */ /* 0x000fe20007810000 */
[----:B------:R-:W-:Y:S01]  /*12660*/  FFMA.FTZ R2, R27, c[0x0][0x2d0], -R3 ;  /* 0x0000b4001b027a23 */ /* 0x000fe20000010803 */
[----:B------:R-:W-:Y:S01]  /*12670*/  FSEL R21, R75, -INF , !P0 ;  /* 0xff8000004b157808 */ /* 0x000fe20004000000 */
[----:B-1----:R-:W-:Y:S01]  /*12680*/  FFMA.FTZ R5, R26, c[0x0][0x2d0], -R20 ;  /* 0x0000b4001a057a23 */ /* 0x002fe20000010814 */
[----:B------:R-:W-:-:S02]  /*12690*/  FMNMX.FTZ R4, R41, R4, !PT ;  /* 0x0000000429047209 */ /* 0x000fc40007810000 */
[----:B------:R-:W-:Y:S01]  /*126a0*/  ISETP.NE.AND P6, PT, R237, 0x1, PT ;  /* 0x00000001ed00780c */ /* 0x000fe20003fc5270 */
[----:B------:R1:W-:Y:S01]  /*126b0*/  MUFU.EX2 R228, R5 ;  /* 0x0000000500e47308 */ /* 0x0003e20000000800 */
[----:B------:R-:W-:-:S04]  /*126c0*/  FMNMX.FTZ R4, R114, R4, !PT ;  /* 0x0000000472047209 */ /* 0x000fc80007810000 */
[----:B------:R-:W-:-:S03]  /*126d0*/  FMNMX.FTZ R4, R113, R4, !PT ;  /* 0x0000000471047209 */ /* 0x000fc60007810000 */
[----:B------:R2:W-:Y:S01]  /*126e0*/  MUFU.EX2 R216, R2 ;  /* 0x0000000200d87308 */ /* 0x0005e20000000800 */
[----:B------:R-:W-:-:S04]  /*126f0*/  FMNMX.FTZ R4, R112, R4, !PT ;  /* 0x0000000470047209 */ /* 0x000fc80007810000 */
[----:B------:R-:W-:Y:S01]  /*12700*/  FMNMX.FTZ R4, R111, R4, !PT ;  /* 0x000000046f047209 */ /* 0x000fe20007810000 */
[----:B-1----:R-:W-:-:S04]  /*12710*/  FFMA.FTZ R5, R28, c[0x0][0x2d0], -R20 ;  /* 0x0000b4001c057a23 */ /* 0x002fc80000010814 */
[----:B------:R-:W1:Y:S01]  /*12720*/  SHFL.BFLY PT, R7, R4, 0x2, 0x1f ;  /* 0x0c401f0004077f89 */ /* 0x000e6200000e0000 */
[----:B------:R3:W-:Y:S01]  /*12730*/  MUFU.EX2 R229, R5 ;  /* 0x0000000500e57308 */ /* 0x0007e20000000800 */
[----:B--2---:R-:W-:-:S07]  /*12740*/  FFMA.FTZ R2, R29, c[0x0][0x2d0], -R3 ;  /* 0x0000b4001d027a23 */ /* 0x004fce0000010803 */
[----:B------:R2:W4:Y:S01]  /*12750*/  MUFU.EX2 R217, R2 ;  /* 0x0000000200d97308 */ /* 0x0005220000000800 */
[----:B---3--:R-:W-:-:S07]  /*12760*/  FFMA.FTZ R5, R17, c[0x0][0x2d0], -R3 ;  /* 0x0000b40011057a23 */ /* 0x008fce0000010803 */
[----:B------:R3:W5:Y:S01]  /*12770*/  MUFU.EX2 R219, R5 ;  /* 0x0000000500db7308 */ /* 0x0007620000000800 */
[----:B-1----:R-:W-:Y:S01]  /*12780*/  FMNMX.FTZ R4, R4, R7, !PT ;  /* 0x0000000704047209 */ /* 0x002fe20007810000 */
[----:B--2---:R-:W-:Y:S01]  /*12790*/  FFMA.FTZ R2, R30, c[0x0][0x2d0], -R3 ;  /* 0x0000b4001e027a23 */ /* 0x004fe20000010803 */
[----:B----4-:R-:W-:-:S05]  /*127a0*/  F2FP.PACK_AB R19, R217, R216 ;  /* 0x000000d8d913723e */ /* 0x010fca00000000ff */
[----:B------:R1:W-:Y:S01]  /*127b0*/  MUFU.EX2 R220, R2 ;  /* 0x0000000200dc7308 */ /* 0x0003e20000000800 */
[----:B---3--:R-:W-:Y:S02]  /*127c0*/  FMNMX.FTZ R5, R108, R6, !PT ;  /* 0x000000066c057209 */ /* 0x008fe40007810000 */
[----:B------:R-:W2:Y:S01]  /*127d0*/  SHFL.BFLY PT, R6, R4, 0x1, 0x1f ;  /* 0x0c201f0004067f89 */ /* 0x000ea200000e0000 */
[----:B-----5:R-:W-:Y:S02]  /*127e0*/  F2FP.PACK_AB R17, R218, R219 ;  /* 0x000000dbda11723e */ /* 0x020fe400000000ff */
[----:B------:R-:W-:Y:S01]  /*127f0*/  FMNMX.FTZ R0, R110, R5, !PT ;  /* 0x000000056e007209 */ /* 0x000fe20007810000 */
[----:B-1----:R-:W-:-:S03]  /*12800*/  FFMA.FTZ R2, R32, c[0x0][0x2d0], -R3 ;  /* 0x0000b40020027a23 */ /* 0x002fc60000010803 */
[----:B------:R-:W-:Y:S01]  /*12810*/  FMNMX.FTZ R0, R109, R0, !PT ;  /* 0x000000006d007209 */ /* 0x000fe20007810000 */
[----:B------:R-:W-:Y:S01]  /*12820*/  HMMA.16816.F32 R76, R16, R50, RZ ;  /* 0x00000032104c723c */ /* 0x000fe200000018ff */
[----:B------:R1:W-:Y:S02]  /*12830*/  MUFU.EX2 R221, R2 ;  /* 0x0000000200dd7308 */ /* 0x0003e40000000800 */
[----:B------:R-:W-:-:S05]  /*12840*/  FMNMX.FTZ R0, R21, R0, !PT ;  /* 0x0000000015007209 */ /* 0x000fca0007810000 */
[----:B------:R-:W3:Y:S01]  /*12850*/  SHFL.BFLY PT, R5, R0, 0x2, 0x1f ;  /* 0x0c401f0000057f89 */ /* 0x000ee200000e0000 */
[----:B------:R-:W-:Y:S01]  /*12860*/  HMMA.16816.F32 R104, R16, R64, RZ ;  /* 0x000000401068723c */ /* 0x000fe200000018ff */
[----:B--2---:R-:W-:Y:S01]  /*12870*/  FMNMX.FTZ R120, R4, R6, !PT ;  /* 0x0000000604787209 */ /* 0x004fe20007810000 */
[----:B------:R-:W-:-:S06]  /*12880*/  FFMA.FTZ R4, R34, c[0x0][0x2d0], -R3 ;  /* 0x0000b40022047a23 */ /* 0x000fcc0000010803 */
[C---:B------:R-:W-:Y:S01]  /*12890*/  HMMA.16816.F32 R100, R16.reuse, R60, RZ ;  /* 0x0000003c1064723c */ /* 0x040fe200000018ff */
[C---:B------:R-:W-:Y:S01]  /*128a0*/  FSETP.NEU.FTZ.AND P0, PT, R120.reuse, -INF , PT ;  /* 0xff8000007800780b */ /* 0x040fe20003f1d000 */
[----:B-1----:R-:W-:Y:S01]  /*128b0*/  FMUL.FTZ R2, R120, c[0x0][0x2d0] ;  /* 0x0000b40078027a20 */ /* 0x002fe20000410000 */
[----:B------:R1:W-:Y:S04]  /*128c0*/  MUFU.EX2 R222, R4 ;  /* 0x0000000400de7308 */ /* 0x0003e80000000800 */
[----:B------:R-:W-:Y:S01]  /*128d0*/  FSEL R2, R2, RZ, P0 ;  /* 0x000000ff02027208 */ /* 0x000fe20000000000 */
[----:B------:R-:W-:Y:S01]  /*128e0*/  HMMA.16816.F32 R96, R16, R56, RZ ;  /* 0x000000381060723c */ /* 0x000fe200000018ff */
[----:B---3--:R-:W-:-:S07]  /*128f0*/  FMNMX.FTZ R0, R0, R5, !PT ;  /* 0x0000000500007209 */ /* 0x008fce0007810000 */
[----:B------:R-:W-:Y:S01]  /*12900*/  HMMA.16816.F32 R92, R16, R52, RZ ;  /* 0x00000034105c723c */ /* 0x000fe200000018ff */
[----:B------:R-:W2:Y:S01]  /*12910*/  SHFL.BFLY PT, R5, R0, 0x1, 0x1f ;  /* 0x0c201f0000057f89 */ /* 0x000ea200000e0000 */
[----:B-1----:R-:W-:-:S04]  /*12920*/  FFMA.FTZ R4, R35, c[0x0][0x2d0], -R3 ;  /* 0x0000b40023047a23 */ /* 0x002fc80000010803 */
[----:B------:R1:W3:Y:S02]  /*12930*/  MUFU.EX2 R223, R4 ;  /* 0x0000000400df7308 */ /* 0x0002e40000000800 */
[----:B-1----:R-:W-:Y:S01]  /*12940*/  FFMA.FTZ R4, R31, c[0x0][0x2d0], -R2 ;  /* 0x0000b4001f047a23 */ /* 0x002fe20000010802 */
[----:B---3--:R-:W-:Y:S01]  /*12950*/  F2FP.PACK_AB R11, R223, R222 ;  /* 0x000000dedf0b723e */ /* 0x008fe200000000ff */
[----:B------:R-:W-:Y:S01]  /*12960*/  LDSM.16.MT88.4 R28, [R166+0x400] ;  /* 0x00040000a61c783b */ /* 0x000fe20000004200 */
[----:B--2---:R-:W-:-:S03]  /*12970*/  FMNMX.FTZ R119, R0, R5, !PT ;  /* 0x0000000500777209 */ /* 0x004fc60007810000 */
[----:B------:R1:W-:Y:S01]  /*12980*/  MUFU.EX2 R210, R4 ;  /* 0x0000000400d27308 */ /* 0x0003e20000000800 */
[----:B------:R-:W-:Y:S01]  /*12990*/  FFMA.FTZ R0, R40, c[0x0][0x2d0], -R2 ;  /* 0x0000b40028007a23 */ /* 0x000fe20000010802 */
[----:B------:R-:W-:-:S06]  /*129a0*/  FSETP.NEU.FTZ.AND P0, PT, R119, -INF , PT ;  /* 0xff8000007700780b */ /* 0x000fcc0003f1d000 */
[----:B------:R2:W-:Y:S01]  /*129b0*/  MUFU.EX2 R213, R0 ;  /* 0x0000000000d57308 */ /* 0x0005e20000000800 */
[----:B-1----:R-:W-:Y:S02]  /*129c0*/  FFMA.FTZ R4, R33, c[0x0][0x2d0], -R2 ;  /* 0x0000b40021047a23 */ /* 0x002fe40000010802 */
[----:B------:R-:W-:Y:S05]  /*129d0*/  HMMA.16816.F32 R32, R16, R48, RZ ;  /* 0x000000301020723c */ /* 0x000fea00000018ff */
[----:B------:R1:W-:Y:S01]  /*129e0*/  MUFU.EX2 R208, R4 ;  /* 0x0000000400d07308 */ /* 0x0003e20000000800 */
[----:B--2---:R-:W-:-:S05]  /*129f0*/  FMUL.FTZ R0, R119, c[0x0][0x2d0] ;  /* 0x0000b40077007a20 */ /* 0x004fca0000410000 */
[----:B------:R-:W-:Y:S01]  /*12a00*/  FSEL R0, R0, RZ, P0 ;  /* 0x000000ff00007208 */ /* 0x000fe20000000000 */
[----:B-1----:R-:W-:-:S04]  /*12a10*/  FFMA.FTZ R4, R36, c[0x0][0x2d0], -R2 ;  /* 0x0000b40024047a23 */ /* 0x002fc80000010802 */
[----:B------:R1:W-:Y:S02]  /*12a20*/  MUFU.EX2 R209, R4 ;  /* 0x0000000400d17308 */ /* 0x0003e40000000800 */
[----:B-1----:R-:W-:-:S06]  /*12a30*/  FFMA.FTZ R4, R37, c[0x0][0x2d0], -R2 ;  /* 0x0000b40025047a23 */ /* 0x002fcc0000010802 */
[----:B------:R1:W-:Y:S02]  /*12a40*/  MUFU.EX2 R211, R4 ;  /* 0x0000000400d37308 */ /* 0x0003e40000000800 */
[----:B-1----:R-:W-:-:S06]  /*12a50*/  FFMA.FTZ R4, R38, c[0x0][0x2d0], -R2 ;  /* 0x0000b40026047a23 */ /* 0x002fcc0000010802 */
[----:B------:R1:W-:Y:S02]  /*12a60*/  MUFU.EX2 R212, R4 ;  /* 0x0000000400d47308 */ /* 0x0003e40000000800 */
[--C-:B-1----:R-:W-:Y:S02]  /*12a70*/  FFMA.FTZ R4, R39, c[0x0][0x2d0], -R2.reuse ;  /* 0x0000b40027047a23 */ /* 0x102fe40000010802 */
[----:B------:R-:W1:Y:S04]  /*12a80*/  LDSM.16.MT88.4 R36, [R167] ;  /* 0x00000000a724783b */ /* 0x000e680000004200 */
[----:B------:R2:W-:Y:S02]  /*12a90*/  MUFU.EX2 R214, R4 ;  /* 0x0000000400d67308 */ /* 0x0005e40000000800 */
[----:B--2---:R-:W-:-:S06]  /*12aa0*/  FFMA.FTZ R4, R41, c[0x0][0x2d0], -R2 ;  /* 0x0000b40029047a23 */ /* 0x004fcc0000010802 */
[----:B------:R2:W3:Y:S02]  /*12ab0*/  MUFU.EX2 R215, R4 ;  /* 0x0000000400d77308 */ /* 0x0004e40000000800 */
[----:B--2---:R-:W-:Y:S01]  /*12ac0*/  FFMA.FTZ R4, R8, c[0x0][0x2d0], -R0 ;  /* 0x0000b40008047a23 */ /* 0x004fe20000010800 */
[----:B------:R-:W-:Y:S01]  /*12ad0*/  F2FP.PACK_AB R8, R227, R226 ;  /* 0x000000e2e308723e */ /* 0x000fe200000000ff */
[----:B-1----:R-:W-:Y:S01]  /*12ae0*/  HMMA.16816.F32 R40, R16, R36, RZ ;  /* 0x000000241028723c */ /* 0x002fe200000018ff */
[----:B---3--:R-:W-:-:S03]  /*12af0*/  F2FP.PACK_AB R6, R215, R213 ;  /* 0x000000d5d706723e */ /* 0x008fc600000000ff */
[----:B------:R1:W-:Y:S02]  /*12b00*/  MUFU.EX2 R23, R4 ;  /* 0x0000000400177308 */ /* 0x0003e40000000800 */
[----:B-1----:R-:W-:Y:S01]  /*12b10*/  FFMA.FTZ R4, R9, c[0x0][0x2d0], -R0 ;  /* 0x0000b40009047a23 */ /* 0x002fe20000010800 */
[----:B------:R-:W-:-:S05]  /*12b20*/  F2FP.PACK_AB R9, R221, R220 ;  /* 0x000000dcdd09723e */ /* 0x000fca00000000ff */
[----:B------:R1:W2:Y:S02]  /*12b30*/  MUFU.EX2 R22, R4 ;  /* 0x0000000400167308 */ /* 0x0002a40000000800 */
[----:B-1----:R-:W-:Y:S01]  /*12b40*/  FFMA.FTZ R4, R14, c[0x0][0x2d0], -R0 ;  /* 0x0000b4000e047a23 */ /* 0x002fe20000010800 */
[----:B------:R-:W-:-:S05]  /*12b50*/  F2FP.PACK_AB R14, R211, R209 ;  /* 0x000000d1d30e723e */ /* 0x000fca00000000ff */
[----:B------:R1:W-:Y:S02]  /*12b60*/  MUFU.EX2 R207, R4 ;  /* 0x0000000400cf7308 */ /* 0x0003e40000000800 */
[----:B-1----:R-:W-:Y:S01]  /*12b70*/  FFMA.FTZ R4, R10, c[0x0][0x2d0], -R0 ;  /* 0x0000b4000a047a23 */ /* 0x002fe20000010800 */
[----:B------:R-:W-:-:S05]  /*12b80*/  F2FP.PACK_AB R10, R229, R228 ;  /* 0x000000e4e50a723e */ /* 0x000fca00000000ff */
[----:B------:R1:W3:Y:S02]  /*12b90*/  MUFU.EX2 R116, R4 ;  /* 0x0000000400747308 */ /* 0x0002e40000000800 */
[C---:B------:R-:W-:Y:S01]  /*12ba0*/  HMMA.16816.F32 R128, R8.reuse, R28, R32 ;  /* 0x0000001c0880723c */ /* 0x040fe20000001820 */
[----:B------:R-:W4:Y:S07]  /*12bb0*/  LDSM.16.MT88.4 R32, [R166+0x1c00] ;  /* 0x001c0000a620783b */ /* 0x000f2e0000004200 */
[----:B------:R-:W-:Y:S01]  /*12bc0*/  HMMA.16816.F32 R156, R8, R68, R40 ;  /* 0x00000044089c723c */ /* 0x000fe20000001828 */
[----:B------:R-:W5:Y:S01]  /*12bd0*/  LDSM.16.MT88.4 R40, [R167+0x1000] ;  /* 0x00100000a728783b */ /* 0x000f620000004200 */
[----:B-1----:R-:W-:Y:S01]  /*12be0*/  FFMA.FTZ R4, R12, c[0x0][0x2d0], -R0 ;  /* 0x0000b4000c047a23 */ /* 0x002fe20000010800 */
[----:B------:R-:W-:-:S03]  /*12bf0*/  F2FP.PACK_AB R12, R208, R210 ;  /* 0x000000d2d00c723e */ /* 0x000fc600000000ff */
[----:B------:R1:W-:Y:S02]  /*12c00*/  MUFU.EX2 R117, R4 ;  /* 0x0000000400757308 */ /* 0x0003e40000000800 */
[----:B------:R-:W-:Y:S01]  /*12c10*/  HMMA.16816.F32 R140, R8, R30, R76 ;  /* 0x0000001e088c723c */ /* 0x000fe2000000184c */
[----:B-1----:R-:W-:Y:S01]  /*12c20*/  FFMA.FTZ R4, R13, c[0x0][0x2d0], -R0 ;  /* 0x0000b4000d047a23 */ /* 0x002fe20000010800 */
[----:B--2---:R-:W-:-:S04]  /*12c30*/  F2FP.PACK_AB R13, R22, R23 ;  /* 0x00000017160d723e */ /* 0x004fc800000000ff */
[----:B------:R1:W2:Y:S02]  /*12c40*/  MUFU.EX2 R118, R4 ;  /* 0x0000000400767308 */ /* 0x0002a40000000800 */
[C---:B----4-:R-:W-:Y:S08]  /*12c50*/  HMMA.16816.F32 R172, R8.reuse, R32, R96 ;  /* 0x0000002008ac723c */ /* 0x050ff00000001860 */
[----:B-----5:R-:W-:Y:S01]  /*12c60*/  HMMA.16816.F32 R176, R8, R40, R100 ;  /* 0x0000002808b0723c */ /* 0x020fe20000001864 */
[----:B-1----:R-:W-:Y:S01]  /*12c70*/  FFMA.FTZ R4, R15, c[0x0][0x2d0], -R0 ;  /* 0x0000b4000f047a23 */ /* 0x002fe20000010800 */
[----:B---3--:R-:W-:-:S02]  /*12c80*/  F2FP.PACK_AB R15, R116, R207 ;  /* 0x000000cf740f723e */ /* 0x008fc400000000ff */
[----:B--2---:R-:W-:Y:S01]  /*12c90*/  F2FP.PACK_AB R5, R118, R117 ;  /* 0x000000757605723e */ /* 0x004fe200000000ff */
[----:B------:R1:W-:Y:S04]  /*12ca0*/  MUFU.EX2 R126, R4 ;  /* 0x00000004007e7308 */ /* 0x0003e80000000800 */
[C---:B------:R-:W-:Y:S08]  /*12cb0*/  HMMA.16816.F32 R24, R12.reuse, R48, RZ ;  /* 0x000000300c18723c */ /* 0x040ff000000018ff */
[----:B------:R-:W-:Y:S01]  /*12cc0*/  HMMA.16816.F32 R72, R12, R36, RZ ;  /* 0x000000240c48723c */ /* 0x000fe200000018ff */
[----:B-1----:R-:W-:-:S02]  /*12cd0*/  FFMA.FTZ R4, R44, c[0x0][0x2d0], -R0 ;  /* 0x0000b4002c047a23 */ /* 0x002fc40000010800 */
[----:B------:R-:W-:Y:S02]  /*12ce0*/  LDSM.16.MT88.4 R44, [R166+0x1000] ;  /* 0x00100000a62c783b */ /* 0x000fe40000004200 */
[----:B------:R1:W2:Y:S03]  /*12cf0*/  MUFU.EX2 R123, R4 ;  /* 0x00000004007b7308 */ /* 0x0002a60000000800 */
[C---:B------:R-:W-:Y:S08]  /*12d00*/  HMMA.16816.F32 R80, R12.reuse, R56, RZ ;  /* 0x000000380c50723c */ /* 0x040ff000000018ff */
[----:B------:R-:W-:Y:S01]  /*12d10*/  HMMA.16816.F32 R48, R12, R50, RZ ;  /* 0x000000320c30723c */ /* 0x000fe200000018ff */
[----:B-1----:R-:W-:-:S07]  /*12d20*/  F2FP.PACK_AB R4, R214, R212 ;  /* 0x000000d4d604723e */ /* 0x002fce00000000ff */
[----:B------:R-:W-:Y:S01]  /*12d30*/  HMMA.16816.F32 R88, R12, R64, RZ ;  /* 0x000000400c58723c */ /* 0x000fe200000018ff */
[----:B--2---:R-:W-:-:S07]  /*12d40*/  F2FP.PACK_AB R7, R123, R126 ;  /* 0x0000007e7b07723e */ /* 0x004fce00000000ff */
[C---:B------:R-:W-:Y:S01]  /*12d50*/  HMMA.16816.F32 R144, R4.reuse, R28, R24 ;  /* 0x0000001c0490723c */ /* 0x040fe20000001818 */
[----:B------:R-:W1:Y:S07]  /*12d60*/  LDSM.16.MT88.4 R24, [R167+0x1c00] ;  /* 0x001c0000a718783b */ /* 0x000e6e0000004200 */
[----:B------:R-:W-:Y:S08]  /*12d70*/  HMMA.16816.F32 R148, R4, R68, R72 ;  /* 0x000000440494723c */ /* 0x000ff00000001848 */
[----:B------:R-:W-:Y:S08]  /*12d80*/  HMMA.16816.F32 R72, R12, R52, RZ ;  /* 0x000000340c48723c */ /* 0x000ff000000018ff */
[C---:B------:R-:W-:Y:S08]  /*12d90*/  HMMA.16816.F32 R180, R4.reuse, R32, R80 ;  /* 0x0000002004b4723c */ /* 0x040ff00000001850 */
[----:B------:R-:W-:Y:S08]  /*12da0*/  HMMA.16816.F32 R80, R4, R30, R48 ;  /* 0x0000001e0450723c */ /* 0x000ff00000001830 */
[----:B------:R-:W-:Y:S08]  /*12db0*/  HMMA.16816.F32 R84, R12, R60, RZ ;  /* 0x0000003c0c54723c */ /* 0x000ff000000018ff */
[----:B-1----:R-:W-:Y:S08]  /*12dc0*/  HMMA.16816.F32 R188, R4, R24, R72 ;  /* 0x0000001804bc723c */ /* 0x002ff00000001848 */
[C---:B------:R-:W-:Y:S08]  /*12dd0*/  HMMA.16816.F32 R76, R12.reuse, R38, RZ ;  /* 0x000000260c4c723c */ /* 0x040ff000000018ff */
[C---:B------:R-:W-:Y:S08]  /*12de0*/  HMMA.16816.F32 R72, R12.reuse, R66, RZ ;  /* 0x000000420c48723c */ /* 0x040ff000000018ff */
[C---:B------:R-:W-:Y:S08]  /*12df0*/  HMMA.16816.F32 R48, R12.reuse, R62, RZ ;  /* 0x0000003e0c30723c */ /* 0x040ff000000018ff */
[----:B------:R-:W-:Y:S08]  /*12e00*/  HMMA.16816.F32 R28, R12, R58, RZ ;  /* 0x0000003a0c1c723c */ /* 0x000ff000000018ff */
[C---:B------:R-:W-:Y:S08]  /*12e10*/  HMMA.16816.F32 R36, R16.reuse, R38, RZ ;  /* 0x000000261024723c */ /* 0x040ff000000018ff */
[C---:B------:R-:W-:Y:S08]  /*12e20*/  HMMA.16816.F32 R64, R16.reuse, R66, RZ ;  /* 0x000000421040723c */ /* 0x040ff000000018ff */
[C---:B------:R-:W-:Y:S08]  /*12e30*/  HMMA.16816.F32 R60, R16.reuse, R62, RZ ;  /* 0x0000003e103c723c */ /* 0x040ff000000018ff */
[C---:B------:R-:W-:Y:S08]  /*12e40*/  HMMA.16816.F32 R56, R16.reuse, R58, RZ ;  /* 0x0000003a1038723c */ /* 0x040ff000000018ff */
[-C--:B------:R-:W-:Y:S08]  /*12e50*/  HMMA.16816.F32 R16, R16, R54.reuse, RZ ;  /* 0x000000361010723c */ /* 0x080ff000000018ff */
[----:B------:R-:W-:Y:S08]  /*12e60*/  HMMA.16816.F32 R12, R12, R54, RZ ;  /* 0x000000360c0c723c */ /* 0x000ff000000018ff */
[----:B------:R-:W-:Y:S08]  /*12e70*/  HMMA.16816.F32 R184, R4, R40, R84 ;  /* 0x0000002804b8723c */ /* 0x000ff00000001854 */
        /* <DEDUP_REMOVED lines=8> */
[----:B------:R-:W-:Y:S07]  /*12f00*/  HMMA.16816.F32 R24, R4, R26, R12 ;  /* 0x0000001a0418723c */ /* 0x000fee000000180c */
[----:B------:R-:W-:Y:S01]  /*12f10*/  FFMA.FTZ R4, R138, c[0x0][0x2d0], -R20 ;  /* 0x0000b4008a047a23 */ /* 0x000fe20000010814 */
[----:B------:R-:W-:Y:S01]  /*12f20*/  HMMA.16816.F32 R56, R8, R34, R56 ;  /* 0x000000220838723c */ /* 0x000fe20000001838 */
[----:B------:R-:W-:-:S02]  /*12f30*/  FADD.FTZ R13, R219, R218 ;  /* 0x000000dadb0d7221 */ /* 0x000fc40000010000 */
[----:B------:R1:W-:Y:S01]  /*12f40*/  MUFU.EX2 R35, R4 ;  /* 0x0000000400237308 */ /* 0x0003e20000000800 */
[----:B------:R-:W-:Y:S02]  /*12f50*/  FADD.FTZ R12, R210, R208 ;  /* 0x000000d0d20c7221 */ /* 0x000fe40000010000 */
[----:B------:R-:W-:Y:S02]  /*12f60*/  FADD.FTZ R13, R216, R13 ;  /* 0x0000000dd80d7221 */ /* 0x000fe40000010000 */
[----:B------:R-:W-:Y:S01]  /*12f70*/  HMMA.16816.F32 R36, R8, R70, R36 ;  /* 0x000000460824723c */ /* 0x000fe20000001824 */
[----:B------:R-:W-:Y:S02]  /*12f80*/  FADD.FTZ R12, R209, R12 ;  /* 0x0000000cd10c7221 */ /* 0x000fe40000010000 */
[----:B------:R-:W-:Y:S02]  /*12f90*/  FADD.FTZ R13, R217, R13 ;  /* 0x0000000dd90d7221 */ /* 0x000fe40000010000 */
[----:B------:R-:W-:-:S02]  /*12fa0*/  FADD.FTZ R12, R211, R12 ;  /* 0x0000000cd30c7221 */ /* 0x000fc40000010000 */
[----:B------:R-:W-:Y:S01]  /*12fb0*/  FADD.FTZ R13, R220, R13 ;  /* 0x0000000ddc0d7221 */ /* 0x000fe20000010000 */
[----:B------:R-:W-:Y:S01]  /*12fc0*/  HMMA.16816.F32 R64, R8, R46, R64 ;  /* 0x0000002e0840723c */ /* 0x000fe20000001840 */
[----:B------:R-:W-:Y:S02]  /*12fd0*/  FADD.FTZ R12, R212, R12 ;  /* 0x0000000cd40c7221 */ /* 0x000fe40000010000 */
[----:B-1----:R-:W-:-:S04]  /*12fe0*/  FFMA.FTZ R4, R137, c[0x0][0x2d0], -R20 ;  /* 0x0000b40089047a23 */ /* 0x002fc80000010814 */
[----:B------:R1:W2:Y:S01]  /*12ff0*/  MUFU.EX2 R40, R4 ;  /* 0x0000000400287308 */ /* 0x0002a20000000800 */
[----:B------:R-:W-:Y:S01]  /*13000*/  HMMA.16816.F32 R88, R8, R42, R60 ;  /* 0x0000002a0858723c */ /* 0x000fe2000000183c */
[----:B------:R-:W-:Y:S06]  /*13010*/  LDSM.16.MT88.4 R60, [R167+0x1400] ;  /* 0x00140000a73c783b */ /* 0x000fec0000004200 */
[----:B------:R-:W-:Y:S01]  /*13020*/  FADD.FTZ R11, R206, R205 ;  /* 0x000000cdce0b7221 */ /* 0x000fe20000010000 */
[----:B------:R-:W-:-:S03]  /*13030*/  IADD3 R205, R230, -0x2, RZ ;  /* 0xfffffffee6cd7810 */ /* 0x000fc60007ffe0ff */
[----:B------:R-:W-:Y:S02]  /*13040*/  FADD.FTZ R11, R225, R11 ;  /* 0x0000000be10b7221 */ /* 0x000fe40000010000 */
[----:B-1----:R-:W-:Y:S01]  /*13050*/  FFMA.FTZ R4, R136, c[0x0][0x2d0], -R20 ;  /* 0x0000b40088047a23 */ /* 0x002fe20000010814 */
[----:B--2---:R-:W-:Y:S01]  /*13060*/  F2FP.PACK_AB R96, R40, R35 ;  /* 0x000000232860723e */ /* 0x004fe200000000ff */
[----:B------:R-:W1:Y:S01]  /*13070*/  LDSM.16.MT88.4 R136, [R166+0x800] ;  /* 0x00080000a688783b */ /* 0x000e620000004200 */
[----:B------:R-:W-:Y:S01]  /*13080*/  FADD.FTZ R11, R224, R11 ;  /* 0x0000000be00b7221 */ /* 0x000fe20000010000 */
[----:B------:R2:W-:Y:S03]  /*13090*/  MUFU.EX2 R41, R4 ;  /* 0x0000000400297308 */ /* 0x0005e60000000800 */
[----:B------:R-:W-:-:S04]  /*130a0*/  FADD.FTZ R11, R226, R11 ;  /* 0x0000000be20b7221 */ /* 0x000fc80000010000 */
[----:B------:R-:W-:Y:S02]  /*130b0*/  FADD.FTZ R11, R227, R11 ;  /* 0x0000000be30b7221 */ /* 0x000fe40000010000 */
[----:B--2---:R-:W-:-:S04]  /*130c0*/  FFMA.FTZ R4, R135, c[0x0][0x2d0], -R20 ;  /* 0x0000b40087047a23 */ /* 0x004fc80000010814 */
[----:B------:R2:W3:Y:S02]  /*130d0*/  MUFU.EX2 R234, R4 ;  /* 0x0000000400ea7308 */ /* 0x0004e40000000800 */
[----:B--2---:R-:W-:Y:S01]  /*130e0*/  FFMA.FTZ R4, R134, c[0x0][0x2d0], -R3 ;  /* 0x0000b40086047a23 */ /* 0x004fe20000010803 */
[----:B---3--:R-:W-:-:S05]  /*130f0*/  F2FP.PACK_AB R98, R234, R41 ;  /* 0x00000029ea62723e */ /* 0x008fca00000000ff */
[----:B------:R2:W-:Y:S02]  /*13100*/  MUFU.EX2 R32, R4 ;  /* 0x0000000400207308 */ /* 0x0005e40000000800 */
[----:B--2---:R-:W-:-:S06]  /*13110*/  FFMA.FTZ R4, R133, c[0x0][0x2d0], -R3 ;  /* 0x0000b40085047a23 */ /* 0x004fcc0000010803 */
[----:B------:R2:W3:Y:S02]  /*13120*/  MUFU.EX2 R33, R4 ;  /* 0x0000000400217308 */ /* 0x0004e40000000800 */
[--C-:B--2---:R-:W-:Y:S01]  /*13130*/  FFMA.FTZ R4, R132, c[0x0][0x2d0], -R3.reuse ;  /* 0x0000b40084047a23 */ /* 0x104fe20000010803 */
[----:B---3--:R-:W-:Y:S01]  /*13140*/  F2FP.PACK_AB R97, R33, R32 ;  /* 0x000000202161723e */ /* 0x008fe200000000ff */
[----:B------:R-:W-:-:S04]  /*13150*/  FFMA.FTZ R3, R115, c[0x0][0x2d0], -R3 ;  /* 0x0000b40073037a23 */ /* 0x000fc80000010803 */
[----:B------:R2:W-:Y:S08]  /*13160*/  MUFU.EX2 R34, R4 ;  /* 0x0000000400227308 */ /* 0x0005f00000000800 */
[----:B------:R3:W4:Y:S01]  /*13170*/  MUFU.EX2 R236, R3 ;  /* 0x0000000300ec7308 */ /* 0x0007220000000800 */
[----:B--2---:R-:W2:Y:S01]  /*13180*/  LDSM.16.MT88.4 R4, [R167+0x2000] ;  /* 0x00200000a704783b */ /* 0x004ea20000004200 */
[----:B---3--:R-:W-:Y:S01]  /*13190*/  FFMA.FTZ R3, R114, c[0x0][0x2d0], -R2 ;  /* 0x0000b40072037a23 */ /* 0x008fe20000010802 */
[----:B----4-:R-:W-:-:S05]  /*131a0*/  F2FP.PACK_AB R99, R236, R34 ;  /* 0x00000022ec63723e */ /* 0x010fca00000000ff */
[----:B------:R3:W-:Y:S02]  /*131b0*/  MUFU.EX2 R14, R3 ;  /* 0x00000003000e7308 */ /* 0x0007e40000000800 */
[C---:B-1----:R-:W-:Y:S08]  /*131c0*/  HMMA.16816.F32 R128, R96.reuse, R136, R128 ;  /* 0x000000886080723c */ /* 0x042ff00000001880 */
[----:B------:R-:W-:Y:S01]  /*131d0*/  HMMA.16816.F32 R140, R96, R138, R140 ;  /* 0x0000008a608c723c */ /* 0x000fe2000000188c */
[----:B---3--:R-:W-:-:S04]  /*131e0*/  FFMA.FTZ R3, R113, c[0x0][0x2d0], -R2 ;  /* 0x0000b40071037a23 */ /* 0x008fc80000010802 */
[----:B------:R1:W3:Y:S03]  /*131f0*/  MUFU.EX2 R15, R3 ;  /* 0x00000003000f7308 */ /* 0x0002e60000000800 */
[C---:B------:R-:W-:Y:S08]  /*13200*/  HMMA.16816.F32 R52, R96.reuse, R60, R176 ;  /* 0x0000003c6034723c */ /* 0x040ff000000018b0 */
[----:B--2---:R-:W-:Y:S01]  /*13210*/  HMMA.16816.F32 R84, R96, R4, R84 ;  /* 0x000000046054723c */ /* 0x004fe20000001854 */
[--C-:B-1----:R-:W-:Y:S01]  /*13220*/  FFMA.FTZ R3, R112, c[0x0][0x2d0], -R2.reuse ;  /* 0x0000b40070037a23 */ /* 0x102fe20000010802 */
[----:B---3--:R-:W-:Y:S01]  /*13230*/  F2FP.PACK_AB R92, R15, R14 ;  /* 0x0000000e0f5c723e */ /* 0x008fe200000000ff */
[----:B------:R-:W-:-:S02]  /*13240*/  FFMA.FTZ R2, R111, c[0x0][0x2d0], -R2 ;  /* 0x0000b4006f027a23 */ /* 0x000fc40000010802 */
[----:B------:R-:W-:Y:S08]  /*13250*/  MUFU.EX2 R20, R3 ;  /* 0x0000000300147308 */ /* 0x000ff00000000800 */
        /* <DEDUP_REMOVED lines=8> */
[----:B------:R-:W-:Y:S01]  /*132e0*/  FFMA.FTZ R0, R21, c[0x0][0x2d0], -R0 ;  /* 0x0000b40015007a23 */ /* 0x000fe20000010800 */
[----:B------:R-:W1:Y:S03]  /*132f0*/  LDSM.16.MT88.4 R108, [R166+0x1400] ;  /* 0x00140000a66c783b */ /* 0x000e660000004200 */
[----:B------:R2:W-:Y:S08]  /*13300*/  MUFU.EX2 R3, R2 ;  /* 0x0000000200037308 */ /* 0x0005f00000000800 */
[----:B------:R-:W3:Y:S01]  /*13310*/  MUFU.EX2 R8, R0 ;  /* 0x0000000000087308 */ /* 0x000ee20000000800 */
[----:B--2---:R-:W-:Y:S01]  /*13320*/  @P6 IMAD.HI.U32 R2, R235, c[0x0][0x2c8], RZ ;  /* 0x0000b200eb026a27 */ /* 0x004fe200078e00ff */
[----:B---3--:R-:W-:-:S03]  /*13330*/  F2FP.PACK_AB R95, R8, R3 ;  /* 0x00000003085f723e */ /* 0x008fc600000000ff */
[----:B------:R-:W-:Y:S01]  /*13340*/  IMAD.MOV.U32 R0, RZ, RZ, R235 ;  /* 0x000000ffff007224 */ /* 0x000fe200078e00eb */
[----:B------:R-:W-:Y:S02]  /*13350*/  @P6 SHF.R.U32.HI R0, RZ, c[0x0][0x2cc], R2 ;  /* 0x0000b300ff006a19 */ /* 0x000fe40000011602 */
[----:B------:R-:W-:Y:S01]  /*13360*/  ISETP.GE.AND P6, PT, R233, 0x1, PT ;  /* 0x00000001e900780c */ /* 0x000fe20003fc6270 */
[----:B------:R-:W-:Y:S02]  /*13370*/  HMMA.16816.F32 R132, R92, R136, R144 ;  /* 0x000000885c84723c */ /* 0x000fe40000001890 */
[----:B------:R-:W-:Y:S02]  /*13380*/  IMAD.IADD R2, R231, 0x1, R0 ;  /* 0x00000001e7027824 */ /* 0x000fe400078e0200 */
[----:B------:R-:W-:-:S04]  /*13390*/  FADD.FTZ R0, R23, R22 ;  /* 0x0000001617007221 */ /* 0x000fc80000010000 */
[----:B------:R-:W-:Y:S01]  /*133a0*/  FADD.FTZ R0, R207, R0 ;  /* 0x00000000cf007221 */ /* 0x000fe20000010000 */
[----:B------:R-:W-:Y:S03]  /*133b0*/  HMMA.16816.F32 R144, R96, R152, R156 ;  /* 0x000000986090723c */ /* 0x000fe6000000189c */
[----:B------:R-:W-:-:S05]  /*133c0*/  FADD.FTZ R0, R116, R0 ;  /* 0x0000000074007221 */ /* 0x000fca0000010000 */
[----:B------:R-:W-:Y:S08]  /*133d0*/  HMMA.16816.F32 R148, R92, R152, R148 ;  /* 0x000000985c94723c */ /* 0x000ff00000001894 */
[-C--:B------:R-:W-:Y:S08]  /*133e0*/  HMMA.16816.F32 R156, R96, R154.reuse, R36 ;  /* 0x0000009a609c723c */ /* 0x080ff00000001824 */
[----:B------:R-:W-:Y:S01]  /*133f0*/  HMMA.16816.F32 R152, R92, R154, R76 ;  /* 0x0000009a5c98723c */ /* 0x000fe2000000184c */
[----:B------:R-:W2:Y:S07]  /*13400*/  LDSM.16.MT88.4 R76, [R166+0x2000] ;  /* 0x00200000a64c783b */ /* 0x000eae0000004200 */
[C---:B-1----:R-:W-:Y:S08]  /*13410*/  HMMA.16816.F32 R112, R96.reuse, R110, R64 ;  /* 0x0000006e6070723c */ /* 0x042ff00000001840 */
[----:B------:R-:W-:Y:S08]  /*13420*/  HMMA.16816.F32 R64, R96, R62, R88 ;  /* 0x0000003e6040723c */ /* 0x000ff00000001858 */
        /* <DEDUP_REMOVED lines=17> */
[----:B------:R-:W-:Y:S08]  /*13540*/  HMMA.16816.F32 R108, R92, R110, R72 ;  /* 0x0000006e5c6c723c */ /* 0x000ff00000001848 */
[C---:B--2---:R-:W-:Y:S08]  /*13550*/  HMMA.16816.F32 R80, R96.reuse, R78, R56 ;  /* 0x0000004e6050723c */ /* 0x044ff00000001838 */
[----:B------:R-:W-:Y:S08]  /*13560*/  HMMA.16816.F32 R68, R96, R76, R172 ;  /* 0x0000004c6044723c */ /* 0x000ff000000018ac */
[C---:B------:R-:W-:Y:S08]  /*13570*/  HMMA.16816.F32 R56, R92.reuse, R60, R184 ;  /* 0x0000003c5c38723c */ /* 0x040ff000000018b8 */
        /* <DEDUP_REMOVED lines=16> */
[----:B------:R-:W-:Y:S01]  /*13680*/  FADD.FTZ R247, R8, R3 ;  /* 0x0000000308f77221 */ /* 0x000fe20000010000 */
[----:B------:R-:W-:Y:S01]  /*13690*/  IADD3 R3, R2, c[0x0][0x328], RZ ;  /* 0x0000ca0002037a10 */ /* 0x000fe20007ffe0ff */
[----:B------:R-:W-:-:S02]  /*136a0*/  FADD.FTZ R234, R234, R0 ;  /* 0x00000000eaea7221 */ /* 0x000fc40000010000 */
[----:B------:R-:W-:Y:S02]  /*136b0*/  FADD.FTZ R236, R236, R5 ;  /* 0x00000005ecec7221 */ /* 0x000fe40000010000 */
[----:B------:R-:W-:Y:S01]  /*136c0*/  FADD.FTZ R246, R246, R6 ;  /* 0x00000006f6f67221 */ /* 0x000fe20000010000 */
        /* <DEDUP_REMOVED lines=12> */
.L_x_827:
[----:B------:R-:W-:-:S13]  /*13790*/  ISETP.NE.AND P0, PT, R4, 0x1, PT ;  /* 0x000000010400780c */ /* 0x000fda0003f05270 */
[----:B------:R-:W-:-:S05]  /*137a0*/  @P0 IMAD.HI.U32 R2, R0, c[0x0][0x330], RZ ;  /* 0x0000cc0000020a27 */ /* 0x000fca00078e00ff */
[----:B------:R-:W-:Y:S02]  /*137b0*/  @P0 SHF.R.U32.HI R0, RZ, c[0x0][0x334], R2 ;  /* 0x0000cd00ff000a19 */ /* 0x000fe40000011602 */
.L_x_828:
[----:B------:R-:W-:Y:S05]  /*137c0*/  BSYNC B0 ;  /* 0x0000000000007941 */ /* 0x000fea0003800000 */
.L_x_826:
[----:B------:R-:W-:-:S05]  /*137d0*/  IMAD R0, R0, R4, c[0x0][0x32c] ;  /* 0x0000cb0000007624 */ /* 0x000fca00078e0204 */
[----:B------:R-:W-:-:S05]  /*137e0*/  IMNMX R3, R3, R0, PT ;  /* 0x0000000003037217 */ /* 0x000fca0003800200 */
.L_x_825:
[----:B------:R-:W-:-:S05]  /*137f0*/  IMAD.HI R3, R3, 0x2aaaaaab, RZ ;  /* 0x2aaaaaab03037827 */ /* 0x000fca00078e02ff */
[----:B------:R-:W-:-:S04]  /*13800*/  SHF.R.U32.HI R0, RZ, 0x1f, R3 ;  /* 0x0000001fff007819 */ /* 0x000fc80000011603 */
        /* <DEDUP_REMOVED lines=9> */
.L_x_850:
        /* <DEDUP_REMOVED lines=52> */
.L_x_831:
[----:B-1-34-:R-:W-:Y:S05]  /*13be0*/  BSYNC B0 ;  /* 0x0000000000007941 */ /* 0x01afea0003800000 */
.L_x_830:
        /* <DEDUP_REMOVED lines=99> */
[----:B------:R-:W-:Y:S01]  /*14220*/  SHF.R.S32.HI R3, RZ, 0x1f, R119 ;  /* 0x0000001fff037819 */ /* 0x000fe20000011477 */
[----:B------:R-:W2:Y:S01]  /*14230*/  LDL.64 R206, [R1+0x8] ;  /* 0x0000080001ce7983 */ /* 0x000ea20000100a00 */
[----:B------:R-:W-:Y:S02]  /*14240*/  IADD3 R0, R205, -0x1, RZ ;  /* 0xffffffffcd007810 */ /* 0x000fe40007ffe0ff */
[----:B------:R-:W-:Y:S01]  /*14250*/  LEA.HI R3, R3, R119, RZ, 0x2 ;  /* 0x0000007703037211 */ /* 0x000fe200078f10ff */
[----:B------:R-:W3:Y:S01]  /*14260*/  LDL R122, [R1+0x14] ;  /* 0x00001400017a7983 */ /* 0x000ee20000100800 */
        /* <DEDUP_REMOVED lines=17> */
[----:B--2---:R-:W-:Y:S05]  /*14380*/  @P1 IADD3 R2, P2, R206, R2, RZ ;  /* 0x00000002ce021210 */ /* 0x004fea0007f5e0ff */
[----:B---3--:R-:W-:Y:S01]  /*14390*/  @P1 IMAD.X R0, R0, 0x1, R122, P2 ;  /* 0x0000000100001824 */ /* 0x008fe200010e067a */
        /* <DEDUP_REMOVED lines=15> */
.L_x_833:
[----:B------:R-:W-:Y:S05]  /*14490*/  BSYNC B0 ;  /* 0x0000000000007941 */ /* 0x000fea0003800000 */
.L_x_832:
[----:B-1----:R-:W2:Y:S01]  /*144a0*/  LDL R2, [R1+0x2c] ;  /* 0x00002c0001027983 */ /* 0x002ea20000100800 */
[----:B------:R-:W-:Y:S01]  /*144b0*/  IMAD.MOV.U32 R3, RZ, RZ, c[0x0][0x2c4] ;  /* 0x0000b100ff037624 */ /* 0x000fe200078e00ff */
[----:B------:R-:W-:Y:S01]  /*144c0*/  ULDC UR4, c[0x0][0x324] ;  /* 0x0000c90000047ab9 */ /* 0x000fe20000000800 */
[----:B------:R-:W-:Y:S01]  /*144d0*/  IMAD.MOV.U32 R190, RZ, RZ, c[0x0][0x32c] ;  /* 0x0000cb00ffbe7624 */ /* 0x000fe200078e00ff */
[----:B------:R-:W2:Y:S01]  /*144e0*/  LDL R0, [R1+0x50] ;  /* 0x0000500001007983 */ /* 0x000ea20000100800 */
[----:B------:R-:W-:Y:S01]  /*144f0*/  ULOP3.LUT UR4, URZ, UR4, URZ, 0x33, !UPT ;  /* 0x000000043f047292 */ /* 0x000fe2000f8e333f */
[----:B------:R-:W-:Y:S02]  /*14500*/  ISETP.NE.AND P0, PT, R3, 0x1, PT ;  /* 0x000000010300780c */ /* 0x000fe40003f05270 */
[----:B------:R-:W3:Y:S01]  /*14510*/  LDL R187, [R1+0x10] ;  /* 0x0000100001bb7983 */ /* 0x000ee20000100800 */
[----:B------:R-:W-:Y:S03]  /*14520*/  ISETP.GE.AND P1, PT, R190, 0x1, PT ;  /* 0x00000001be00780c */ /* 0x000fe60003f26270 */
[----:B------:R-:W4:Y:S04]  /*14530*/  LDL R189, [R1+0x4] ;  /* 0x0000040001bd7983 */ /* 0x000f280000100800 */
[----:B------:R-:W4:Y:S04]  /*14540*/  LDL R188, [R1] ;  /* 0x0000000001bc7983 */ /* 0x000f280000100800 */
[----:B------:R-:W0:Y:S01]  /*14550*/  LDGDEPBAR ;  /* 0x00000000000079af */ /* 0x000e220000000000 */
[----:B--2---:R-:W-:Y:S02]  /*14560*/  IMAD.IADD R168, R0, 0x1, R2 ;  /* 0x0000000100a87824 */ /* 0x004fe400078e0202 */
[----:B------:R-:W-:Y:S02]  /*14570*/  IMAD R2, R205, -0x30, RZ ;  /* 0xffffffd0cd027824 */ /* 0x000fe400078e02ff */
[----:B------:R-:W-:Y:S05]  /*14580*/  @P0 IMAD.HI.U32 R0, R168, c[0x0][0x2c8], RZ ;  /* 0x0000b200a8000a27 */ /* 0x000fea00078e00ff */
[----:B------:R-:W-:Y:S02]  /*14590*/  @P0 SHF.R.U32.HI R168, RZ, c[0x0][0x2cc], R0 ;  /* 0x0000b300ffa80a19 */ /* 0x000fe40000011600 */
[----:B---3--:R-:W-:Y:S03]  /*145a0*/  IADD3 R0, -R187, 0x1, R2 ;  /* 0x00000001bb007810 */ /* 0x008fe60007ffe102 */
[----:B------:R-:W1:Y:S01]  /*145b0*/  SHFL.IDX PT, R3, R168, RZ, 0x1c1f ;  /* 0x001c1fffa8037589 */ /* 0x000e6200000e0000 */
[----:B----4-:R-:W-:Y:S04]  /*145c0*/  IADD3 R0, -R188, R0, R189 ;  /* 0x00000000bc007210 */ /* 0x010fe80007ffe1bd */
        /* <DEDUP_REMOVED lines=18> */
.L_x_836:
[----:B------:R-:W-:Y:S04]  /*146f0*/  MOV R119, c[0x0][0x32c] ;  /* 0x0000cb0000777a02 */ /* 0x000fe80000000f00 */
[----:B------:R-:W-:Y:S11]  /*14700*/  ISETP.NE.AND P0, PT, R119, 0x1, PT ;  /* 0x000000017700780c */ /* 0x000ff60003f05270 */
[----:B------:R-:W-:Y:S02]  /*14710*/  @!UPT UIADD3 URZ, URZ, URZ, URZ ;  /* 0x0000003f3f3ff290 */ /* 0x000fe4000fffe03f */
[----:B------:R-:W-:Y:S05]  /*14720*/  @P0 IMAD.HI.U32 R119, R3, c[0x0][0x330], RZ ;  /* 0x0000cc0003770a27 */ /* 0x000fea00078e00ff */
[----:B------:R-:W-:Y:S02]  /*14730*/  @P0 SHF.R.U32.HI R3, RZ, c[0x0][0x334], R119 ;  /* 0x0000cd00ff030a19 */ /* 0x000fe40000011677 */
.L_x_837:
[----:B------:R-:W-:Y:S05]  /*14740*/  BSYNC B0 ;  /* 0x0000000000007941 */ /* 0x000fea0003800000 */
.L_x_835:
[----:B------:R-:W-:Y:S04]  /*14750*/  IMAD.IADD R119, R2, 0x1, -R187 ;  /* 0x0000000102777824 */ /* 0x000fe800078e0abb */
[----:B------:R-:W-:Y:S05]  /*14760*/  IMAD R3, R3, c[0x0][0x32c], R119 ;  /* 0x0000cb0003037a24 */ /* 0x000fea00078e0277 */
[----:B------:R-:W-:Y:S02]  /*14770*/  IADD3 R119, R3, c[0x0][0x32c], RZ ;  /* 0x0000cb0003777a10 */ /* 0x000fe40007ffe0ff */
[----:B------:R-:W-:Y:S02]  /*14780*/  IMNMX R0, R0, R3, !PT ;  /* 0x0000000300007217 */ /* 0x000fe40007800200 */
[----:B------:R-:W-:Y:S02]  /*14790*/  IMNMX R122, R122, R119, PT ;  /* 0x000000777a7a7217 */ /* 0x000fe40003800200 */
.L_x_834:
        /* <DEDUP_REMOVED lines=17> */
.L_x_840:
[----:B------:R-:W-:Y:S04]  /*148b0*/  MOV R120, c[0x0][0x32c] ;  /* 0x0000cb0000787a02 */ /* 0x000fe80000000f00 */
[----:B------:R-:W-:Y:S11]  /*148c0*/  ISETP.NE.AND P0, PT, R120, 0x1, PT ;  /* 0x000000017800780c */ /* 0x000ff60003f05270 */
[----:B------:R-:W-:Y:S02]  /*148d0*/  @!UPT UIADD3 URZ, URZ, URZ, URZ ;  /* 0x0000003f3f3ff290 */ /* 0x000fe4000fffe03f */
[----:B------:R-:W-:Y:S05]  /*148e0*/  @P0 IMAD.HI.U32 R120, R3, c[0x0][0x330], RZ ;  /* 0x0000cc0003780a27 */ /* 0x000fea00078e00ff */
[----:B------:R-:W-:Y:S02]  /*148f0*/  @P0 SHF.R.U32.HI R3, RZ, c[0x0][0x334], R120 ;  /* 0x0000cd00ff030a19 */ /* 0x000fe40000011678 */
.L_x_841:
[----:B------:R-:W-:Y:S05]  /*14900*/  BSYNC B0 ;  /* 0x0000000000007941 */ /* 0x000fea0003800000 */
.L_x_839:
[----:B------:R-:W-:Y:S04]  /*14910*/  IMAD.IADD R120, R2, 0x1, -R187 ;  /* 0x0000000102787824 */ /* 0x000fe800078e0abb */
[----:B------:R-:W-:Y:S05]  /*14920*/  IMAD R3, R3, c[0x0][0x32c], R120 ;  /* 0x0000cb0003037a24 */ /* 0x000fea00078e0278 */
[----:B------:R-:W-:Y:S02]  /*14930*/  IADD3 R120, R3, c[0x0][0x32c], RZ ;  /* 0x0000cb0003787a10 */ /* 0x000fe40007ffe0ff */
[----:B------:R-:W-:Y:S02]  /*14940*/  IMNMX R119, R119, R3, !PT ;  /* 0x0000000377777217 */ /* 0x000fe40007800200 */
[----:B------:R-:W-:Y:S02]  /*14950*/  IMNMX R121, R121, R120, PT ;  /* 0x0000007879797217 */ /* 0x000fe40003800200 */
.L_x_838:
        /* <DEDUP_REMOVED lines=17> */
.L_x_844:
[----:B------:R-:W-:Y:S04]  /*14a70*/  MOV R171, c[0x0][0x32c] ;  /* 0x0000cb0000ab7a02 */ /* 0x000fe80000000f00 */
[----:B------:R-:W-:Y:S11]  /*14a80*/  ISETP.NE.AND P0, PT, R171, 0x1, PT ;  /* 0x00000001ab00780c */ /* 0x000ff60003f05270 */
[----:B------:R-:W-:Y:S02]  /*14a90*/  @!UPT UIADD3 URZ, URZ, URZ, URZ ;  /* 0x0000003f3f3ff290 */ /* 0x000fe4000fffe03f */
[----:B------:R-:W-:Y:S05]  /*14aa0*/  @P0 IMAD.HI.U32 R171, R126, c[0x0][0x330], RZ ;  /* 0x0000cc007eab0a27 */ /* 0x000fea00078e00ff */
[----:B------:R-:W-:Y:S02]  /*14ab0*/  @P0 SHF.R.U32.HI R126, RZ, c[0x0][0x334], R171 ;  /* 0x0000cd00ff7e0a19 */ /* 0x000fe400000116ab */
.L_x_845:
[----:B------:R-:W-:Y:S05]  /*14ac0*/  BSYNC B0 ;  /* 0x0000000000007941 */ /* 0x000fea0003800000 */
.L_x_843:
[----:B------:R-:W-:Y:S04]  /*14ad0*/  IMAD.IADD R171, R2, 0x1, -R187 ;  /* 0x0000000102ab7824 */ /* 0x000fe800078e0abb */
[----:B------:R-:W-:Y:S05]  /*14ae0*/  IMAD R126, R126, c[0x0][0x32c], R171 ;  /* 0x0000cb007e7e7a24 */ /* 0x000fea00078e02ab */
[----:B------:R-:W-:Y:S02]  /*14af0*/  IADD3 R171, R126, c[0x0][0x32c], RZ ;  /* 0x0000cb007eab7a10 */ /* 0x000fe40007ffe0ff */
[----:B------:R-:W-:Y:S02]  /*14b00*/  IMNMX R3, R3, R126, !PT ;  /* 0x0000007e03037217 */ /* 0x000fe40007800200 */
[----:B------:R-:W-:Y:S02]  /*14b10*/  IMNMX R120, R120, R171, PT ;  /* 0x000000ab78787217 */ /* 0x000fe40003800200 */
.L_x_842:
[C---:B------:R-:W-:Y:S02]  /*14b20*/  ISETP.GE.AND P2, PT, R2.reuse, 0x9, PT ;  /* 0x000000090200780c */ /* 0x040fe40003f46270 */
[----:B------:R-:W-:Y:S02]  /*14b30*/  ISETP.GE.AND P1, PT, R2, 0xa, PT ;  /* 0x0000000a0200780c */ /* 0x000fe40003f26270 */
        /* <DEDUP_REMOVED lines=28> */
[C---:B------:R-:W-:Y:S02]  /*14d00*/  ISETP.GE.AND P4, PT, R2.reuse, 0x22, PT ;  /* 0x000000220200780c */ /* 0x040fe40003f86270 */
        /* <DEDUP_REMOVED lines=17> */
[----:B------:R-:W-:Y:S02]  /*14e20*/  ISETP.GE.AND P3, PT, R2, 0x29, PT ;  /* 0x000000290200780c */ /* 0x000fe40003f66270 */
[----:B------:R-:W-:Y:S02]  /*14e30*/  ISETP.LT.OR P0, PT, R122, 0x1a, P0 ;  /* 0x0000001a7a00780c */ /* 0x000fe40000701670 */
[C---:B------:R-:W-:Y:S02]  /*14e40*/  ISETP.GE.AND P6, PT, R2.reuse, 0x2a, PT ;  /* 0x0000002a0200780c */ /* 0x040fe40003fc6270 */
        /* <DEDUP_REMOVED lines=50> */
[----:B------:R-:W-:Y:S04]  /*15170*/  LOP3.LUT P0, RZ, R203, 0x20, RZ, 0xc0, !PT ;  /* 0x00000020cbff7812 */ /* 0x000fe8000780c0ff */
[----:B------:R-:W-:Y:S04]  /*15180*/  ISETP.GT.AND P0, PT, R3, 0x8, !P0 ;  /* 0x000000080300780c */ /* 0x000fe80004704270 */
[----:B------:R-:W-:Y:S04]  /*15190*/  ISETP.LT.OR P0, PT, R120, 0x9, P0 ;  /* 0x000000097800780c */ /* 0x000fe80000701670 */
[----:B------:R-:W-:Y:S02]  /*151a0*/  FSEL R21, R12, -INF , !P0 ;  /* 0xff8000000c157808 */ /* 0x000fe40004000000 */
[----:B------:R-:W-:Y:S04]  /*151b0*/  LOP3.LUT P0, RZ, R203, 0x10, RZ, 0xc0, !PT ;  /* 0x00000010cbff7812 */ /* 0x000fe8000780c0ff */
        /* <DEDUP_REMOVED lines=28> */
[C---:B------:R-:W-:Y:S04]  /*15380*/  ISETP.GT.AND P0, PT, R3.reuse, RZ, !P2 ;  /* 0x000000ff0300720c */ /* 0x040fe80005704270 */
        /* <DEDUP_REMOVED lines=22> */
.L_x_848:
[----:B------:R-:W-:Y:S04]  /*154f0*/  MOV R5, c[0x0][0x32c] ;  /* 0x0000cb0000057a02 */ /* 0x000fe80000000f00 */
[----:B------:R-:W-:Y:S11]  /*15500*/  ISETP.NE.AND P0, PT, R5, 0x1, PT ;  /* 0x000000010500780c */ /* 0x000ff60003f05270 */
[----:B------:R-:W-:Y:S02]  /*15510*/  @!UPT UIADD3 URZ, URZ, URZ, URZ ;  /* 0x0000003f3f3ff290 */ /* 0x000fe4000fffe03f */
[----:B------:R-:W-:Y:S05]  /*15520*/  @P0 IMAD.HI.U32 R5, R4, c[0x0][0x330], RZ ;  /* 0x0000cc0004050a27 */ /* 0x000fea00078e00ff */
[----:B------:R-:W-:Y:S02]  /*15530*/  @P0 SHF.R.U32.HI R4, RZ, c[0x0][0x334], R5 ;  /* 0x0000cd00ff040a19 */ /* 0x000fe40000011605 */
.L_x_849:
[----:B------:R-:W-:Y:S05]  /*15540*/  BSYNC B0 ;  /* 0x0000000000007941 */ /* 0x000fea0003800000 */
.L_x_847:
[----:B------:R-:W-:Y:S04]  /*15550*/  IMAD.IADD R2, R2, 0x1, -R187 ;  /* 0x0000000102027824 */ /* 0x000fe800078e0abb */
[----:B------:R-:W-:Y:S05]  /*15560*/  IMAD R2, R4, c[0x0][0x32c], R2 ;  /* 0x0000cb0004027a24 */ /* 0x000fea00078e0202 */
[----:B------:R-:W-:Y:S02]  /*15570*/  IADD3 R4, R2, c[0x0][0x32c], RZ ;  /* 0x0000cb0002047a10 */ /* 0x000fe40007ffe0ff */
[----:B------:R-:W-:Y:S02]  /*15580*/  IMNMX R0, R0, R2, !PT ;  /* 0x0000000200007217 */ /* 0x000fe40007800200 */
[----:B------:R-:W-:Y:S02]  /*15590*/  IMNMX R3, R3, R4, PT ;  /* 0x0000000403037217 */ /* 0x000fe40003800200 */
.L_x_846:
[----:B------:R-:W-:Y:S02]  /*155a0*/  ISETP.GT.AND P0, PT, R0, RZ, !P2 ;  /* 0x000000ff0000720c */ /* 0x000fe40005704270 */
        /* <DEDUP_REMOVED lines=25> */
[----:B------:R-:W-:Y:S02]  /*15740*/  FMNMX.FTZ R2, R39, R2, !PT ;  /* 0x0000000227027209 */ /* 0x000fe40007810000 */
[----:B------:R-:W-:Y:S02]  /*15750*/  ISETP.GT.AND P0, PT, R0, 0x10, !P0 ;  /* 0x000000100000780c */ /* 0x000fe40004704270 */
[----:B------:R-:W-:Y:S02]  /*15760*/  FMNMX.FTZ R4, R19, R4, !PT ;  /* 0x0000000413047209 */ /* 0x000fe40007810000 */
[----:B------:R-:W-:Y:S02]  /*15770*/  FMNMX.FTZ R2, R37, R2, !PT ;  /* 0x0000000225027209 */ /* 0x000fe40007810000 */
[----:B------:R-:W-:Y:S02]  /*15780*/  ISETP.LT.OR P0, PT, R3, 0x11, P0 ;  /* 0x000000110300780c */ /* 0x000fe40000701670 */
[----:B------:R-:W-:Y:S01]  /*15790*/  FMNMX.FTZ R4, R173, R4, !PT ;  /* 0x00000004ad047209 */ /* 0x000fe20007810000 */
[----:B------:R-:W1:Y:S01]  /*157a0*/  SHFL.BFLY PT, R6, R2, 0x2, 0x1f ;  /* 0x0c401f0002067f89 */ /* 0x000e6200000e0000 */
[----:B------:R-:W-:Y:S02]  /*157b0*/  FSEL R187, R26, -INF , !P0 ;  /* 0xff8000001abb7808 */ /* 0x000fe40004000000 */
[----:B------:R-:W-:Y:S02]  /*157c0*/  LOP3.LUT P0, RZ, R203, 0x4, RZ, 0xc0, !PT ;  /* 0x00000004cbff7812 */ /* 0x000fe4000780c0ff */
[----:B------:R-:W-:Y:S02]  /*157d0*/  FMNMX.FTZ R4, R174, R4, !PT ;  /* 0x00000004ae047209 */ /* 0x000fe40007810000 */
[----:B------:R-:W-:Y:S02]  /*157e0*/  ISETP.GT.AND P0, PT, R0, 0x11, !P0 ;  /* 0x000000110000780c */ /* 0x000fe40004704270 */
[----:B------:R-:W-:Y:S02]  /*157f0*/  FMNMX.FTZ R4, R186, R4, !PT ;  /* 0x00000004ba047209 */ /* 0x000fe40007810000 */
[----:B------:R-:W-:Y:S02]  /*15800*/  ISETP.LT.OR P0, PT, R3, 0x12, P0 ;  /* 0x000000120300780c */ /* 0x000fe40000701670 */
[----:B------:R-:W-:Y:S02]  /*15810*/  LOP3.LUT P1, RZ, R203, 0x2, RZ, 0xc0, !PT ;  /* 0x00000002cbff7812 */ /* 0x000fe4000782c0ff */
[----:B------:R-:W-:Y:S02]  /*15820*/  FMNMX.FTZ R4, R184, R4, !PT ;  /* 0x00000004b8047209 */ /* 0x000fe40007810000 */
[----:B------:R-:W-:Y:S02]  /*15830*/  FSEL R188, R27, -INF , !P0 ;  /* 0xff8000001bbc7808 */ /* 0x000fe40004000000 */
        /* <DEDUP_REMOVED lines=8> */
[----:B------:R-:W-:Y:S02]  /*158c0*/  FMNMX.FTZ R5, R12, R118, !PT ;  /* 0x000000760c057209 */ /* 0x000fe40007810000 */
[----:B------:R-:W-:Y:S02]  /*158d0*/  ISETP.LT.OR P0, PT, R3, 0x1a, P0 ;  /* 0x0000001a0300780c */ /* 0x000fe40000701670 */
[----:B-1----:R-:W-:Y:S02]  /*158e0*/  FMNMX.FTZ R2, R2, R6, !PT ;  /* 0x0000000602027209 */ /* 0x002fe40007810000 */
[----:B------:R-:W-:Y:S02]  /*158f0*/  FMNMX.FTZ R4, R177, R4, !PT ;  /* 0x00000004b1047209 */ /* 0x000fe40007810000 */
[----:B------:R-:W-:Y:S01]  /*15900*/  FMNMX.FTZ R5, R20, R5, !PT ;  /* 0x0000000514057209 */ /* 0x000fe20007810000 */
[----:B------:R-:W1:Y:S01]  /*15910*/  SHFL.BFLY PT, R6, R2, 0x1, 0x1f ;  /* 0x0c201f0002067f89 */ /* 0x000e6200000e0000 */
[----:B------:R-:W-:Y:S02]  /*15920*/  FSEL R190, R31, -INF , !P0 ;  /* 0xff8000001fbe7808 */ /* 0x000fe40004000000 */
[----:B------:R-:W-:Y:S02]  /*15930*/  ISETP.GT.AND P0, PT, R0, 0x20, !P5 ;  /* 0x000000200000780c */ /* 0x000fe40006f04270 */
[----:B------:R-:W-:Y:S02]  /*15940*/  FMNMX.FTZ R4, R38, R4, !PT ;  /* 0x0000000426047209 */ /* 0x000fe40007810000 */
[----:B------:R-:W-:Y:S02]  /*15950*/  FMNMX.FTZ R5, R21, R5, !PT ;  /* 0x0000000515057209 */ /* 0x000fe40007810000 */
[C---:B------:R-:W-:Y:S02]  /*15960*/  ISETP.LT.OR P0, PT, R3.reuse, 0x21, P0 ;  /* 0x000000210300780c */ /* 0x040fe40000701670 */
[----:B------:R-:W-:Y:S02]  /*15970*/  FMNMX.FTZ R4, R36, R4, !PT ;  /* 0x0000000424047209 */ /* 0x000fe40007810000 */
[----:B------:R-:W-:Y:S02]  /*15980*/  FMNMX.FTZ R5, R22, R5, !PT ;  /* 0x0000000516057209 */ /* 0x000fe40007810000 */
[----:B------:R-:W-:Y:S01]  /*15990*/  FSEL R207, R42, -INF , !P0 ;  /* 0xff8000002acf7808 */ /* 0x000fe20004000000 */
[----:B------:R-:W2:Y:S01]  /*159a0*/  SHFL.BFLY PT, R7, R4, 0x2, 0x1f ;  /* 0x0c401f0004077f89 */ /* 0x000ea200000e0000 */
[----:B------:R-:W-:Y:S02]  /*159b0*/  ISETP.GT.AND P0, PT, R0, 0x21, !P4 ;  /* 0x000000210000780c */ /* 0x000fe40006704270 */
        /* <DEDUP_REMOVED lines=18> */
[----:B--2---:R-:W-:Y:S02]  /*15ae0*/  FMNMX.FTZ R0, R4, R7, !PT ;  /* 0x0000000704007209 */ /* 0x004fe40007810000 */
[----:B------:R-:W-:Y:S02]  /*15af0*/  FSEL R7, R3, RZ, P0 ;  /* 0x000000ff03077208 */ /* 0x000fe40000000000 */
[----:B------:R-:W-:Y:S01]  /*15b00*/  FMNMX.FTZ R2, R28, R2, !PT ;  /* 0x000000021c027209 */ /* 0x000fe20007810000 */
[----:B------:R-:W1:Y:S02]  /*15b10*/  SHFL.BFLY PT, R5, R0, 0x1, 0x1f ;  /* 0x0c201f0000057f89 */ /* 0x000e6400000e0000 */
[--C-:B------:R-:W-:Y:S02]  /*15b20*/  FFMA.FTZ R3, R16, c[0x0][0x2d0], -R7.reuse ;  /* 0x0000b40010037a23 */ /* 0x100fe40000010807 */
[--C-:B------:R-:W-:Y:S02]  /*15b30*/  FFMA.FTZ R4, R17, c[0x0][0x2d0], -R7.reuse ;  /* 0x0000b40011047a23 */ /* 0x100fe40000010807 */
[----:B------:R2:W-:Y:S01]  /*15b40*/  MUFU.EX2 R233, R3 ;  /* 0x0000000300e97308 */ /* 0x0005e20000000800 */
[--C-:B------:R-:W-:Y:S01]  /*15b50*/  FFMA.FTZ R216, R39, c[0x0][0x2d0], -R7.reuse ;  /* 0x0000b40027d87a23 */ /* 0x100fe20000010807 */
[----:B------:R-:W3:Y:S01]  /*15b60*/  SHFL.BFLY PT, R6, R2, 0x2, 0x1f ;  /* 0x0c401f0002067f89 */ /* 0x000ee200000e0000 */
[--C-:B------:R-:W-:Y:S02]  /*15b70*/  FFMA.FTZ R215, R37, c[0x0][0x2d0], -R7.reuse ;  /* 0x0000b40025d77a23 */ /* 0x100fe40000010807 */
[--C-:B------:R-:W-:Y:S02]  /*15b80*/  FFMA.FTZ R218, R176, c[0x0][0x2d0], -R7.reuse ;  /* 0x0000b400b0da7a23 */ /* 0x100fe40000010807 */
[--C-:B------:R-:W-:Y:S02]  /*15b90*/  FFMA.FTZ R217, R175, c[0x0][0x2d0], -R7.reuse ;  /* 0x0000b400afd97a23 */ /* 0x100fe40000010807 */
[--C-:B------:R-:W-:Y:S01]  /*15ba0*/  FFMA.FTZ R185, R185, c[0x0][0x2d0], -R7.reuse ;  /* 0x0000b400b9b97a23 */ /* 0x100fe20000010807 */
[----:B------:R4:W5:Y:S01]  /*15bb0*/  MUFU.EX2 R250, R4 ;  /* 0x0000000400fa7308 */ /* 0x0009620000000800 */
[--C-:B------:R-:W-:Y:S02]  /*15bc0*/  FFMA.FTZ R183, R183, c[0x0][0x2d0], -R7.reuse ;  /* 0x0000b400b7b77a23 */ /* 0x100fe40000010807 */
[--C-:B------:R-:W-:Y:S02]  /*15bd0*/  FFMA.FTZ R181, R181, c[0x0][0x2d0], -R7.reuse ;  /* 0x0000b400b5b57a23 */ /* 0x100fe40000010807 */
[--C-:B------:R-:W-:Y:S01]  /*15be0*/  FFMA.FTZ R179, R179, c[0x0][0x2d0], -R7.reuse ;  /* 0x0000b400b3b37a23 */ /* 0x100fe20000010807 */
[----:B-1----:R-:W-:Y:S04]  /*15bf0*/  FMNMX.FTZ R121, R0, R5, !PT ;  /* 0x0000000500797209 */ /* 0x002fe80007810000 */
[----:B------:R-:W-:Y:S01]  /*15c00*/  MUFU.EX2 R232, R179 ;  /* 0x000000b300e87308 */ /* 0x000fe20000000800 */
[----:B--2---:R-:W-:Y:S02]  /*15c10*/  FMNMX.FTZ R3, R10, R123, !PT ;  /* 0x0000007b0a037209 */ /* 0x004fe40007810000 */
[----:B---3--:R-:W-:Y:S02]  /*15c20*/  FMNMX.FTZ R2, R2, R6, !PT ;  /* 0x0000000602027209 */ /* 0x008fe40007810000 */
[----:B------:R-:W-:Y:S05]  /*15c30*/  FMNMX.FTZ R3, R13, R3, !PT ;  /* 0x000000030d037209 */ /* 0x000fea0007810000 */
[----:B------:R-:W-:Y:S01]  /*15c40*/  MUFU.EX2 R225, R185 ;  /* 0x000000b900e17308 */ /* 0x000fe20000000800 */
[----:B------:R-:W-:Y:S01]  /*15c50*/  FMNMX.FTZ R3, R11, R3, !PT ;  /* 0x000000030b037209 */ /* 0x000fe20007810000 */
[--C-:B----4-:R-:W-:Y:S01]  /*15c60*/  FFMA.FTZ R4, R171, c[0x0][0x2d0], -R7.reuse ;  /* 0x0000b400ab047a23 */ /* 0x110fe20000010807 */
[----:B-----5:R-:W-:Y:S02]  /*15c70*/  F2FP.PACK_AB R168, R250, R233 ;  /* 0x000000e9faa8723e */ /* 0x020fe400000000ff */
[----:B------:R-:W-:Y:S02]  /*15c80*/  FMNMX.FTZ R0, R15, R3, !PT ;  /* 0x000000030f007209 */ /* 0x000fe40007810000 */
[----:B------:R-:W-:Y:S03]  /*15c90*/  FSEL R3, R122, RZ, P0 ;  /* 0x000000ff7a037208 */ /* 0x000fe60000000000 */
[----:B------:R1:W-:Y:S01]  /*15ca0*/  MUFU.EX2 R251, R4 ;  /* 0x0000000400fb7308 */ /* 0x0003e20000000800 */
[----:B------:R-:W-:Y:S01]  /*15cb0*/  FMNMX.FTZ R5, R187, R0, !PT ;  /* 0x00000000bb057209 */ /* 0x000fe20007810000 */
[C---:B------:R-:W-:Y:S01]  /*15cc0*/  FMUL.FTZ R0, R121.reuse, c[0x0][0x2d0] ;  /* 0x0000b40079007a20 */ /* 0x040fe20000410000 */
[----:B------:R-:W-:Y:S02]  /*15cd0*/  FSETP.NEU.FTZ.AND P0, PT, R121, -INF , PT ;  /* 0xff8000007900780b */ /* 0x000fe40003f1d000 */
[----:B------:R-:W-:Y:S02]  /*15ce0*/  FMNMX.FTZ R6, R188, R5, !PT ;  /* 0x00000005bc067209 */ /* 0x000fe40007810000 */
[----:B------:R-:W-:Y:S01]  /*15cf0*/  FSEL R8, R0, RZ, P0 ;  /* 0x000000ff00087208 */ /* 0x000fe20000000000 */
[----:B------:R-:W2:Y:S02]  /*15d00*/  SHFL.BFLY PT, R5, R2, 0x1, 0x1f ;  /* 0x0c201f0002057f89 */ /* 0x000ea400000e0000 */
[----:B------:R-:W-:Y:S02]  /*15d10*/  MUFU.EX2 R228, R183 ;  /* 0x000000b700e47308 */ /* 0x000fe40000000800 */
[--C-:B------:R-:W-:Y:S02]  /*15d20*/  FFMA.FTZ R0, R18, c[0x0][0x2d0], -R8.reuse ;  /* 0x0000b40012007a23 */ /* 0x100fe40000010808 */
[--C-:B------:R-:W-:Y:S02]  /*15d30*/  FFMA.FTZ R212, R38, c[0x0][0x2d0], -R8.reuse ;  /* 0x0000b40026d47a23 */ /* 0x100fe40000010808 */
[--C-:B------:R-:W-:Y:S02]  /*15d40*/  FFMA.FTZ R211, R36, c[0x0][0x2d0], -R8.reuse ;  /* 0x0000b40024d37a23 */ /* 0x100fe40000010808 */
[----:B------:R-:W-:Y:S01]  /*15d50*/  LDSM.16.MT88.4 R36, [R167] ;  /* 0x00000000a724783b */ /* 0x000fe20000004200 */
[--C-:B------:R-:W-:Y:S01]  /*15d60*/  FFMA.FTZ R176, R186, c[0x0][0x2d0], -R8.reuse ;  /* 0x0000b400bab07a23 */ /* 0x100fe20000010808 */
[----:B------:R3:W-:Y:S01]  /*15d70*/  MUFU.EX2 R220, R0 ;  /* 0x0000000000dc7308 */ /* 0x0007e20000000800 */
[--C-:B------:R-:W-:Y:S02]  /*15d80*/  FFMA.FTZ R175, R184, c[0x0][0x2d0], -R8.reuse ;  /* 0x0000b400b8af7a23 */ /* 0x100fe40000010808 */
[--C-:B------:R-:W-:Y:S02]  /*15d90*/  FFMA.FTZ R214, R178, c[0x0][0x2d0], -R8.reuse ;  /* 0x0000b400b2d67a23 */ /* 0x100fe40000010808 */
[----:B-1----:R-:W-:Y:S02]  /*15da0*/  FFMA.FTZ R4, R172, c[0x0][0x2d0], -R7 ;  /* 0x0000b400ac047a23 */ /* 0x002fe40000010807 */
[--C-:B------:R-:W-:Y:S03]  /*15db0*/  FFMA.FTZ R213, R177, c[0x0][0x2d0], -R8.reuse ;  /* 0x0000b400b1d57a23 */ /* 0x100fe60000010808 */
[----:B------:R1:W4:Y:S01]  /*15dc0*/  MUFU.EX2 R249, R4 ;  /* 0x0000000400f97308 */ /* 0x0003220000000800 */
[----:B--2---:R-:W-:Y:S02]  /*15dd0*/  FMNMX.FTZ R120, R2, R5, !PT ;  /* 0x0000000502787209 */ /* 0x004fe40007810000 */
[----:B------:R-:W-:Y:S02]  /*15de0*/  FSEL R5, R121, RZ, P0 ;  /* 0x000000ff79057208 */ /* 0x000fe40000000000 */
[----:B------:R-:W-:Y:S05]  /*15df0*/  FSETP.NEU.FTZ.AND P0, PT, R120, -INF , PT ;  /* 0xff8000007800780b */ /* 0x000fea0003f1d000 */
[----:B------:R-:W-:Y:S01]  /*15e00*/  MUFU.EX2 R224, R176 ;  /* 0x000000b000e07308 */ /* 0x000fe20000000800 */
[--C-:B---3--:R-:W-:Y:S09]  /*15e10*/  FFMA.FTZ R0, R19, c[0x0][0x2d0], -R8.reuse ;  /* 0x0000b40013007a23 */ /* 0x108ff20000010808 */
[----:B------:R2:W3:Y:S01]  /*15e20*/  MUFU.EX2 R242, R0 ;  /* 0x0000000000f27308 */ /* 0x0004e20000000800 */
[----:B-1----:R-:W-:Y:S01]  /*15e30*/  FMNMX.FTZ R4, R189, R6, !PT ;  /* 0x00000006bd047209 */ /* 0x002fe20007810000 */
[--C-:B------:R-:W-:Y:S01]  /*15e40*/  FFMA.FTZ R6, R174, c[0x0][0x2d0], -R8.reuse ;  /* 0x0000b400ae067a23 */ /* 0x100fe20000010808 */
[----:B----4-:R-:W-:Y:S01]  /*15e50*/  F2FP.PACK_AB R170, R249, R251 ;  /* 0x000000fbf9aa723e */ /* 0x010fe200000000ff */
[--C-:B------:R-:W-:Y:S01]  /*15e60*/  FFMA.FTZ R174, R182, c[0x0][0x2d0], -R8.reuse ;  /* 0x0000b400b6ae7a23 */ /* 0x100fe20000010808 */
[----:B------:R-:W-:Y:S05]  /*15e70*/  FMNMX.FTZ R4, R190, R4, !PT ;  /* 0x00000004be047209 */ /* 0x000fea0007810000 */
[----:B------:R-:W-:Y:S01]  /*15e80*/  MUFU.EX2 R244, R6 ;  /* 0x0000000600f47308 */ /* 0x000fe20000000800 */
[----:B------:R-:W-:Y:S04]  /*15e90*/  FMNMX.FTZ R4, R207, R4, !PT ;  /* 0x00000004cf047209 */ /* 0x000fe80007810000 */
[----:B------:R-:W-:Y:S05]  /*15ea0*/  FMNMX.FTZ R4, R208, R4, !PT ;  /* 0x00000004d0047209 */ /* 0x000fea0007810000 */
[----:B------:R-:W-:Y:S01]  /*15eb0*/  MUFU.EX2 R227, R175 ;  /* 0x000000af00e37308 */ /* 0x000fe20000000800 */
[----:B--2---:R-:W-:Y:S01]  /*15ec0*/  FMNMX.FTZ R0, R209, R4, !PT ;  /* 0x00000004d1007209 */ /* 0x004fe20007810000 */
[--C-:B------:R-:W-:Y:S01]  /*15ed0*/  FFMA.FTZ R4, R173, c[0x0][0x2d0], -R8.reuse ;  /* 0x0000b400ad047a23 */ /* 0x100fe20000010808 */
[----:B---3--:R-:W-:Y:S01]  /*15ee0*/  F2FP.PACK_AB R169, R242, R220 ;  /* 0x000000dcf2a9723e */ /* 0x008fe200000000ff */
[----:B------:R-:W-:Y:S01]  /*15ef0*/  FFMA.FTZ R173, R180, c[0x0][0x2d0], -R8 ;  /* 0x0000b400b4ad7a23 */ /* 0x000fe20000010808 */
[----:B------:R-:W-:Y:S05]  /*15f00*/  FMNMX.FTZ R0, R126, R0, !PT ;  /* 0x000000007e007209 */ /* 0x000fea0007810000 */
[----:B------:R1:W2:Y:S01]  /*15f10*/  MUFU.EX2 R243, R4 ;  /* 0x0000000400f37308 */ /* 0x0002a20000000800 */
[----:B------:R-:W3:Y:S09]  /*15f20*/  SHFL.BFLY PT, R2, R0, 0x2, 0x1f ;  /* 0x0c401f0000027f89 */ /* 0x000ef200000e0000 */
[----:B------:R-:W-:Y:S10]  /*15f30*/  MUFU.EX2 R230, R181 ;  /* 0x000000b500e67308 */ /* 0x000ff40000000800 */
[----:B------:R-:W-:Y:S01]  /*15f40*/  MUFU.EX2 R229, R174 ;  /* 0x000000ae00e57308 */ /* 0x000fe20000000800 */
[----:B-1----:R-:W-:Y:S01]  /*15f50*/  FMUL.FTZ R4, R120, c[0x0][0x2d0] ;  /* 0x0000b40078047a20 */ /* 0x002fe20000410000 */
[----:B--2---:R-:W-:Y:S04]  /*15f60*/  F2FP.PACK_AB R171, R244, R243 ;  /* 0x000000f3f4ab723e */ /* 0x004fe800000000ff */
[----:B------:R-:W-:Y:S04]  /*15f70*/  FSEL R9, R4, RZ, P0 ;  /* 0x000000ff04097208 */ /* 0x000fe80000000000 */
[----:B------:R-:W-:Y:S01]  /*15f80*/  MUFU.EX2 R231, R173 ;  /* 0x000000ad00e77308 */ /* 0x000fe20000000800 */
[--C-:B------:R-:W-:Y:S02]  /*15f90*/  FFMA.FTZ R4, R12, c[0x0][0x2d0], -R9.reuse ;  /* 0x0000b4000c047a23 */ /* 0x100fe40000010809 */
[--C-:B------:R-:W-:Y:S02]  /*15fa0*/  FFMA.FTZ R172, R32, c[0x0][0x2d0], -R9.reuse ;  /* 0x0000b40020ac7a23 */ /* 0x100fe40000010809 */
[--C-:B------:R-:W-:Y:S05]  /*15fb0*/  FFMA.FTZ R177, R29, c[0x0][0x2d0], -R9.reuse ;  /* 0x0000b4001db17a23 */ /* 0x100fea0000010809 */
[----:B------:R1:W-:Y:S01]  /*15fc0*/  MUFU.EX2 R235, R4 ;  /* 0x0000000400eb7308 */ /* 0x0003e20000000800 */
[--C-:B------:R-:W-:Y:S02]  /*15fd0*/  FFMA.FTZ R210, R25, c[0x0][0x2d0], -R9.reuse ;  /* 0x0000b40019d27a23 */ /* 0x100fe40000010809 */
[--C-:B------:R-:W-:Y:S02]  /*15fe0*/  FFMA.FTZ R184, R24, c[0x0][0x2d0], -R9.reuse ;  /* 0x0000b40018b87a23 */ /* 0x100fe40000010809 */
[--C-:B------:R-:W-:Y:S02]  /*15ff0*/  FFMA.FTZ R182, R35, c[0x0][0x2d0], -R9.reuse ;  /* 0x0000b40023b67a23 */ /* 0x100fe40000010809 */
[--C-:B------:R-:W-:Y:S03]  /*16000*/  FFMA.FTZ R186, R28, c[0x0][0x2d0], -R9.reuse ;  /* 0x0000b4001cba7a23 */ /* 0x100fe60000010809 */
[----:B------:R-:W-:Y:S10]  /*16010*/  MUFU.EX2 R226, R172 ;  /* 0x000000ac00e27308 */ /* 0x000ff40000000800 */
[----:B------:R-:W-:Y:S01]  /*16020*/  MUFU.EX2 R221, R177 ;  /* 0x000000b100dd7308 */ /* 0x000fe20000000800 */
[--C-:B-1----:R-:W-:Y:S09]  /*16030*/  FFMA.FTZ R4, R20, c[0x0][0x2d0], -R9.reuse ;  /* 0x0000b40014047a23 */ /* 0x102ff20000010809 */
[----:B------:R3:W-:Y:S10]  /*16040*/  MUFU.EX2 R237, R4 ;  /* 0x0000000400ed7308 */ /* 0x0007f40000000800 */
[----:B------:R-:W-:Y:S10]  /*16050*/  MUFU.EX2 R183, R218 ;  /* 0x000000da00b77308 */ /* 0x000ff40000000800 */
[----:B------:R-:W-:Y:S01]  /*16060*/  MUFU.EX2 R185, R214 ;  /* 0x000000d600b97308 */ /* 0x000fe20000000800 */
[----:B---3--:R-:W-:Y:S01]  /*16070*/  FMNMX.FTZ R4, R0, R2, !PT ;  /* 0x0000000200047209 */ /* 0x008fe20007810000 */
[----:B------:R-:W-:Y:S02]  /*16080*/  FFMA.FTZ R0, R21, c[0x0][0x2d0], -R9 ;  /* 0x0000b40015007a23 */ /* 0x000fe40000010809 */
[----:B------:R-:W-:Y:S02]  /*16090*/  FADD.FTZ R2, -R5, R117 ;  /* 0x0000007505027221 */ /* 0x000fe40000010100 */
[----:B------:R-:W1:Y:S04]  /*160a0*/  SHFL.BFLY PT, R6, R4, 0x1, 0x1f ;  /* 0x0c201f0004067f89 */ /* 0x000e6800000e0000 */
[----:B------:R2:W-:Y:S01]  /*160b0*/  MUFU.EX2 R238, R0 ;  /* 0x0000000000ee7308 */ /* 0x0005e20000000800 */
[----:B------:R-:W-:Y:S09]  /*160c0*/  FMUL.FTZ R2, R2, c[0x0][0x2d0] ;  /* 0x0000b40002027a20 */ /* 0x000ff20000410000 */
[----:B------:R-:W3:Y:S10]  /*160d0*/  MUFU.EX2 R2, R2 ;  /* 0x0000000200027308 */ /* 0x000ef40000000800 */
[----:B------:R-:W-:Y:S01]  /*160e0*/  MUFU.EX2 R215, R215 ;  /* 0x000000d700d77308 */ /* 0x000fe20000000800 */
[----:B-1----:R-:W-:Y:S01]  /*160f0*/  FMNMX.FTZ R119, R4, R6, !PT ;  /* 0x0000000604777209 */ /* 0x002fe20007810000 */
[--C-:B--2---:R-:W-:Y:S02]  /*16100*/  FFMA.FTZ R0, R22, c[0x0][0x2d0], -R9.reuse ;  /* 0x0000b40016007a23 */ /* 0x104fe40000010809 */
[----:B------:R-:W1:Y:S02]  /*16110*/  LDSM.16.MT88.4 R20, [R166] ;  /* 0x00000000a614783b */ /* 0x000e640000004200 */
[----:B------:R-:W-:Y:S04]  /*16120*/  FMUL.FTZ R4, R119, c[0x0][0x2d0] ;  /* 0x0000b40077047a20 */ /* 0x000fe80000410000 */
[----:B------:R2:W4:Y:S01]  /*16130*/  MUFU.EX2 R252, R0 ;  /* 0x0000000000fc7308 */ /* 0x0005220000000800 */
        /* <DEDUP_REMOVED lines=12> */
[----:B--2---:R-:W-:Y:S01]  /*16200*/  FADD.FTZ R0, -R3, R116 ;  /* 0x0000007403007221 */ /* 0x004fe20000010100 */
[----:B----4-:R-:W-:Y:S01]  /*16210*/  F2FP.PACK_AB R130, R252, R238 ;  /* 0x000000eefc82723e */ /* 0x010fe200000000ff */
[----:B------:R-:W-:Y:S02]  /*16220*/  FMUL.FTZ R67, R2, R67 ;  /* 0x0000004302437220 */ /* 0x000fe40000410000 */
[----:B------:R-:W-:Y:S02]  /*16230*/  FMUL.FTZ R0, R0, c[0x0][0x2d0] ;  /* 0x0000b40000007a20 */ /* 0x000fe40000410000 */
[C---:B------:R-:W-:Y:S01]  /*16240*/  FMUL.FTZ R70, R2.reuse, R70 ;  /* 0x0000004602467220 */ /* 0x040fe20000410000 */
[----:B------:R-:W2:Y:S01]  /*16250*/  MUFU.EX2 R184, R184 ;  /* 0x000000b800b87308 */ /* 0x000ea20000000800 */
[C---:B------:R-:W-:Y:S02]  /*16260*/  FMUL.FTZ R71, R2.reuse, R71 ;  /* 0x0000004702477220 */ /* 0x040fe40000410000 */
[C---:B------:R-:W-:Y:S02]  /*16270*/  FMUL.FTZ R82, R2.reuse, R82 ;  /* 0x0000005202527220 */ /* 0x040fe40000410000 */
[C---:B------:R-:W-:Y:S02]  /*16280*/  FMUL.FTZ R83, R2.reuse, R83 ;  /* 0x0000005302537220 */ /* 0x040fe40000410000 */
[C---:B------:R-:W-:Y:S02]  /*16290*/  FMUL.FTZ R86, R2.reuse, R86 ;  /* 0x0000005602567220 */ /* 0x040fe40000410000 */
[C---:B------:R-:W-:Y:S01]  /*162a0*/  FMUL.FTZ R87, R2.reuse, R87 ;  /* 0x0000005702577220 */ /* 0x040fe20000410000 */
[----:B------:R3:W4:Y:S01]  /*162b0*/  MUFU.EX2 R3, R0 ;  /* 0x0000000000037308 */ /* 0x0007220000000800 */
[C---:B------:R-:W-:Y:S02]  /*162c0*/  FMUL.FTZ R98, R2.reuse, R98 ;  /* 0x0000006202627220 */ /* 0x040fe40000410000 */
[----:B------:R-:W-:Y:S01]  /*162d0*/  FMUL.FTZ R99, R2, R99 ;  /* 0x0000006302637220 */ /* 0x000fe20000410000 */
[----:B--2---:R-:W-:Y:S02]  /*162e0*/  F2FP.PACK_AB R172, R184, R181 ;  /* 0x000000b5b8ac723e */ /* 0x004fe400000000ff */
[----:B---3--:R-:W-:Y:S01]  /*162f0*/  FSEL R0, R120, RZ, P0 ;  /* 0x000000ff78007208 */ /* 0x008fe20000000000 */
[----:B----4-:R-:W-:Y:S01]  /*16300*/  FMUL.FTZ R5, R3, R129 ;  /* 0x0000008103057220 */ /* 0x010fe20000410000 */
[----:B------:R-:W-:Y:S01]  /*16310*/  FSETP.NEU.FTZ.AND P0, PT, R119, -INF , PT ;  /* 0xff8000007700780b */ /* 0x000fe20003f1d000 */
[----:B------:R-:W-:Y:S02]  /*16320*/  FMUL.FTZ R16, R3, R140 ;  /* 0x0000008c03107220 */ /* 0x000fe40000410000 */
[----:B------:R-:W-:Y:S01]  /*16330*/  FADD.FTZ R0, -R0, R118 ;  /* 0x0000007600007221 */ /* 0x000fe20000010100 */
[----:B------:R-:W-:Y:S01]  /*16340*/  FSEL R117, R4, RZ, P0 ;  /* 0x000000ff04757208 */ /* 0x000fe20000000000 */
[----:B------:R-:W-:Y:S02]  /*16350*/  FFMA.FTZ R118, R33, c[0x0][0x2d0], -R9 ;  /* 0x0000b40021767a23 */ /* 0x000fe40000010809 */
[----:B------:R-:W-:Y:S02]  /*16360*/  FMUL.FTZ R0, R0, c[0x0][0x2d0] ;  /* 0x0000b40000007a20 */ /* 0x000fe40000410000 */
[--C-:B------:R-:W-:Y:S01]  /*16370*/  FFMA.FTZ R4, R15, c[0x0][0x2d0], -R117.reuse ;  /* 0x0000b4000f047a23 */ /* 0x100fe20000010875 */
[----:B------:R-:W-:Y:S01]  /*16380*/  MUFU.EX2 R223, R118 ;  /* 0x0000007600df7308 */ /* 0x000fe20000000800 */
[C---:B------:R-:W-:Y:S02]  /*16390*/  FMUL.FTZ R17, R3.reuse, R141 ;  /* 0x0000008d03117220 */ /* 0x040fe40000410000 */
[C---:B------:R-:W-:Y:S01]  /*163a0*/  FMUL.FTZ R32, R3.reuse, R156 ;  /* 0x0000009c03207220 */ /* 0x040fe20000410000 */
[----:B------:R-:W-:Y:S01]  /*163b0*/  LDSM.16.MT88.4 R140, [R166+0x800] ;  /* 0x00080000a68c783b */ /* 0x000fe20000004200 */
[C---:B------:R-:W-:Y:S02]  /*163c0*/  FMUL.FTZ R33, R3.reuse, R157 ;  /* 0x0000009d03217220 */ /* 0x040fe40000410000 */
[C---:B------:R-:W-:Y:S02]  /*163d0*/  FMUL.FTZ R48, R3.reuse, R112 ;  /* 0x0000007003307220 */ /* 0x040fe40000410000 */
[C---:B------:R-:W-:Y:S01]  /*163e0*/  FMUL.FTZ R49, R3.reuse, R113 ;  /* 0x0000007103317220 */ /* 0x040fe20000410000 */
[----:B------:R2:W3:Y:S01]  /*163f0*/  MUFU.EX2 R116, R0 ;  /* 0x0000000000747308 */ /* 0x0004e20000000800 */
[C---:B------:R-:W-:Y:S01]  /*16400*/  FMUL.FTZ R52, R3.reuse, R52 ;  /* 0x0000003403347220 */ /* 0x040fe20000410000 */
[----:B------:R-:W-:Y:S01]  /*16410*/  LDSM.16.MT88.4 R112, [R167+0x400] ;  /* 0x00040000a770783b */ /* 0x000fe20000004200 */
        /* <DEDUP_REMOVED lines=9> */
[C---:B------:R-:W-:Y:S02]  /*164b0*/  FMUL.FTZ R85, R3.reuse, R85 ;  /* 0x0000005503557220 */ /* 0x040fe40000410000 */
[C---:B------:R-:W-:Y:S02]  /*164c0*/  FMUL.FTZ R96, R3.reuse, R96 ;  /* 0x0000006003607220 */ /* 0x040fe40000410000 */
[C---:B------:R-:W-:Y:S02]  /*164d0*/  FMUL.FTZ R97, R3.reuse, R97 ;  /* 0x0000006103617220 */ /* 0x040fe40000410000 */
[--C-:B--2---:R-:W-:Y:S02]  /*164e0*/  FFMA.FTZ R0, R10, c[0x0][0x2d0], -R117.reuse ;  /* 0x0000b4000a007a23 */ /* 0x104fe40000010875 */
[C---:B---3--:R-:W-:Y:S02]  /*164f0*/  FMUL.FTZ R8, R116.reuse, R132 ;  /* 0x0000008474087220 */ /* 0x048fe40000410000 */
[----:B------:R2:W-:Y:S01]  /*16500*/  MUFU.EX2 R191, R0 ;  /* 0x0000000000bf7308 */ /* 0x0005e20000000800 */
[C---:B------:R-:W-:Y:S02]  /*16510*/  FMUL.FTZ R12, R116.reuse, R136 ;  /* 0x00000088740c7220 */ /* 0x040fe40000410000 */
[C---:B------:R-:W-:Y:S02]  /*16520*/  FMUL.FTZ R24, R116.reuse, R148 ;  /* 0x0000009474187220 */ /* 0x040fe40000410000 */
[----:B----4-:R-:W-:Y:S01]  /*16530*/  FMUL.FTZ R4, R3, R128 ;  /* 0x0000008003047220 */ /* 0x010fe20000410000 */
[----:B------:R-:W-:Y:S01]  /*16540*/  F2FP.PACK_AB R128, R237, R235 ;  /* 0x000000ebed80723e */ /* 0x000fe200000000ff */
[C---:B------:R-:W-:Y:S02]  /*16550*/  FMUL.FTZ R40, R116.reuse, R104 ;  /* 0x0000006874287220 */ /* 0x040fe40000410000 */
[C---:B------:R-:W-:Y:S02]  /*16560*/  FMUL.FTZ R41, R116.reuse, R105 ;  /* 0x0000006974297220 */ /* 0x040fe40000410000 */
[C---:B------:R-:W-:Y:S01]  /*16570*/  FMUL.FTZ R56, R116.reuse, R56 ;  /* 0x0000003874387220 */ /* 0x040fe20000410000 */
[-C--:B-1----:R-:W-:Y:S01]  /*16580*/  HMMA.16816.F32 R4, R168, R20.reuse, R4 ;  /* 0x00000014a804723c */ /* 0x082fe20000001804 */
[C---:B------:R-:W-:Y:S02]  /*16590*/  FMUL.FTZ R25, R116.reuse, R149 ;  /* 0x0000009574197220 */ /* 0x040fe40000410000 */
[C---:B------:R-:W-:Y:S02]  /*165a0*/  FMUL.FTZ R28, R116.reuse, R152 ;  /* 0x00000098741c7220 */ /* 0x040fe40000410000 */
[C---:B------:R-:W-:Y:S02]  /*165b0*/  FMUL.FTZ R29, R116.reuse, R153 ;  /* 0x00000099741d7220 */ /* 0x040fe40000410000 */
[C---:B------:R-:W-:Y:S02]  /*165c0*/  FMUL.FTZ R44, R116.reuse, R108 ;  /* 0x0000006c742c7220 */ /* 0x040fe40000410000 */
[C---:B------:R-:W-:Y:S03]  /*165d0*/  FMUL.FTZ R45, R116.reuse, R109 ;  /* 0x0000006d742d7220 */ /* 0x040fe60000410000 */
[--C-:B--2---:R-:W-:Y:S02]  /*165e0*/  FFMA.FTZ R0, R13, c[0x0][0x2d0], -R117.reuse ;  /* 0x0000b4000d007a23 */ /* 0x104fe40000010875 */
[C---:B------:R-:W-:Y:S02]  /*165f0*/  FMUL.FTZ R13, R116.reuse, R137 ;  /* 0x00000089740d7220 */ /* 0x040fe40000410000 */
[----:B------:R1:W2:Y:S01]  /*16600*/  MUFU.EX2 R206, R0 ;  /* 0x0000000000ce7308 */ /* 0x0002a20000000800 */
[C---:B------:R-:W-:Y:S02]  /*16610*/  FMUL.FTZ R57, R116.reuse, R57 ;  /* 0x0000003974397220 */ /* 0x040fe40000410000 */
        /* <DEDUP_REMOVED lines=9> */
[----:B------:R-:W-:Y:S02]  /*166b0*/  FMUL.FTZ R93, R116, R93 ;  /* 0x0000005d745d7220 */ /* 0x000fe40000410000 */
[----:B-1----:R-:W-:Y:S01]  /*166c0*/  FFMA.FTZ R0, R11, c[0x0][0x2d0], -R117 ;  /* 0x0000b4000b007a23 */ /* 0x002fe20000010875 */
[----:B--2---:R-:W-:Y:S03]  /*166d0*/  F2FP.PACK_AB R129, R206, R191 ;  /* 0x000000bfce81723e */ /* 0x004fe600000000ff */
[----:B------:R1:W2:Y:S02]  /*166e0*/  MUFU.EX2 R245, R0 ;  /* 0x0000000000f57308 */ /* 0x0002a40000000800 */
[----:B-1----:R-:W-:Y:S02]  /*166f0*/  FSEL R0, R119, RZ, P0 ;  /* 0x000000ff77007208 */ /* 0x002fe40000000000 */
[----:B--2---:R-:W-:Y:S03]  /*16700*/  F2FP.PACK_AB R131, R239, R245 ;  /* 0x000000f5ef83723e */ /* 0x004fe600000000ff */
[----:B------:R-:W-:Y:S02]  /*16710*/  FADD.FTZ R0, -R0, R123 ;  /* 0x0000007b00007221 */ /* 0x000fe40000010100 */
[----:B------:R-:W-:Y:S02]  /*16720*/  FFMA.FTZ R123, R34, c[0x0][0x2d0], -R9 ;  /* 0x0000b400227b7a23 */ /* 0x000fe40000010809 */
[----:B------:R-:W-:Y:S02]  /*16730*/  FMUL.FTZ R0, R0, c[0x0][0x2d0] ;  /* 0x0000b40000007a20 */ /* 0x000fe40000410000 */
[----:B------:R-:W-:Y:S01]  /*16740*/  FMUL.FTZ R9, R116, R133 ;  /* 0x0000008574097220 */ /* 0x000fe20000410000 */
[----:B------:R-:W1:Y:S01]  /*16750*/  MUFU.EX2 R222, R123 ;  /* 0x0000007b00de7308 */ /* 0x000e620000000800 */
[----:B------:R-:W-:Y:S02]  /*16760*/  FMUL.FTZ R34, R2, R158 ;  /* 0x0000009e02227220 */ /* 0x000fe40000410000 */
[----:B------:R-:W-:Y:S07]  /*16770*/  LDSM.16.MT88.4 R156, [R167+0x800] ;  /* 0x00080000a79c783b */ /* 0x000fee0000004200 */
[----:B------:R-:W2:Y:S01]  /*16780*/  MUFU.EX2 R0, R0 ;  /* 0x0000000000007308 */ /* 0x000ea20000000800 */
[----:B-1----:R-:W-:Y:S01]  /*16790*/  F2FP.PACK_AB R108, R223, R222 ;  /* 0x000000dedf6c723e */ /* 0x002fe200000000ff */
[C---:B--2---:R-:W-:Y:S02]  /*167a0*/  FMUL.FTZ R10, R0.reuse, R134 ;  /* 0x00000086000a7220 */ /* 0x044fe40000410000 */
[C---:B------:R-:W-:Y:S02]  /*167b0*/  FMUL.FTZ R11, R0.reuse, R135 ;  /* 0x00000087000b7220 */ /* 0x040fe40000410000 */
[----:B------:R-:W1:Y:S01]  /*167c0*/  LDSM.16.MT88.4 R132, [R166+0xc00] ;  /* 0x000c0000a684783b */ /* 0x000e620000004200 */
[C---:B------:R-:W-:Y:S02]  /*167d0*/  FMUL.FTZ R42, R0.reuse, R106 ;  /* 0x0000006a002a7220 */ /* 0x040fe40000410000 */
[C---:B------:R-:W-:Y:S02]  /*167e0*/  FMUL.FTZ R43, R0.reuse, R107 ;  /* 0x0000006b002b7220 */ /* 0x040fe40000410000 */
[C---:B------:R-:W-:Y:S01]  /*167f0*/  HMMA.16816.F32 R8, R128.reuse, R20, R8 ;  /* 0x000000148008723c */ /* 0x040fe20000001808 */
[C---:B------:R-:W-:Y:S02]  /*16800*/  FMUL.FTZ R14, R0.reuse, R138 ;  /* 0x0000008a000e7220 */ /* 0x040fe40000410000 */
[C---:B------:R-:W-:Y:S01]  /*16810*/  FMUL.FTZ R15, R0.reuse, R139 ;  /* 0x0000008b000f7220 */ /* 0x040fe20000410000 */
[----:B------:R-:W-:Y:S01]  /*16820*/  LDSM.16.MT88.4 R104, [R166+0x400] ;  /* 0x00040000a668783b */ /* 0x000fe20000004200 */
[C---:B------:R-:W-:Y:S02]  /*16830*/  FMUL.FTZ R58, R0.reuse, R58 ;  /* 0x0000003a003a7220 */ /* 0x040fe40000410000 */
[C---:B------:R-:W-:Y:S02]  /*16840*/  FMUL.FTZ R20, R3.reuse, R144 ;  /* 0x0000009003147220 */ /* 0x040fe40000410000 */
[----:B------:R-:W-:Y:S01]  /*16850*/  FMUL.FTZ R21, R3, R145 ;  /* 0x0000009103157220 */ /* 0x000fe20000410000 */
[-C--:B------:R-:W-:Y:S02]  /*16860*/  HMMA.16816.F32 R12, R128, R22.reuse, R12 ;  /* 0x00000016800c723c */ /* 0x080fe4000000180c */
[C---:B------:R-:W-:Y:S02]  /*16870*/  FMUL.FTZ R59, R0.reuse, R59 ;  /* 0x0000003b003b7220 */ /* 0x040fe40000410000 */
[C---:B------:R-:W-:Y:S02]  /*16880*/  FMUL.FTZ R62, R0.reuse, R62 ;  /* 0x0000003e003e7220 */ /* 0x040fe40000410000 */
[C---:B------:R-:W-:Y:S02]  /*16890*/  FMUL.FTZ R63, R0.reuse, R63 ;  /* 0x0000003f003f7220 */ /* 0x040fe40000410000 */
[C---:B------:R-:W-:Y:S01]  /*168a0*/  HMMA.16816.F32 R16, R168.reuse, R22, R16 ;  /* 0x00000016a810723c */ /* 0x040fe20000001810 */
[C---:B------:R-:W-:Y:S03]  /*168b0*/  FMUL.FTZ R26, R0.reuse, R150 ;  /* 0x00000096001a7220 */ /* 0x040fe60000410000 */
[C---:B------:R-:W-:Y:S02]  /*168c0*/  FMUL.FTZ R27, R0.reuse, R151 ;  /* 0x00000097001b7220 */ /* 0x040fe40000410000 */
[----:B------:R-:W-:Y:S02]  /*168d0*/  FMUL.FTZ R30, R0, R154 ;  /* 0x0000009a001e7220 */ /* 0x000fe40000410000 */
[C---:B------:R-:W-:Y:S04]  /*168e0*/  FMUL.FTZ R22, R2.reuse, R146 ;  /* 0x0000009202167220 */ /* 0x040fe80000410000 */
[----:B------:R-:W-:Y:S02]  /*168f0*/  FMUL.FTZ R23, R2, R147 ;  /* 0x0000009302177220 */ /* 0x000fe40000410000 */
[C---:B------:R-:W-:Y:S02]  /*16900*/  FMUL.FTZ R74, R0.reuse, R74 ;  /* 0x0000004a004a7220 */ /* 0x040fe40000410000 */
[C---:B------:R-:W-:Y:S02]  /*16910*/  FMUL.FTZ R75, R0.reuse, R75 ;  /* 0x0000004b004b7220 */ /* 0x040fe40000410000 */
[C---:B------:R-:W-:Y:S01]  /*16920*/  FMUL.FTZ R78, R0.reuse, R78 ;  /* 0x0000004e004e7220 */ /* 0x040fe20000410000 */
[-C--:B------:R-:W-:Y:S01]  /*16930*/  HMMA.16816.F32 R20, R168, R36.reuse, R20 ;  /* 0x00000024a814723c */ /* 0x080fe20000001814 */
[C---:B------:R-:W-:Y:S02]  /*16940*/  FMUL.FTZ R79, R0.reuse, R79 ;  /* 0x0000004f004f7220 */ /* 0x040fe40000410000 */
[C---:B------:R-:W-:Y:S02]  /*16950*/  FMUL.FTZ R31, R0.reuse, R155 ;  /* 0x0000009b001f7220 */ /* 0x040fe40000410000 */
[C---:B------:R-:W-:Y:S01]  /*16960*/  FMUL.FTZ R46, R0.reuse, R110 ;  /* 0x0000006e002e7220 */ /* 0x040fe20000410000 */
[----:B------:R-:W-:Y:S01]  /*16970*/  F2FP.PACK_AB R110, R221, R226 ;  /* 0x000000e2dd6e723e */ /* 0x000fe200000000ff */
[C---:B------:R-:W-:Y:S01]  /*16980*/  FMUL.FTZ R47, R0.reuse, R111 ;  /* 0x0000006f002f7220 */ /* 0x040fe20000410000 */
[C---:B------:R-:W-:Y:S01]  /*16990*/  HMMA.16816.F32 R24, R128.reuse, R36, R24 ;  /* 0x000000248018723c */ /* 0x040fe20000001818 */
[C---:B------:R-:W-:Y:S03]  /*169a0*/  FMUL.FTZ R90, R0.reuse, R90 ;  /* 0x0000005a005a7220 */ /* 0x040fe60000410000 */
[C---:B------:R-:W-:Y:S02]  /*169b0*/  FMUL.FTZ R91, R0.reuse, R91 ;  /* 0x0000005b005b7220 */ /* 0x040fe40000410000 */
[C---:B------:R-:W-:Y:S02]  /*169c0*/  FMUL.FTZ R94, R0.reuse, R94 ;  /* 0x0000005e005e7220 */ /* 0x040fe40000410000 */
[-C--:B------:R-:W-:Y:S01]  /*169d0*/  HMMA.16816.F32 R28, R128, R38.reuse, R28 ;  /* 0x00000026801c723c */ /* 0x080fe2000000181c */
[C---:B------:R-:W-:Y:S03]  /*169e0*/  FMUL.FTZ R36, R3.reuse, R100 ;  /* 0x0000006403247220 */ /* 0x040fe60000410000 */
[C---:B------:R-:W-:Y:S02]  /*169f0*/  FMUL.FTZ R37, R3.reuse, R101 ;  /* 0x0000006503257220 */ /* 0x040fe40000410000 */
[----:B------:R-:W-:Y:S02]  /*16a00*/  FFMA.FTZ R3, R3, R234, R233 ;  /* 0x000000ea03037223 */ /* 0x000fe400000100e9 */
[C---:B------:R-:W-:Y:S01]  /*16a10*/  HMMA.16816.F32 R32, R168.reuse, R38, R32 ;  /* 0x00000026a820723c */ /* 0x040fe20000001820 */
[----:B------:R-:W2:Y:S03]  /*16a20*/  LDL R233, [R1+0x24] ;  /* 0x0000240001e97983 */ /* 0x000ea60000100800 */
[----:B------:R-:W-:Y:S02]  /*16a30*/  FMUL.FTZ R95, R0, R95 ;  /* 0x0000005f005f7220 */ /* 0x000fe40000410000 */
[----:B------:R-:W-:Y:S02]  /*16a40*/  FADD.FTZ R3, R250, R3 ;  /* 0x00000003fa037221 */ /* 0x000fe40000010000 */
[C---:B------:R-:W-:Y:S04]  /*16a50*/  FMUL.FTZ R38, R2.reuse, R102 ;  /* 0x0000006602267220 */ /* 0x040fe80000410000 */
[----:B------:R-:W-:Y:S02]  /*16a60*/  FMUL.FTZ R39, R2, R103 ;  /* 0x0000006702277220 */ /* 0x000fe40000410000 */
[----:B------:R-:W3:Y:S01]  /*16a70*/  LDSM.16.MT88.4 R100, [R167+0xc00] ;  /* 0x000c0000a764783b */ /* 0x000ee20000004200 */
[----:B------:R-:W-:Y:S02]  /*16a80*/  FADD.FTZ R3, R251, R3 ;  /* 0x00000003fb037221 */ /* 0x000fe40000010000 */
[----:B------:R-:W-:Y:S02]  /*16a90*/  FFMA.FTZ R0, R0, R247, R191 ;  /* 0x000000f700007223 */ /* 0x000fe400000100bf */
[-C--:B-1----:R-:W-:Y:S08]  /*16aa0*/  HMMA.16816.F32 R36, R168, R132.reuse, R36 ;  /* 0x00000084a824723c */ /* 0x082ff00000001824 */
[C---:B------:R-:W-:Y:S08]  /*16ab0*/  HMMA.16816.F32 R40, R128.reuse, R132, R40 ;  /* 0x000000848028723c */ /* 0x040ff00000001828 */
[-C--:B------:R-:W-:Y:S08]  /*16ac0*/  HMMA.16816.F32 R44, R128, R134.reuse, R44 ;  /* 0x00000086802c723c */ /* 0x080ff0000000182c */
[C---:B------:R-:W-:Y:S08]  /*16ad0*/  HMMA.16816.F32 R48, R168.reuse, R134, R48 ;  /* 0x00000086a830723c */ /* 0x040ff00000001830 */
[-C--:B---3--:R-:W-:Y:S08]  /*16ae0*/  HMMA.16816.F32 R52, R168, R100.reuse, R52 ;  /* 0x00000064a834723c */ /* 0x088ff00000001834 */
        /* <DEDUP_REMOVED lines=13> */
[----:B------:R-:W-:Y:S01]  /*16bc0*/  F2FP.PACK_AB R101, R227, R224 ;  /* 0x000000e0e365723e */ /* 0x000fe200000000ff */
[----:B------:R-:W1:Y:S05]  /*16bd0*/  MUFU.EX2 R187, R213 ;  /* 0x000000d500bb7308 */ /* 0x000e6a0000000800 */
[----:B------:R-:W-:Y:S01]  /*16be0*/  FFMA.FTZ R128, R2, R236, R220 ;  /* 0x000000ec02807223 */ /* 0x000fe200000100dc */
[----:B------:R-:W-:Y:S01]  /*16bf0*/  HMMA.16816.F32 R96, R168, R102, R96 ;  /* 0x00000066a860723c */ /* 0x000fe20000001860 */
[--C-:B------:R-:W-:Y:S03]  /*16c00*/  FFMA.FTZ R2, R207, c[0x0][0x2d0], -R117.reuse ;  /* 0x0000b400cf027a23 */ /* 0x100fe60000010875 */
[----:B------:R3:W-:Y:S03]  /*16c10*/  MUFU.EX2 R219, R100 ;  /* 0x0000006400db7308 */ /* 0x0007e60000000800 */
[----:B------:R-:W-:Y:S02]  /*16c20*/  F2FP.PACK_AB R102, R232, R230 ;  /* 0x000000e6e866723e */ /* 0x000fe400000000ff */
[----:B------:R-:W-:Y:S05]  /*16c30*/  F2FP.PACK_AB R103, R231, R229 ;  /* 0x000000e5e767723e */ /* 0x000fea00000000ff */
[----:B------:R4:W-:Y:S01]  /*16c40*/  MUFU.EX2 R123, R2 ;  /* 0x00000002007b7308 */ /* 0x0009e20000000800 */
[----:B-1----:R-:W-:Y:S09]  /*16c50*/  F2FP.PACK_AB R169, R187, R185 ;  /* 0x000000b9bba9723e */ /* 0x002ff200000000ff */
[----:B------:R-:W1:Y:S01]  /*16c60*/  MUFU.EX2 R213, R216 ;  /* 0x000000d800d57308 */ /* 0x000e620000000800 */
[--C-:B---3--:R-:W-:Y:S09]  /*16c70*/  FFMA.FTZ R100, R188, c[0x0][0x2d0], -R117.reuse ;  /* 0x0000b400bc647a23 */ /* 0x108ff20000010875 */
[----:B------:R3:W5:Y:S01]  /*16c80*/  MUFU.EX2 R178, R100 ;  /* 0x0000006400b27308 */ /* 0x0007620000000800 */
[--C-:B----4-:R-:W-:Y:S09]  /*16c90*/  FFMA.FTZ R2, R208, c[0x0][0x2d0], -R117.reuse ;  /* 0x0000b400d0027a23 */ /* 0x110ff20000010875 */
[----:B------:R-:W4:Y:S01]  /*16ca0*/  MUFU.EX2 R118, R2 ;  /* 0x0000000200767308 */ /* 0x000f220000000800 */
[----:B-1----:R-:W-:Y:S09]  /*16cb0*/  F2FP.PACK_AB R170, R215, R213 ;  /* 0x000000d5d7aa723e */ /* 0x002ff200000000ff */
[----:B------:R-:W1:Y:S01]  /*16cc0*/  MUFU.EX2 R188, R217 ;  /* 0x000000d900bc7308 */ /* 0x000e620000000800 */
[--C-:B---3--:R-:W-:Y:S01]  /*16cd0*/  FFMA.FTZ R100, R189, c[0x0][0x2d0], -R117.reuse ;  /* 0x0000b400bd647a23 */ /* 0x108fe20000010875 */
[----:B-----5:R-:W-:Y:S08]  /*16ce0*/  F2FP.PACK_AB R109, R178, R219 ;  /* 0x000000dbb26d723e */ /* 0x020ff000000000ff */
[----:B------:R3:W-:Y:S01]  /*16cf0*/  MUFU.EX2 R179, R100 ;  /* 0x0000006400b37308 */ /* 0x0007e20000000800 */
[----:B----4-:R-:W-:Y:S01]  /*16d00*/  F2FP.PACK_AB R173, R118, R123 ;  /* 0x0000007b76ad723e */ /* 0x010fe200000000ff */
[--C-:B------:R-:W-:Y:S08]  /*16d10*/  FFMA.FTZ R2, R209, c[0x0][0x2d0], -R117.reuse ;  /* 0x0000b400d1027a23 */ /* 0x100ff00000010875 */
[----:B------:R-:W-:Y:S01]  /*16d20*/  MUFU.EX2 R189, R182 ;  /* 0x000000b600bd7308 */ /* 0x000fe20000000800 */
[----:B-1----:R-:W-:Y:S09]  /*16d30*/  F2FP.PACK_AB R168, R188, R183 ;  /* 0x000000b7bca8723e */ /* 0x002ff200000000ff */
[----:B------:R-:W1:Y:S01]  /*16d40*/  MUFU.EX2 R182, R186 ;  /* 0x000000ba00b67308 */ /* 0x000e620000000800 */
[--C-:B---3--:R-:W-:Y:S02]  /*16d50*/  FFMA.FTZ R100, R190, c[0x0][0x2d0], -R117.reuse ;  /* 0x0000b400be647a23 */ /* 0x108fe40000010875 */
[----:B------:R-:W-:Y:S02]  /*16d60*/  FFMA.FTZ R117, R126, c[0x0][0x2d0], -R117 ;  /* 0x0000b4007e757a23 */ /* 0x000fe40000010875 */
[----:B------:R-:W-:Y:S01]  /*16d70*/  FADD.FTZ R126, R249, R3 ;  /* 0x00000003f97e7221 */ /* 0x000fe20000010000 */
[C---:B--2---:R-:W-:Y:S04]  /*16d80*/  ISETP.GT.AND P0, PT, R205.reuse, R233, PT ;  /* 0x000000e9cd00720c */ /* 0x044fe80003f04270 */
[----:B------:R2:W3:Y:S01]  /*16d90*/  MUFU.EX2 R180, R100 ;  /* 0x0000006400b47308 */ /* 0x0004e20000000800 */
[----:B------:R-:W-:Y:S01]  /*16da0*/  FADD.FTZ R3, R206, R0 ;  /* 0x00000000ce037221 */ /* 0x000fe20000010000 */
[----:B------:R-:W-:Y:S03]  /*16db0*/  IADD3 R205, R205, -0x1, RZ ;  /* 0xffffffffcdcd7810 */ /* 0x000fe60007ffe0ff */
[----:B------:R-:W-:Y:S04]  /*16dc0*/  FADD.FTZ R3, R245, R3 ;  /* 0x00000003f5037221 */ /* 0x000fe80000010000 */
[----:B------:R-:W-:Y:S01]  /*16dd0*/  FADD.FTZ R3, R239, R3 ;  /* 0x00000003ef037221 */ /* 0x000fe20000010000 */
[----:B------:R-:W4:Y:S03]  /*16de0*/  MUFU.EX2 R190, R212 ;  /* 0x000000d400be7308 */ /* 0x000f260000000800 */
[----:B------:R-:W-:Y:S01]  /*16df0*/  FADD.FTZ R3, R219, R3 ;  /* 0x00000003db037221 */ /* 0x000fe20000010000 */
[----:B-1----:R-:W-:Y:S03]  /*16e00*/  F2FP.PACK_AB R174, R182, R189 ;  /* 0x000000bdb6ae723e */ /* 0x002fe600000000ff */
[----:B------:R-:W-:Y:S03]  /*16e10*/  FADD.FTZ R3, R178, R3 ;  /* 0x00000003b2037221 */ /* 0x000fe60000010000 */
[----:B------:R1:W-:Y:S01]  /*16e20*/  MUFU.EX2 R176, R2 ;  /* 0x0000000200b07308 */ /* 0x0003e20000000800 */
[----:B------:R-:W-:Y:S01]  /*16e30*/  FADD.FTZ R3, R179, R3 ;  /* 0x00000003b3037221 */ /* 0x000fe20000010000 */
[----:B--2---:R-:W-:Y:S03]  /*16e40*/  F2FP.PACK_AB R100, R228, R225 ;  /* 0x000000e1e464723e */ /* 0x004fe600000000ff */
[C---:B---3--:R-:W-:Y:S01]  /*16e50*/  FADD.FTZ R3, R180.reuse, R3 ;  /* 0x00000003b4037221 */ /* 0x048fe20000010000 */
[----:B------:R-:W-:Y:S04]  /*16e60*/  F2FP.PACK_AB R111, R180, R179 ;  /* 0x000000b3b46f723e */ /* 0x000fe800000000ff */
[----:B------:R-:W2:Y:S01]  /*16e70*/  MUFU.EX2 R117, R117 ;  /* 0x0000007500757308 */ /* 0x000ea20000000800 */
[-C--:B------:R-:W-:Y:S01]  /*16e80*/  HMMA.16816.F32 R4, R100, R104.reuse, R4 ;  /* 0x000000686404723c */ /* 0x080fe20000001804 */
[----:B----4-:R-:W-:Y:S07]  /*16e90*/  F2FP.PACK_AB R171, R211, R190 ;  /* 0x000000bed3ab723e */ /* 0x010fee00000000ff */
[C---:B------:R-:W-:Y:S01]  /*16ea0*/  HMMA.16816.F32 R8, R108.reuse, R104, R8 ;  /* 0x000000686c08723c */ /* 0x040fe20000001808 */
[----:B-1----:R-:W-:Y:S07]  /*16eb0*/  FFMA.FTZ R2, R116, R246, R235 ;  /* 0x000000f674027223 */ /* 0x002fee00000100eb */
[-C--:B------:R-:W-:Y:S01]  /*16ec0*/  HMMA.16816.F32 R12, R108, R106.reuse, R12 ;  /* 0x0000006a6c0c723c */ /* 0x080fe2000000180c */
[----:B--2---:R-:W-:Y:S07]  /*16ed0*/  F2FP.PACK_AB R175, R117, R176 ;  /* 0x000000b075af723e */ /* 0x004fee00000000ff */
        /* <DEDUP_REMOVED lines=16> */
[----:B------:R-:W2:Y:S07]  /*16fe0*/  LDSM.16.MT88.4 R112, [R167+0x1c00] ;  /* 0x001c0000a770783b */ /* 0x000eae0000004200 */
[-C--:B-1----:R-:W-:Y:S08]  /*16ff0*/  HMMA.16816.F32 R68, R100, R104.reuse, R68 ;  /* 0x000000686444723c */ /* 0x082ff00000001844 */
[C---:B------:R-:W-:Y:S07]  /*17000*/  HMMA.16816.F32 R72, R108.reuse, R104, R72 ;  /* 0x000000686c48723c */ /* 0x040fee0000001848 */
        /* <DEDUP_REMOVED lines=9> */
[-C--:B--2---:R-:W-:Y:S04]  /*170a0*/  HMMA.16816.F32 R84, R100, R112.reuse, R84 ;  /* 0x000000706454723c */ /* 0x084fe80000001854 */
[----:B------:R-:W-:Y:S04]  /*170b0*/  FADD.FTZ R2, R228, R2 ;  /* 0x00000002e4027221 */ /* 0x000fe80000010000 */
[C---:B------:R-:W-:Y:S08]  /*170c0*/  HMMA.16816.F32 R88, R108.reuse, R112, R88 ;  /* 0x000000706c58723c */ /* 0x040ff00000001858 */
[-C--:B------:R-:W-:Y:S08]  /*170d0*/  HMMA.16816.F32 R92, R108, R114.reuse, R92 ;  /* 0x000000726c5c723c */ /* 0x080ff0000000185c */
[----:B------:R-:W-:Y:S01]  /*170e0*/  HMMA.16816.F32 R96, R100, R114, R96 ;  /* 0x000000726460723c */ /* 0x000fe20000001860 */
[----:B------:R-:W1:Y:S07]  /*170f0*/  LDSM.16.MT88.4 R112, [R166+0x1400] ;  /* 0x00140000a670783b */ /* 0x000e6e0000004200 */
[-C--:B------:R-:W-:Y:S01]  /*17100*/  HMMA.16816.F32 R128, R168, R140.reuse, R4 ;  /* 0x0000008ca880723c */ /* 0x080fe20000001804 */
[----:B------:R-:W2:Y:S07]  /*17110*/  LDSM.16.MT88.4 R4, [R167+0x1400] ;  /* 0x00140000a704783b */ /* 0x000eae0000004200 */
[C---:B------:R-:W-:Y:S01]  /*17120*/  HMMA.16816.F32 R132, R172.reuse, R140, R8 ;  /* 0x0000008cac84723c */ /* 0x040fe20000001808 */
[----:B------:R-:W3:Y:S07]  /*17130*/  LDSM.16.MT88.4 R8, [R166+0x2000] ;  /* 0x00200000a608783b */ /* 0x000eee0000004200 */
[-C--:B------:R-:W-:Y:S01]  /*17140*/  HMMA.16816.F32 R136, R172, R142.reuse, R12 ;  /* 0x0000008eac88723c */ /* 0x080fe2000000180c */
[----:B------:R-:W4:Y:S07]  /*17150*/  LDSM.16.MT88.4 R12, [R167+0x2000] ;  /* 0x00200000a70c783b */ /* 0x000f2e0000004200 */
        /* <DEDUP_REMOVED lines=10> */
[C---:B------:R-:W-:Y:S07]  /*17200*/  HMMA.16816.F32 R56, R172.reuse, R4, R56 ;  /* 0x00000004ac38723c */ /* 0x040fee0000001838 */
[----:B------:R-:W-:Y:S01]  /*17210*/  FADD.FTZ R5, R224, R116 ;  /* 0x00000074e0057221 */ /* 0x000fe20000010000 */
[-C--:B------:R-:W-:Y:S01]  /*17220*/  HMMA.16816.F32 R60, R172, R6.reuse, R60 ;  /* 0x00000006ac3c723c */ /* 0x080fe2000000183c */
[----:B------:R-:W-:Y:S03]  /*17230*/  MOV R116, R122 ;  /* 0x0000007a00747202 */ /* 0x000fe60000000f00 */
[----:B------:R-:W-:Y:S02]  /*17240*/  FADD.FTZ R4, R222, R0 ;  /* 0x00000000de047221 */ /* 0x000fe40000010000 */
[----:B------:R-:W-:Y:S02]  /*17250*/  FADD.FTZ R0, R227, R5 ;  /* 0x00000005e3007221 */ /* 0x000fe40000010000 */
[C---:B------:R-:W-:Y:S01]  /*17260*/  HMMA.16816.F32 R64, R168.reuse, R6, R64 ;  /* 0x00000006a840723c */ /* 0x040fe20000001840 */
[----:B------:R-:W-:Y:S03]  /*17270*/  FADD.FTZ R4, R223, R4 ;  /* 0x00000004df047221 */ /* 0x000fe60000010000 */
[----:B------:R-:W-:Y:S03]  /*17280*/  FADD.FTZ R5, R229, R0 ;  /* 0x00000000e5057221 */ /* 0x000fe60000010000 */
[----:B------:R-:W-:Y:S01]  /*17290*/  FADD.FTZ R6, R230, R2 ;  /* 0x00000002e6067221 */ /* 0x000fe20000010000 */
[-C--:B---3--:R-:W-:Y:S01]  /*172a0*/  HMMA.16816.F32 R68, R168, R8.reuse, R68 ;  /* 0x00000008a844723c */ /* 0x088fe20000001844 */
        /* <DEDUP_REMOVED lines=13> */
[----:B------:R-:W-:Y:S01]  /*17380*/  FADD.FTZ R3, R184, R0 ;  /* 0x00000000b8037221 */ /* 0x000fe20000010000 */
[----:B------:R-:W-:Y:S01]  /*17390*/  MOV R123, R119 ;  /* 0x00000077007b7202 */ /* 0x000fe20000000f00 */
[----:B------:R-:W-:Y:S02]  /*173a0*/  FADD.FTZ R0, R213, R4 ;  /* 0x00000004d5007221 */ /* 0x000fe40000010000 */
[-C--:B----4-:R-:W-:Y:S01]  /*173b0*/  HMMA.16816.F32 R84, R168, R12.reuse, R84 ;  /* 0x0000000ca854723c */ /* 0x090fe20000001854 */
[----:B------:R-:W-:Y:S03]  /*173c0*/  FADD.FTZ R2, R118, R2 ;  /* 0x0000000276027221 */ /* 0x000fe60000010000 */
[----:B------:R-:W-:Y:S01]  /*173d0*/  FADD.FTZ R4, R190, R5 ;  /* 0x00000005be047221 */ /* 0x000fe20000010000 */
[----:B------:R-:W-:Y:S01]  /*173e0*/  MOV R118, R120 ;  /* 0x0000007800767202 */ /* 0x000fe20000000f00 */
[----:B------:R-:W-:Y:S02]  /*173f0*/  FADD.FTZ R3, R189, R3 ;  /* 0x00000003bd037221 */ /* 0x000fe40000010000 */
[C---:B------:R-:W-:Y:S01]  /*17400*/  HMMA.16816.F32 R88, R172.reuse, R12, R88 ;  /* 0x0000000cac58723c */ /* 0x040fe20000001858 */
[----:B------:R-:W-:Y:S03]  /*17410*/  FADD.FTZ R234, R215, R0 ;  /* 0x00000000d7ea7221 */ /* 0x000fe60000010000 */
[----:B------:R-:W-:Y:S02]  /*17420*/  FADD.FTZ R0, R176, R2 ;  /* 0x00000002b0007221 */ /* 0x000fe40000010000 */
[----:B------:R-:W-:Y:S02]  /*17430*/  FADD.FTZ R236, R211, R4 ;  /* 0x00000004d3ec7221 */ /* 0x000fe40000010000 */
[-C--:B------:R-:W-:Y:S01]  /*17440*/  HMMA.16816.F32 R92, R172, R14.reuse, R92 ;  /* 0x0000000eac5c723c */ /* 0x080fe2000000185c */
[----:B------:R-:W-:Y:S03]  /*17450*/  FADD.FTZ R246, R182, R3 ;  /* 0x00000003b6f67221 */ /* 0x000fe60000010000 */
[----:B------:R-:W-:Y:S01]  /*17460*/  FADD.FTZ R247, R117, R0 ;  /* 0x0000000075f77221 */ /* 0x000fe20000010000 */
[----:B------:R-:W-:Y:S03]  /*17470*/  MOV R117, R121 ;  /* 0x0000007900757202 */ /* 0x000fe60000000f00 */
[----:B------:R-:W-:Y:S01]  /*17480*/  HMMA.16816.F32 R96, R168, R14, R96 ;  /* 0x0000000ea860723c */ /* 0x000fe20000001860 */
[----:B------:R-:W-:-:S07]  /*17490*/  @P0 BRA `(.L_x_850) ;  /* 0xffffc40000000947 */ /* 0x000fce000383ffff */
.L_x_829:
[----:B------:R-:W2:Y:S04]  /*174a0*/  LDL R4, [R1] ;  /* 0x0000000001047983 */ /* 0x000ea80000100800 */
[----:B------:R-:W3:Y:S04]  /*174b0*/  LDL R0, [R1+0x2c] ;  /* 0x00002c0001007983 */ /* 0x000ee80000100800 */
[----:B-1----:R-:W4:Y:S01]  /*174c0*/  LDL R2, [R1+0x4] ;  /* 0x0000040001027983 */ /* 0x002f220000100800 */
[----:B------:R-:W-:-:S05]  /*174d0*/  IMAD.MOV.U32 R3, RZ, RZ, c[0x0][0x2c4] ;  /* 0x0000b100ff037624 */ /* 0x000fca00078e00ff */
[----:B------:R-:W-:Y:S01]  /*174e0*/  ISETP.NE.AND P1, PT, R3, 0x1, PT ;  /* 0x000000010300780c */ /* 0x000fe20003f25270 */
[----:B--2---:R-:W-:Y:S02]  /*174f0*/  IMAD.MOV.U32 R5, RZ, RZ, R4 ;  /* 0x000000ffff057224 */ /* 0x004fe400078e0004 */
[----:B------:R-:W-:Y:S01]  /*17500*/  IMAD.MOV.U32 R4, RZ, RZ, c[0x0][0x32c] ;  /* 0x0000cb00ff047624 */ /* 0x000fe200078e00ff */
[----:B---3--:R-:W-:-:S04]  /*17510*/  IADD3 R0, R0, 0x7f, RZ ;  /* 0x0000007f00007810 */ /* 0x008fc80007ffe0ff */
[----:B------:R-:W-:-:S05]  /*17520*/  ISETP.GE.AND P0, PT, R4, 0x1, PT ;  /* 0x000000010400780c */ /* 0x000fca0003f06270 */
[----:B------:R-:W-:Y:S01]  /*17530*/  @P1 IMAD.HI.U32 R3, R0, c[0x0][0x2c8], RZ ;  /* 0x0000b20000031a27 */ /* 0x000fe200078e00ff */
[----:B----4-:R-:W-:-:S04]  /*17540*/  IADD3 R2, R2, 0x1, -R5 ;  /* 0x0000000102027810 */ /* 0x010fc80007ffe805 */
        /* <DEDUP_REMOVED lines=14> */
.L_x_853:
[----:B------:R-:W-:-:S04]  /*17630*/  MOV R3, c[0x0][0x32c] ;  /* 0x0000cb0000037a02 */ /* 0x000fc80000000f00 */
[----:B------:R-:W-:-:S13]  /*17640*/  ISETP.NE.AND P0, PT, R3, 0x1, PT ;  /* 0x000000010300780c */ /* 0x000fda0003f05270 */
[----:B------:R-:W-:-:S05]  /*17650*/  @P0 IMAD.HI.U32 R3, R0, c[0x0][0x330], RZ ;  /* 0x0000cc0000030a27 */ /* 0x000fca00078e00ff */
[----:B------:R-:W-:Y:S02]  /*17660*/  @P0 SHF.R.U32.HI R0, RZ, c[0x0][0x334], R3 ;  /* 0x0000cd00ff000a19 */ /* 0x000fe40000011603 */
.L_x_854:
[----:B------:R-:W-:Y:S05]  /*17670*/  BSYNC B0 ;  /* 0x0000000000007941 */ /* 0x000fea0003800000 */
.L_x_852:
[----:B------:R-:W-:-:S05]  /*17680*/  IMAD R0, R0, c[0x0][0x32c], RZ ;  /* 0x0000cb0000007a24 */ /* 0x000fca00078e02ff */
[----:B------:R-:W-:-:S03]  /*17690*/  IMNMX R2, R2, R0, !PT ;  /* 0x0000000002027217 */ /* 0x000fc60007800200 */
.L_x_851:
        /* <DEDUP_REMOVED lines=8> */
.L_x_860:
[----:B------:R-:W2:Y:S01]  /*17720*/  LDL R118, [R1+0x20] ;  /* 0x0000200001767983 */ /* 0x000ea20000100800 */
[----:B------:R-:W-:Y:S04]  /*17730*/  DEPBAR.LE SB0, 0x0 ;  /* 0x000080000000791a */ /* 0x000fe80000000000 */
[----:B------:R-:W1:Y:S01]  /*17740*/  S2R R117, SR_TID.X ;  /* 0x0000000000757919 */ /* 0x000e620000002100 */
        /* <DEDUP_REMOVED lines=68> */
.L_x_857:
[----:B-1-34-:R-:W-:Y:S05]  /*17b90*/  BSYNC B0 ;  /* 0x0000000000007941 */ /* 0x01afea0003800000 */
.L_x_856:
        /* <DEDUP_REMOVED lines=100> */
[----:B------:R-:W2:Y:S03]  /*181e0*/  LDL.64 R208, [R1+0x8] ;  /* 0x0000080001d07983 */ /* 0x000ea60000100a00 */
[----:B------:R-:W-:Y:S03]  /*181f0*/  LEA.HI R2, R2, R117, RZ, 0x2 ;  /* 0x0000007502027211 */ /* 0x000fe600078f10ff */
[----:B------:R-:W3:Y:S01]  /*18200*/  LDL R206, [R1+0x14] ;  /* 0x0000140001ce7983 */ /* 0x000ee20000100800 */
        /* <DEDUP_REMOVED lines=8> */
[----:B------:R-:W-:Y:S03]  /*18290*/  @P0 IMAD.WIDE.U32 R170, R117, c[0x0][0x1e0], RZ ;  /* 0x0000780075aa0a25 */ /* 0x000fe600078e00ff */
[C---:B------:R-:W-:Y:S01]  /*182a0*/  @P0 SHF.L.U64.HI R169, R123.reuse, 0x5, R126 ;  /* 0x000000057ba90819 */ /* 0x040fe2000001027e */
[----:B------:R-:W-:Y:S02]  /*182b0*/  @P0 IMAD R118, R118, c[0x0][0x1e0], RZ ;  /* 0x0000780076760a24 */ /* 0x000fe400078e02ff */
[----:B------:R-:W-:Y:S02]  /*182c0*/  @P0 IMAD.SHL.U32 R168, R123, 0x20, RZ ;  /* 0x000000207ba80824 */ /* 0x000fe400078e00ff */
[----:B------:R-:W-:Y:S02]  /*182d0*/  @P0 IMAD R118, R117, c[0x0][0x1e4], R118 ;  /* 0x0000790075760a24 */ /* 0x000fe400078e0276 */
[----:B------:R-:W-:Y:S04]  /*182e0*/  @P0 IMAD.WIDE.U32 R168, R170, 0x30, R168 ;  /* 0x00000030aaa80825 */ /* 0x000fe800078e00a8 */
[----:B------:R-:W-:Y:S04]  /*182f0*/  @P0 IMAD.IADD R118, R171, 0x1, R118 ;  /* 0x00000001ab760824 */ /* 0x000fe800078e0276 */
[----:B------:R-:W-:Y:S04]  /*18300*/  @P0 IMAD R118, R118, 0x30, RZ ;  /* 0x0000003076760824 */ /* 0x000fe800078e02ff */
[----:B------:R-:W-:Y:S01]  /*18310*/  @P0 IMAD.IADD R118, R118, 0x1, R169 ;  /* 0x0000000176760824 */ /* 0x000fe200078e02a9 */
[----:B--2---:R-:W-:Y:S04]  /*18320*/  @P0 IADD3 R126, P2, P1, R168, 0x20, R208 ;  /* 0x00000020a87e0810 */ /* 0x004fe8000795e0d0 */
[----:B---3--:R-:W-:Y:S02]  /*18330*/  @P0 IADD3.X R179, R118, RZ, R206, P2, P1 ;  /* 0x000000ff76b30210 */ /* 0x008fe400017e24ce */
[----:B------:R-:W-:Y:S02]  /*18340*/  ISETP.GE.AND P1, PT, R2, 0x1, PT ;  /* 0x000000010200780c */ /* 0x000fe40003f26270 */
[----:B------:R-:W-:Y:S04]  /*18350*/  @P0 IADD3 R123, P3, P2, R168, 0x40, R208 ;  /* 0x00000040a87b0810 */ /* 0x000fe80007a7e0d0 */
[----:B------:R-:W-:Y:S07]  /*18360*/  @P0 IADD3.X R178, R118, RZ, R206, P3, P2 ;  /* 0x000000ff76b20210 */ /* 0x000fee0001fe44ce */
        /* <DEDUP_REMOVED lines=10> */
[----:B------:R-:W-:Y:S03]  /*18410*/  @P1 IMAD R2, R2, 0x30, RZ ;  /* 0x0000003002021824 */ /* 0x000fe600078e02ff */
[----:B------:R-:W-:Y:S01]  /*18420*/  @P1 IADD3 R169, P3, R117, 0x40, RZ ;  /* 0x0000004075a91810 */ /* 0x000fe20007f7e0ff */
[----:B------:R-:W-:Y:S05]  /*18430*/  @P1 IMAD.IADD R2, R171, 0x1, R2 ;  /* 0x00000001ab021824 */ /* 0x000fea00078e0202 */
[----:B------:R-:W-:Y:S02]  /*18440*/  @P1 SHF.L.U64.HI R2, R170, 0x1, R2 ;  /* 0x00000001aa021819 */ /* 0x000fe40000010202 */
[----:B------:R-:W-:Y:S04]  /*18450*/  @P1 IADD3 R170, P2, R117, c[0x0][0x1c8], RZ ;  /* 0x0000720075aa1a10 */ /* 0x000fe80007f5e0ff */
[----:B------:R-:W-:Y:S02]  /*18460*/  @P1 IADD3.X R171, R2, c[0x0][0x1cc], RZ, P2, !PT ;  /* 0x0000730002ab1a10 */ /* 0x000fe400017fe4ff */
[----:B------:R-:W-:Y:S03]  /*18470*/  @P1 IADD3 R176, P2, R169, c[0x0][0x1c8], RZ ;  /* 0x00007200a9b01a10 */ /* 0x000fe60007f5e0ff */
[----:B------:R-:W-:Y:S01]  /*18480*/  @!PT LDS RZ, [RZ] ;  /* 0x00000000fffff984 */ /* 0x000fe20000000800 */
[----:B------:R-:W-:Y:S01]  /*18490*/  @!PT LDS RZ, [RZ] ;  /* 0x00000000fffff984 */ /* 0x000fe20000000800 */
[----:B------:R-:W-:Y:S01]  /*184a0*/  @!PT LDS RZ, [RZ] ;  /* 0x00000000fffff984 */ /* 0x000fe20000000800 */
[----:B------:R1:W-:Y:S01]  /*184b0*/  @P1 LDGSTS.E.BYPASS.LTC128B.128 [R204+0x3c80], [R170.64], !P6 ;  /* 0x03c80000aacc1fae */ /* 0x0003e2000f101d46 */
[--C-:B------:R-:W-:Y:S02]  /*184c0*/  @P1 IADD3.X R177, RZ, c[0x0][0x1cc], R2.reuse, P2, P3 ;  /* 0x00007300ffb11a10 */ /* 0x100fe400017e6402 */
[----:B------:R-:W-:Y:S03]  /*184d0*/  @P1 IADD3 R117, P3, R117, 0x80, RZ ;  /* 0x0000008075751810 */ /* 0x000fe60007f7e0ff */
[----:B------:R2:W-:Y:S01]  /*184e0*/  @P1 LDGSTS.E.BYPASS.LTC128B.128 [R204+0x4880], [R176.64], !P5 ;  /* 0x04880000b0cc1fae */ /* 0x0005e2000e901d46 */
[----:B------:R-:W-:Y:S04]  /*184f0*/  @P1 IADD3 R174, P2, R117, c[0x0][0x1c8], RZ ;  /* 0x0000720075ae1a10 */ /* 0x000fe80007f5e0ff */
[----:B------:R-:W-:Y:S02]  /*18500*/  @P1 IADD3.X R175, RZ, c[0x0][0x1cc], R2, P2, P3 ;  /* 0x00007300ffaf1a10 */ /* 0x000fe400017e6402 */
[----:B------:R-:W-:Y:S03]  /*18510*/  @P0 IADD3 R2, P2, R208, R168, RZ ;  /* 0x000000a8d0020210 */ /* 0x000fe60007f5e0ff */
[----:B------:R2:W-:Y:S02]  /*18520*/  @P1 LDGSTS.E.BYPASS.LTC128B.128 [R204+0x5480], [R174.64], !P4 ;  /* 0x05480000aecc1fae */ /* 0x0005e4000e101d46 */
[----:B------:R-:W-:Y:S01]  /*18530*/  @P0 IMAD.X R118, R118, 0x1, R206, P2 ;  /* 0x0000000176760824 */ /* 0x000fe200010e06ce */
[C---:B------:R-:W-:Y:S04]  /*18540*/  @P0 LEA R172, P2, R2.reuse, c[0x0][0x1c8], 0x1 ;  /* 0x0000720002ac0a11 */ /* 0x040fe800078408ff */
[----:B------:R-:W-:Y:S02]  /*18550*/  @P0 LEA.HI.X R173, R2, c[0x0][0x1cc], R118, 0x1, P2 ;  /* 0x0000730002ad0a11 */ /* 0x000fe400010f0c76 */
[C---:B-1----:R-:W-:Y:S03]  /*18560*/  @P0 LEA R170, P2, R126.reuse, c[0x0][0x1c8], 0x1 ;  /* 0x000072007eaa0a11 */ /* 0x042fe600078408ff */
[----:B------:R2:W-:Y:S01]  /*18570*/  @P0 LDGSTS.E.BYPASS.LTC128B.128 [R204+0x4480], [R172.64], !P6 ;  /* 0x04480000accc0fae */ /* 0x0005e2000f101d46 */
[----:B------:R-:W-:Y:S02]  /*18580*/  @P0 LEA.HI.X R171, R126, c[0x0][0x1cc], R179, 0x1, P2 ;  /* 0x000073007eab0a11 */ /* 0x000fe400010f0cb3 */
[C---:B------:R-:W-:Y:S03]  /*18590*/  @P0 LEA R168, P2, R123.reuse, c[0x0][0x1c8], 0x1 ;  /* 0x000072007ba80a11 */ /* 0x040fe600078408ff */
[----:B------:R2:W-:Y:S01]  /*185a0*/  @P0 LDGSTS.E.BYPASS.LTC128B.128 [R204+0x5080], [R170.64], !P5 ;  /* 0x05080000aacc0fae */ /* 0x0005e2000e901d46 */
[----:B------:R-:W-:Y:S05]  /*185b0*/  @P0 LEA.HI.X R169, R123, c[0x0][0x1cc], R178, 0x1, P2 ;  /* 0x000073007ba90a11 */ /* 0x000fea00010f0cb2 */
[----:B------:R2:W-:Y:S04]  /*185c0*/  @P0 LDGSTS.E.BYPASS.LTC128B.128 [R204+0x5c80], [R168.64], !P4 ;  /* 0x05c80000a8cc0fae */ /* 0x0005e8000e101d46 */
.L_x_859:
[----:B------:R-:W-:Y:S05]  /*185d0*/  BSYNC B0 ;  /* 0x0000000000007941 */ /* 0x000fea0003800000 */
.L_x_858:
        /* <DEDUP_REMOVED lines=36> */
[C---:B------:R-:W-:Y:S01]  /*18820*/  ISETP.GT.AND P0, PT, R205.reuse, R230, PT ;  /* 0x000000e6cd00720c */ /* 0x040fe20003f04270 */
[----:B------:R-:W3:Y:S01]  /*18830*/  SHFL.BFLY PT, R121, R117, 0x2, 0x1f ;  /* 0x0c401f0075797f89 */ /* 0x000ee200000e0000 */
[----:B------:R-:W-:Y:S02]  /*18840*/  FMNMX.FTZ R118, R44, R118, !PT ;  /* 0x000000762c767209 */ /* 0x000fe40007810000 */
[----:B------:R-:W-:Y:S02]  /*18850*/  IADD3 R205, R205, -0x1, RZ ;  /* 0xffffffffcdcd7810 */ /* 0x000fe40007ffe0ff */
[----:B------:R-:W-:Y:S05]  /*18860*/  FMNMX.FTZ R118, R45, R118, !PT ;  /* 0x000000762d767209 */ /* 0x000fea0007810000 */
[----:B------:R-:W4:Y:S01]  /*18870*/  SHFL.BFLY PT, R122, R118, 0x2, 0x1f ;  /* 0x0c401f00767a7f89 */ /* 0x000f2200000e0000 */
[----:B-1----:R-:W-:Y:S02]  /*18880*/  FMNMX.FTZ R2, R2, R120, !PT ;  /* 0x0000007802027209 */ /* 0x002fe40007810000 */
[----:B------:R-:W-:Y:S05]  /*18890*/  FMNMX.FTZ R120, R10, R119, !PT ;  /* 0x000000770a787209 */ /* 0x000fea0007810000 */
[----:B------:R-:W1:Y:S01]  /*188a0*/  SHFL.BFLY PT, R123, R2, 0x1, 0x1f ;  /* 0x0c201f00027b7f89 */ /* 0x000e6200000e0000 */
[----:B------:R-:W-:Y:S02]  /*188b0*/  FMNMX.FTZ R120, R11, R120, !PT ;  /* 0x000000780b787209 */ /* 0x000fe40007810000 */
[----:B---3--:R-:W-:Y:S02]  /*188c0*/  FMNMX.FTZ R117, R117, R121, !PT ;  /* 0x0000007975757209 */ /* 0x008fe40007810000 */
[----:B------:R-:W-:Y:S03]  /*188d0*/  FMNMX.FTZ R121, R14, R120, !PT ;  /* 0x000000780e797209 */ /* 0x000fe60007810000 */
[----:B------:R-:W3:Y:S01]  /*188e0*/  SHFL.BFLY PT, R126, R117, 0x1, 0x1f ;  /* 0x0c201f00757e7f89 */ /* 0x000ee200000e0000 */
[----:B----4-:R-:W-:Y:S02]  /*188f0*/  FMNMX.FTZ R120, R118, R122, !PT ;  /* 0x0000007a76787209 */ /* 0x010fe40007810000 */
[----:B------:R-:W-:Y:S05]  /*18900*/  FMNMX.FTZ R118, R15, R121, !PT ;  /* 0x000000790f767209 */ /* 0x000fea0007810000 */
[----:B--2---:R-:W2:Y:S01]  /*18910*/  SHFL.BFLY PT, R168, R120, 0x1, 0x1f ;  /* 0x0c201f0078a87f89 */ /* 0x004ea200000e0000 */
        /* <DEDUP_REMOVED lines=8> */
[----:B---3--:R-:W-:Y:S01]  /*189a0*/  FMNMX.FTZ R121, R117, R126, !PT ;  /* 0x0000007e75797209 */ /* 0x008fe20007810000 */
[--C-:B------:R-:W-:Y:S01]  /*189b0*/  FFMA.FTZ R126, R4, c[0x0][0x2d0], -R123.reuse ;  /* 0x0000b400047e7a23 */ /* 0x100fe2000001087b */
[----:B------:R-:W-:Y:S01]  /*189c0*/  FMNMX.FTZ R117, R42, R2, !PT ;  /* 0x000000022a757209 */ /* 0x000fe20007810000 */
[----:B------:R-:W-:Y:S01]  /*189d0*/  FMUL.FTZ R2, R0, c[0x0][0x2d0] ;  /* 0x0000b40000027a20 */ /* 0x000fe20000410000 */
[----:B------:R-:W-:Y:S01]  /*189e0*/  MUFU.EX2 R213, R178 ;  /* 0x000000b200d57308 */ /* 0x000fe20000000800 */
[----:B------:R-:W-:Y:S01]  /*189f0*/  FMUL.FTZ R4, R121, c[0x0][0x2d0] ;  /* 0x0000b40079047a20 */ /* 0x000fe20000410000 */
[----:B------:R-:W-:Y:S01]  /*18a00*/  FMNMX.FTZ R0, R43, R117, !PT ;  /* 0x000000752b007209 */ /* 0x000fe20007810000 */
[--C-:B------:R-:W-:Y:S01]  /*18a10*/  FFMA.FTZ R177, R21, c[0x0][0x2d0], -R123.reuse ;  /* 0x0000b40015b17a23 */ /* 0x100fe2000001087b */
[----:B--2---:R-:W-:Y:S01]  /*18a20*/  FMNMX.FTZ R120, R120, R168, !PT ;  /* 0x000000a878787209 */ /* 0x004fe20007810000 */
[--C-:B------:R-:W-:Y:S01]  /*18a30*/  FFMA.FTZ R174, R22, c[0x0][0x2d0], -R4.reuse ;  /* 0x0000b40016ae7a23 */ /* 0x100fe20000010804 */
[----:B------:R-:W-:Y:S01]  /*18a40*/  FMNMX.FTZ R0, R46, R0, !PT ;  /* 0x000000002e007209 */ /* 0x000fe20007810000 */
[----:B------:R-:W-:Y:S01]  /*18a50*/  LDSM.16.MT88.4 R168, [R166] ;  /* 0x00000000a6a8783b */ /* 0x000fe20000004200 */
[--C-:B------:R-:W-:Y:S02]  /*18a60*/  FFMA.FTZ R173, R23, c[0x0][0x2d0], -R4.reuse ;  /* 0x0000b40017ad7a23 */ /* 0x100fe40000010804 */
[----:B------:R1:W2:Y:S01]  /*18a70*/  MUFU.EX2 R118, R2 ;  /* 0x0000000200767308 */ /* 0x0002a20000000800 */
[----:B------:R-:W-:Y:S01]  /*18a80*/  FMNMX.FTZ R0, R47, R0, !PT ;  /* 0x000000002f007209 */ /* 0x000fe20007810000 */
[--C-:B------:R-:W-:Y:S02]  /*18a90*/  FFMA.FTZ R172, R34, c[0x0][0x2d0], -R4.reuse ;  /* 0x0000b40022ac7a23 */ /* 0x100fe40000010804 */
[--C-:B------:R-:W-:Y:S02]  /*18aa0*/  FFMA.FTZ R182, R38, c[0x0][0x2d0], -R4.reuse ;  /* 0x0000b40026b67a23 */ /* 0x100fe40000010804 */
[--C-:B------:R-:W-:Y:S02]  /*18ab0*/  FFMA.FTZ R181, R39, c[0x0][0x2d0], -R4.reuse ;  /* 0x0000b40027b57a23 */ /* 0x100fe40000010804 */
[--C-:B------:R-:W-:Y:S02]  /*18ac0*/  FFMA.FTZ R180, R50, c[0x0][0x2d0], -R4.reuse ;  /* 0x0000b40032b47a23 */ /* 0x100fe40000010804 */
[----:B------:R3:W-:Y:S01]  /*18ad0*/  MUFU.EX2 R190, R126 ;  /* 0x0000007e00be7308 */ /* 0x0007e20000000800 */
[--C-:B------:R-:W-:Y:S02]  /*18ae0*/  FFMA.FTZ R179, R51, c[0x0][0x2d0], -R4.reuse ;  /* 0x0000b40033b37a23 */ /* 0x100fe40000010804 */
[--C-:B------:R-:W-:Y:S02]  /*18af0*/  FFMA.FTZ R176, R32, c[0x0][0x2d0], -R123.reuse ;  /* 0x0000b40020b07a23 */ /* 0x100fe4000001087b */
[--C-:B------:R-:W-:Y:S02]  /*18b00*/  FFMA.FTZ R175, R33, c[0x0][0x2d0], -R123.reuse ;  /* 0x0000b40021af7a23 */ /* 0x100fe4000001087b */
[--C-:B------:R-:W-:Y:S02]  /*18b10*/  FFMA.FTZ R185, R36, c[0x0][0x2d0], -R123.reuse ;  /* 0x0000b40024b97a23 */ /* 0x100fe4000001087b */
[--C-:B------:R-:W-:Y:S01]  /*18b20*/  FFMA.FTZ R184, R37, c[0x0][0x2d0], -R123.reuse ;  /* 0x0000b40025b87a23 */ /* 0x100fe2000001087b */
[----:B------:R-:W-:Y:S01]  /*18b30*/  MUFU.EX2 R216, R177 ;  /* 0x000000b100d87308 */ /* 0x000fe20000000800 */
[----:B------:R-:W-:Y:S02]  /*18b40*/  FFMA.FTZ R183, R48, c[0x0][0x2d0], -R123 ;  /* 0x0000b40030b77a23 */ /* 0x000fe4000001087b */
[----:B-1----:R-:W-:Y:S02]  /*18b50*/  FADD.FTZ R2, -R121, R3 ;  /* 0x0000000379027221 */ /* 0x002fe40000010100 */
[----:B------:R-:W1:Y:S01]  /*18b60*/  SHFL.BFLY PT, R3, R0, 0x2, 0x1f ;  /* 0x0c401f0000037f89 */ /* 0x000e6200000e0000 */
[----:B--2---:R-:W-:Y:S02]  /*18b70*/  FMUL.FTZ R20, R118, R144 ;  /* 0x0000009076147220 */ /* 0x004fe40000410000 */
[----:B------:R-:W-:Y:S02]  /*18b80*/  FMUL.FTZ R2, R2, c[0x0][0x2d0] ;  /* 0x0000b40002027a20 */ /* 0x000fe40000410000 */
[----:B------:R-:W-:Y:S01]  /*18b90*/  MUFU.EX2 R212, R174 ;  /* 0x000000ae00d47308 */ /* 0x000fe20000000800 */
[C---:B------:R-:W-:Y:S02]  /*18ba0*/  FMUL.FTZ R21, R118.reuse, R145 ;  /* 0x0000009176157220 */ /* 0x040fe40000410000 */
[C---:B------:R-:W-:Y:S02]  /*18bb0*/  FMUL.FTZ R48, R118.reuse, R156 ;  /* 0x0000009c76307220 */ /* 0x040fe40000410000 */
[--C-:B---3--:R-:W-:Y:S02]  /*18bc0*/  FFMA.FTZ R126, R35, c[0x0][0x2d0], -R4.reuse ;  /* 0x0000b400237e7a23 */ /* 0x108fe40000010804 */
[C---:B------:R-:W-:Y:S02]  /*18bd0*/  FMUL.FTZ R100, R118.reuse, R100 ;  /* 0x0000006476647220 */ /* 0x040fe40000410000 */
[C---:B------:R-:W-:Y:S01]  /*18be0*/  FMUL.FTZ R101, R118.reuse, R101 ;  /* 0x0000006576657220 */ /* 0x040fe20000410000 */
[----:B------:R2:W3:Y:S01]  /*18bf0*/  MUFU.EX2 R117, R2 ;  /* 0x0000000200757308 */ /* 0x0004e20000000800 */
[C---:B------:R-:W-:Y:S02]  /*18c00*/  FMUL.FTZ R112, R118.reuse, R112 ;  /* 0x0000007076707220 */ /* 0x040fe40000410000 */
[C---:B------:R-:W-:Y:S02]  /*18c10*/  FMUL.FTZ R113, R118.reuse, R113 ;  /* 0x0000007176717220 */ /* 0x040fe40000410000 */
[C---:B------:R-:W-:Y:S02]  /*18c20*/  FMUL.FTZ R52, R118.reuse, R52 ;  /* 0x0000003476347220 */ /* 0x040fe40000410000 */
[C---:B------:R-:W-:Y:S02]  /*18c30*/  FMUL.FTZ R53, R118.reuse, R53 ;  /* 0x0000003576357220 */ /* 0x040fe40000410000 */
[----:B------:R-:W-:Y:S01]  /*18c40*/  FMUL.FTZ R64, R118, R64 ;  /* 0x0000004076407220 */ /* 0x000fe20000410000 */
        /* <DEDUP_REMOVED lines=10> */
[----:B--2---:R-:W-:Y:S02]  /*18cf0*/  FADD.FTZ R2, -R120, R116 ;  /* 0x0000007478027221 */ /* 0x004fe40000010100 */
[C---:B---3--:R-:W-:Y:S02]  /*18d00*/  FMUL.FTZ R7, R117.reuse, R131 ;  /* 0x0000008375077220 */ /* 0x048fe40000410000 */
[----:B------:R-:W-:Y:S02]  /*18d10*/  FMUL.FTZ R2, R2, c[0x0][0x2d0] ;  /* 0x0000b40002027a20 */ /* 0x000fe40000410000 */
[C---:B------:R-:W-:Y:S01]  /*18d20*/  FMUL.FTZ R22, R117.reuse, R146 ;  /* 0x0000009275167220 */ /* 0x040fe20000410000 */
[----:B------:R-:W-:Y:S01]  /*18d30*/  MUFU.EX2 R214, R173 ;  /* 0x000000ad00d67308 */ /* 0x000fe20000000800 */
[C---:B------:R-:W-:Y:S02]  /*18d40*/  FMUL.FTZ R23, R117.reuse, R147 ;  /* 0x0000009375177220 */ /* 0x040fe40000410000 */
[C---:B------:R-:W-:Y:S02]  /*18d50*/  FMUL.FTZ R50, R117.reuse, R158 ;  /* 0x0000009e75327220 */ /* 0x040fe40000410000 */
[C---:B------:R-:W-:Y:S02]  /*18d60*/  FMUL.FTZ R51, R117.reuse, R159 ;  /* 0x0000009f75337220 */ /* 0x040fe40000410000 */
[C---:B------:R-:W-:Y:S02]  /*18d70*/  FMUL.FTZ R102, R117.reuse, R102 ;  /* 0x0000006675667220 */ /* 0x040fe40000410000 */
[C---:B------:R-:W-:Y:S01]  /*18d80*/  FMUL.FTZ R103, R117.reuse, R103 ;  /* 0x0000006775677220 */ /* 0x040fe20000410000 */
[----:B------:R2:W3:Y:S01]  /*18d90*/  MUFU.EX2 R116, R2 ;  /* 0x0000000200747308 */ /* 0x0004e20000000800 */
[C---:B------:R-:W-:Y:S02]  /*18da0*/  FMUL.FTZ R114, R117.reuse, R114 ;  /* 0x0000007275727220 */ /* 0x040fe40000410000 */
[C---:B------:R-:W-:Y:S02]  /*18db0*/  FMUL.FTZ R115, R117.reuse, R115 ;  /* 0x0000007375737220 */ /* 0x040fe40000410000 */
[--C-:B-1----:R-:W-:Y:S02]  /*18dc0*/  FFMA.FTZ R3, R16, c[0x0][0x2d0], -R123.reuse ;  /* 0x0000b40010037a23 */ /* 0x102fe4000001087b */
[----:B------:R-:W-:Y:S02]  /*18dd0*/  FMUL.FTZ R16, R118, R140 ;  /* 0x0000008c76107220 */ /* 0x000fe40000410000 */
[C---:B------:R-:W-:Y:S01]  /*18de0*/  FMUL.FTZ R54, R117.reuse, R54 ;  /* 0x0000003675367220 */ /* 0x040fe20000410000 */
[----:B------:R1:W-:Y:S01]  /*18df0*/  MUFU.EX2 R225, R3 ;  /* 0x0000000300e17308 */ /* 0x0003e20000000800 */
[C---:B------:R-:W-:Y:S02]  /*18e00*/  FMUL.FTZ R55, R117.reuse, R55 ;  /* 0x0000003775377220 */ /* 0x040fe40000410000 */
[C---:B------:R-:W-:Y:S02]  /*18e10*/  FMUL.FTZ R66, R117.reuse, R66 ;  /* 0x0000004275427220 */ /* 0x040fe40000410000 */
[C---:B------:R-:W-:Y:S02]  /*18e20*/  FMUL.FTZ R67, R117.reuse, R67 ;  /* 0x0000004375437220 */ /* 0x040fe40000410000 */
[C---:B------:R-:W-:Y:S02]  /*18e30*/  FMUL.FTZ R70, R117.reuse, R70 ;  /* 0x0000004675467220 */ /* 0x040fe40000410000 */
[C---:B------:R-:W-:Y:S01]  /*18e40*/  FMUL.FTZ R71, R117.reuse, R71 ;  /* 0x0000004775477220 */ /* 0x040fe20000410000 */
[----:B------:R-:W-:Y:S01]  /*18e50*/  MUFU.EX2 R217, R176 ;  /* 0x000000b000d97308 */ /* 0x000fe20000000800 */
[C---:B------:R-:W-:Y:S02]  /*18e60*/  FMUL.FTZ R82, R117.reuse, R82 ;  /* 0x0000005275527220 */ /* 0x040fe40000410000 */
[----:B------:R-:W-:Y:S02]  /*18e70*/  FMUL.FTZ R83, R117, R83 ;  /* 0x0000005375537220 */ /* 0x000fe40000410000 */
[--C-:B--2---:R-:W-:Y:S02]  /*18e80*/  FFMA.FTZ R2, R5, c[0x0][0x2d0], -R123.reuse ;  /* 0x0000b40005027a23 */ /* 0x104fe4000001087b */
[C---:B---3--:R-:W-:Y:S02]  /*18e90*/  FMUL.FTZ R32, R116.reuse, R148 ;  /* 0x0000009474207220 */ /* 0x048fe40000410000 */
[C---:B------:R-:W-:Y:S01]  /*18ea0*/  FMUL.FTZ R33, R116.reuse, R149 ;  /* 0x0000009574217220 */ /* 0x040fe20000410000 */
[----:B------:R2:W3:Y:S01]  /*18eb0*/  MUFU.EX2 R210, R2 ;  /* 0x0000000200d27308 */ /* 0x0004e20000000800 */
[C---:B------:R-:W-:Y:S02]  /*18ec0*/  FMUL.FTZ R36, R116.reuse, R152 ;  /* 0x0000009874247220 */ /* 0x040fe40000410000 */
[----:B------:R-:W-:Y:S02]  /*18ed0*/  FMUL.FTZ R37, R116, R153 ;  /* 0x0000009974257220 */ /* 0x000fe40000410000 */
[--C-:B-1----:R-:W-:Y:S02]  /*18ee0*/  FFMA.FTZ R3, R17, c[0x0][0x2d0], -R123.reuse ;  /* 0x0000b40011037a23 */ /* 0x102fe4000001087b */
[C---:B------:R-:W-:Y:S02]  /*18ef0*/  FMUL.FTZ R17, R118.reuse, R141 ;  /* 0x0000008d76117220 */ /* 0x040fe40000410000 */
[----:B------:R-:W-:Y:S01]  /*18f00*/  FFMA.FTZ R123, R49, c[0x0][0x2d0], -R123 ;  /* 0x0000b400317b7a23 */ /* 0x000fe2000001087b */
[----:B------:R1:W-:Y:S01]  /*18f10*/  MUFU.EX2 R228, R3 ;  /* 0x0000000300e47308 */ /* 0x0003e20000000800 */
[----:B------:R-:W-:Y:S02]  /*18f20*/  FMUL.FTZ R49, R118, R157 ;  /* 0x0000009d76317220 */ /* 0x000fe40000410000 */
[C---:B------:R-:W-:Y:S01]  /*18f30*/  FMUL.FTZ R104, R116.reuse, R104 ;  /* 0x0000006874687220 */ /* 0x040fe20000410000 */
[----:B------:R-:W-:Y:S01]  /*18f40*/  LDSM.16.MT88.4 R156, [R167+0x800] ;  /* 0x00080000a79c783b */ /* 0x000fe20000004200 */
[C---:B------:R-:W-:Y:S02]  /*18f50*/  FMUL.FTZ R105, R116.reuse, R105 ;  /* 0x0000006974697220 */ /* 0x040fe40000410000 */
[C---:B------:R-:W-:Y:S02]  /*18f60*/  FMUL.FTZ R108, R116.reuse, R108 ;  /* 0x0000006c746c7220 */ /* 0x040fe40000410000 */
[C---:B------:R-:W-:Y:S01]  /*18f70*/  FMUL.FTZ R109, R116.reuse, R109 ;  /* 0x0000006d746d7220 */ /* 0x040fe20000410000 */
[----:B------:R-:W-:Y:S01]  /*18f80*/  MUFU.EX2 R219, R175 ;  /* 0x000000af00db7308 */ /* 0x000fe20000000800 */
[C---:B------:R-:W-:Y:S02]  /*18f90*/  FMUL.FTZ R56, R116.reuse, R56 ;  /* 0x0000003874387220 */ /* 0x040fe40000410000 */
[----:B------:R-:W-:Y:S02]  /*18fa0*/  FMUL.FTZ R57, R116, R57 ;  /* 0x0000003974397220 */ /* 0x000fe40000410000 */
[--C-:B--2---:R-:W-:Y:S02]  /*18fb0*/  FFMA.FTZ R2, R6, c[0x0][0x2d0], -R4.reuse ;  /* 0x0000b40006027a23 */ /* 0x104fe40000010804 */
[C---:B------:R-:W-:Y:S02]  /*18fc0*/  FMUL.FTZ R60, R116.reuse, R60 ;  /* 0x0000003c743c7220 */ /* 0x040fe40000410000 */
[C---:B------:R-:W-:Y:S01]  /*18fd0*/  FMUL.FTZ R61, R116.reuse, R61 ;  /* 0x0000003d743d7220 */ /* 0x040fe20000410000 */
[----:B------:R2:W-:Y:S01]  /*18fe0*/  MUFU.EX2 R189, R2 ;  /* 0x0000000200bd7308 */ /* 0x0005e20000000800 */
[C---:B------:R-:W-:Y:S02]  /*18ff0*/  FMUL.FTZ R72, R116.reuse, R72 ;  /* 0x0000004874487220 */ /* 0x040fe40000410000 */
[----:B------:R-:W-:Y:S02]  /*19000*/  FMUL.FTZ R73, R116, R73 ;  /* 0x0000004974497220 */ /* 0x000fe40000410000 */
[--C-:B-1----:R-:W-:Y:S02]  /*19010*/  FFMA.FTZ R3, R18, c[0x0][0x2d0], -R4.reuse ;  /* 0x0000b40012037a23 */ /* 0x102fe40000010804 */
[C---:B------:R-:W-:Y:S02]  /*19020*/  FMUL.FTZ R18, R117.reuse, R142 ;  /* 0x0000008e75127220 */ /* 0x040fe40000410000 */
[C---:B------:R-:W-:Y:S01]  /*19030*/  FMUL.FTZ R76, R116.reuse, R76 ;  /* 0x0000004c744c7220 */ /* 0x040fe20000410000 */
[----:B------:R-:W-:Y:S01]  /*19040*/  MUFU.EX2 R224, R3 ;  /* 0x0000000300e07308 */ /* 0x000fe20000000800 */
[----:B------:R-:W-:Y:S02]  /*19050*/  FMUL.FTZ R77, R116, R77 ;  /* 0x0000004d744d7220 */ /* 0x000fe40000410000 */
[----:B------:R-:W-:Y:S02]  /*19060*/  FMUL.FTZ R85, R118, R85 ;  /* 0x0000005576557220 */ /* 0x000fe40000410000 */
[C---:B------:R-:W-:Y:S02]  /*19070*/  FMUL.FTZ R86, R117.reuse, R86 ;  /* 0x0000005675567220 */ /* 0x040fe40000410000 */
[C---:B------:R-:W-:Y:S02]  /*19080*/  FMUL.FTZ R87, R117.reuse, R87 ;  /* 0x0000005775577220 */ /* 0x040fe40000410000 */
[C---:B------:R-:W-:Y:S01]  /*19090*/  FMUL.FTZ R88, R116.reuse, R88 ;  /* 0x0000005874587220 */ /* 0x040fe20000410000 */
[----:B------:R-:W-:Y:S01]  /*190a0*/  MUFU.EX2 R215, R172 ;  /* 0x000000ac00d77308 */ /* 0x000fe20000000800 */
[C---:B------:R-:W-:Y:S02]  /*190b0*/  FMUL.FTZ R89, R116.reuse, R89 ;  /* 0x0000005974597220 */ /* 0x040fe40000410000 */
[C---:B------:R-:W-:Y:S01]  /*190c0*/  FMUL.FTZ R92, R116.reuse, R92 ;  /* 0x0000005c745c7220 */ /* 0x040fe20000410000 */
[----:B--2---:R-:W1:Y:S01]  /*190d0*/  SHFL.BFLY PT, R2, R0, 0x1, 0x1f ;  /* 0x0c201f0000027f89 */ /* 0x004e6200000e0000 */
[----:B------:R-:W-:Y:S02]  /*190e0*/  FMUL.FTZ R93, R116, R93 ;  /* 0x0000005d745d7220 */ /* 0x000fe40000410000 */
[C---:B------:R-:W-:Y:S02]  /*190f0*/  FMUL.FTZ R96, R118.reuse, R96 ;  /* 0x0000006076607220 */ /* 0x040fe40000410000 */
[----:B------:R-:W-:Y:S01]  /*19100*/  FMUL.FTZ R97, R118, R97 ;  /* 0x0000006176617220 */ /* 0x000fe20000410000 */
[----:B------:R-:W-:Y:S01]  /*19110*/  MUFU.EX2 R174, R184 ;  /* 0x000000b800ae7308 */ /* 0x000fe20000000800 */
[C---:B------:R-:W-:Y:S02]  /*19120*/  FMUL.FTZ R98, R117.reuse, R98 ;  /* 0x0000006275627220 */ /* 0x040fe40000410000 */
[----:B------:R-:W-:Y:S07]  /*19130*/  FMUL.FTZ R99, R117, R99 ;  /* 0x0000006375637220 */ /* 0x000fee0000410000 */
[----:B------:R-:W-:Y:S01]  /*19140*/  MUFU.EX2 R172, R181 ;  /* 0x000000b500ac7308 */ /* 0x000fe20000000800 */
[----:B-1----:R-:W-:Y:S01]  /*19150*/  FMNMX.FTZ R2, R0, R2, !PT ;  /* 0x0000000200027209 */ /* 0x002fe20007810000 */
[----:B------:R-:W-:Y:S08]  /*19160*/  FFMA.FTZ R0, R19, c[0x0][0x2d0], -R4 ;  /* 0x0000b40013007a23 */ /* 0x000ff00000010804 */
[----:B------:R-:W-:Y:S01]  /*19170*/  MUFU.EX2 R175, R183 ;  /* 0x000000b700af7308 */ /* 0x000fe20000000800 */
[----:B------:R-:W-:Y:S01]  /*19180*/  FMUL.FTZ R4, R118, R128 ;  /* 0x0000008076047220 */ /* 0x000fe20000410000 */
[----:B---3--:R-:W-:Y:S01]  /*19190*/  F2FP.PACK_AB R128, R210, R190 ;  /* 0x000000bed280723e */ /* 0x008fe200000000ff */
[----:B------:R-:W-:Y:S02]  /*191a0*/  FMUL.FTZ R19, R117, R143 ;  /* 0x0000008f75137220 */ /* 0x000fe40000410000 */
[----:B------:R-:W-:Y:S05]  /*191b0*/  LDSM.16.MT88.4 R140, [R166+0x800] ;  /* 0x00080000a68c783b */ /* 0x000fea0000004200 */
[----:B------:R1:W2:Y:S10]  /*191c0*/  MUFU.EX2 R227, R0 ;  /* 0x0000000000e37308 */ /* 0x0002b40000000800 */
[----:B------:R-:W-:Y:S10]  /*191d0*/  MUFU.EX2 R176, R123 ;  /* 0x0000007b00b07308 */ /* 0x000ff40000000800 */
[----:B------:R-:W-:Y:S01]  /*191e0*/  MUFU.EX2 R173, R180 ;  /* 0x000000b400ad7308 */ /* 0x000fe20000000800 */
[----:B-1----:R-:W-:Y:S01]  /*191f0*/  FADD.FTZ R0, -R2, R119 ;  /* 0x0000007702007221 */ /* 0x002fe20000010100 */
[----:B--2---:R-:W-:Y:S01]  /*19200*/  F2FP.PACK_AB R131, R227, R224 ;  /* 0x000000e0e383723e */ /* 0x004fe200000000ff */
[----:B------:R-:W-:Y:S02]  /*19210*/  FMUL.FTZ R119, R120, c[0x0][0x2d0] ;  /* 0x0000b40078777a20 */ /* 0x000fe40000410000 */
[----:B------:R-:W-:Y:S02]  /*19220*/  FMUL.FTZ R0, R0, c[0x0][0x2d0] ;  /* 0x0000b40000007a20 */ /* 0x000fe40000410000 */
[--C-:B------:R-:W-:Y:S03]  /*19230*/  FFMA.FTZ R3, R8, c[0x0][0x2d0], -R119.reuse ;  /* 0x0000b40008037a23 */ /* 0x100fe60000010877 */
[----:B------:R-:W-:Y:S01]  /*19240*/  MUFU.EX2 R179, R179 ;  /* 0x000000b300b37308 */ /* 0x000fe20000000800 */
[----:B------:R-:W-:Y:S02]  /*19250*/  FMUL.FTZ R8, R116, R132 ;  /* 0x0000008474087220 */ /* 0x000fe40000410000 */
[--C-:B------:R-:W-:Y:S02]  /*19260*/  FFMA.FTZ R24, R24, c[0x0][0x2d0], -R119.reuse ;  /* 0x0000b40018187a23 */ /* 0x100fe40000010877 */
[--C-:B------:R-:W-:Y:S05]  /*19270*/  FFMA.FTZ R25, R25, c[0x0][0x2d0], -R119.reuse ;  /* 0x0000b40019197a23 */ /* 0x100fea0000010877 */
[----:B------:R1:W-:Y:S10]  /*19280*/  MUFU.EX2 R187, R3 ;  /* 0x0000000300bb7308 */ /* 0x0003f40000000800 */
[----:B------:R-:W2:Y:S10]  /*19290*/  MUFU.EX2 R0, R0 ;  /* 0x0000000000007308 */ /* 0x000eb40000000800 */
[----:B------:R-:W-:Y:S01]  /*192a0*/  MUFU.EX2 R207, R24 ;  /* 0x0000001800cf7308 */ /* 0x000fe20000000800 */
[--C-:B-1----:R-:W-:Y:S02]  /*192b0*/  FFMA.FTZ R3, R9, c[0x0][0x2d0], -R119.reuse ;  /* 0x0000b40009037a23 */ /* 0x102fe40000010877 */
[----:B------:R-:W-:Y:S07]  /*192c0*/  FMUL.FTZ R9, R116, R133 ;  /* 0x0000008574097220 */ /* 0x000fee0000410000 */
[----:B------:R1:W3:Y:S01]  /*192d0*/  MUFU.EX2 R221, R3 ;  /* 0x0000000300dd7308 */ /* 0x0002e20000000800 */
[C---:B--2---:R-:W-:Y:S02]  /*192e0*/  FMUL.FTZ R34, R0.reuse, R150 ;  /* 0x0000009600227220 */ /* 0x044fe40000410000 */
[C---:B------:R-:W-:Y:S02]  /*192f0*/  FMUL.FTZ R35, R0.reuse, R151 ;  /* 0x0000009700237220 */ /* 0x040fe40000410000 */
[C---:B------:R-:W-:Y:S02]  /*19300*/  FMUL.FTZ R38, R0.reuse, R154 ;  /* 0x0000009a00267220 */ /* 0x040fe40000410000 */
[C---:B------:R-:W-:Y:S03]  /*19310*/  FMUL.FTZ R39, R0.reuse, R155 ;  /* 0x0000009b00277220 */ /* 0x040fe60000410000 */
[----:B------:R2:W-:Y:S01]  /*19320*/  MUFU.EX2 R211, R25 ;  /* 0x0000001900d37308 */ /* 0x0005e20000000800 */
[C---:B------:R-:W-:Y:S02]  /*19330*/  FMUL.FTZ R106, R0.reuse, R106 ;  /* 0x0000006a006a7220 */ /* 0x040fe40000410000 */
[C---:B------:R-:W-:Y:S02]  /*19340*/  FMUL.FTZ R107, R0.reuse, R107 ;  /* 0x0000006b006b7220 */ /* 0x040fe40000410000 */
[C---:B------:R-:W-:Y:S02]  /*19350*/  FMUL.FTZ R110, R0.reuse, R110 ;  /* 0x0000006e006e7220 */ /* 0x040fe40000410000 */
[C---:B------:R-:W-:Y:S02]  /*19360*/  FMUL.FTZ R111, R0.reuse, R111 ;  /* 0x0000006f006f7220 */ /* 0x040fe40000410000 */
[C---:B------:R-:W-:Y:S02]  /*19370*/  FMUL.FTZ R58, R0.reuse, R58 ;  /* 0x0000003a003a7220 */ /* 0x040fe40000410000 */
[----:B------:R-:W-:Y:S02]  /*19380*/  FMUL.FTZ R59, R0, R59 ;  /* 0x0000003b003b7220 */ /* 0x000fe40000410000 */
[--C-:B-1----:R-:W-:Y:S01]  /*19390*/  FFMA.FTZ R3, R12, c[0x0][0x2d0], -R119.reuse ;  /* 0x0000b4000c037a23 */ /* 0x102fe20000010877 */
[----:B---3--:R-:W-:Y:S01]  /*193a0*/  F2FP.PACK_AB R132, R221, R187 ;  /* 0x000000bbdd84723e */ /* 0x008fe200000000ff */
[----:B------:R-:W-:Y:S02]  /*193b0*/  FMUL.FTZ R12, R116, R136 ;  /* 0x00000088740c7220 */ /* 0x000fe40000410000 */
[----:B------:R1:W-:Y:S01]  /*193c0*/  MUFU.EX2 R223, R3 ;  /* 0x0000000300df7308 */ /* 0x0003e20000000800 */
[C---:B------:R-:W-:Y:S02]  /*193d0*/  FMUL.FTZ R62, R0.reuse, R62 ;  /* 0x0000003e003e7220 */ /* 0x040fe40000410000 */
[----:B------:R-:W-:Y:S02]  /*193e0*/  FMUL.FTZ R63, R0, R63 ;  /* 0x0000003f003f7220 */ /* 0x000fe40000410000 */
[----:B------:R-:W-:Y:S02]  /*193f0*/  FFMA.FTZ R24, R28, c[0x0][0x2d0], -R119 ;  /* 0x0000b4001c187a23 */ /* 0x000fe40000010877 */
[----:B------:R-:W-:Y:S01]  /*19400*/  FFMA.FTZ R28, R117, R236, R189 ;  /* 0x000000ec751c7223 */ /* 0x000fe200000100bd */
[----:B--2---:R-:W-:Y:S01]  /*19410*/  F2FP.PACK_AB R25, R214, R212 ;  /* 0x000000d4d619723e */ /* 0x004fe200000000ff */
        /* <DEDUP_REMOVED lines=8> */
[----:B------:R-:W-:Y:S02]  /*194a0*/  FMUL.FTZ R95, R0, R95 ;  /* 0x0000005f005f7220 */ /* 0x000fe40000410000 */
[--C-:B-1----:R-:W-:Y:S02]  /*194b0*/  FFMA.FTZ R3, R13, c[0x0][0x2d0], -R119.reuse ;  /* 0x0000b4000d037a23 */ /* 0x102fe40000010877 */
[----:B------:R-:W-:Y:S02]  /*194c0*/  FMUL.FTZ R13, R116, R137 ;  /* 0x00000089740d7220 */ /* 0x000fe40000410000 */
[----:B------:R1:W3:Y:S01]  /*194d0*/  MUFU.EX2 R229, R3 ;  /* 0x0000000300e57308 */ /* 0x0002e20000000800 */
[----:B--2---:R-:W-:Y:S02]  /*194e0*/  FFMA.FTZ R24, R29, c[0x0][0x2d0], -R119 ;  /* 0x0000b4001d187a23 */ /* 0x004fe40000010877 */
[----:B------:R-:W-:Y:S07]  /*194f0*/  FFMA.FTZ R29, R118, R234, R190 ;  /* 0x000000ea761d7223 */ /* 0x000fee00000100be */
[----:B------:R2:W4:Y:S01]  /*19500*/  MUFU.EX2 R188, R24 ;  /* 0x0000001800bc7308 */ /* 0x0005220000000800 */
[----:B------:R-:W-:Y:S02]  /*19510*/  FADD.FTZ R144, R210, R29 ;  /* 0x0000001dd2907221 */ /* 0x000fe40000010000 */
[----:B-1----:R-:W-:Y:S04]  /*19520*/  FMUL.FTZ R3, R2, c[0x0][0x2d0] ;  /* 0x0000b40002037a20 */ /* 0x002fe80000410000 */
[--C-:B------:R-:W-:Y:S02]  /*19530*/  FFMA.FTZ R5, R10, c[0x0][0x2d0], -R3.reuse ;  /* 0x0000b4000a057a23 */ /* 0x100fe40000010803 */
[--C-:B------:R-:W-:Y:S02]  /*19540*/  FFMA.FTZ R6, R14, c[0x0][0x2d0], -R3.reuse ;  /* 0x0000b4000e067a23 */ /* 0x100fe40000010803 */
[----:B------:R1:W-:Y:S01]  /*19550*/  MUFU.EX2 R186, R5 ;  /* 0x0000000500ba7308 */ /* 0x0003e20000000800 */
[C---:B------:R-:W-:Y:S02]  /*19560*/  FMUL.FTZ R14, R0.reuse, R138 ;  /* 0x0000008a000e7220 */ /* 0x040fe40000410000 */
[----:B------:R-:W-:Y:S01]  /*19570*/  FMUL.FTZ R10, R0, R134 ;  /* 0x00000086000a7220 */ /* 0x000fe20000410000 */
[----:B---3--:R-:W-:Y:S01]  /*19580*/  F2FP.PACK_AB R134, R229, R223 ;  /* 0x000000dfe586723e */ /* 0x008fe200000000ff */
[--C-:B------:R-:W-:Y:S02]  /*19590*/  FFMA.FTZ R126, R42, c[0x0][0x2d0], -R3.reuse ;  /* 0x0000b4002a7e7a23 */ /* 0x100fe40000010803 */
[--C-:B--2---:R-:W-:Y:S01]  /*195a0*/  FFMA.FTZ R24, R30, c[0x0][0x2d0], -R3.reuse ;  /* 0x0000b4001e187a23 */ /* 0x104fe20000010803 */
[----:B----4-:R-:W-:Y:S01]  /*195b0*/  F2FP.PACK_AB R30, R188, R191 ;  /* 0x000000bfbc1e723e */ /* 0x010fe200000000ff */
[--C-:B------:R-:W-:Y:S01]  /*195c0*/  FFMA.FTZ R26, R26, c[0x0][0x2d0], -R3.reuse ;  /* 0x0000b4001a1a7a23 */ /* 0x100fe20000010803 */
[----:B------:R2:W-:Y:S01]  /*195d0*/  MUFU.EX2 R222, R6 ;  /* 0x0000000600de7308 */ /* 0x0005e20000000800 */
[--C-:B------:R-:W-:Y:S09]  /*195e0*/  FFMA.FTZ R27, R27, c[0x0][0x2d0], -R3.reuse ;  /* 0x0000b4001b1b7a23 */ /* 0x100ff20000010803 */
[----:B------:R3:W-:Y:S01]  /*195f0*/  MUFU.EX2 R178, R24 ;  /* 0x0000001800b27308 */ /* 0x0007e20000000800 */
[--C-:B-1----:R-:W-:Y:S02]  /*19600*/  FFMA.FTZ R5, R11, c[0x0][0x2d0], -R3.reuse ;  /* 0x0000b4000b057a23 */ /* 0x102fe40000010803 */
[----:B------:R-:W-:Y:S07]  /*19610*/  FMUL.FTZ R11, R0, R135 ;  /* 0x00000087000b7220 */ /* 0x000fee0000410000 */
[----:B------:R1:W4:Y:S01]  /*19620*/  MUFU.EX2 R220, R5 ;  /* 0x0000000500dc7308 */ /* 0x0003220000000800 */
[----:B--2---:R-:W-:Y:S01]  /*19630*/  FMUL.FTZ R6, R117, R130 ;  /* 0x0000008275067220 */ /* 0x004fe20000410000 */
[----:B------:R-:W-:Y:S08]  /*19640*/  F2FP.PACK_AB R130, R228, R225 ;  /* 0x000000e1e482723e */ /* 0x000ff000000000ff */
[----:B------:R2:W-:Y:S01]  /*19650*/  MUFU.EX2 R208, R26 ;  /* 0x0000001a00d07308 */ /* 0x0005e20000000800 */
[--C-:B---3--:R-:W-:Y:S09]  /*19660*/  FFMA.FTZ R24, R31, c[0x0][0x2d0], -R3.reuse ;  /* 0x0000b4001f187a23 */ /* 0x108ff20000010803 */
[----:B------:R3:W5:Y:S01]  /*19670*/  MUFU.EX2 R209, R27 ;  /* 0x0000001b00d17308 */ /* 0x0007620000000800 */
[----:B-1----:R-:W-:Y:S01]  /*19680*/  FFMA.FTZ R5, R15, c[0x0][0x2d0], -R3 ;  /* 0x0000b4000f057a23 */ /* 0x002fe20000010803 */
[----:B----4-:R-:W-:Y:S01]  /*19690*/  F2FP.PACK_AB R133, R220, R186 ;  /* 0x000000badc85723e */ /* 0x010fe200000000ff */
[C---:B------:R-:W-:Y:S02]  /*196a0*/  FMUL.FTZ R15, R0.reuse, R139 ;  /* 0x0000008b000f7220 */ /* 0x040fe40000410000 */
[----:B------:R-:W1:Y:S01]  /*196b0*/  LDSM.16.MT88.4 R136, [R167] ;  /* 0x00000000a788783b */ /* 0x000e620000004200 */
[----:B------:R-:W-:Y:S04]  /*196c0*/  FFMA.FTZ R0, R0, R247, R186 ;  /* 0x000000f700007223 */ /* 0x000fe800000100ba */
[----:B------:R4:W4:Y:S01]  /*196d0*/  MUFU.EX2 R226, R5 ;  /* 0x0000000500e27308 */ /* 0x0009220000000800 */
[----:B------:R-:W-:Y:S01]  /*196e0*/  FADD.FTZ R0, R220, R0 ;  /* 0x00000000dc007221 */ /* 0x000fe20000010000 */
[----:B--2---:R-:W-:Y:S03]  /*196f0*/  F2FP.PACK_AB R26, R219, R217 ;  /* 0x000000d9db1a723e */ /* 0x004fe600000000ff */
[----:B------:R-:W-:Y:S05]  /*19700*/  FADD.FTZ R0, R222, R0 ;  /* 0x00000000de007221 */ /* 0x000fea0000010000 */
[----:B------:R2:W1:Y:S01]  /*19710*/  MUFU.EX2 R177, R24 ;  /* 0x0000001800b17308 */ /* 0x0004620000000800 */
[----:B---3--:R-:W-:Y:S02]  /*19720*/  F2FP.PACK_AB R27, R218, R215 ;  /* 0x000000d7da1b723e */ /* 0x008fe400000000ff */
[----:B-----5:R-:W-:Y:S07]  /*19730*/  F2FP.PACK_AB R29, R209, R208 ;  /* 0x000000d0d11d723e */ /* 0x020fee00000000ff */
[----:B------:R-:W-:Y:S01]  /*19740*/  MUFU.EX2 R126, R126 ;  /* 0x0000007e007e7308 */ /* 0x000fe20000000800 */
[----:B----4-:R-:W-:Y:S01]  /*19750*/  FMUL.FTZ R5, R118, R129 ;  /* 0x0000008176057220 */ /* 0x010fe20000410000 */
[----:B------:R-:W-:Y:S01]  /*19760*/  F2FP.PACK_AB R129, R206, R189 ;  /* 0x000000bdce81723e */ /* 0x000fe200000000ff */
[C---:B------:R-:W-:Y:S01]  /*19770*/  FADD.FTZ R0, R226.reuse, R0 ;  /* 0x00000000e2007221 */ /* 0x040fe20000010000 */
[----:B------:R-:W-:Y:S05]  /*19780*/  F2FP.PACK_AB R135, R226, R222 ;  /* 0x000000dee287723e */ /* 0x000fea00000000ff */
[-C--:B------:R-:W-:Y:S05]  /*19790*/  HMMA.16816.F32 R4, R128, R168.reuse, R4 ;  /* 0x000000a88004723c */ /* 0x080fea0000001804 */
[----:B--2---:R-:W-:Y:S02]  /*197a0*/  F2FP.PACK_AB R24, R216, R213 ;  /* 0x000000d5d818723e */ /* 0x004fe400000000ff */
[----:B-1----:R-:W-:Y:S01]  /*197b0*/  F2FP.PACK_AB R31, R177, R178 ;  /* 0x000000b2b11f723e */ /* 0x002fe200000000ff */
[C---:B------:R-:W-:Y:S01]  /*197c0*/  HMMA.16816.F32 R8, R132.reuse, R168, R8 ;  /* 0x000000a88408723c */ /* 0x040fe20000001808 */
[----:B------:R-:W-:Y:S07]  /*197d0*/  MUFU.EX2 R169, R185 ;  /* 0x000000b900a97308 */ /* 0x000fee0000000800 */
[-C--:B------:R-:W-:Y:S08]  /*197e0*/  HMMA.16816.F32 R12, R132, R170.reuse, R12 ;  /* 0x000000aa840c723c */ /* 0x080ff0000000180c */
[C---:B------:R-:W-:Y:S01]  /*197f0*/  HMMA.16816.F32 R16, R128.reuse, R170, R16 ;  /* 0x000000aa8010723c */ /* 0x040fe20000001810 */
[----:B------:R-:W-:Y:S07]  /*19800*/  MUFU.EX2 R171, R182 ;  /* 0x000000b600ab7308 */ /* 0x000fee0000000800 */
[-C--:B------:R-:W-:Y:S08]  /*19810*/  HMMA.16816.F32 R20, R128, R136.reuse, R20 ;  /* 0x000000888014723c */ /* 0x080ff00000001814 */
        /* <DEDUP_REMOVED lines=22> */
[-C--:B------:R-:W-:Y:S04]  /*19980*/  HMMA.16816.F32 R92, R132, R138.reuse, R92 ;  /* 0x0000008a845c723c */ /* 0x080fe8000000185c */
[----:B------:R-:W-:Y:S03]  /*19990*/  FFMA.FTZ R137, R46, c[0x0][0x2d0], -R3 ;  /* 0x0000b4002e897a23 */ /* 0x000fe60000010803 */
[--C-:B------:R-:W-:Y:S01]  /*199a0*/  FFMA.FTZ R133, R40, c[0x0][0x2d0], -R119.reuse ;  /* 0x0000b40028857a23 */ /* 0x100fe20000010877 */
[----:B------:R-:W-:Y:S01]  /*199b0*/  HMMA.16816.F32 R96, R128, R138, R96 ;  /* 0x0000008a8060723c */ /* 0x000fe20000001860 */
[----:B------:R-:W1:Y:S02]  /*199c0*/  LDSM.16.MT88.4 R128, [R166+0x400] ;  /* 0x00040000a680783b */ /* 0x000e640000004200 */
[----:B------:R-:W-:Y:S01]  /*199d0*/  MUFU.EX2 R168, R133 ;  /* 0x0000008500a87308 */ /* 0x000fe20000000800 */
[----:B------:R-:W-:Y:S02]  /*199e0*/  FFMA.FTZ R132, R41, c[0x0][0x2d0], -R119 ;  /* 0x0000b40029847a23 */ /* 0x000fe40000010877 */
[----:B------:R-:W-:Y:S02]  /*199f0*/  FFMA.FTZ R134, R43, c[0x0][0x2d0], -R3 ;  /* 0x0000b4002b867a23 */ /* 0x000fe40000010803 */
[----:B------:R-:W-:Y:S01]  /*19a00*/  FFMA.FTZ R135, R44, c[0x0][0x2d0], -R119 ;  /* 0x0000b4002c877a23 */ /* 0x000fe20000010877 */
[----:B------:R-:W2:Y:S03]  /*19a10*/  LDSM.16.MT88.4 R40, [R167+0x400] ;  /* 0x00040000a728783b */ /* 0x000ea60000004200 */
[----:B------:R-:W-:Y:S01]  /*19a20*/  FFMA.FTZ R3, R47, c[0x0][0x2d0], -R3 ;  /* 0x0000b4002f037a23 */ /* 0x000fe20000010803 */
[----:B------:R-:W-:Y:S01]  /*19a30*/  MUFU.EX2 R170, R132 ;  /* 0x0000008400aa7308 */ /* 0x000fe20000000800 */
[----:B------:R-:W-:Y:S02]  /*19a40*/  FFMA.FTZ R138, R116, R246, R187 ;  /* 0x000000f6748a7223 */ /* 0x000fe400000100bb */
[----:B------:R-:W-:Y:S01]  /*19a50*/  FADD.FTZ R139, R206, R28 ;  /* 0x0000001cce8b7221 */ /* 0x000fe20000010000 */
[----:B------:R-:W3:Y:S01]  /*19a60*/  LDSM.16.MT88.4 R44, [R166+0x1000] ;  /* 0x00100000a62c783b */ /* 0x000ee20000004200 */
[----:B------:R-:W-:Y:S05]  /*19a70*/  F2FP.PACK_AB R28, R211, R207 ;  /* 0x000000cfd31c723e */ /* 0x000fea00000000ff */
[----:B------:R-:W-:Y:S02]  /*19a80*/  MUFU.EX2 R123, R134 ;  /* 0x00000086007b7308 */ /* 0x000fe40000000800 */
[----:B------:R-:W4:Y:S01]  /*19a90*/  LDSM.16.MT88.4 R116, [R167+0x1000] ;  /* 0x00100000a774783b */ /* 0x000f220000004200 */
[-C--:B-1----:R-:W-:Y:S08]  /*19aa0*/  HMMA.16816.F32 R4, R24, R128.reuse, R4 ;  /* 0x000000801804723c */ /* 0x082ff00000001804 */
        /* <DEDUP_REMOVED lines=11> */
[C---:B------:R-:W-:Y:S01]  /*19b60*/  HMMA.16816.F32 R112, R24.reuse, R46, R112 ;  /* 0x0000002e1870723c */ /* 0x040fe20000001870 */
[----:B------:R-:W2:Y:S07]  /*19b70*/  LDSM.16.MT88.4 R44, [R167+0x1c00] ;  /* 0x001c0000a72c783b */ /* 0x000eae0000004200 */
[-C--:B----4-:R-:W-:Y:S08]  /*19b80*/  HMMA.16816.F32 R52, R24, R116.reuse, R52 ;  /* 0x000000741834723c */ /* 0x090ff00000001834 */
[C---:B------:R-:W-:Y:S01]  /*19b90*/  HMMA.16816.F32 R56, R28.reuse, R116, R56 ;  /* 0x000000741c38723c */ /* 0x040fe20000001838 */
[----:B------:R-:W-:Y:S07]  /*19ba0*/  MUFU.EX2 R117, R136 ;  /* 0x0000008800757308 */ /* 0x000fee0000000800 */
[-C--:B------:R-:W-:Y:S03]  /*19bb0*/  HMMA.16816.F32 R60, R28, R118.reuse, R60 ;  /* 0x000000761c3c723c */ /* 0x080fe6000000183c */
[----:B------:R-:W-:Y:S05]  /*19bc0*/  MUFU.EX2 R116, R137 ;  /* 0x0000008900747308 */ /* 0x000fea0000000800 */
[C---:B------:R-:W-:Y:S05]  /*19bd0*/  HMMA.16816.F32 R64, R24.reuse, R118, R64 ;  /* 0x000000761840723c */ /* 0x040fea0000001840 */
[----:B------:R-:W3:Y:S02]  /*19be0*/  MUFU.EX2 R118, R135 ;  /* 0x0000008700767308 */ /* 0x000ee40000000800 */
[----:B------:R-:W-:Y:S01]  /*19bf0*/  MOV R119, R2 ;  /* 0x0000000200777202 */ /* 0x000fe20000000f00 */
[-C--:B-1----:R-:W-:Y:S08]  /*19c00*/  HMMA.16816.F32 R68, R24, R40.reuse, R68 ;  /* 0x000000281844723c */ /* 0x082ff00000001844 */
[C---:B------:R-:W-:Y:S08]  /*19c10*/  HMMA.16816.F32 R72, R28.reuse, R40, R72 ;  /* 0x000000281c48723c */ /* 0x040ff00000001848 */
[-C--:B------:R-:W-:Y:S08]  /*19c20*/  HMMA.16816.F32 R76, R28, R42.reuse, R76 ;  /* 0x0000002a1c4c723c */ /* 0x080ff0000000184c */
[C---:B------:R-:W-:Y:S01]  /*19c30*/  HMMA.16816.F32 R80, R24.reuse, R42, R80 ;  /* 0x0000002a1850723c */ /* 0x040fe20000001850 */
[----:B------:R1:W4:Y:S07]  /*19c40*/  MUFU.EX2 R43, R3 ;  /* 0x00000003002b7308 */ /* 0x00032e0000000800 */
[-C--:B--2---:R-:W-:Y:S08]  /*19c50*/  HMMA.16816.F32 R84, R24, R44.reuse, R84 ;  /* 0x0000002c1854723c */ /* 0x084ff00000001854 */
[C---:B------:R-:W-:Y:S08]  /*19c60*/  HMMA.16816.F32 R88, R28.reuse, R44, R88 ;  /* 0x0000002c1c58723c */ /* 0x040ff00000001858 */
[-C--:B------:R-:W-:Y:S04]  /*19c70*/  HMMA.16816.F32 R92, R28, R46.reuse, R92 ;  /* 0x0000002e1c5c723c */ /* 0x080fe8000000185c */
[----:B-1----:R-:W-:Y:S03]  /*19c80*/  FADD.FTZ R3, R224, R139 ;  /* 0x0000008be0037221 */ /* 0x002fe60000010000 */
[----:B---3--:R-:W-:Y:S01]  /*19c90*/  F2FP.PACK_AB R30, R117, R118 ;  /* 0x00000076751e723e */ /* 0x008fe200000000ff */
[----:B------:R-:W-:Y:S04]  /*19ca0*/  HMMA.16816.F32 R96, R24, R46, R96 ;  /* 0x0000002e1860723c */ /* 0x000fe80000001860 */
[----:B------:R-:W-:Y:S01]  /*19cb0*/  FADD.FTZ R29, R221, R138 ;  /* 0x0000008add1d7221 */ /* 0x000fe20000010000 */
[----:B----4-:R-:W-:Y:S01]  /*19cc0*/  F2FP.PACK_AB R31, R43, R116 ;  /* 0x000000742b1f723e */ /* 0x010fe200000000ff */
[----:B------:R-:W-:Y:S01]  /*19cd0*/  FADD.FTZ R28, R225, R144 ;  /* 0x00000090e11c7221 */ /* 0x000fe20000010000 */
[----:B------:R-:W-:Y:S01]  /*19ce0*/  F2FP.PACK_AB R24, R174, R169 ;  /* 0x000000a9ae18723e */ /* 0x000fe200000000ff */
[----:B------:R-:W-:Y:S01]  /*19cf0*/  FADD.FTZ R42, R223, R29 ;  /* 0x0000001ddf2a7221 */ /* 0x000fe20000010000 */
[----:B------:R-:W-:Y:S03]  /*19d00*/  F2FP.PACK_AB R25, R172, R171 ;  /* 0x000000abac19723e */ /* 0x000fe600000000ff */
[----:B------:R-:W-:Y:S01]  /*19d10*/  F2FP.PACK_AB R26, R176, R175 ;  /* 0x000000afb01a723e */ /* 0x000fe200000000ff */
[----:B------:R-:W-:Y:S01]  /*19d20*/  FADD.FTZ R41, R228, R28 ;  /* 0x0000001ce4297221 */ /* 0x000fe20000010000 */
[----:B------:R-:W-:Y:S01]  /*19d30*/  F2FP.PACK_AB R27, R179, R173 ;  /* 0x000000adb31b723e */ /* 0x000fe200000000ff */
[----:B------:R-:W-:Y:S01]  /*19d40*/  FADD.FTZ R40, R227, R3 ;  /* 0x00000003e3287221 */ /* 0x000fe20000010000 */
[----:B------:R-:W-:Y:S01]  /*19d50*/  F2FP.PACK_AB R28, R170, R168 ;  /* 0x000000a8aa1c723e */ /* 0x000fe200000000ff */
[----:B------:R-:W-:Y:S01]  /*19d60*/  FADD.FTZ R3, R213, R41 ;  /* 0x00000029d5037221 */ /* 0x000fe20000010000 */
[----:B------:R-:W-:Y:S03]  /*19d70*/  F2FP.PACK_AB R29, R123, R126 ;  /* 0x0000007e7b1d723e */ /* 0x000fe600000000ff */
        /* <DEDUP_REMOVED lines=9> */
[-C--:B------:R-:W-:Y:S08]  /*19e10*/  HMMA.16816.F32 R144, R24, R156.reuse, R20 ;  /* 0x0000009c1890723c */ /* 0x080ff00000001814 */
[C---:B------:R-:W-:Y:S08]  /*19e20*/  HMMA.16816.F32 R148, R28.reuse, R156, R32 ;  /* 0x0000009c1c94723c */ /* 0x040ff00000001820 */
[-C--:B------:R-:W-:Y:S08]  /*19e30*/  HMMA.16816.F32 R152, R28, R158.reuse, R36 ;  /* 0x0000009e1c98723c */ /* 0x080ff00000001824 */
[C---:B------:R-:W-:Y:S08]  /*19e40*/  HMMA.16816.F32 R156, R24.reuse, R158, R48 ;  /* 0x0000009e189c723c */ /* 0x040ff00000001830 */
[-C--:B-1----:R-:W-:Y:S08]  /*19e50*/  HMMA.16816.F32 R100, R24, R4.reuse, R100 ;  /* 0x000000041864723c */ /* 0x082ff00000001864 */
        /* <DEDUP_REMOVED lines=8> */
[-C--:B--2---:R-:W-:Y:S04]  /*19ee0*/  HMMA.16816.F32 R52, R24, R8.reuse, R52 ;  /* 0x000000081834723c */ /* 0x084fe80000001834 */
[----:B------:R-:W-:Y:S02]  /*19ef0*/  FADD.FTZ R6, R207, R6 ;  /* 0x00000006cf067221 */ /* 0x000fe40000010000 */
[----:B------:R-:W-:Y:S02]  /*19f00*/  FADD.FTZ R7, R209, R4 ;  /* 0x00000004d1077221 */ /* 0x000fe40000010000 */
        /* <DEDUP_REMOVED lines=36> */
.L_x_855:
[----:B------:R-:W2:Y:S02]  /*1a150*/  LDL R0, [R1+0x20] ;  /* 0x0000200001007983 */ /* 0x000ea40000100800 */
[----:B--2---:R-:W-:-:S13]  /*1a160*/  ISETP.GE.AND P0, PT, R205, R0, PT ;  /* 0x00000000cd00720c */ /* 0x004fda0003f06270 */
[----:B------:R-:W-:Y:S05]  /*1a170*/  @!P0 BRA `(.L_x_861) ;  /* 0x00003bf000008947 */ /* 0x000fea0003800000 */
[----:B------:R-:W-:Y:S01]  /*1a180*/  IMAD.MOV.U32 R117, RZ, RZ, R121 ;  /* 0x000000ffff757224 */ /* 0x000fe200078e0079 */
[----:B------:R-:W-:Y:S01]  /*1a190*/  MOV R123, R119 ;  /* 0x00000077007b7202 */ /* 0x000fe20000000f00 */
[----:B------:R-:W-:Y:S01]  /*1a1a0*/  IMAD.MOV.U32 R116, RZ, RZ, R122 ;  /* 0x000000ffff747224 */ /* 0x000fe200078e007a */
[----:B------:R-:W-:Y:S02]  /*1a1b0*/  MOV R118, R120 ;  /* 0x0000007800767202 */ /* 0x000fe40000000f00 */
.L_x_880:
[----:B------:R-:W-:Y:S04]  /*1a1c0*/  DEPBAR.LE SB0, 0x0 ;  /* 0x000080000000791a */ /* 0x000fe80000000000 */
[----:B------:R-:W-:Y:S01]  /*1a1d0*/  WARPSYNC 0xffffffff ;  /* 0xffffffff00007948 */ /* 0x000fe20003800000 */
[----:B------:R-:W-:Y:S01]  /*1a1e0*/  BAR.SYNC.DEFER_BLOCKING 0x0 ;  /* 0x0000000000007b1d */ /* 0x000fe20000010000 */
[----:B------:R-:W-:Y:S01]  /*1a1f0*/  SHF.R.S32.HI R0, RZ, 0x1f, R205 ;  /* 0x0000001fff007819 */ /* 0x000fe200000114cd */
[----:B------:R-:W-:Y:S01]  /*1a200*/  IMAD.WIDE.U32 R2, R205, c[0x0][0x208], RZ ;  /* 0x00008200cd027a25 */ /* 0x000fe200078e00ff */
[C---:B------:R-:W-:Y:S02]  /*1a210*/  LOP3.LUT P5, RZ, R203.reuse, 0x100, RZ, 0xc0, !PT ;  /* 0x00000100cbff7812 */ /* 0x040fe400078ac0ff */
[C---:B------:R-:W-:Y:S01]  /*1a220*/  LOP3.LUT P4, RZ, R203.reuse, 0x80, RZ, 0xc0, !PT ;  /* 0x00000080cbff7812 */ /* 0x040fe2000788c0ff */
[----:B------:R-:W-:Y:S01]  /*1a230*/  IMAD R0, R0, c[0x0][0x208], RZ ;  /* 0x0000820000007a24 */ /* 0x000fe200078e02ff */
[----:B------:R-:W-:Y:S03]  /*1a240*/  LOP3.LUT P3, RZ, R203, 0x40, RZ, 0xc0, !PT ;  /* 0x00000040cbff7812 */ /* 0x000fe6000786c0ff */
[----:B------:R-:W-:Y:S04]  /*1a250*/  IMAD R0, R205, c[0x0][0x20c], R0 ;  /* 0x00008300cd007a24 */ /* 0x000fe800078e0200 */
[----:B------:R-:W-:Y:S02]  /*1a260*/  IMAD.IADD R12, R3, 0x1, R0 ;  /* 0x00000001030c7824 */ /* 0x000fe400078e0200 */
[----:B------:R-:W-:Y:S01]  /*1a270*/  IMAD.WIDE.U32 R2, R2, 0x30, RZ ;  /* 0x0000003002027825 */ /* 0x000fe200078e00ff */
[----:B------:R-:W-:Y:S01]  /*1a280*/  LDSM.16.M88.4 R48, [R192] ;  /* 0x00000000c030783b */ /* 0x000fe20000000200 */
[----:B------:R-:W-:Y:S05]  /*1a290*/  BSSY B0, `(.L_x_862) ;  /* 0x00000ad000007945 */ /* 0x000fea0003800000 */
        /* <DEDUP_REMOVED lines=11> */
[----:B------:R-:W2:Y:S04]  /*1a350*/  LDSM.16.M88.4 R180, [R193+0x1000] ;  /* 0x00100000c1b4783b */ /* 0x000ea80000000200 */
[----:B------:R-:W-:Y:S02]  /*1a360*/  IMAD R16, R12, 0x30, RZ ;  /* 0x000000300c107824 */ /* 0x000fe400078e02ff */
[----:B------:R-:W3:Y:S01]  /*1a370*/  LDSM.16.M88.4 R184, [R202] ;  /* 0x00000000cab8783b */ /* 0x000ee20000000200 */
[-C--:B------:R-:W-:Y:S02]  /*1a380*/  HMMA.16816.F32 R12, R44, R18.reuse, RZ ;  /* 0x000000122c0c723c */ /* 0x080fe400000018ff */
[----:B------:R-:W-:Y:S02]  /*1a390*/  @!P1 IMAD.MOV.U32 R0, RZ, RZ, c[0x0][0x208] ;  /* 0x00008200ff009624 */ /* 0x000fe400078e00ff */
[----:B------:R-:W-:Y:S01]  /*1a3a0*/  @!P1 IMAD.MOV.U32 R17, RZ, RZ, c[0x0][0x20c] ;  /* 0x00008300ff119624 */ /* 0x000fe200078e00ff */
[----:B------:R-:W1:Y:S01]  /*1a3b0*/  LDSM.16.M88.4 R188, [R201] ;  /* 0x00000000c9bc783b */ /* 0x000e620000000200 */
[----:B------:R-:W-:Y:S01]  /*1a3c0*/  IMAD.IADD R3, R3, 0x1, R16 ;  /* 0x0000000103037824 */ /* 0x000fe200078e0210 */
        /* <DEDUP_REMOVED lines=13> */
[----:B------:R4:W-:Y:S06]  /*1a4a0*/  LDGSTS.E.BYPASS.LTC128B.128 [R204+0x1880], [R2.64], !P5 ;  /* 0x0188000002cc7fae */ /* 0x0009ec000e901d46 */
[----:B------:R4:W-:Y:S01]  /*1a4b0*/  LDGSTS.E.BYPASS.LTC128B.128 [R204+0x2480], [R2.64+0x40], !P4 ;  /* 0x0248004002cc7fae */ /* 0x0009e2000e101d46 */
[----:B------:R-:W-:Y:S01]  /*1a4c0*/  @!P1 IMAD.X R32, R28, 0x1, R248, P0 ;  /* 0x000000011c209824 */ /* 0x000fe200000e06f8 */
[C---:B------:R-:W-:Y:S01]  /*1a4d0*/  @!P1 LEA R36, P0, R0.reuse, c[0x0][0x1f8], 0x1 ;  /* 0x00007e0000249a11 */ /* 0x040fe200078008ff */
[-C--:B------:R-:W-:Y:S03]  /*1a4e0*/  HMMA.16816.F32 R28, R44, R34.reuse, RZ ;  /* 0x000000222c1c723c */ /* 0x080fe600000018ff */
[----:B------:R4:W-:Y:S01]  /*1a4f0*/  LDGSTS.E.BYPASS.LTC128B.128 [R204+0x3080], [R2.64+0x80], !P3 ;  /* 0x0308008002cc7fae */ /* 0x0009e2000d901d46 */
[----:B------:R-:W-:Y:S04]  /*1a500*/  @!P1 LEA.HI.X R37, R0, c[0x0][0x1fc], R32, 0x1, P0 ;  /* 0x00007f0000259a11 */ /* 0x000fe800000f0c20 */
[C---:B------:R-:W-:Y:S01]  /*1a510*/  HMMA.16816.F32 R32, R48.reuse, R34, RZ ;  /* 0x000000223020723c */ /* 0x040fe200000018ff */
[----:B------:R1:W-:Y:S06]  /*1a520*/  @!P1 LDGSTS.E.BYPASS.LTC128B.128 [R204+0x2080], [R36.64], !P5 ;  /* 0x0208000024cc9fae */ /* 0x0003ec000e901d46 */
[----:B------:R1:W-:Y:S06]  /*1a530*/  @!P1 LDGSTS.E.BYPASS.LTC128B.128 [R204+0x2c80], [R36.64+0x40], !P4 ;  /* 0x02c8004024cc9fae */ /* 0x0003ec000e101d46 */
[----:B------:R1:W-:Y:S06]  /*1a540*/  @!P1 LDGSTS.E.BYPASS.LTC128B.128 [R204+0x3880], [R36.64+0x80], !P3 ;  /* 0x0388008024cc9fae */ /* 0x0003ec000d901d46 */
[----:B------:R-:W0:Y:S01]  /*1a550*/  LDGDEPBAR ;  /* 0x00000000000079af */ /* 0x000e220000000000 */
[-C--:B-1----:R-:W-:Y:S08]  /*1a560*/  HMMA.16816.F32 R36, R48, R168.reuse, RZ ;  /* 0x000000a83024723c */ /* 0x082ff000000018ff */
[C---:B------:R-:W-:Y:S08]  /*1a570*/  HMMA.16816.F32 R40, R44.reuse, R168, RZ ;  /* 0x000000a82c28723c */ /* 0x040ff000000018ff */
[-C--:B------:R-:W-:Y:S08]  /*1a580*/  HMMA.16816.F32 R44, R44, R170.reuse, RZ ;  /* 0x000000aa2c2c723c */ /* 0x080ff000000018ff */
[----:B------:R-:W-:Y:S01]  /*1a590*/  HMMA.16816.F32 R48, R48, R170, RZ ;  /* 0x000000aa3030723c */ /* 0x000fe200000018ff */
[----:B------:R-:W-:Y:S07]  /*1a5a0*/  LDSM.16.M88.4 R168, [R192+0x2000] ;  /* 0x00200000c0a8783b */ /* 0x000fee0000000200 */
[-C--:B------:R-:W-:Y:S08]  /*1a5b0*/  HMMA.16816.F32 R4, R172, R176.reuse, R4 ;  /* 0x000000b0ac04723c */ /* 0x080ff00000001804 */
        /* <DEDUP_REMOVED lines=20> */
[-C--:B---3--:R-:W-:Y:S03]  /*1a700*/  HMMA.16816.F32 R20, R168, R172.reuse, R20 ;  /* 0x000000aca814723c */ /* 0x088fe60000001814 */
[----:B-----5:R-:W-:Y:S05]  /*1a710*/  ISETP.GT.AND P0, PT, R205, R238, PT ;  /* 0x000000eecd00720c */ /* 0x020fea0003f04270 */
        /* <DEDUP_REMOVED lines=61> */
[----:B----4-:R-:W-:Y:S01]  /*1aaf0*/  SHF.R.S32.HI R119, RZ, 0x1f, R120 ;  /* 0x0000001fff777819 */ /* 0x010fe20000011478 */
[----:B------:R-:W2:Y:S01]  /*1ab00*/  LDL.64 R206, [R1+0x8] ;  /* 0x0000080001ce7983 */ /* 0x000ea20000100a00 */
[----:B------:R-:W-:Y:S02]  /*1ab10*/  IADD3 R0, R205, -0x1, RZ ;  /* 0xffffffffcd007810 */ /* 0x000fe40007ffe0ff */
[----:B------:R-:W-:Y:S01]  /*1ab20*/  LEA.HI R119, R119, R120, RZ, 0x2 ;  /* 0x0000007877777211 */ /* 0x000fe200078f10ff */
[----:B------:R-:W3:Y:S01]  /*1ab30*/  LDL R122, [R1+0x14] ;  /* 0x00001400017a7983 */ /* 0x000ee20000100800 */
        /* <DEDUP_REMOVED lines=34> */
.L_x_863:
[----:B----4-:R-:W-:Y:S05]  /*1ad60*/  BSYNC B0 ;  /* 0x0000000000007941 */ /* 0x010fea0003800000 */
.L_x_862:
        /* <DEDUP_REMOVED lines=37> */
.L_x_866:
[----:B------:R-:W-:Y:S04]  /*1afc0*/  MOV R119, c[0x0][0x32c] ;  /* 0x0000cb0000777a02 */ /* 0x000fe80000000f00 */
[----:B------:R-:W-:Y:S11]  /*1afd0*/  ISETP.NE.AND P0, PT, R119, 0x1, PT ;  /* 0x000000017700780c */ /* 0x000ff60003f05270 */
[----:B------:R-:W-:Y:S02]  /*1afe0*/  @!UPT UIADD3 URZ, URZ, URZ, URZ ;  /* 0x0000003f3f3ff290 */ /* 0x000fe4000fffe03f */
[----:B------:R-:W-:Y:S05]  /*1aff0*/  @P0 IMAD.HI.U32 R119, R3, c[0x0][0x330], RZ ;  /* 0x0000cc0003770a27 */ /* 0x000fea00078e00ff */
[----:B------:R-:W-:Y:S02]  /*1b000*/  @P0 SHF.R.U32.HI R3, RZ, c[0x0][0x334], R119 ;  /* 0x0000cd00ff030a19 */ /* 0x000fe40000011677 */
.L_x_867:
[----:B------:R-:W-:Y:S05]  /*1b010*/  BSYNC B0 ;  /* 0x0000000000007941 */ /* 0x000fea0003800000 */
.L_x_865:
[----:B------:R-:W-:Y:S04]  /*1b020*/  IMAD.IADD R119, R2, 0x1, -R189 ;  /* 0x0000000102777824 */ /* 0x000fe800078e0abd */
[----:B------:R-:W-:Y:S05]  /*1b030*/  IMAD R3, R3, c[0x0][0x32c], R119 ;  /* 0x0000cb0003037a24 */ /* 0x000fea00078e0277 */
[----:B------:R-:W-:Y:S02]  /*1b040*/  IADD3 R119, R3, c[0x0][0x32c], RZ ;  /* 0x0000cb0003777a10 */ /* 0x000fe40007ffe0ff */
[----:B------:R-:W-:Y:S02]  /*1b050*/  IMNMX R0, R0, R3, !PT ;  /* 0x0000000300007217 */ /* 0x000fe40007800200 */
[----:B------:R-:W-:Y:S02]  /*1b060*/  IMNMX R122, R122, R119, PT ;  /* 0x000000777a7a7217 */ /* 0x000fe40003800200 */
.L_x_864:
        /* <DEDUP_REMOVED lines=17> */
.L_x_870:
[----:B------:R-:W-:Y:S04]  /*1b180*/  MOV R120, c[0x0][0x32c] ;  /* 0x0000cb0000787a02 */ /* 0x000fe80000000f00 */
[----:B------:R-:W-:Y:S11]  /*1b190*/  ISETP.NE.AND P0, PT, R120, 0x1, PT ;  /* 0x000000017800780c */ /* 0x000ff60003f05270 */
[----:B------:R-:W-:Y:S02]  /*1b1a0*/  @!UPT UIADD3 URZ, URZ, URZ, URZ ;  /* 0x0000003f3f3ff290 */ /* 0x000fe4000fffe03f */
[----:B------:R-:W-:Y:S05]  /*1b1b0*/  @P0 IMAD.HI.U32 R120, R3, c[0x0][0x330], RZ ;  /* 0x0000cc0003780a27 */ /* 0x000fea00078e00ff */
[----:B------:R-:W-:Y:S02]  /*1b1c0*/  @P0 SHF.R.U32.HI R3, RZ, c[0x0][0x334], R120 ;  /* 0x0000cd00ff030a19 */ /* 0x000fe40000011678 */
.L_x_871:
[----:B------:R-:W-:Y:S05]  /*1b1d0*/  BSYNC B0 ;  /* 0x0000000000007941 */ /* 0x000fea0003800000 */
.L_x_869:
[----:B------:R-:W-:Y:S04]  /*1b1e0*/  IMAD.IADD R120, R2, 0x1, -R189 ;  /* 0x0000000102787824 */ /* 0x000fe800078e0abd */
[----:B------:R-:W-:Y:S05]  /*1b1f0*/  IMAD R3, R3, c[0x0][0x32c], R120 ;  /* 0x0000cb0003037a24 */ /* 0x000fea00078e0278 */
[----:B------:R-:W-:Y:S02]  /*1b200*/  IADD3 R120, R3, c[0x0][0x32c], RZ ;  /* 0x0000cb0003787a10 */ /* 0x000fe40007ffe0ff */
[----:B------:R-:W-:Y:S02]  /*1b210*/  IMNMX R119, R119, R3, !PT ;  /* 0x0000000377777217 */ /* 0x000fe40007800200 */
[----:B------:R-:W-:Y:S02]  /*1b220*/  IMNMX R121, R121, R120, PT ;  /* 0x0000007879797217 */ /* 0x000fe40003800200 */
.L_x_868:
        /* <DEDUP_REMOVED lines=17> */
.L_x_874:
[----:B------:R-:W-:Y:S04]  /*1b340*/  MOV R171, c[0x0][0x32c] ;  /* 0x0000cb0000ab7a02 */ /* 0x000fe80000000f00 */
[----:B------:R-:W-:Y:S11]  /*1b350*/  ISETP.NE.AND P0, PT, R171, 0x1, PT ;  /* 0x00000001ab00780c */ /* 0x000ff60003f05270 */
[----:B------:R-:W-:Y:S02]  /*1b360*/  @!UPT UIADD3 URZ, URZ, URZ, URZ ;  /* 0x0000003f3f3ff290 */ /* 0x000fe4000fffe03f */
[----:B------:R-:W-:Y:S05]  /*1b370*/  @P0 IMAD.HI.U32 R171, R126, c[0x0][0x330], RZ ;  /* 0x0000cc007eab0a27 */ /* 0x000fea00078e00ff */
[----:B------:R-:W-:Y:S02]  /*1b380*/  @P0 SHF.R.U32.HI R126, RZ, c[0x0][0x334], R171 ;  /* 0x0000cd00ff7e0a19 */ /* 0x000fe400000116ab */
.L_x_875:
[----:B------:R-:W-:Y:S05]  /*1b390*/  BSYNC B0 ;  /* 0x0000000000007941 */ /* 0x000fea0003800000 */
.L_x_873:
[----:B------:R-:W-:Y:S04]  /*1b3a0*/  IMAD.IADD R171, R2, 0x1, -R189 ;  /* 0x0000000102ab7824 */ /* 0x000fe800078e0abd */
[----:B------:R-:W-:Y:S05]  /*1b3b0*/  IMAD R126, R126, c[0x0][0x32c], R171 ;  /* 0x0000cb007e7e7a24 */ /* 0x000fea00078e02ab */
[----:B------:R-:W-:Y:S02]  /*1b3c0*/  IADD3 R171, R126, c[0x0][0x32c], RZ ;  /* 0x0000cb007eab7a10 */ /* 0x000fe40007ffe0ff */
[----:B------:R-:W-:Y:S02]  /*1b3d0*/  IMNMX R3, R3, R126, !PT ;  /* 0x0000007e03037217 */ /* 0x000fe40007800200 */
[----:B------:R-:W-:Y:S02]  /*1b3e0*/  IMNMX R120, R120, R171, PT ;  /* 0x000000ab78787217 */ /* 0x000fe40003800200 */
.L_x_872:
        /* <DEDUP_REMOVED lines=157> */
.L_x_878:
[----:B------:R-:W-:Y:S04]  /*1bdc0*/  MOV R5, c[0x0][0x32c] ;  /* 0x0000cb0000057a02 */ /* 0x000fe80000000f00 */
[----:B------:R-:W-:Y:S11]  /*1bdd0*/  ISETP.NE.AND P0, PT, R5, 0x1, PT ;  /* 0x000000010500780c */ /* 0x000ff60003f05270 */
[----:B------:R-:W-:Y:S02]  /*1bde0*/  @!UPT UIADD3 URZ, URZ, URZ, URZ ;  /* 0x0000003f3f3ff290 */ /* 0x000fe4000fffe03f */
[----:B------:R-:W-:Y:S05]  /*1bdf0*/  @P0 IMAD.HI.U32 R5, R4, c[0x0][0x330], RZ ;  /* 0x0000cc0004050a27 */ /* 0x000fea00078e00ff */
[----:B------:R-:W-:Y:S02]  /*1be00*/  @P0 SHF.R.U32.HI R4, RZ, c[0x0][0x334], R5 ;  /* 0x0000cd00ff040a19 */ /* 0x000fe40000011605 */
.L_x_879:
[----:B------:R-:W-:Y:S05]  /*1be10*/  BSYNC B0 ;  /* 0x0000000000007941 */ /* 0x000fea0003800000 */
.L_x_877:
[----:B------:R-:W-:Y:S04]  /*1be20*/  IMAD.IADD R2, R2, 0x1, -R189 ;  /* 0x0000000102027824 */ /* 0x000fe800078e0abd */
[----:B------:R-:W-:Y:S05]  /*1be30*/  IMAD R2, R4, c[0x0][0x32c], R2 ;  /* 0x0000cb0004027a24 */ /* 0x000fea00078e0202 */
[----:B------:R-:W-:Y:S02]  /*1be40*/  IADD3 R4, R2, c[0x0][0x32c], RZ ;  /* 0x0000cb0002047a10 */ /* 0x000fe40007ffe0ff */
[----:B------:R-:W-:Y:S02]  /*1be50*/  IMNMX R0, R0, R2, !PT ;  /* 0x0000000200007217 */ /* 0x000fe40007800200 */
[----:B------:R-:W-:Y:S02]  /*1be60*/  IMNMX R3, R3, R4, PT ;  /* 0x0000000403037217 */ /* 0x000fe40003800200 */
.L_x_876:
        /* <DEDUP_REMOVED lines=61> */
[----:B------:R-:W-:Y:S02]  /*1c240*/  ISETP.LT.OR P0, PT, R3, 0x21, P0 ;  /* 0x000000210300780c */ /* 0x000fe40000701670 */
[----:B------:R-:W-:Y:S02]  /*1c250*/  FMNMX.FTZ R4, R34, R4, !PT ;  /* 0x0000000422047209 */ /* 0x000fe40007810000 */
[----:B------:R-:W-:Y:S02]  /*1c260*/  FSEL R213, R42, -INF , !P0 ;  /* 0xff8000002ad57808 */ /* 0x000fe40004000000 */
[----:B------:R-:W-:Y:S01]  /*1c270*/  FMNMX.FTZ R5, R13, R5, !PT ;  /* 0x000000050d057209 */ /* 0x000fe20007810000 */
        /* <DEDUP_REMOVED lines=8> */
[C---:B------:R-:W-:Y:S02]  /*1c300*/  ISETP.LT.OR P0, PT, R3.reuse, 0x29, P0 ;  /* 0x000000290300780c */ /* 0x040fe40000701670 */
[----:B------:R-:W-:Y:S02]  /*1c310*/  FMNMX.FTZ R5, R190, R5, !PT ;  /* 0x00000005be057209 */ /* 0x000fe40007810000 */
[----:B------:R-:W-:Y:S02]  /*1c320*/  FSEL R211, R46, -INF , !P0 ;  /* 0xff8000002ed37808 */ /* 0x000fe40004000000 */
[----:B------:R-:W-:Y:S02]  /*1c330*/  ISETP.GT.AND P0, PT, R0, 0x29, !P6 ;  /* 0x000000290000780c */ /* 0x000fe40007704270 */
[----:B-1----:R-:W-:Y:S02]  /*1c340*/  FMNMX.FTZ R122, R2, R6, !PT ;  /* 0x00000006027a7209 */ /* 0x002fe40007810000 */
[----:B------:R-:W-:Y:S02]  /*1c350*/  ISETP.LT.OR P0, PT, R3, 0x2a, P0 ;  /* 0x0000002a0300780c */ /* 0x000fe40000701670 */
[----:B------:R-:W-:Y:S01]  /*1c360*/  FMNMX.FTZ R5, R206, R5, !PT ;  /* 0x00000005ce057209 */ /* 0x000fe20007810000 */
[C---:B------:R-:W-:Y:S01]  /*1c370*/  FMUL.FTZ R3, R122.reuse, c[0x0][0x2d0] ;  /* 0x0000b4007a037a20 */ /* 0x040fe20000410000 */
[----:B------:R-:W-:Y:S02]  /*1c380*/  FSEL R37, R47, -INF , !P0 ;  /* 0xff8000002f257808 */ /* 0x000fe40004000000 */
[----:B------:R-:W-:Y:S02]  /*1c390*/  FMNMX.FTZ R0, R191, R5, !PT ;  /* 0x00000005bf007209 */ /* 0x000fe40007810000 */
        /* <DEDUP_REMOVED lines=8> */
[----:B------:R2:W-:Y:S02]  /*1c420*/  MUFU.EX2 R218, R3 ;  /* 0x0000000300da7308 */ /* 0x0005e40000000800 */
[----:B------:R-:W3:Y:S08]  /*1c430*/  SHFL.BFLY PT, R6, R2, 0x2, 0x1f ;  /* 0x0c401f0002067f89 */ /* 0x000ef000000e0000 */
[----:B------:R4:W5:Y:S01]  /*1c440*/  MUFU.EX2 R233, R4 ;  /* 0x0000000400e97308 */ /* 0x0009620000000800 */
[----:B-1----:R-:W-:Y:S02]  /*1c450*/  FMNMX.FTZ R121, R0, R5, !PT ;  /* 0x0000000500797209 */ /* 0x002fe40007810000 */
[----:B--2---:R-:W-:Y:S02]  /*1c460*/  FMNMX.FTZ R3, R10, R123, !PT ;  /* 0x0000007b0a037209 */ /* 0x004fe40007810000 */
[----:B---3--:R-:W-:Y:S02]  /*1c470*/  FMNMX.FTZ R2, R2, R6, !PT ;  /* 0x0000000602027209 */ /* 0x008fe40007810000 */
[----:B------:R-:W-:Y:S04]  /*1c480*/  FMNMX.FTZ R3, R12, R3, !PT ;  /* 0x000000030c037209 */ /* 0x000fe80007810000 */
[----:B------:R-:W-:Y:S01]  /*1c490*/  FMNMX.FTZ R3, R11, R3, !PT ;  /* 0x000000030b037209 */ /* 0x000fe20007810000 */
[--C-:B----4-:R-:W-:Y:S01]  /*1c4a0*/  FFMA.FTZ R4, R126, c[0x0][0x2d0], -R7.reuse ;  /* 0x0000b4007e047a23 */ /* 0x110fe20000010807 */
[----:B-----5:R-:W-:Y:S01]  /*1c4b0*/  F2FP.PACK_AB R40, R233, R218 ;  /* 0x000000dae928723e */ /* 0x020fe200000000ff */
[--C-:B------:R-:W-:Y:S01]  /*1c4c0*/  FFMA.FTZ R126, R179, c[0x0][0x2d0], -R7.reuse ;  /* 0x0000b400b37e7a23 */ /* 0x100fe20000010807 */
[----:B------:R-:W-:Y:S01]  /*1c4d0*/  FMNMX.FTZ R0, R15, R3, !PT ;  /* 0x000000030f007209 */ /* 0x000fe20007810000 */
[----:B------:R1:W-:Y:S01]  /*1c4e0*/  MUFU.EX2 R235, R4 ;  /* 0x0000000400eb7308 */ /* 0x0003e20000000800 */
[----:B------:R-:W-:Y:S01]  /*1c4f0*/  FSEL R3, R122, RZ, P0 ;  /* 0x000000ff7a037208 */ /* 0x000fe20000000000 */
[--C-:B------:R-:W-:Y:S01]  /*1c500*/  FFMA.FTZ R179, R176, c[0x0][0x2d0], -R7.reuse ;  /* 0x0000b400b0b37a23 */ /* 0x100fe20000010807 */
[----:B------:R-:W-:Y:S01]  /*1c510*/  FMNMX.FTZ R5, R168, R0, !PT ;  /* 0x00000000a8057209 */ /* 0x000fe20007810000 */
[C---:B------:R-:W-:Y:S01]  /*1c520*/  FMUL.FTZ R0, R121.reuse, c[0x0][0x2d0] ;  /* 0x0000b40079007a20 */ /* 0x040fe20000410000 */
[----:B------:R-:W-:Y:S01]  /*1c530*/  FSETP.NEU.FTZ.AND P0, PT, R121, -INF , PT ;  /* 0xff8000007900780b */ /* 0x000fe20003f1d000 */
[--C-:B------:R-:W-:Y:S01]  /*1c540*/  FFMA.FTZ R176, R32, c[0x0][0x2d0], -R7.reuse ;  /* 0x0000b40020b07a23 */ /* 0x100fe20000010807 */
[----:B------:R-:W-:Y:S02]  /*1c550*/  FMNMX.FTZ R6, R169, R5, !PT ;  /* 0x00000005a9067209 */ /* 0x000fe40007810000 */
[----:B------:R-:W-:Y:S01]  /*1c560*/  FSEL R8, R0, RZ, P0 ;  /* 0x000000ff00087208 */ /* 0x000fe20000000000 */
[----:B------:R-:W2:Y:S01]  /*1c570*/  SHFL.BFLY PT, R5, R2, 0x1, 0x1f ;  /* 0x0c201f0002057f89 */ /* 0x000ea200000e0000 */
[----:B------:R-:W-:Y:S03]  /*1c580*/  MUFU.EX2 R222, R126 ;  /* 0x0000007e00de7308 */ /* 0x000fe60000000800 */
[--C-:B------:R-:W-:Y:S02]  /*1c590*/  FFMA.FTZ R0, R18, c[0x0][0x2d0], -R8.reuse ;  /* 0x0000b40012007a23 */ /* 0x100fe40000010808 */
[--C-:B------:R-:W-:Y:S02]  /*1c5a0*/  FFMA.FTZ R175, R175, c[0x0][0x2d0], -R8.reuse ;  /* 0x0000b400afaf7a23 */ /* 0x100fe40000010808 */
[--C-:B------:R-:W-:Y:S03]  /*1c5b0*/  FFMA.FTZ R174, R174, c[0x0][0x2d0], -R8.reuse ;  /* 0x0000b400aeae7a23 */ /* 0x100fe60000010808 */
[----:B------:R3:W-:Y:S01]  /*1c5c0*/  MUFU.EX2 R227, R0 ;  /* 0x0000000000e37308 */ /* 0x0007e20000000800 */
[--C-:B-1----:R-:W-:Y:S02]  /*1c5d0*/  FFMA.FTZ R4, R171, c[0x0][0x2d0], -R7.reuse ;  /* 0x0000b400ab047a23 */ /* 0x102fe40000010807 */
[--C-:B------:R-:W-:Y:S02]  /*1c5e0*/  FFMA.FTZ R171, R181, c[0x0][0x2d0], -R7.reuse ;  /* 0x0000b400b5ab7a23 */ /* 0x100fe40000010807 */
[--C-:B------:R-:W-:Y:S02]  /*1c5f0*/  FFMA.FTZ R181, R177, c[0x0][0x2d0], -R7.reuse ;  /* 0x0000b400b1b57a23 */ /* 0x100fe40000010807 */
        /* <DEDUP_REMOVED lines=18> */
[----:B------:R-:W-:Y:S01]  /*1c720*/  FFMA.FTZ R4, R172, c[0x0][0x2d0], -R8 ;  /* 0x0000b400ac047a23 */ /* 0x000fe20000010808 */
        /* <DEDUP_REMOVED lines=12> */
[--C-:B------:R-:W-:Y:S07]  /*1c7f0*/  FFMA.FTZ R126, R206, c[0x0][0x2d0], -R38.reuse ;  /* 0x0000b400ce7e7a23 */ /* 0x100fee0000010826 */
[----:B------:R1:W-:Y:S10]  /*1c800*/  MUFU.EX2 R223, R4 ;  /* 0x0000000400df7308 */ /* 0x0003f40000000800 */
[----:B------:R-:W-:Y:S01]  /*1c810*/  MUFU.EX2 R126, R126 ;  /* 0x0000007e007e7308 */ /* 0x000fe20000000800 */
[--C-:B-1----:R-:W-:Y:S09]  /*1c820*/  FFMA.FTZ R4, R20, c[0x0][0x2d0], -R38.reuse ;  /* 0x0000b40014047a23 */ /* 0x102ff20000010826 */
[----:B------:R3:W1:Y:S02]  /*1c830*/  MUFU.EX2 R225, R4 ;  /* 0x0000000400e17308 */ /* 0x0006640000000800 */
[----:B---3--:R-:W-:Y:S01]  /*1c840*/  FMNMX.FTZ R4, R0, R2, !PT ;  /* 0x0000000200047209 */ /* 0x008fe20007810000 */
[----:B------:R-:W-:Y:S01]  /*1c850*/  FFMA.FTZ R0, R21, c[0x0][0x2d0], -R38 ;  /* 0x0000b40015007a23 */ /* 0x000fe20000010826 */
[----:B-1----:R-:W-:Y:S01]  /*1c860*/  F2FP.PACK_AB R44, R225, R223 ;  /* 0x000000dfe12c723e */ /* 0x002fe200000000ff */
[----:B------:R-:W-:Y:S01]  /*1c870*/  FADD.FTZ R2, -R5, R117 ;  /* 0x0000007505027221 */ /* 0x000fe20000010100 */
[----:B------:R-:W-:Y:S04]  /*1c880*/  LDSM.16.MT88.4 R20, [R166] ;  /* 0x00000000a614783b */ /* 0x000fe80000004200 */
[----:B------:R1:W-:Y:S01]  /*1c890*/  MUFU.EX2 R224, R0 ;  /* 0x0000000000e07308 */ /* 0x0003e20000000800 */
[----:B------:R-:W-:Y:S02]  /*1c8a0*/  FFMA.FTZ R117, R180, c[0x0][0x2d0], -R8 ;  /* 0x0000b400b4757a23 */ /* 0x000fe40000010808 */
[----:B------:R-:W-:Y:S01]  /*1c8b0*/  FMUL.FTZ R2, R2, c[0x0][0x2d0] ;  /* 0x0000b40002027a20 */ /* 0x000fe20000410000 */
[----:B------:R-:W2:Y:S06]  /*1c8c0*/  SHFL.BFLY PT, R6, R4, 0x1, 0x1f ;  /* 0x0c201f0004067f89 */ /* 0x000eac00000e0000 */
[----:B------:R-:W3:Y:S10]  /*1c8d0*/  MUFU.EX2 R36, R2 ;  /* 0x0000000200247308 */ /* 0x000ef40000000800 */
[----:B------:R-:W-:Y:S01]  /*1c8e0*/  MUFU.EX2 R219, R117 ;  /* 0x0000007500db7308 */ /* 0x000fe20000000800 */
[----:B-1----:R-:W-:Y:S09]  /*1c8f0*/  FFMA.FTZ R0, R13, c[0x0][0x2d0], -R38 ;  /* 0x0000b4000d007a23 */ /* 0x002ff20000010826 */
[----:B------:R1:W4:Y:S01]  /*1c900*/  MUFU.EX2 R237, R0 ;  /* 0x0000000000ed7308 */ /* 0x0003220000000800 */
[----:B--2---:R-:W-:Y:S01]  /*1c910*/  FMNMX.FTZ R119, R4, R6, !PT ;  /* 0x0000000604777209 */ /* 0x004fe20007810000 */
[C---:B---3--:R-:W-:Y:S04]  /*1c920*/  FMUL.FTZ R7, R36.reuse, R131 ;  /* 0x0000008324077220 */ /* 0x048fe80000410000 */
[----:B------:R-:W-:Y:S02]  /*1c930*/  FMUL.FTZ R4, R119, c[0x0][0x2d0] ;  /* 0x0000b40077047a20 */ /* 0x000fe40000410000 */
[----:B------:R-:W-:Y:S02]  /*1c940*/  FMUL.FTZ R6, R36, R130 ;  /* 0x0000008224067220 */ /* 0x000fe40000410000 */
[----:B------:R-:W-:Y:S01]  /*1c950*/  FFMA.FTZ R130, R34, c[0x0][0x2d0], -R8 ;  /* 0x0000b40022827a23 */ /* 0x000fe20000010808 */
        /* <DEDUP_REMOVED lines=8> */
[----:B-1----:R-:W-:Y:S01]  /*1c9e0*/  FADD.FTZ R0, -R3, R116 ;  /* 0x0000007403007221 */ /* 0x002fe20000010100 */
[----:B----4-:R-:W-:Y:S01]  /*1c9f0*/  F2FP.PACK_AB R46, R237, R224 ;  /* 0x000000e0ed2e723e */ /* 0x010fe200000000ff */
[----:B------:R-:W-:Y:S02]  /*1ca00*/  FFMA.FTZ R116, R178, c[0x0][0x2d0], -R8 ;  /* 0x0000b400b2747a23 */ /* 0x000fe40000010808 */
        /* <DEDUP_REMOVED lines=17> */
[----:B-1----:R-:W-:Y:S05]  /*1cb20*/  FFMA.FTZ R116, R188, c[0x0][0x2d0], -R38 ;  /* 0x0000b400bc747a23 */ /* 0x002fea0000010826 */
[----:B------:R-:W-:Y:S01]  /*1cb30*/  MUFU.EX2 R178, R181 ;  /* 0x000000b500b27308 */ /* 0x000fe20000000800 */
[----:B--2---:R-:W-:Y:S01]  /*1cb40*/  FSEL R0, R120, RZ, P0 ;  /* 0x000000ff78007208 */ /* 0x004fe20000000000 */
[----:B---3--:R-:W-:Y:S01]  /*1cb50*/  FMUL.FTZ R5, R3, R129 ;  /* 0x0000008103057220 */ /* 0x008fe20000410000 */
[----:B------:R-:W-:Y:S01]  /*1cb60*/  FSETP.NEU.FTZ.AND P0, PT, R119, -INF , PT ;  /* 0xff8000007700780b */ /* 0x000fe20003f1d000 */
[----:B------:R-:W-:Y:S02]  /*1cb70*/  FFMA.FTZ R129, R35, c[0x0][0x2d0], -R8 ;  /* 0x0000b40023817a23 */ /* 0x000fe40000010808 */
[----:B------:R-:W-:Y:S01]  /*1cb80*/  FADD.FTZ R0, -R0, R118 ;  /* 0x0000007600007221 */ /* 0x000fe20000010100 */
[----:B------:R-:W-:Y:S01]  /*1cb90*/  FSEL R39, R4, RZ, P0 ;  /* 0x000000ff04277208 */ /* 0x000fe20000000000 */
[----:B------:R-:W-:Y:S02]  /*1cba0*/  FFMA.FTZ R118, R182, c[0x0][0x2d0], -R8 ;  /* 0x0000b400b6767a23 */ /* 0x000fe40000010808 */
[----:B------:R-:W-:Y:S01]  /*1cbb0*/  MUFU.EX2 R181, R176 ;  /* 0x000000b000b57308 */ /* 0x000fe20000000800 */
[----:B------:R-:W-:Y:S02]  /*1cbc0*/  FMUL.FTZ R0, R0, c[0x0][0x2d0] ;  /* 0x0000b40000007a20 */ /* 0x000fe40000410000 */
[--C-:B------:R-:W-:Y:S02]  /*1cbd0*/  FFMA.FTZ R4, R15, c[0x0][0x2d0], -R39.reuse ;  /* 0x0000b4000f047a23 */ /* 0x100fe40000010827 */
[C---:B------:R-:W-:Y:S02]  /*1cbe0*/  FMUL.FTZ R16, R3.reuse, R140 ;  /* 0x0000008c03107220 */ /* 0x040fe40000410000 */
[C---:B------:R-:W-:Y:S02]  /*1cbf0*/  FMUL.FTZ R17, R3.reuse, R141 ;  /* 0x0000008d03117220 */ /* 0x040fe40000410000 */
[C---:B------:R-:W-:Y:S01]  /*1cc00*/  FMUL.FTZ R32, R3.reuse, R156 ;  /* 0x0000009c03207220 */ /* 0x040fe20000410000 */
[----:B------:R1:W2:Y:S01]  /*1cc10*/  MUFU.EX2 R2, R0 ;  /* 0x0000000000027308 */ /* 0x0002a20000000800 */
[C---:B------:R-:W-:Y:S01]  /*1cc20*/  FMUL.FTZ R33, R3.reuse, R157 ;  /* 0x0000009d03217220 */ /* 0x040fe20000410000 */
[----:B------:R-:W-:Y:S01]  /*1cc30*/  LDSM.16.MT88.4 R140, [R166+0x800] ;  /* 0x00080000a68c783b */ /* 0x000fe20000004200 */
[----:B------:R-:W-:Y:S02]  /*1cc40*/  FMUL.FTZ R35, R36, R159 ;  /* 0x0000009f24237220 */ /* 0x000fe40000410000 */
[C---:B------:R-:W-:Y:S02]  /*1cc50*/  FMUL.FTZ R100, R3.reuse, R100 ;  /* 0x0000006403647220 */ /* 0x040fe40000410000 */
[C---:B------:R-:W-:Y:S02]  /*1cc60*/  FMUL.FTZ R101, R3.reuse, R101 ;  /* 0x0000006503657220 */ /* 0x040fe40000410000 */
[C---:B------:R-:W-:Y:S01]  /*1cc70*/  FMUL.FTZ R112, R3.reuse, R112 ;  /* 0x0000007003707220 */ /* 0x040fe20000410000 */
[----:B------:R3:W-:Y:S01]  /*1cc80*/  MUFU.EX2 R229, R4 ;  /* 0x0000000400e57308 */ /* 0x0007e20000000800 */
[C---:B------:R-:W-:Y:S01]  /*1cc90*/  FMUL.FTZ R113, R3.reuse, R113 ;  /* 0x0000007103717220 */ /* 0x040fe20000410000 */
[----:B------:R-:W-:Y:S01]  /*1cca0*/  LDSM.16.MT88.4 R156, [R167+0x800] ;  /* 0x00080000a79c783b */ /* 0x000fe20000004200 */
[C---:B------:R-:W-:Y:S02]  /*1ccb0*/  FMUL.FTZ R52, R3.reuse, R52 ;  /* 0x0000003403347220 */ /* 0x040fe40000410000 */
[C---:B------:R-:W-:Y:S02]  /*1ccc0*/  FMUL.FTZ R53, R3.reuse, R53 ;  /* 0x0000003503357220 */ /* 0x040fe40000410000 */
[C---:B------:R-:W-:Y:S02]  /*1ccd0*/  FMUL.FTZ R64, R3.reuse, R64 ;  /* 0x0000004003407220 */ /* 0x040fe40000410000 */
[C---:B------:R-:W-:Y:S01]  /*1cce0*/  FMUL.FTZ R65, R3.reuse, R65 ;  /* 0x0000004103417220 */ /* 0x040fe20000410000 */
[----:B------:R-:W-:Y:S01]  /*1ccf0*/  MUFU.EX2 R216, R118 ;  /* 0x0000007600d87308 */ /* 0x000fe20000000800 */
[C---:B------:R-:W-:Y:S02]  /*1cd00*/  FMUL.FTZ R68, R3.reuse, R68 ;  /* 0x0000004403447220 */ /* 0x040fe40000410000 */
[C---:B------:R-:W-:Y:S02]  /*1cd10*/  FMUL.FTZ R69, R3.reuse, R69 ;  /* 0x0000004503457220 */ /* 0x040fe40000410000 */
[--C-:B-1----:R-:W-:Y:S02]  /*1cd20*/  FFMA.FTZ R0, R10, c[0x0][0x2d0], -R39.reuse ;  /* 0x0000b4000a007a23 */ /* 0x102fe40000010827 */
[C---:B--2---:R-:W-:Y:S02]  /*1cd30*/  FMUL.FTZ R9, R2.reuse, R133 ;  /* 0x0000008502097220 */ /* 0x044fe40000410000 */
[C---:B------:R-:W-:Y:S01]  /*1cd40*/  FMUL.FTZ R13, R2.reuse, R137 ;  /* 0x00000089020d7220 */ /* 0x040fe20000410000 */
[----:B------:R1:W-:Y:S01]  /*1cd50*/  MUFU.EX2 R209, R0 ;  /* 0x0000000000d17308 */ /* 0x0003e20000000800 */
[C---:B------:R-:W-:Y:S02]  /*1cd60*/  FMUL.FTZ R24, R2.reuse, R148 ;  /* 0x0000009402187220 */ /* 0x040fe40000410000 */
[C---:B------:R-:W-:Y:S02]  /*1cd70*/  FMUL.FTZ R25, R2.reuse, R149 ;  /* 0x0000009502197220 */ /* 0x040fe40000410000 */
[C---:B---3--:R-:W-:Y:S02]  /*1cd80*/  FMUL.FTZ R4, R3.reuse, R128 ;  /* 0x0000008003047220 */ /* 0x048fe40000410000 */
[C---:B------:R-:W-:Y:S02]  /*1cd90*/  FMUL.FTZ R28, R2.reuse, R152 ;  /* 0x00000098021c7220 */ /* 0x040fe40000410000 */
[C---:B------:R-:W-:Y:S01]  /*1cda0*/  FMUL.FTZ R29, R2.reuse, R153 ;  /* 0x00000099021d7220 */ /* 0x040fe20000410000 */
[----:B------:R-:W-:Y:S01]  /*1cdb0*/  MUFU.EX2 R176, R129 ;  /* 0x0000008100b07308 */ /* 0x000fe20000000800 */
[C---:B------:R-:W-:Y:S01]  /*1cdc0*/  FMUL.FTZ R104, R2.reuse, R104 ;  /* 0x0000006802687220 */ /* 0x040fe20000410000 */
[-C--:B------:R-:W-:Y:S01]  /*1cdd0*/  HMMA.16816.F32 R4, R40, R20.reuse, R4 ;  /* 0x000000142804723c */ /* 0x080fe20000001804 */
[C---:B------:R-:W-:Y:S02]  /*1cde0*/  FMUL.FTZ R105, R2.reuse, R105 ;  /* 0x0000006902697220 */ /* 0x040fe40000410000 */
[C---:B------:R-:W-:Y:S02]  /*1cdf0*/  FMUL.FTZ R108, R2.reuse, R108 ;  /* 0x0000006c026c7220 */ /* 0x040fe40000410000 */
[C---:B------:R-:W-:Y:S02]  /*1ce00*/  FMUL.FTZ R109, R2.reuse, R109 ;  /* 0x0000006d026d7220 */ /* 0x040fe40000410000 */
[C---:B------:R-:W-:Y:S02]  /*1ce10*/  FMUL.FTZ R56, R2.reuse, R56 ;  /* 0x0000003802387220 */ /* 0x040fe40000410000 */
[----:B------:R-:W-:Y:S03]  /*1ce20*/  FMUL.FTZ R57, R2, R57 ;  /* 0x0000003902397220 */ /* 0x000fe60000410000 */
[--C-:B-1----:R-:W-:Y:S02]  /*1ce30*/  FFMA.FTZ R0, R12, c[0x0][0x2d0], -R39.reuse ;  /* 0x0000b4000c007a23 */ /* 0x102fe40000010827 */
[C---:B------:R-:W-:Y:S02]  /*1ce40*/  FMUL.FTZ R12, R2.reuse, R136 ;  /* 0x00000088020c7220 */ /* 0x040fe40000410000 */
[----:B------:R-:W1:Y:S01]  /*1ce50*/  MUFU.EX2 R210, R0 ;  /* 0x0000000000d27308 */ /* 0x000e620000000800 */
        /* <DEDUP_REMOVED lines=10> */
[C---:B------:R-:W-:Y:S02]  /*1cf00*/  FMUL.FTZ R88, R2.reuse, R88 ;  /* 0x0000005802587220 */ /* 0x040fe40000410000 */
[----:B------:R-:W-:Y:S01]  /*1cf10*/  FMUL.FTZ R89, R2, R89 ;  /* 0x0000005902597220 */ /* 0x000fe20000410000 */
[----:B-1----:R-:W-:Y:S01]  /*1cf20*/  F2FP.PACK_AB R45, R210, R209 ;  /* 0x000000d1d22d723e */ /* 0x002fe200000000ff */
[--C-:B------:R-:W-:Y:S02]  /*1cf30*/  FFMA.FTZ R0, R11, c[0x0][0x2d0], -R39.reuse ;  /* 0x0000b4000b007a23 */ /* 0x100fe40000010827 */
[C---:B------:R-:W-:Y:S02]  /*1cf40*/  FMUL.FTZ R92, R2.reuse, R92 ;  /* 0x0000005c025c7220 */ /* 0x040fe40000410000 */
[----:B------:R1:W2:Y:S01]  /*1cf50*/  MUFU.EX2 R230, R0 ;  /* 0x0000000000e67308 */ /* 0x0002a20000000800 */
[----:B------:R-:W-:Y:S02]  /*1cf60*/  FMUL.FTZ R93, R2, R93 ;  /* 0x0000005d025d7220 */ /* 0x000fe40000410000 */
[C---:B------:R-:W-:Y:S02]  /*1cf70*/  FMUL.FTZ R96, R3.reuse, R96 ;  /* 0x0000006003607220 */ /* 0x040fe40000410000 */
[C---:B------:R-:W-:Y:S02]  /*1cf80*/  FMUL.FTZ R97, R3.reuse, R97 ;  /* 0x0000006103617220 */ /* 0x040fe40000410000 */
[----:B------:R-:W-:Y:S02]  /*1cf90*/  FFMA.FTZ R128, R3, R234, R218 ;  /* 0x000000ea03807223 */ /* 0x000fe400000100da */
[----:B------:R-:W-:Y:S02]  /*1cfa0*/  FFMA.FTZ R118, R208, c[0x0][0x2d0], -R38 ;  /* 0x0000b400d0767a23 */ /* 0x000fe40000010826 */
[----:B------:R-:W-:Y:S02]  /*1cfb0*/  FFMA.FTZ R117, R213, c[0x0][0x2d0], -R39 ;  /* 0x0000b400d5757a23 */ /* 0x000fe40000010827 */
[----:B------:R-:W-:Y:S10]  /*1cfc0*/  MUFU.EX2 R172, R118 ;  /* 0x0000007600ac7308 */ /* 0x000ff40000000800 */
[----:B------:R-:W-:Y:S01]  /*1cfd0*/  MUFU.EX2 R117, R117 ;  /* 0x0000007500757308 */ /* 0x000fe20000000800 */
[----:B-1----:R-:W-:Y:S02]  /*1cfe0*/  FSEL R0, R119, RZ, P0 ;  /* 0x000000ff77007208 */ /* 0x002fe40000000000 */
[----:B--2---:R-:W-:Y:S02]  /*1cff0*/  F2FP.PACK_AB R47, R229, R230 ;  /* 0x000000e6e52f723e */ /* 0x004fe400000000ff */
[----:B------:R-:W-:Y:S01]  /*1d000*/  ISETP.GT.AND P0, PT, R205, R238, PT ;  /* 0x000000eecd00720c */ /* 0x000fe20003f04270 */
[----:B------:R-:W-:Y:S02]  /*1d010*/  FADD.FTZ R0, -R0, R123 ;  /* 0x0000007b00007221 */ /* 0x000fe40000010100 */
[----:B------:R-:W-:Y:S02]  /*1d020*/  FFMA.FTZ R123, R184, c[0x0][0x2d0], -R8 ;  /* 0x0000b400b87b7a23 */ /* 0x000fe40000010808 */
[----:B------:R-:W-:Y:S01]  /*1d030*/  FMUL.FTZ R0, R0, c[0x0][0x2d0] ;  /* 0x0000b40000007a20 */ /* 0x000fe20000410000 */
[----:B------:R1:W-:Y:S01]  /*1d040*/  MUFU.EX2 R184, R116 ;  /* 0x0000007400b87308 */ /* 0x0003e20000000800 */
[C---:B------:R-:W-:Y:S02]  /*1d050*/  FMUL.FTZ R8, R2.reuse, R132 ;  /* 0x0000008402087220 */ /* 0x040fe40000410000 */
[----:B------:R-:W-:Y:S07]  /*1d060*/  FFMA.FTZ R2, R2, R246, R223 ;  /* 0x000000f602027223 */ /* 0x000fee00000100df */
[----:B------:R-:W2:Y:S10]  /*1d070*/  MUFU.EX2 R0, R0 ;  /* 0x0000000000007308 */ /* 0x000eb40000000800 */
[----:B------:R-:W3:Y:S01]  /*1d080*/  MUFU.EX2 R214, R123 ;  /* 0x0000007b00d67308 */ /* 0x000ee20000000800 */
[--C-:B-1----:R-:W-:Y:S09]  /*1d090*/  FFMA.FTZ R116, R187, c[0x0][0x2d0], -R38.reuse ;  /* 0x0000b400bb747a23 */ /* 0x102ff20000010826 */
[----:B------:R1:W-:Y:S01]  /*1d0a0*/  MUFU.EX2 R185, R116 ;  /* 0x0000007400b97308 */ /* 0x0003e20000000800 */
[C---:B--2---:R-:W-:Y:S02]  /*1d0b0*/  FMUL.FTZ R10, R0.reuse, R134 ;  /* 0x00000086000a7220 */ /* 0x044fe40000410000 */
        /* <DEDUP_REMOVED lines=10> */
[----:B------:R-:W-:Y:S03]  /*1d160*/  FMUL.FTZ R21, R3, R145 ;  /* 0x0000009103157220 */ /* 0x000fe60000410000 */
        /* <DEDUP_REMOVED lines=14> */
[C---:B------:R-:W-:Y:S02]  /*1d250*/  FMUL.FTZ R78, R0.reuse, R78 ;  /* 0x0000004e004e7220 */ /* 0x040fe40000410000 */
[C---:B------:R-:W-:Y:S01]  /*1d260*/  FMUL.FTZ R79, R0.reuse, R79 ;  /* 0x0000004f004f7220 */ /* 0x040fe20000410000 */
[C---:B------:R-:W-:Y:S01]  /*1d270*/  HMMA.16816.F32 R24, R44.reuse, R48, R24 ;  /* 0x000000302c18723c */ /* 0x040fe20000001818 */
[C---:B------:R-:W-:Y:S03]  /*1d280*/  FMUL.FTZ R90, R0.reuse, R90 ;  /* 0x0000005a005a7220 */ /* 0x040fe60000410000 */
[C---:B------:R-:W-:Y:S02]  /*1d290*/  FMUL.FTZ R91, R0.reuse, R91 ;  /* 0x0000005b005b7220 */ /* 0x040fe40000410000 */
[C---:B------:R-:W-:Y:S02]  /*1d2a0*/  FMUL.FTZ R94, R0.reuse, R94 ;  /* 0x0000005e005e7220 */ /* 0x040fe40000410000 */
[-C--:B------:R-:W-:Y:S01]  /*1d2b0*/  HMMA.16816.F32 R28, R44, R50.reuse, R28 ;  /* 0x000000322c1c723c */ /* 0x080fe2000000181c */
[----:B------:R-:W-:Y:S03]  /*1d2c0*/  FMUL.FTZ R95, R0, R95 ;  /* 0x0000005f005f7220 */ /* 0x000fe60000410000 */
[--C-:B-1----:R-:W-:Y:S02]  /*1d2d0*/  FFMA.FTZ R116, R186, c[0x0][0x2d0], -R38.reuse ;  /* 0x0000b400ba747a23 */ /* 0x102fe40000010826 */
[--C-:B------:R-:W-:Y:S02]  /*1d2e0*/  FFMA.FTZ R123, R191, c[0x0][0x2d0], -R38.reuse ;  /* 0x0000b400bf7b7a23 */ /* 0x100fe40000010826 */
[C---:B------:R-:W-:Y:S01]  /*1d2f0*/  HMMA.16816.F32 R32, R40.reuse, R50, R32 ;  /* 0x000000322820723c */ /* 0x040fe20000001820 */
[----:B------:R-:W1:Y:S01]  /*1d300*/  LDSM.16.MT88.4 R48, [R166+0xc00] ;  /* 0x000c0000a630783b */ /* 0x000e620000004200 */
[----:B------:R2:W-:Y:S02]  /*1d310*/  MUFU.EX2 R186, R116 ;  /* 0x0000007400ba7308 */ /* 0x0005e40000000800 */
[----:B------:R-:W-:Y:S02]  /*1d320*/  FFMA.FTZ R3, R211, c[0x0][0x2d0], -R39 ;  /* 0x0000b400d3037a23 */ /* 0x000fe40000010827 */
[----:B------:R-:W-:Y:S06]  /*1d330*/  FFMA.FTZ R0, R0, R247, R209 ;  /* 0x000000f700007223 */ /* 0x000fec00000100d1 */
[----:B------:R-:W-:Y:S10]  /*1d340*/  MUFU.EX2 R171, R123 ;  /* 0x0000007b00ab7308 */ /* 0x000ff40000000800 */
[----:B------:R4:W-:Y:S01]  /*1d350*/  MUFU.EX2 R123, R3 ;  /* 0x00000003007b7308 */ /* 0x0009e20000000800 */
[--C-:B--2---:R-:W-:Y:S02]  /*1d360*/  FFMA.FTZ R116, R190, c[0x0][0x2d0], -R38.reuse ;  /* 0x0000b400be747a23 */ /* 0x104fe40000010826 */
[----:B------:R-:W-:Y:S07]  /*1d370*/  FFMA.FTZ R38, R207, c[0x0][0x2d0], -R38 ;  /* 0x0000b400cf267a23 */ /* 0x000fee0000010826 */
[----:B------:R2:W5:Y:S01]  /*1d380*/  MUFU.EX2 R183, R116 ;  /* 0x0000007400b77308 */ /* 0x0005620000000800 */
[-C--:B-1----:R-:W-:Y:S09]  /*1d390*/  HMMA.16816.F32 R100, R40, R48.reuse, R100 ;  /* 0x000000302864723c */ /* 0x082ff20000001864 */
[----:B------:R1:W-:Y:S03]  /*1d3a0*/  MUFU.EX2 R173, R38 ;  /* 0x0000002600ad7308 */ /* 0x0003e60000000800 */
[----:B----4-:R-:W-:Y:S01]  /*1d3b0*/  FFMA.FTZ R3, R36, R236, R227 ;  /* 0x000000ec24037223 */ /* 0x010fe200000100e3 */
[C---:B------:R-:W-:Y:S03]  /*1d3c0*/  HMMA.16816.F32 R104, R44.reuse, R48, R104 ;  /* 0x000000302c68723c */ /* 0x040fe60000001868 */
[----:B------:R-:W-:Y:S02]  /*1d3d0*/  FADD.FTZ R36, R226, R3 ;  /* 0x00000003e2247221 */ /* 0x000fe40000010000 */
[----:B------:R-:W-:Y:S02]  /*1d3e0*/  FADD.FTZ R3, R225, R2 ;  /* 0x00000002e1037221 */ /* 0x000fe40000010000 */
[--C-:B--2---:R-:W-:Y:S01]  /*1d3f0*/  FFMA.FTZ R116, R212, c[0x0][0x2d0], -R39.reuse ;  /* 0x0000b400d4747a23 */ /* 0x104fe20000010827 */
[-C--:B------:R-:W-:Y:S05]  /*1d400*/  HMMA.16816.F32 R108, R44, R50.reuse, R108 ;  /* 0x000000322c6c723c */ /* 0x080fea000000186c */
[----:B------:R-:W-:Y:S03]  /*1d410*/  MUFU.EX2 R116, R116 ;  /* 0x0000007400747308 */ /* 0x000fe60000000800 */
[C---:B------:R-:W-:Y:S01]  /*1d420*/  HMMA.16816.F32 R112, R40.reuse, R50, R112 ;  /* 0x000000322870723c */ /* 0x040fe20000001870 */
[----:B------:R-:W2:Y:S03]  /*1d430*/  LDSM.16.MT88.4 R48, [R167+0xc00] ;  /* 0x000c0000a730783b */ /* 0x000ea60000004200 */
[----:B-1----:R-:W-:Y:S04]  /*1d440*/  F2FP.PACK_AB R38, R181, R177 ;  /* 0x000000b1b526723e */ /* 0x002fe800000000ff */
[-C--:B--2---:R-:W-:Y:S08]  /*1d450*/  HMMA.16816.F32 R52, R40, R48.reuse, R52 ;  /* 0x000000302834723c */ /* 0x084ff00000001834 */
        /* <DEDUP_REMOVED lines=14> */
[----:B------:R2:W-:Y:S05]  /*1d540*/  MUFU.EX2 R182, R48 ;  /* 0x0000003000b67308 */ /* 0x0005ea0000000800 */
[----:B------:R-:W-:Y:S07]  /*1d550*/  HMMA.16816.F32 R96, R40, R50, R96 ;  /* 0x000000322860723c */ /* 0x000fee0000001860 */
[----:B------:R-:W-:Y:S02]  /*1d560*/  F2FP.PACK_AB R40, R217, R215 ;  /* 0x000000d7d928723e */ /* 0x000fe400000000ff */
[----:B---3--:R-:W-:Y:S03]  /*1d570*/  F2FP.PACK_AB R41, R216, R214 ;  /* 0x000000d6d829723e */ /* 0x008fe600000000ff */
[----:B------:R-:W-:Y:S02]  /*1d580*/  F2FP.PACK_AB R42, R222, R220 ;  /* 0x000000dcde2a723e */ /* 0x000fe400000000ff */
[----:B------:R-:W-:Y:S02]  /*1d590*/  F2FP.PACK_AB R43, R221, R219 ;  /* 0x000000dbdd2b723e */ /* 0x000fe400000000ff */
[----:B-----5:R-:W-:Y:S01]  /*1d5a0*/  F2FP.PACK_AB R50, R183, R186 ;  /* 0x000000bab732723e */ /* 0x020fe200000000ff */
[--C-:B--2---:R-:W-:Y:S04]  /*1d5b0*/  FFMA.FTZ R48, R169, c[0x0][0x2d0], -R39.reuse ;  /* 0x0000b400a9307a23 */ /* 0x104fe80000010827 */
[----:B------:R2:W3:Y:S01]  /*1d5c0*/  MUFU.EX2 R168, R48 ;  /* 0x0000003000a87308 */ /* 0x0004e20000000800 */
[-C--:B-1----:R-:W-:Y:S01]  /*1d5d0*/  HMMA.16816.F32 R4, R40, R44.reuse, R4 ;  /* 0x0000002c2804723c */ /* 0x082fe20000001804 */
[--C-:B--2---:R-:W-:Y:S01]  /*1d5e0*/  FFMA.FTZ R48, R170, c[0x0][0x2d0], -R39.reuse ;  /* 0x0000b400aa307a23 */ /* 0x104fe20000010827 */
[----:B---3--:R-:W-:Y:S07]  /*1d5f0*/  F2FP.PACK_AB R49, R168, R182 ;  /* 0x000000b6a831723e */ /* 0x008fee00000000ff */
[----:B------:R1:W-:Y:S03]  /*1d600*/  MUFU.EX2 R169, R48 ;  /* 0x0000003000a97308 */ /* 0x0003e60000000800 */
[--C-:B-1----:R-:W-:Y:S02]  /*1d610*/  FFMA.FTZ R48, R189, c[0x0][0x2d0], -R39.reuse ;  /* 0x0000b400bd307a23 */ /* 0x102fe40000010827 */
[----:B------:R-:W-:Y:S05]  /*1d620*/  FFMA.FTZ R39, R37, c[0x0][0x2d0], -R39 ;  /* 0x0000b40025277a23 */ /* 0x000fea0000010827 */
[----:B------:R1:W2:Y:S01]  /*1d630*/  MUFU.EX2 R170, R48 ;  /* 0x0000003000aa7308 */ /* 0x0002a20000000800 */
[----:B------:R-:W-:Y:S04]  /*1d640*/  FADD.FTZ R37, R233, R128 ;  /* 0x00000080e9257221 */ /* 0x000fe80000010000 */
[----:B------:R-:W-:Y:S01]  /*1d650*/  FADD.FTZ R2, R235, R37 ;  /* 0x00000025eb027221 */ /* 0x000fe20000010000 */
[----:B------:R-:W-:Y:S04]  /*1d660*/  F2FP.PACK_AB R37, R179, R175 ;  /* 0x000000afb325723e */ /* 0x000fe800000000ff */
[----:B------:R3:W4:Y:S01]  /*1d670*/  MUFU.EX2 R118, R39 ;  /* 0x0000002700767308 */ /* 0x0007220000000800 */
[----:B-1----:R-:W-:Y:S02]  /*1d680*/  F2FP.PACK_AB R48, R185, R184 ;  /* 0x000000b8b930723e */ /* 0x002fe400000000ff */
[----:B--2---:R-:W-:Y:S07]  /*1d690*/  F2FP.PACK_AB R51, R170, R169 ;  /* 0x000000a9aa33723e */ /* 0x004fee00000000ff */
[C---:B------:R-:W-:Y:S01]  /*1d6a0*/  HMMA.16816.F32 R8, R48.reuse, R44, R8 ;  /* 0x0000002c3008723c */ /* 0x040fe20000001808 */
[----:B---3--:R-:W-:Y:S07]  /*1d6b0*/  F2FP.PACK_AB R39, R174, R176 ;  /* 0x000000b0ae27723e */ /* 0x008fee00000000ff */
        /* <DEDUP_REMOVED lines=25> */
[----:B------:R-:W-:Y:S01]  /*1d850*/  FADD.FTZ R44, R228, R36 ;  /* 0x00000024e42c7221 */ /* 0x000fe20000010000 */
[-C--:B------:R-:W-:Y:S01]  /*1d860*/  HMMA.16816.F32 R92, R48, R46.reuse, R92 ;  /* 0x0000002e305c723c */ /* 0x080fe2000000185c */
[----:B------:R-:W-:Y:S06]  /*1d870*/  F2FP.PACK_AB R36, R180, R178 ;  /* 0x000000b2b424723e */ /* 0x000fec00000000ff */
[----:B------:R-:W-:Y:S01]  /*1d880*/  FADD.FTZ R48, R231, R44 ;  /* 0x0000002ce7307221 */ /* 0x000fe20000010000 */
[----:B------:R-:W-:Y:S01]  /*1d890*/  HMMA.16816.F32 R96, R40, R46, R96 ;  /* 0x0000002e2860723c */ /* 0x000fe20000001860 */
[----:B------:R-:W1:Y:S03]  /*1d8a0*/  LDSM.16.MT88.4 R44, [R166+0x1400] ;  /* 0x00140000a62c783b */ /* 0x000e660000004200 */
[----:B------:R-:W-:Y:S02]  /*1d8b0*/  FADD.FTZ R49, R224, R3 ;  /* 0x00000003e0317221 */ /* 0x000fe40000010000 */
[----:B------:R-:W-:Y:S01]  /*1d8c0*/  FADD.FTZ R3, R232, R2 ;  /* 0x00000002e8037221 */ /* 0x000fe20000010000 */
[----:B------:R-:W-:Y:S01]  /*1d8d0*/  F2FP.PACK_AB R40, R171, R126 ;  /* 0x0000007eab28723e */ /* 0x000fe200000000ff */
[-C--:B------:R-:W-:Y:S01]  /*1d8e0*/  HMMA.16816.F32 R128, R36, R140.reuse, R4 ;  /* 0x0000008c2480723c */ /* 0x080fe20000001804 */
[----:B------:R-:W-:Y:S01]  /*1d8f0*/  F2FP.PACK_AB R42, R173, R172 ;  /* 0x000000acad2a723e */ /* 0x000fe200000000ff */
[----:B------:R-:W2:Y:S02]  /*1d900*/  LDSM.16.MT88.4 R4, [R167+0x1400] ;  /* 0x00140000a704783b */ /* 0x000ea40000004200 */
[----:B------:R-:W-:Y:S01]  /*1d910*/  F2FP.PACK_AB R41, R116, R117 ;  /* 0x000000757429723e */ /* 0x000fe200000000ff */
[----:B------:R-:W-:Y:S01]  /*1d920*/  FADD.FTZ R2, R210, R0 ;  /* 0x00000000d2027221 */ /* 0x000fe20000010000 */
[----:B----4-:R-:W-:Y:S01]  /*1d930*/  F2FP.PACK_AB R43, R118, R123 ;  /* 0x0000007b762b723e */ /* 0x010fe200000000ff */
[----:B------:R-:W-:Y:S02]  /*1d940*/  FADD.FTZ R3, R215, R3 ;  /* 0x00000003d7037221 */ /* 0x000fe40000010000 */
[----:B------:R-:W-:Y:S04]  /*1d950*/  FADD.FTZ R0, R237, R49 ;  /* 0x00000031ed007221 */ /* 0x000fe80000010000 */
        /* <DEDUP_REMOVED lines=40> */
[-C--:B----4-:R-:W-:Y:S01]  /*1dbe0*/  HMMA.16816.F32 R84, R36, R12.reuse, R84 ;  /* 0x0000000c2454723c */ /* 0x090fe20000001854 */
        /* <DEDUP_REMOVED lines=8> */
[-C--:B------:R-:W-:Y:S01]  /*1dc70*/  HMMA.16816.F32 R92, R40, R14.reuse, R92 ;  /* 0x0000000e285c723c */ /* 0x080fe2000000185c */
[----:B------:R-:W-:Y:S03]  /*1dc80*/  FADD.FTZ R2, R116, R2 ;  /* 0x0000000274027221 */ /* 0x000fe60000010000 */
[----:B------:R-:W-:Y:S01]  /*1dc90*/  FADD.FTZ R4, R176, R5 ;  /* 0x00000005b0047221 */ /* 0x000fe20000010000 */
[----:B------:R-:W-:Y:S01]  /*1dca0*/  MOV R116, R122 ;  /* 0x0000007a00747202 */ /* 0x000fe20000000f00 */
[----:B------:R-:W-:Y:S02]  /*1dcb0*/  FADD.FTZ R3, R172, R3 ;  /* 0x00000003ac037221 */ /* 0x000fe40000010000 */
[----:B------:R-:W-:Y:S01]  /*1dcc0*/  FADD.FTZ R234, R181, R0 ;  /* 0x00000000b5ea7221 */ /* 0x000fe20000010000 */
[----:B------:R-:W-:Y:S03]  /*1dcd0*/  HMMA.16816.F32 R96, R36, R14, R96 ;  /* 0x0000000e2460723c */ /* 0x000fe60000001860 */
[----:B------:R-:W-:Y:S01]  /*1dce0*/  IADD3 R0, R205, -0x1, RZ ;  /* 0xffffffffcd007810 */ /* 0x000fe20007ffe0ff */
[----:B------:R-:W-:Y:S01]  /*1dcf0*/  FADD.FTZ R2, R123, R2 ;  /* 0x000000027b027221 */ /* 0x000fe20000010000 */
[----:B------:R-:W-:Y:S01]  /*1dd00*/  MOV R123, R119 ;  /* 0x00000077007b7202 */ /* 0x000fe20000000f00 */
[----:B------:R-:W-:Y:S01]  /*1dd10*/  FADD.FTZ R236, R174, R4 ;  /* 0x00000004aeec7221 */ /* 0x000fe20000010000 */
[----:B------:R-:W-:Y:S01]  /*1dd20*/  MOV R205, R0 ;  /* 0x0000000000cd7202 */ /* 0x000fe20000000f00 */
[----:B------:R-:W-:Y:S04]  /*1dd30*/  FADD.FTZ R246, R173, R3 ;  /* 0x00000003adf67221 */ /* 0x000fe80000010000 */
[----:B------:R-:W-:Y:S01]  /*1dd40*/  FADD.FTZ R247, R118, R2 ;  /* 0x0000000276f77221 */ /* 0x000fe20000010000 */
[----:B------:R-:W-:Y:S01]  /*1dd50*/  MOV R118, R120 ;  /* 0x0000007800767202 */ /* 0x000fe20000000f00 */
[----:B------:R-:W-:-:S05]  /*1dd60*/  @P0 BRA `(.L_x_880) ;  /* 0xffffc45000000947 */ /* 0x000fca000383ffff */
.L_x_861:
[----:B------:R-:W-:Y:S02]  /*1dd70*/  MOV R9, 0x1f ;  /* 0x0000001f00097802 */ /* 0x000fe40000000f00 */
[----:B------:R-:W-:Y:S01]  /*1dd80*/  MOV R8, 0xffffffff ;  /* 0xffffffff00087802 */ /* 0x000fe20000000f00 */
[----:B------:R-:W-:Y:S05]  /*1dd90*/  BRA.DIV ~URZ, `(.L_x_881) ;  /* 0x000059a27f007947 */ /* 0x000fea000b800000 */
[----:B------:R1:W2:Y:S02]  /*1dda0*/  SHFL.BFLY PT, R0, R234, 0x2, 0x1f ;  /* 0x0c401f00ea007f89 */ /* 0x0002a400000e0000 */
.L_x_961:
[----:B--2---:R-:W-:Y:S01]  /*1ddb0*/  FADD.FTZ R7, R0, R234 ;  /* 0x000000ea00077221 */ /* 0x004fe20000010000 */
[----:B------:R-:W-:Y:S05]  /*1ddc0*/  BRA.DIV ~URZ, `(.L_x_882) ;  /* 0x000059c27f007947 */ /* 0x000fea000b800000 */
[----:B------:R-:W2:Y:S04]  /*1ddd0*/  SHFL.BFLY PT, R2, R236, 0x2, 0x1f ;  /* 0x0c401f00ec027f89 */ /* 0x000ea800000e0000 */
[----:B------:R-:W3:Y:S04]  /*1dde0*/  SHFL.BFLY PT, R0, R246, 0x2, 0x1f ;  /* 0x0c401f00f6007f89 */ /* 0x000ee800000e0000 */
[----:B------:R-:W4:Y:S04]  /*1ddf0*/  SHFL.BFLY PT, R4, R247, 0x2, 0x1f ;  /* 0x0c401f00f7047f89 */ /* 0x000f2800000e0000 */
[----:B------:R-:W5:Y:S01]  /*1de00*/  SHFL.BFLY PT, R3, R7, 0x1, 0x1f ;  /* 0x0c201f0007037f89 */ /* 0x000f6200000e0000 */
[----:B--2---:R-:W-:-:S02]  /*1de10*/  FADD.FTZ R2, R2, R236 ;  /* 0x000000ec02027221 */ /* 0x004fc40000010000 */
[----:B---3--:R-:W-:-:S03]  /*1de20*/  FADD.FTZ R0, R0, R246 ;  /* 0x000000f600007221 */ /* 0x008fc60000010000 */
[----:B------:R-:W2:Y:S01]  /*1de30*/  SHFL.BFLY PT, R6, R2, 0x1, 0x1f ;  /* 0x0c201f0002067f89 */ /* 0x000ea200000e0000 */
[----:B----4-:R-:W-:-:S03]  /*1de40*/  FADD.FTZ R4, R4, R247 ;  /* 0x000000f704047221 */ /* 0x010fc60000010000 */
[----:B------:R-:W3:Y:S01]  /*1de50*/  SHFL.BFLY PT, R5, R0, 0x1, 0x1f ;  /* 0x0c201f0000057f89 */ /* 0x000ee200000e0000 */
[----:B-----5:R-:W-:-:S03]  /*1de60*/  FADD.FTZ R7, R7, R3 ;  /* 0x0000000307077221 */ /* 0x020fc60000010000 */
[----:B------:R4:W1:Y:S01]  /*1de70*/  SHFL.BFLY PT, R8, R4, 0x1, 0x1f ;  /* 0x0c201f0004087f89 */ /* 0x00086200000e0000 */
[----:B--2---:R-:W-:Y:S02]  /*1de80*/  FADD.FTZ R6, R2, R6 ;  /* 0x0000000602067221 */ /* 0x004fe40000010000 */
[----:B---3--:R-:W-:Y:S02]  /*1de90*/  FADD.FTZ R5, R0, R5 ;  /* 0x0000000500057221 */ /* 0x008fe40000010000 */
.L_x_962:
[----:B------:R-:W-:Y:S01]  /*1dea0*/  FSETP.NE.FTZ.AND P3, PT, R7, RZ, PT ;  /* 0x000000ff0700720b */ /* 0x000fe20003f75000 */
[----:B------:R-:W-:Y:S01]  /*1deb0*/  CS2R R2, SRZ ;  /* 0x0000000000027805 */ /* 0x000fe2000001ff00 */
[----:B------:R-:W-:Y:S01]  /*1dec0*/  MOV R0, RZ ;  /* 0x000000ff00007202 */ /* 0x000fe20000000f00 */
[----:B-1--4-:R-:W-:Y:S01]  /*1ded0*/  FADD.FTZ R4, R8, R4 ;  /* 0x0000000408047221 */ /* 0x012fe20000010000 */
[----:B------:R-:W-:Y:S02]  /*1dee0*/  FSETP.NE.FTZ.AND P2, PT, R6, RZ, PT ;  /* 0x000000ff0600720b */ /* 0x000fe40003f55000 */
[----:B------:R-:W-:Y:S02]  /*1def0*/  FSETP.NE.FTZ.AND P1, PT, R5, RZ, PT ;  /* 0x000000ff0500720b */ /* 0x000fe40003f35000 */
[----:B------:R-:W-:-:S02]  /*1df00*/  FSETP.NE.FTZ.AND P0, PT, R4, RZ, PT ;  /* 0x000000ff0400720b */ /* 0x000fc40003f15000 */
        /* <DEDUP_REMOVED lines=13> */
[----:B------:R-:W2:Y:S01]  /*1dfe0*/  @P1 MUFU.RCP R2, R5 ;  /* 0x0000000500021308 */ /* 0x000ea20000001000 */
        /* <DEDUP_REMOVED lines=20> */
[----:B------:R3:W4:Y:S01]  /*1e130*/  @P1 MUFU.LG2 R0, R5 ;  /* 0x0000000500001308 */ /* 0x0007220000000c00 */
[----:B-1----:R-:W-:-:S02]  /*1e140*/  @P2 FMUL.FTZ R8, R6, 0.69314718246459960938 ;  /* 0x3f31721806082820 */ /* 0x002fc40000410000 */
[C---:B------:R-:W-:Y:S02]  /*1e150*/  FMUL.FTZ R128, R3.reuse, R54 ;  /* 0x0000003603807220 */ /* 0x040fe40000410000 */
[C---:B------:R-:W-:Y:S02]  /*1e160*/  FMUL.FTZ R129, R3.reuse, R55 ;  /* 0x0000003703817220 */ /* 0x040fe40000410000 */
[C---:B------:R-:W-:Y:S02]  /*1e170*/  FMUL.FTZ R140, R3.reuse, R130 ;  /* 0x00000082038c7220 */ /* 0x040fe40000410000 */
[----:B------:R-:W-:Y:S02]  /*1e180*/  FMUL.FTZ R141, R3, R131 ;  /* 0x00000083038d7220 */ /* 0x000fe40000410000 */
[C---:B--2---:R-:W-:Y:S02]  /*1e190*/  FMUL.FTZ R54, R2.reuse, R56 ;  /* 0x0000003802367220 */ /* 0x044fe40000410000 */
[----:B------:R-:W-:-:S02]  /*1e1a0*/  FMUL.FTZ R55, R2, R57 ;  /* 0x0000003902377220 */ /* 0x000fc40000410000 */
[C---:B------:R-:W-:Y:S01]  /*1e1b0*/  FMUL.FTZ R112, R3.reuse, R158 ;  /* 0x0000009e03707220 */ /* 0x040fe20000410000 */
[----:B---3--:R-:W-:Y:S01]  /*1e1c0*/  @P2 MOV R5, 0x3f317218 ;  /* 0x3f31721800052802 */ /* 0x008fe20000000f00 */
[----:B----4-:R-:W-:Y:S01]  /*1e1d0*/  @P1 FMUL.FTZ R6, R0, 0.69314718246459960938 ;  /* 0x3f31721800061820 */ /* 0x010fe20000410000 */
        /* <DEDUP_REMOVED lines=8> */
[----:B------:R-:W-:Y:S02]  /*1e260*/  FMUL.FTZ R57, R2, R61 ;  /* 0x0000003d02397220 */ /* 0x000fe40000410000 */
        /* <DEDUP_REMOVED lines=73> */
.L_x_750:
[----:B------:R2:W5:Y:S04]  /*1e700*/  LDL R6, [R1+0x38] ;  /* 0x0000380001067983 */ /* 0x0005680000100800 */
[----:B------:R-:W3:Y:S01]  /*1e710*/  S2R R2, SR_TID.X ;  /* 0x0000000000027919 */ /* 0x000ee20000002100 */
[----:B------:R-:W-:Y:S01]  /*1e720*/  BSSY B0, `(.L_x_883) ;  /* 0x0000011000007945 */ /* 0x000fe20003800000 */
[----:B---3--:R-:W-:-:S13]  /*1e730*/  LOP3.LUT P0, RZ, R2, 0x7f, RZ, 0xc0, !PT ;  /* 0x0000007f02ff7812 */ /* 0x008fda000780c0ff */
[----:B------:R-:W-:Y:S05]  /*1e740*/  @P0 BRA `(.L_x_884) ;  /* 0x000000e000000947 */ /* 0x000fea0003800000 */
[----:B--2---:R-:W2:Y:S01]  /*1e750*/  S2R R4, SR_LANEID ;  /* 0x0000000000047919 */ /* 0x004ea20000000000 */
[----:B------:R-:W-:Y:S01]  /*1e760*/  VOTEU.ANY UR4, UPT, PT ;  /* 0x0000000000047886 */ /* 0x000fe200038e0100 */
[----:B------:R-:W-:Y:S01]  /*1e770*/  IMAD.MOV.U32 R5, RZ, RZ, c[0x0][0x564] ;  /* 0x00015900ff057624 */ /* 0x000fe200078e00ff */
[----:B-1----:R-:W2:Y:S08]  /*1e780*/  FLO.U32 R3, UR4 ;  /* 0x0000000400037d00 */ /* 0x002eb000080e0000 */
[----:B------:R-:W1:Y:S01]  /*1e790*/  POPC R2, UR4 ;  /* 0x0000000400027d09 */ /* 0x000e620008000000 */
[----:B--2---:R-:W-:Y:S01]  /*1e7a0*/  ISETP.EQ.U32.AND P0, PT, R3, R4, PT ;  /* 0x000000040300720c */ /* 0x004fe20003f02070 */
[----:B------:R-:W-:-:S12]  /*1e7b0*/  IMAD.MOV.U32 R4, RZ, RZ, c[0x0][0x560] ;  /* 0x00015800ff047624 */ /* 0x000fd800078e00ff */
[----:B-1----:R1:W2:Y:S04]  /*1e7c0*/  @P0 ATOMG.E.ADD.STRONG.GPU PT, R2, [R4.64], R2 ;  /* 0x00000002040209a8 */ /* 0x0022a800081ee1c6 */
[----:B-1----:R-:W1:Y:S04]  /*1e7d0*/  S2R R4, SR_LTMASK ;  /* 0x0000000000047919 */ /* 0x002e680000003900 */
[----:B--2---:R1:W2:Y:S02]  /*1e7e0*/  SHFL.IDX PT, R3, R2, R3, 0x1f ;  /* 0x00001f0302037589 */ /* 0x0042a400000e0000 */
[----:B-1----:R-:W-:-:S06]  /*1e7f0*/  LOP3.LUT R2, R4, UR4, RZ, 0xc0, !PT ;  /* 0x0000000404027c12 */ /* 0x002fcc000f8ec0ff */
[----:B------:R-:W2:Y:S02]  /*1e800*/  POPC R2, R2 ;  /* 0x0000000200027309 */ /* 0x000ea40000000000 */
[----:B--2--5:R-:W-:-:S05]  /*1e810*/  IADD3 R6, R3, c[0x0][0xc], R2 ;  /* 0x0000030003067a10 */ /* 0x024fca0007ffe002 */
[----:B------:R1:W-:Y:S02]  /*1e820*/  STL [R1+0x38], R6 ;  /* 0x0000380601007387 */ /* 0x0003e40000100800 */
.L_x_884:
[----:B--2---:R-:W-:Y:S05]  /*1e830*/  BSYNC B0 ;  /* 0x0000000000007941 */ /* 0x004fea0003800000 */
.L_x_883:
[----:B------:R-:W-:Y:S01]  /*1e840*/  PRMT R0, R0, 0x9910, RZ ;  /* 0x0000991000007816 */ /* 0x000fe200000000ff */
[----:B------:R-:W-:Y:S01]  /*1e850*/  BSSY B1, `(.L_x_885) ;  /* 0x0000370000017945 */ /* 0x000fe20003800000 */
[----:B-----5:R-:W-:Y:S02]  /*1e860*/  IMAD.MOV.U32 R74, RZ, RZ, R6 ;  /* 0x000000ffff4a7224 */ /* 0x020fe400078e0006 */
[----:B------:R-:W-:-:S13]  /*1e870*/  ISETP.NE.AND P0, PT, R0, RZ, PT ;  /* 0x000000ff0000720c */ /* 0x000fda0003f05270 */
[----:B------:R-:W-:Y:S05]  /*1e880*/  @!P0 BRA `(.L_x_886) ;  /* 0x000028c000008947 */ /* 0x000fea0003800000 */
[----:B------:R-:W2:Y:S04]  /*1e890*/  LDL R9, [R1+0x58] ;  /* 0x0000580001097983 */ /* 0x000ea80000100800 */
[----:B------:R-:W3:Y:S04]  /*1e8a0*/  LDL R7, [R1+0x5c] ;  /* 0x00005c0001077983 */ /* 0x000ee80000100800 */
[----:B-1----:R-:W4:Y:S04]  /*1e8b0*/  LDL R6, [R1+0x68] ;  /* 0x0000680001067983 */ /* 0x002f280000100800 */
        /* <DEDUP_REMOVED lines=107> */
[----:B------:R-:W-:Y:S02]  /*1ef70*/  STS [R11+0x5000], R3 ;  /* 0x005000030b007388 */ /* 0x000fe40000000800 */
        /* <DEDUP_REMOVED lines=12> */
.L_x_887:
[----:B--2---:R-:W2:Y:S04]  /*1f040*/  LDL R3, [R1+0x50] ;  /* 0x0000500001037983 */ /* 0x004ea80000100800 */
[----:B------:R-:W2:Y:S04]  /*1f050*/  LDL R78, [R1+0x2c] ;  /* 0x00002c00014e7983 */ /* 0x000ea80000100800 */
[----:B------:R-:W3:Y:S04]  /*1f060*/  LDL R24, [R1+0x54] ;  /* 0x0000540001187983 */ /* 0x000ee80000100800 */
[----:B------:R-:W4:Y:S04]  /*1f070*/  LDL R13, [R1+0x40] ;  /* 0x00004000010d7983 */ /* 0x000f280000100800 */
[----:B------:R-:W4:Y:S01]  /*1f080*/  LDL R25, [R1+0xb4] ;  /* 0x0000b40001197983 */ /* 0x000f220000100800 */
[----:B------:R-:W-:Y:S01]  /*1f090*/  IMAD.MOV.U32 R11, RZ, RZ, 0x368 ;  /* 0x00000368ff0b7424 */ /* 0x000fe200078e00ff */
[----:B------:R-:W-:-:S04]  /*1f0a0*/  ISETP.GT.AND P2, PT, R0, 0x1, PT ;  /* 0x000000010000780c */ /* 0x000fc80003f44270 */
[----:B------:R-:W-:-:S04]  /*1f0b0*/  SEL R11, R11, 0x328, P2 ;  /* 0x000003280b0b7807 */ /* 0x000fc80001000000 */
[----:B------:R-:W1:Y:S08]  /*1f0c0*/  LDC.64 R6, c[0x0][R11+0x170] ;  /* 0x00005c000b067b82 */ /* 0x000e700000000a00 */
[----:B------:R-:W3:Y:S08]  /*1f0d0*/  LDC.64 R14, c[0x0][R11+0x168] ;  /* 0x00005a000b0e7b82 */ /* 0x000ef00000000a00 */
[----:B------:R1:W2:Y:S08]  /*1f0e0*/  LDC.64 R18, c[0x0][R11+0x178] ;  /* 0x00005e000b127b82 */ /* 0x0002b00000000a00 */
[----:B------:R1:W2:Y:S01]  /*1f0f0*/  LDC.64 R16, c[0x0][R11+0x160] ;  /* 0x000058000b107b82 */ /* 0x0002a20000000a00 */
[----:B------:R-:W-:Y:S01]  /*1f100*/  ISETP.NE.U32.AND P0, PT, RZ, c[0x0][0x500], PT ;  /* 0x00014000ff007a0c */ /* 0x000fe20003f05070 */
[----:B------:R-:W-:-:S03]  /*1f110*/  IMAD.MOV.U32 R0, RZ, RZ, c[0x0][0x4e8] ;  /* 0x00013a00ff007624 */ /* 0x000fc600078e00ff */
[----:B------:R-:W-:Y:S02]  /*1f120*/  ISETP.NE.AND.EX P0, PT, RZ, c[0x0][0x504], PT, P0 ;  /* 0x00014100ff007a0c */ /* 0x000fe40003f05300 */
[----:B------:R-:W-:Y:S02]  /*1f130*/  ISETP.NE.AND P5, PT, R0, 0x1, PT ;  /* 0x000000010000780c */ /* 0x000fe40003fa5270 */
[----:B------:R-:W-:Y:S02]  /*1f140*/  SHF.R.S32.HI R4, RZ, 0x1f, R8 ;  /* 0x0000001fff047819 */ /* 0x000fe40000011408 */
[----:B------:R-:W-:Y:S02]  /*1f150*/  SEL R0, R8, RZ, !P0 ;  /* 0x000000ff08007207 */ /* 0x000fe40004000000 */
[----:B------:R-:W-:Y:S01]  /*1f160*/  SEL R5, R4, RZ, !P0 ;  /* 0x000000ff04057207 */ /* 0x000fe20004000000 */
[----:B------:R-:W2:Y:S02]  /*1f170*/  S2R R26, SR_TID.X ;  /* 0x00000000001a7919 */ /* 0x000ea40000002100 */
[----:B-1----:R-:W-:-:S04]  /*1f180*/  IMAD R4, R7, R0, RZ ;  /* 0x0000000007047224 */ /* 0x002fc800078e02ff */
[C---:B------:R-:W-:Y:S02]  /*1f190*/  IMAD R12, R6.reuse, R5, R4 ;  /* 0x00000005060c7224 */ /* 0x040fe400078e0204 */
[----:B------:R-:W-:-:S04]  /*1f1a0*/  IMAD.WIDE.U32 R6, R6, R0, RZ ;  /* 0x0000000006067225 */ /* 0x000fc800078e00ff */
[----:B------:R-:W-:Y:S01]  /*1f1b0*/  IMAD.IADD R12, R7, 0x1, R12 ;  /* 0x00000001070c7824 */ /* 0x000fe200078e020c */
[----:B------:R-:W-:-:S04]  /*1f1c0*/  LOP3.LUT R203, R203, 0xfffffffd, RZ, 0xc0, !PT ;  /* 0xfffffffdcbcb7812 */ /* 0x000fc800078ec0ff */
[----:B------:R-:W-:Y:S01]  /*1f1d0*/  LOP3.LUT R203, R203, 0xfffffffe, RZ, 0xc0, !PT ;  /* 0xfffffffecbcb7812 */ /* 0x000fe200078ec0ff */
[----:B--2---:R-:W-:-:S04]  /*1f1e0*/  IMAD.IADD R3, R3, 0x1, R78 ;  /* 0x0000000103037824 */ /* 0x004fc800078e024e */
[----:B------:R-:W-:-:S04]  /*1f1f0*/  @P5 IMAD.HI.U32 R5, R3, c[0x0][0x4ec], RZ ;  /* 0x00013b0003055a27 */ /* 0x000fc800078e00ff */
[----:B---3--:R-:W-:-:S04]  /*1f200*/  IMAD.WIDE.U32 R8, R14, R24, RZ ;  /* 0x000000180e087225 */ /* 0x008fc800078e00ff */
[----:B------:R-:W-:Y:S01]  /*1f210*/  IMAD.MOV.U32 R4, RZ, RZ, R3 ;  /* 0x000000ffff047224 */ /* 0x000fe200078e0003 */
[----:B------:R-:W-:Y:S01]  /*1f220*/  @P5 SHF.R.U32.HI R4, RZ, c[0x0][0x4f0], R5 ;  /* 0x00013c00ff045a19 */ /* 0x000fe20000011605 */
[----:B------:R-:W-:Y:S01]  /*1f230*/  IMAD R11, R15, R24, RZ ;  /* 0x000000180f0b7224 */ /* 0x000fe200078e02ff */
[----:B----4-:R-:W-:Y:S02]  /*1f240*/  SEL R5, R13, RZ, P2 ;  /* 0x000000ff0d057207 */ /* 0x010fe40001000000 */
[--C-:B-----5:R-:W-:Y:S01]  /*1f250*/  IADD3 R13, P1, P0, R6, R8, R2.reuse ;  /* 0x00000008060d7210 */ /* 0x120fe2000783e002 */
[----:B------:R-:W-:Y:S01]  /*1f260*/  IMAD.IADD R8, R9, 0x1, R11 ;  /* 0x0000000109087824 */ /* 0x000fe200078e020b */
[----:B------:R-:W-:Y:S01]  /*1f270*/  SHF.R.S32.HI R14, RZ, 0x1f, R2 ;  /* 0x0000001fff0e7819 */ /* 0x000fe20000011402 */
        /* <DEDUP_REMOVED lines=16> */
[----:B------:R-:W-:Y:S01]  /*1f380*/  SHF.R.S32.HI R15, RZ, 0x1f, R26 ;  /* 0x0000001fff0f7819 */ /* 0x000fe2000001141a */
[----:B------:R-:W-:Y:S01]  /*1f390*/  IMAD.IADD R5, R5, 0x1, R8 ;  /* 0x0000000105057824 */ /* 0x000fe200078e0208 */
[C---:B------:R-:W-:Y:S02]  /*1f3a0*/  LEA R6, P0, R4.reuse, R6, 0x2 ;  /* 0x0000000604067211 */ /* 0x040fe400078010ff */
[----:B------:R-:W-:Y:S02]  /*1f3b0*/  SEL R7, R7, c[0x0][0x454], P2 ;  /* 0x0001150007077a07 */ /* 0x000fe40001000000 */
[----:B------:R-:W-:Y:S02]  /*1f3c0*/  LEA.HI R15, R15, R26, RZ, 0x5 ;  /* 0x0000001a0f0f7211 */ /* 0x000fe400078f28ff */
[----:B------:R-:W-:Y:S02]  /*1f3d0*/  LEA.HI.X R5, R4, R7, R5, 0x2, P0 ;  /* 0x0000000704057211 */ /* 0x000fe400000f1405 */
[----:B------:R-:W-:Y:S01]  /*1f3e0*/  LOP3.LUT R15, R15, 0xffffffe0, RZ, 0xc0, !PT ;  /* 0xffffffe00f0f7812 */ /* 0x000fe200078ec0ff */
[----:B------:R-:W-:Y:S01]  /*1f3f0*/  IMAD R4, R10, c[0x0][0x4e8], RZ ;  /* 0x00013a000a047a24 */ /* 0x000fe200078e02ff */
[----:B------:R-:W-:Y:S04]  /*1f400*/  SHFL.IDX PT, R12, R6, RZ, 0x1c1f ;  /* 0x001c1fff060c7589 */ /* 0x000fe800000e0000 */
[----:B------:R-:W1:Y:S01]  /*1f410*/  SHFL.IDX PT, R13, R5, RZ, 0x1c1f ;  /* 0x001c1fff050d7589 */ /* 0x000e6200000e0000 */
[----:B------:R-:W-:-:S03]  /*1f420*/  IMAD.IADD R15, R26, 0x1, -R15 ;  /* 0x000000011a0f7824 */ /* 0x000fc600078e0a0f */
[----:B------:R-:W-:Y:S04]  /*1f430*/  SHFL.IDX PT, R10, R6, 0x1, 0x1c1f ;  /* 0x003c1f00060a7f89 */ /* 0x000fe800000e0000 */
[----:B------:R-:W2:Y:S04]  /*1f440*/  SHFL.IDX PT, R11, R5, 0x1, 0x1c1f ;  /* 0x003c1f00050b7f89 */ /* 0x000ea800000e0000 */
[----:B------:R-:W-:Y:S04]  /*1f450*/  SHFL.IDX PT, R9, R5, 0x2, 0x1c1f ;  /* 0x005c1f0005097f89 */ /* 0x000fe800000e0000 */
[----:B------:R3:W-:Y:S01]  /*1f460*/  SHFL.IDX PT, R7, R5, 0x3, 0x1c1f ;  /* 0x007c1f0005077f89 */ /* 0x0007e200000e0000 */
[----:B------:R-:W-:-:S03]  /*1f470*/  LOP3.LUT P0, RZ, R15, 0x3, RZ, 0xc0, !PT ;  /* 0x000000030fff7812 */ /* 0x000fc6000780c0ff */
[----:B------:R-:W4:Y:S04]  /*1f480*/  SHFL.IDX PT, R8, R6, 0x2, 0x1c1f ;  /* 0x005c1f0006087f89 */ /* 0x000f2800000e0000 */
[----:B------:R-:W1:Y:S01]  /*1f490*/  SHFL.IDX PT, R6, R6, 0x3, 0x1c1f ;  /* 0x007c1f0006067f89 */ /* 0x000e6200000e0000 */
[----:B---3--:R-:W-:-:S05]  /*1f4a0*/  IMAD.IADD R5, R25, 0x1, R78 ;  /* 0x0000000119057824 */ /* 0x008fca00078e024e */
[C---:B------:R-:W-:Y:S02]  /*1f4b0*/  IADD3 R17, R5.reuse, 0x8, RZ ;  /* 0x0000000805117810 */ /* 0x040fe40007ffe0ff */
[CC--:B------:R-:W-:Y:S02]  /*1f4c0*/  ISETP.GE.OR P4, PT, R5.reuse, R4.reuse, P0 ;  /* 0x000000040500720c */ /* 0x0c0fe40000786670 */
[----:B------:R-:W-:Y:S02]  /*1f4d0*/  IADD3 R16, R5, 0x40, RZ ;  /* 0x0000004005107810 */ /* 0x000fe40007ffe0ff */
[-C--:B------:R-:W-:Y:S02]  /*1f4e0*/  ISETP.GE.OR P3, PT, R17, R4.reuse, P0 ;  /* 0x000000041100720c */ /* 0x080fe40000766670 */
[----:B------:R-:W-:Y:S02]  /*1f4f0*/  ISETP.GE.OR P1, PT, R16, R4, P0 ;  /* 0x000000041000720c */ /* 0x000fe40000726670 */
[----:B------:R-:W-:-:S05]  /*1f500*/  IADD3 R15, R5, 0x48, RZ ;  /* 0x00000048050f7810 */ /* 0x000fca0007ffe0ff */
[----:B-1----:R1:W-:Y:S04]  /*1f510*/  @!P4 ST.E [R12.64], R21 ;  /* 0x000000150c00c985 */ /* 0x0023e8000c101906 */
        /* <DEDUP_REMOVED lines=67> */
.L_x_963:
[----:B------:R-:W-:Y:S05]  /*1f950*/  BRA.DIV ~URZ, `(.L_x_890) ;  /* 0x000040e27f007947 */ /* 0x000fea000b800000 */
[----:B------:R3:W4:Y:S02]  /*1f960*/  SHFL.IDX PT, R0, R13, RZ, 0x1c1f ;  /* 0x001c1fff0d007589 */ /* 0x00072400000e0000 */
.L_x_964:
        /* <DEDUP_REMOVED lines=20> */
.L_x_892:
[----:B------:R-:W-:Y:S05]  /*1fab0*/  BSYNC B0 ;  /* 0x0000000000007941 */ /* 0x000fea0003800000 */
.L_x_891:
[----:B------:R-:W-:Y:S05]  /*1fac0*/  BRA.DIV ~URZ, `(.L_x_893) ;  /* 0x00003fd27f007947 */ /* 0x000fea000b800000 */
[----:B--2---:R2:W1:Y:S04]  /*1fad0*/  SHFL.IDX PT, R10, R12, 0x1, 0x1c1f ;  /* 0x003c1f000c0a7f89 */ /* 0x00446800000e0000 */
[----:B----4-:R2:W4:Y:S02]  /*1fae0*/  SHFL.IDX PT, R0, R13, 0x1, 0x1c1f ;  /* 0x003c1f000d007f89 */ /* 0x01052400000e0000 */
.L_x_965:
        /* <DEDUP_REMOVED lines=21> */
.L_x_895:
[----:B------:R-:W-:Y:S05]  /*1fc40*/  BSYNC B0 ;  /* 0x0000000000007941 */ /* 0x000fea0003800000 */
.L_x_894:
[----:B------:R-:W-:Y:S05]  /*1fc50*/  BRA.DIV ~URZ, `(.L_x_896) ;  /* 0x00003f027f007947 */ /* 0x000fea000b800000 */
[----:B-1----:R1:W2:Y:S02]  /*1fc60*/  SHFL.IDX PT, R10, R12, 0x2, 0x1c1f ;  /* 0x005c1f000c0a7f89 */ /* 0x0022a400000e0000 */
.L_x_966:
[----:B------:R-:W-:Y:S05]  /*1fc70*/  BRA.DIV ~URZ, `(.L_x_897) ;  /* 0x00003f527f007947 */ /* 0x000fea000b800000 */
[----:B----4-:R4:W1:Y:S02]  /*1fc80*/  SHFL.IDX PT, R0, R13, 0x2, 0x1c1f ;  /* 0x005c1f000d007f89 */ /* 0x01086400000e0000 */
.L_x_967:
        /* <DEDUP_REMOVED lines=21> */
.L_x_899:
[----:B------:R-:W-:Y:S05]  /*1fde0*/  BSYNC B0 ;  /* 0x0000000000007941 */ /* 0x000fea0003800000 */
.L_x_898:
[----:B------:R-:W-:Y:S05]  /*1fdf0*/  BRA.DIV ~URZ, `(.L_x_900) ;  /* 0x00003e327f007947 */ /* 0x000fea000b800000 */
[----:B-1----:R1:W3:Y:S04]  /*1fe00*/  SHFL.IDX PT, R6, R12, 0x3, 0x1c1f ;  /* 0x007c1f000c067f89 */ /* 0x0022e800000e0000 */
[----:B------:R1:W4:Y:S02]  /*1fe10*/  SHFL.IDX PT, R0, R13, 0x3, 0x1c1f ;  /* 0x007c1f000d007f89 */ /* 0x00032400000e0000 */
.L_x_968:
        /* <DEDUP_REMOVED lines=22> */
.L_x_888:
[----:B-1----:R-:W2:Y:S04]  /*1ff80*/  LDL.LU R6, [R1+0x54] ;  /* 0x0000540001067983 */ /* 0x002ea80000300800 */
[----:B------:R-:W3:Y:S01]  /*1ff90*/  LDL.LU R7, [R1+0x40] ;  /* 0x0000400001077983 */ /* 0x000ee20000300800 */
[----:B------:R-:W-:Y:S02]  /*1ffa0*/  IMAD R14, R14, c[0x0][0x408], RZ ;  /* 0x000102000e0e7a24 */ /* 0x000fe400078e02ff */
[----:B------:R-:W-:-:S04]  /*1ffb0*/  IMAD.WIDE.U32 R4, R2, c[0x0][0x408], RZ ;  /* 0x0001020002047a25 */ /* 0x000fc800078e00ff */
[----:B------:R-:W-:-:S05]  /*1ffc0*/  IMAD R2, R2, c[0x0][0x40c], R14 ;  /* 0x0001030002027a24 */ /* 0x000fca00078e020e */
[----:B------:R-:W-:Y:S02]  /*1ffd0*/  IADD3 R5, R5, R2, RZ ;  /* 0x0000000205057210 */ /* 0x000fe40007ffe0ff */
[----:B------:R-:W-:-:S05]  /*1ffe0*/  SHF.R.S32.HI R2, RZ, 0x1f, R0 ;  /* 0x0000001fff027819 */ /* 0x000fca0000011400 */
[----:B------:R-:W-:-:S04]  /*1fff0*/  IMAD R2, R2, c[0x0][0x440], RZ ;  /* 0x0001100002027a24 */ /* 0x000fc800078e02ff */
[----:B------:R-:W-:Y:S02]  /*20000*/  IMAD R2, R0, c[0x0][0x444], R2 ;  /* 0x0001110000027a24 */ /* 0x000fe400078e0202 */
[----:B--2---:R-:W-:-:S04]  /*20010*/  IMAD.WIDE.U32 R4, R6, c[0x0][0x438], R4 ;  /* 0x00010e0006047a25 */ /* 0x004fc800078e0004 */
[----:B------:R-:W-:Y:S02]  /*20020*/  IMAD R5, R6, c[0x0][0x43c], R5 ;  /* 0x00010f0006057a24 */ /* 0x000fe400078e0205 */
[----:B------:R-:W-:-:S04]  /*20030*/  @P5 IMAD.HI.U32 R6, R3, c[0x0][0x4ec], RZ ;  /* 0x00013b0003065a27 */ /* 0x000fc800078e00ff */
        /* <DEDUP_REMOVED lines=22> */
.L_x_969:
[----:B------:R-:W-:Y:S05]  /*201a0*/  BRA.DIV ~URZ, `(.L_x_903) ;  /* 0x00003bb27f007947 */ /* 0x000fea000b800000 */
[----:B------:R3:W4:Y:S02]  /*201b0*/  SHFL.IDX PT, R0, R24, RZ, 0x1c1f ;  /* 0x001c1fff18007589 */ /* 0x00072400000e0000 */
.L_x_970:
[----:B------:R-:W5:Y:S01]  /*201c0*/  LDL R5, [R1+0x10] ;  /* 0x0000100001057983 */ /* 0x000f620000100800 */
[----:B------:R-:W-:Y:S01]  /*201d0*/  BSSY B0, `(.L_x_904) ;  /* 0x0000049000007945 */ /* 0x000fe20003800000 */
[C---:B-----5:R-:W-:Y:S02]  /*201e0*/  IADD3 R15, R5.reuse, 0x8, RZ ;  /* 0x00000008050f7810 */ /* 0x060fe40007ffe0ff */
        /* <DEDUP_REMOVED lines=21> */
[----:B------:R-:W-:Y:S01]  /*20340*/  ISETP.GE.AND P1, PT, R5, c[0x0][0x3c8], PT ;  /* 0x0000f20005007a0c */ /* 0x000fe20003f26270 */
[----:B------:R-:W5:Y:S01]  /*20350*/  LDL R20, [R1+0x88] ;  /* 0x0000880001147983 */ /* 0x000f620000100800 */
[----:B------:R-:W-:Y:S02]  /*20360*/  ISETP.GE.AND P2, PT, R15, c[0x0][0x3c8], PT ;  /* 0x0000f2000f007a0c */ /* 0x000fe40003f46270 */
[----:B------:R-:W-:-:S09]  /*20370*/  ISETP.GE.AND P4, PT, R14, c[0x0][0x3c8], PT ;  /* 0x0000f2000e007a0c */ /* 0x000fd20003f86270 */
[----:B----4-:R-:W-:-:S04]  /*20380*/  @!P1 LEA R2, P0, R5, R0, 0x2 ;  /* 0x0000000005029211 */ /* 0x010fc800078010ff */
[----:B--2---:R-:W-:Y:S02]  /*20390*/  @!P1 LEA.HI.X R3, R5, R4, R26, 0x2, P0 ;  /* 0x0000000405039211 */ /* 0x004fe400000f141a */
[----:B------:R-:W2:Y:S01]  /*203a0*/  LDL R5, [R1+0x60] ;  /* 0x0000600001057983 */ /* 0x000ea20000100800 */
[----:B------:R-:W-:Y:S02]  /*203b0*/  @!P2 LEA R16, P0, R15, R0, 0x2 ;  /* 0x000000000f10a211 */ /* 0x000fe400078010ff */
[----:B------:R-:W-:Y:S01]  /*203c0*/  ISETP.GE.AND P3, PT, R13, c[0x0][0x3c8], PT ;  /* 0x0000f2000d007a0c */ /* 0x000fe20003f66270 */
[----:B------:R4:W-:Y:S01]  /*203d0*/  @!P1 ST.E.64 [R2.64], R168 ;  /* 0x000000a802009985 */ /* 0x0009e2000c101b06 */
[----:B------:R-:W-:Y:S02]  /*203e0*/  @!P2 LEA.HI.X R17, R15, R4, R23, 0x2, P0 ;  /* 0x000000040f11a211 */ /* 0x000fe400000f1417 */
[----:B------:R-:W-:-:S03]  /*203f0*/  ISETP.GE.AND P1, PT, R12, c[0x0][0x3c8], PT ;  /* 0x0000f2000c007a0c */ /* 0x000fc60003f26270 */
[----:B------:R1:W-:Y:S01]  /*20400*/  @!P2 ST.E.64 [R16.64], R170 ;  /* 0x000000aa1000a985 */ /* 0x0003e2000c101b06 */
[----:B------:R-:W-:Y:S02]  /*20410*/  ISETP.GE.AND P2, PT, R10, c[0x0][0x3c8], PT ;  /* 0x0000f2000a007a0c */ /* 0x000fe40003f46270 */
[----:B----4-:R-:W-:-:S04]  /*20420*/  @!P4 LEA R2, P0, R14, R0, 0x2 ;  /* 0x000000000e02c211 */ /* 0x010fc800078010ff */
[----:B------:R-:W-:Y:S02]  /*20430*/  @!P4 LEA.HI.X R3, R14, R4, R25, 0x2, P0 ;  /* 0x000000040e03c211 */ /* 0x000fe400000f1419 */
[----:B-1----:R-:W-:-:S03]  /*20440*/  @!P3 LEA R16, P0, R13, R0, 0x2 ;  /* 0x000000000d10b211 */ /* 0x002fc600078010ff */
[----:B------:R1:W-:Y:S01]  /*20450*/  @!P4 ST.E.64 [R2.64], R144 ;  /* 0x000000900200c985 */ /* 0x0003e2000c101b06 */
[----:B------:R-:W-:Y:S02]  /*20460*/  ISETP.GE.AND P4, PT, R11, c[0x0][0x3c8], PT ;  /* 0x0000f2000b007a0c */ /* 0x000fe40003f86270 */
[----:B------:R-:W-:-:S05]  /*20470*/  @!P3 LEA.HI.X R17, R13, R4, R28, 0x2, P0 ;  /* 0x000000040d11b211 */ /* 0x000fca00000f141c */
[----:B------:R4:W-:Y:S01]  /*20480*/  @!P3 ST.E.64 [R16.64], R156 ;  /* 0x0000009c1000b985 */ /* 0x0009e2000c101b06 */
[----:B-1----:R-:W-:-:S04]  /*20490*/  @!P1 LEA R2, P0, R12, R0, 0x2 ;  /* 0x000000000c029211 */ /* 0x002fc800078010ff */
[----:B------:R-:W-:Y:S02]  /*204a0*/  @!P1 LEA.HI.X R3, R12, R4, R27, 0x2, P0 ;  /* 0x000000040c039211 */ /* 0x000fe400000f141b */
[----:B----4-:R-:W-:-:S03]  /*204b0*/  @!P4 LEA R16, P0, R11, R0, 0x2 ;  /* 0x000000000b10c211 */ /* 0x010fc600078010ff */
        /* <DEDUP_REMOVED lines=8> */
[----:B----4-:R-:W-:-:S03]  /*20540*/  @!P1 LEA R16, P0, R9, R0, 0x2 ;  /* 0x0000000009109211 */ /* 0x010fc600078010ff */
[----:B------:R1:W-:Y:S01]  /*20550*/  @!P2 ST.E.64 [R2.64], R176 ;  /* 0x000000b00200a985 */ /* 0x0003e2000c101b06 */
[----:B------:R-:W-:Y:S02]  /*20560*/  ISETP.GE.AND P2, PT, R6, c[0x0][0x3c8], PT ;  /* 0x0000f20006007a0c */ /* 0x000fe40003f46270 */
[----:B------:R-:W-:-:S05]  /*20570*/  @!P1 LEA.HI.X R17, R9, R4, R30, 0x2, P0 ;  /* 0x0000000409119211 */ /* 0x000fca00000f141e */
[----:B------:R4:W-:Y:S01]  /*20580*/  @!P1 ST.E.64 [R16.64], R178 ;  /* 0x000000b210009985 */ /* 0x0009e2000c101b06 */
[----:B-1----:R-:W-:-:S04]  /*20590*/  @!P4 LEA R2, P0, R8, R0, 0x2 ;  /* 0x000000000802c211 */ /* 0x002fc800078010ff */
[----:B------:R-:W-:Y:S02]  /*205a0*/  @!P4 LEA.HI.X R3, R8, R4, R32, 0x2, P0 ;  /* 0x000000040803c211 */ /* 0x000fe400000f1420 */
[----:B------:R-:W-:-:S04]  /*205b0*/  @!P3 LEA R18, P0, R7, R0, 0x2 ;  /* 0x000000000712b211 */ /* 0x000fc800078010ff */
[----:B------:R-:W-:Y:S02]  /*205c0*/  @!P3 LEA.HI.X R19, R7, R4, R33, 0x2, P0 ;  /* 0x000000040713b211 */ /* 0x000fe400000f1421 */
[C---:B----4-:R-:W-:Y:S01]  /*205d0*/  @!P2 LEA R16, P0, R6.reuse, R0, 0x2 ;  /* 0x000000000610a211 */ /* 0x050fe200078010ff */
[----:B------:R1:W-:Y:S03]  /*205e0*/  @!P4 ST.E.64 [R2.64], R100 ;  /* 0x000000640200c985 */ /* 0x0003e6000c101b06 */
[----:B------:R-:W-:Y:S01]  /*205f0*/  @!P2 LEA.HI.X R17, R6, R4, R34, 0x2, P0 ;  /* 0x000000040611a211 */ /* 0x000fe200000f1422 */
[----:B------:R4:W-:Y:S04]  /*20600*/  @!P3 ST.E.64 [R18.64], R182 ;  /* 0x000000b61200b985 */ /* 0x0009e8000c101b06 */
[----:B------:R4:W-:Y:S01]  /*20610*/  @!P2 ST.E.64 [R16.64], R180 ;  /* 0x000000b41000a985 */ /* 0x0009e2000c101b06 */
[----:B--2---:R-:W-:-:S13]  /*20620*/  ISETP.GE.AND P1, PT, R5, c[0x0][0x3c8], PT ;  /* 0x0000f20005007a0c */ /* 0x004fda0003f26270 */
[----:B-1----:R-:W-:-:S04]  /*20630*/  @!P1 LEA R2, P0, R5, R0, 0x2 ;  /* 0x0000000005029211 */ /* 0x002fc800078010ff */
[----:B-----5:R-:W-:-:S05]  /*20640*/  @!P1 LEA.HI.X R3, R5, R4, R20, 0x2, P0 ;  /* 0x0000000405039211 */ /* 0x020fca00000f1414 */
[----:B------:R4:W-:Y:S04]  /*20650*/  @!P1 ST.E.64 [R2.64], R96 ;  /* 0x0000006002009985 */ /* 0x0009e8000c101b06 */
.L_x_905:
[----:B------:R-:W-:Y:S05]  /*20660*/  BSYNC B0 ;  /* 0x0000000000007941 */ /* 0x000fea0003800000 */
.L_x_904:
[----:B------:R-:W-:Y:S05]  /*20670*/  BRA.DIV ~URZ, `(.L_x_906) ;  /* 0x000037427f007947 */ /* 0x000fea000b800000 */
[----:B--2---:R2:W1:Y:S04]  /*20680*/  SHFL.IDX PT, R4, R22, 0x1, 0x1c1f ;  /* 0x003c1f0016047f89 */ /* 0x00446800000e0000 */
[----:B----4-:R2:W4:Y:S02]  /*20690*/  SHFL.IDX PT, R0, R24, 0x1, 0x1c1f ;  /* 0x003c1f0018007f89 */ /* 0x01052400000e0000 */
.L_x_971:
[----:B------:R-:W-:Y:S01]  /*206a0*/  BSSY B0, `(.L_x_907) ;  /* 0x0000035000007945 */ /* 0x000fe20003800000 */
[----:B------:R-:W-:Y:S05]  /*206b0*/  @P6 BRA `(.L_x_908) ;  /* 0x0000033000006947 */ /* 0x000fea0003800000 */
[----:B------:R-:W5:Y:S01]  /*206c0*/  LDL R5, [R1+0x10] ;  /* 0x0000100001057983 */ /* 0x000f620000100800 */
[----:B------:R-:W-:Y:S02]  /*206d0*/  ISETP.GE.AND P0, PT, R15, c[0x0][0x3c8], PT ;  /* 0x0000f2000f007a0c */ /* 0x000fe40003f06270 */
[----:B------:R-:W-:Y:S01]  /*206e0*/  ISETP.GE.AND P3, PT, R14, c[0x0][0x3c8], PT ;  /* 0x0000f2000e007a0c */ /* 0x000fe20003f66270 */
[----:B--2---:R-:W2:Y:S01]  /*206f0*/  LDL R35, [R1+0x88] ;  /* 0x0000880001237983 */ /* 0x004ea20000100800 */
[----:B------:R-:W-:-:S02]  /*20700*/  ISETP.GE.AND P5, PT, R13, c[0x0][0x3c8], PT ;  /* 0x0000f2000d007a0c */ /* 0x000fc40003fa6270 */
[----:B-----5:R-:W-:-:S13]  /*20710*/  ISETP.GE.AND P1, PT, R5, c[0x0][0x3c8], PT ;  /* 0x0000f20005007a0c */ /* 0x020fda0003f26270 */
[----:B----4-:R-:W-:-:S04]  /*20720*/  @!P1 LEA R2, P2, R5, R0, 0x2 ;  /* 0x0000000005029211 */ /* 0x010fc800078410ff */
[----:B-1----:R-:W-:Y:S02]  /*20730*/  @!P1 LEA.HI.X R3, R5, R4, R26, 0x2, P2 ;  /* 0x0000000405039211 */ /* 0x002fe400010f141a */
[----:B------:R-:W4:Y:S01]  /*20740*/  LDL R5, [R1+0x60] ;  /* 0x0000600001057983 */ /* 0x000f220000100800 */
[----:B------:R-:W-:-:S04]  /*20750*/  @!P0 LEA R16, P2, R15, R0, 0x2 ;  /* 0x000000000f108211 */ /* 0x000fc800078410ff */
[----:B------:R-:W-:Y:S02]  /*20760*/  @!P0 LEA.HI.X R17, R15, R4, R23, 0x2, P2 ;  /* 0x000000040f118211 */ /* 0x000fe400010f1417 */
[----:B------:R-:W-:Y:S01]  /*20770*/  ISETP.GE.AND P2, PT, R12, c[0x0][0x3c8], PT ;  /* 0x0000f2000c007a0c */ /* 0x000fe20003f46270 */
[----:B------:R1:W-:Y:S01]  /*20780*/  @!P1 ST.E.64 [R2.64], R140 ;  /* 0x0000008c02009985 */ /* 0x0003e2000c101b06 */
[----:B------:R-:W-:-:S03]  /*20790*/  ISETP.GE.AND P1, PT, R11, c[0x0][0x3c8], PT ;  /* 0x0000f2000b007a0c */ /* 0x000fc60003f26270 */
[----:B------:R5:W-:Y:S01]  /*207a0*/  @!P0 ST.E.64 [R16.64], R142 ;  /* 0x0000008e10008985 */ /* 0x000be2000c101b06 */
[CC--:B-1----:R-:W-:Y:S02]  /*207b0*/  @!P3 LEA R2, P4, R14.reuse, R0.reuse, 0x2 ;  /* 0x000000000e02b211 */ /* 0x0c2fe400078810ff */
[C---:B-----5:R-:W-:Y:S02]  /*207c0*/  @!P5 LEA R16, P0, R13.reuse, R0, 0x2 ;  /* 0x000000000d10d211 */ /* 0x060fe400078010ff */
        /* <DEDUP_REMOVED lines=9> */
[----:B------:R-:W-:-:S03]  /*20860*/  @!P1 LEA R18, P3, R11, R0, 0x2 ;  /* 0x000000000b129211 */ /* 0x000fc600078610ff */
[----:B------:R1:W-:Y:S01]  /*20870*/  @!P2 ST.E.64 [R2.64], R116 ;  /* 0x000000740200a985 */ /* 0x0003e2000c101b06 */
[C---:B-----5:R-:W-:Y:S02]  /*20880*/  @!P0 LEA R16, P2, R10.reuse, R0, 0x2 ;  /* 0x000000000a108211 */ /* 0x060fe400078410ff */
[-C--:B------:R-:W-:Y:S02]  /*20890*/  @!P1 LEA.HI.X R19, R11, R4.reuse, R29, 0x2, P3 ;  /* 0x000000040b139211 */ /* 0x080fe400018f141d */
[----:B------:R-:W-:Y:S02]  /*208a0*/  ISETP.GE.AND P3, PT, R7, c[0x0][0x3c8], PT ;  /* 0x0000f20007007a0c */ /* 0x000fe40003f66270 */
[----:B------:R-:W-:Y:S01]  /*208b0*/  @!P0 LEA.HI.X R17, R10, R4, R31, 0x2, P2 ;  /* 0x000000040a118211 */ /* 0x000fe200010f141f */
[----:B------:R5:W-:Y:S01]  /*208c0*/  @!P1 ST.E.64 [R18.64], R114 ;  /* 0x0000007212009985 */ /* 0x000be2000c101b06 */
[----:B------:R-:W-:-:S03]  /*208d0*/  ISETP.GE.AND P2, PT, R6, c[0x0][0x3c8], PT ;  /* 0x0000f20006007a0c */ /* 0x000fc60003f46270 */
[----:B------:R3:W-:Y:S01]  /*208e0*/  @!P0 ST.E.64 [R16.64], R128 ;  /* 0x0000008010008985 */ /* 0x0007e2000c101b06 */
[----:B------:R-:W-:-:S04]  /*208f0*/  @!P5 LEA R20, P0, R8, R0, 0x2 ;  /* 0x000000000814d211 */ /* 0x000fc800078010ff */
[----:B------:R-:W-:Y:S02]  /*20900*/  @!P5 LEA.HI.X R21, R8, R4, R32, 0x2, P0 ;  /* 0x000000040815d211 */ /* 0x000fe400000f1420 */
[----:B-1----:R-:W-:-:S04]  /*20910*/  @!P4 LEA R2, P1, R9, R0, 0x2 ;  /* 0x000000000902c211 */ /* 0x002fc800078210ff */
[----:B------:R-:W-:Y:S02]  /*20920*/  @!P4 LEA.HI.X R3, R9, R4, R30, 0x2, P1 ;  /* 0x000000040903c211 */ /* 0x000fe400008f141e */
[----:B-----5:R-:W-:-:S04]  /*20930*/  @!P3 LEA R18, P0, R7, R0, 0x2 ;  /* 0x000000000712b211 */ /* 0x020fc800078010ff */
[----:B------:R-:W-:Y:S02]  /*20940*/  @!P3 LEA.HI.X R19, R7, R4, R33, 0x2, P0 ;  /* 0x000000040713b211 */ /* 0x000fe400000f1421 */
[C---:B---3--:R-:W-:Y:S01]  /*20950*/  @!P2 LEA R16, P0, R6.reuse, R0, 0x2 ;  /* 0x000000000610a211 */ /* 0x048fe200078010ff */
[----:B------:R1:W-:Y:S03]  /*20960*/  @!P4 ST.E.64 [R2.64], R130 ;  /* 0x000000820200c985 */ /* 0x0003e6000c101b06 */
[----:B------:R-:W-:Y:S01]  /*20970*/  @!P2 LEA.HI.X R17, R6, R4, R34, 0x2, P0 ;  /* 0x000000040611a211 */ /* 0x000fe200000f1422 */
[----:B------:R3:W-:Y:S04]  /*20980*/  @!P5 ST.E.64 [R20.64], R184 ;  /* 0x000000b81400d985 */ /* 0x0007e8000c101b06 */
[----:B------:R3:W-:Y:S04]  /*20990*/  @!P3 ST.E.64 [R18.64], R158 ;  /* 0x0000009e1200b985 */ /* 0x0007e8000c101b06 */
[----:B------:R3:W-:Y:S01]  /*209a0*/  @!P2 ST.E.64 [R16.64], R102 ;  /* 0x000000661000a985 */ /* 0x0007e2000c101b06 */
[----:B----4-:R-:W-:-:S13]  /*209b0*/  ISETP.GE.AND P1, PT, R5, c[0x0][0x3c8], PT ;  /* 0x0000f20005007a0c */ /* 0x010fda0003f26270 */
[----:B-1----:R-:W-:-:S04]  /*209c0*/  @!P1 LEA R2, P0, R5, R0, 0x2 ;  /* 0x0000000005029211 */ /* 0x002fc800078010ff */
[----:B--2---:R-:W-:-:S05]  /*209d0*/  @!P1 LEA.HI.X R3, R5, R4, R35, 0x2, P0 ;  /* 0x0000000405039211 */ /* 0x004fca00000f1423 */
[----:B------:R3:W-:Y:S04]  /*209e0*/  @!P1 ST.E.64 [R2.64], R98 ;  /* 0x0000006202009985 */ /* 0x0007e8000c101b06 */
.L_x_908:
[----:B------:R-:W-:Y:S05]  /*209f0*/  BSYNC B0 ;  /* 0x0000000000007941 */ /* 0x000fea0003800000 */
.L_x_907:
[----:B------:R-:W-:Y:S05]  /*20a00*/  BRA.DIV ~URZ, `(.L_x_909) ;  /* 0x000034727f007947 */ /* 0x000fea000b800000 */
[----:B-1----:R1:W2:Y:S02]  /*20a10*/  SHFL.IDX PT, R4, R22, 0x2, 0x1c1f ;  /* 0x005c1f0016047f89 */ /* 0x0022a400000e0000 */
.L_x_972:
[----:B------:R-:W-:Y:S05]  /*20a20*/  BRA.DIV ~URZ, `(.L_x_910) ;  /* 0x000034c27f007947 */ /* 0x000fea000b800000 */
[----:B----4-:R4:W1:Y:S02]  /*20a30*/  SHFL.IDX PT, R0, R24, 0x2, 0x1c1f ;  /* 0x005c1f0018007f89 */ /* 0x01086400000e0000 */
.L_x_973:
[----:B------:R-:W-:Y:S01]  /*20a40*/  LOP3.LUT P0, RZ, R203, 0x1, RZ, 0xc0, !PT ;  /* 0x00000001cbff7812 */ /* 0x000fe2000780c0ff */
[----:B------:R-:W-:-:S12]  /*20a50*/  BSSY B0, `(.L_x_911) ;  /* 0x0000035000007945 */ /* 0x000fd80003800000 */
[----:B------:R-:W-:Y:S05]  /*20a60*/  @P0 BRA `(.L_x_912) ;  /* 0x0000033000000947 */ /* 0x000fea0003800000 */
[----:B---3--:R-:W3:Y:S04]  /*20a70*/  LDL R16, [R1+0x10] ;  /* 0x0000100001107983 */ /* 0x008ee80000100800 */
[----:B------:R-:W5:Y:S01]  /*20a80*/  LDL R5, [R1+0x60] ;  /* 0x0000600001057983 */ /* 0x000f620000100800 */
[----:B------:R-:W-:Y:S02]  /*20a90*/  ISETP.GE.AND P2, PT, R15, c[0x0][0x3c8], PT ;  /* 0x0000f2000f007a0c */ /* 0x000fe40003f46270 */
[----:B------:R-:W-:Y:S01]  /*20aa0*/  ISETP.GE.AND P4, PT, R14, c[0x0][0x3c8], PT ;  /* 0x0000f2000e007a0c */ /* 0x000fe20003f86270 */
[----:B----4-:R-:W4:Y:S01]  /*20ab0*/  LDL R35, [R1+0x88] ;  /* 0x0000880001237983 */ /* 0x010f220000100800 */
[----:B------:R-:W-:-:S09]  /*20ac0*/  ISETP.GE.AND P3, PT, R13, c[0x0][0x3c8], PT ;  /* 0x0000f2000d007a0c */ /* 0x000fd20003f66270 */
[----:B-1----:R-:W-:-:S04]  /*20ad0*/  @!P2 LEA R18, P1, R15, R0, 0x2 ;  /* 0x000000000f12a211 */ /* 0x002fc800078210ff */
[----:B--2---:R-:W-:Y:S02]  /*20ae0*/  @!P2 LEA.HI.X R19, R15, R4, R23, 0x2, P1 ;  /* 0x000000040f13a211 */ /* 0x004fe400008f1417 */
[----:B------:R-:W-:Y:S02]  /*20af0*/  ISETP.GE.AND P1, PT, R12, c[0x0][0x3c8], PT ;  /* 0x0000f2000c007a0c */ /* 0x000fe40003f26270 */
[----:B------:R-:W-:Y:S02]  /*20b00*/  ISETP.GE.AND P6, PT, R10, c[0x0][0x3c8], PT ;  /* 0x0000f2000a007a0c */ /* 0x000fe40003fc6270 */
[----:B---3--:R-:W-:-:S13]  /*20b10*/  ISETP.GE.AND P0, PT, R16, c[0x0][0x3c8], PT ;  /* 0x0000f20010007a0c */ /* 0x008fda0003f06270 */
[----:B------:R-:W-:-:S04]  /*20b20*/  @!P0 LEA R2, P5, R16, R0, 0x2 ;  /* 0x0000000010028211 */ /* 0x000fc800078a10ff */
[----:B------:R-:W-:Y:S02]  /*20b30*/  @!P0 LEA.HI.X R3, R16, R4, R26, 0x2, P5 ;  /* 0x0000000410038211 */ /* 0x000fe400028f141a */
[----:B------:R-:W-:-:S03]  /*20b40*/  @!P4 LEA R16, P5, R14, R0, 0x2 ;  /* 0x000000000e10c211 */ /* 0x000fc600078a10ff */
[----:B------:R1:W-:Y:S01]  /*20b50*/  @!P0 ST.E.64 [R2.64], R44 ;  /* 0x0000002c02008985 */ /* 0x0003e2000c101b06 */
[----:B------:R-:W-:-:S03]  /*20b60*/  ISETP.GE.AND P0, PT, R11, c[0x0][0x3c8], PT ;  /* 0x0000f2000b007a0c */ /* 0x000fc60003f06270 */
[----:B------:R2:W-:Y:S01]  /*20b70*/  @!P2 ST.E.64 [R18.64], R46 ;  /* 0x0000002e1200a985 */ /* 0x0005e2000c101b06 */
[----:B------:R-:W-:-:S05]  /*20b80*/  @!P4 LEA.HI.X R17, R14, R4, R25, 0x2, P5 ;  /* 0x000000040e11c211 */ /* 0x000fca00028f1419 */
[----:B------:R3:W-:Y:S01]  /*20b90*/  @!P4 ST.E.64 [R16.64], R48 ;  /* 0x000000301000c985 */ /* 0x0007e2000c101b06 */
[----:B------:R-:W-:Y:S02]  /*20ba0*/  ISETP.GE.AND P4, PT, R9, c[0x0][0x3c8], PT ;  /* 0x0000f20009007a0c */ /* 0x000fe40003f86270 */
[----:B-1----:R-:W-:-:S04]  /*20bb0*/  @!P3 LEA R2, P2, R13, R0, 0x2 ;  /* 0x000000000d02b211 */ /* 0x002fc800078410ff */
[----:B------:R-:W-:Y:S02]  /*20bc0*/  @!P3 LEA.HI.X R3, R13, R4, R28, 0x2, P2 ;  /* 0x000000040d03b211 */ /* 0x000fe400010f141c */
[----:B--2---:R-:W-:-:S03]  /*20bd0*/  @!P1 LEA R18, P5, R12, R0, 0x2 ;  /* 0x000000000c129211 */ /* 0x004fc600078a10ff */
[----:B------:R1:W-:Y:S01]  /*20be0*/  @!P3 ST.E.64 [R2.64], R50 ;  /* 0x000000320200b985 */ /* 0x0003e2000c101b06 */
[----:B------:R-:W-:Y:S02]  /*20bf0*/  @!P1 LEA.HI.X R19, R12, R4, R27, 0x2, P5 ;  /* 0x000000040c139211 */ /* 0x000fe400028f141b */
[----:B---3--:R-:W-:Y:S02]  /*20c00*/  @!P6 LEA R16, P5, R10, R0, 0x2 ;  /* 0x000000000a10e211 */ /* 0x008fe400078a10ff */
[----:B------:R-:W-:Y:S01]  /*20c10*/  ISETP.GE.AND P3, PT, R8, c[0x0][0x3c8], PT ;  /* 0x0000f20008007a0c */ /* 0x000fe20003f66270 */
[----:B------:R-:W-:Y:S01]  /*20c20*/  @!P1 ST.E.64 [R18.64], R66 ;  /* 0x0000004212009985 */ /* 0x000fe2000c101b06 */
[----:B------:R-:W-:Y:S02]  /*20c30*/  @!P6 LEA.HI.X R17, R10, R4, R31, 0x2, P5 ;  /* 0x000000040a11e211 */ /* 0x000fe400028f141f */
[----:B------:R-:W-:Y:S02]  /*20c40*/  ISETP.GE.AND P1, PT, R6, c[0x0][0x3c8], PT ;  /* 0x0000f20006007a0c */ /* 0x000fe40003f26270 */
[----:B-1----:R-:W-:-:S04]  /*20c50*/  @!P0 LEA R2, P2, R11, R0, 0x2 ;  /* 0x000000000b028211 */ /* 0x002fc800078410ff */
[----:B------:R-:W-:Y:S02]  /*20c60*/  @!P0 LEA.HI.X R3, R11, R4, R29, 0x2, P2 ;  /* 0x000000040b038211 */ /* 0x000fe400010f141d */
[----:B------:R-:W-:-:S03]  /*20c70*/  ISETP.GE.AND P2, PT, R7, c[0x0][0x3c8], PT ;  /* 0x0000f20007007a0c */ /* 0x000fc60003f46270 */
[----:B------:R1:W-:Y:S01]  /*20c80*/  @!P0 ST.E.64 [R2.64], R52 ;  /* 0x0000003402008985 */ /* 0x0003e2000c101b06 */
[----:B-----5:R-:W-:-:S03]  /*20c90*/  ISETP.GE.AND P0, PT, R5, c[0x0][0x3c8], PT ;  /* 0x0000f20005007a0c */ /* 0x020fc60003f06270 */
        /* <DEDUP_REMOVED lines=8> */
[-C--:B------:R-:W-:Y:S02]  /*20d20*/  @!P2 LEA.HI.X R19, R7, R4.reuse, R33, 0x2, P4 ;  /* 0x000000040713a211 */ /* 0x080fe400020f1421 */
[----:B------:R-:W-:Y:S01]  /*20d30*/  @!P1 LEA.HI.X R17, R6, R4, R34, 0x2, P5 ;  /* 0x0000000406119211 */ /* 0x000fe200028f1422 */
[----:B------:R2:W-:Y:S04]  /*20d40*/  @!P3 ST.E.64 [R20.64], R80 ;  /* 0x000000501400b985 */ /* 0x0005e8000c101b06 */
[----:B------:R2:W-:Y:S04]  /*20d50*/  @!P2 ST.E.64 [R18.64], R68 ;  /* 0x000000441200a985 */ /* 0x0005e8000c101b06 */
[----:B------:R2:W-:Y:S01]  /*20d60*/  @!P1 ST.E.64 [R16.64], R60 ;  /* 0x0000003c10009985 */ /* 0x0005e2000c101b06 */
[----:B-1----:R-:W-:-:S04]  /*20d70*/  @!P0 LEA R2, P4, R5, R0, 0x2 ;  /* 0x0000000005028211 */ /* 0x002fc800078810ff */
[----:B----4-:R-:W-:-:S05]  /*20d80*/  @!P0 LEA.HI.X R3, R5, R4, R35, 0x2, P4 ;  /* 0x0000000405038211 */ /* 0x010fca00020f1423 */
[----:B------:R2:W-:Y:S04]  /*20d90*/  @!P0 ST.E.64 [R2.64], R38 ;  /* 0x0000002602008985 */ /* 0x0005e8000c101b06 */
.L_x_912:
[----:B------:R-:W-:Y:S05]  /*20da0*/  BSYNC B0 ;  /* 0x0000000000007941 */ /* 0x000fea0003800000 */
.L_x_911:
[----:B------:R-:W-:Y:S05]  /*20db0*/  BRA.DIV ~URZ, `(.L_x_913) ;  /* 0x000031927f007947 */ /* 0x000fea000b800000 */
[----:B--2---:R2:W3:Y:S04]  /*20dc0*/  SHFL.IDX PT, R4, R22, 0x3, 0x1c1f ;  /* 0x007c1f0016047f89 */ /* 0x0044e800000e0000 */
[----:B-1----:R2:W1:Y:S02]  /*20dd0*/  SHFL.IDX PT, R0, R24, 0x3, 0x1c1f ;  /* 0x007c1f0018007f89 */ /* 0x00246400000e0000 */
.L_x_974:
[----:B------:R-:W-:-:S13]  /*20de0*/  LOP3.LUT P0, RZ, R203, 0x2, RZ, 0xc0, !PT ;  /* 0x00000002cbff7812 */ /* 0x000fda000780c0ff */
[----:B------:R-:W-:Y:S05]  /*20df0*/  @P0 BRA `(.L_x_901) ;  /* 0x0000115000000947 */ /* 0x000fea0003800000 */
[----:B---3--:R-:W3:Y:S01]  /*20e00*/  LDL R2, [R1+0x10] ;  /* 0x0000100001027983 */ /* 0x008ee20000100800 */
[----:B------:R-:W-:Y:S02]  /*20e10*/  ISETP.GE.AND P3, PT, R15, c[0x0][0x3c8], PT ;  /* 0x0000f2000f007a0c */ /* 0x000fe40003f66270 */
[----:B------:R-:W-:Y:S01]  /*20e20*/  ISETP.GE.AND P2, PT, R14, c[0x0][0x3c8], PT ;  /* 0x0000f2000e007a0c */ /* 0x000fe20003f46270 */
[----:B------:R-:W5:Y:S01]  /*20e30*/  LDL R5, [R1+0x60] ;  /* 0x0000600001057983 */ /* 0x000f620000100800 */
[----:B------:R-:W-:Y:S02]  /*20e40*/  ISETP.GE.AND P1, PT, R13, c[0x0][0x3c8], PT ;  /* 0x0000f2000d007a0c */ /* 0x000fe40003f26270 */
[----:B------:R-:W-:-:S07]  /*20e50*/  ISETP.GE.AND P0, PT, R12, c[0x0][0x3c8], PT ;  /* 0x0000f2000c007a0c */ /* 0x000fce0003f06270 */
[----:B-1----:R-:W-:-:S04]  /*20e60*/  @!P3 LEA R20, P5, R15, R0, 0x2 ;  /* 0x000000000f14b211 */ /* 0x002fc800078a10ff */
[----:B------:R-:W-:Y:S02]  /*20e70*/  @!P3 LEA.HI.X R21, R15, R4, R23, 0x2, P5 ;  /* 0x000000040f15b211 */ /* 0x000fe400028f1417 */
[----:B------:R-:W-:-:S04]  /*20e80*/  @!P2 LEA R16, P5, R14, R0, 0x2 ;  /* 0x000000000e10a211 */ /* 0x000fc800078a10ff */
[----:B------:R-:W-:Y:S02]  /*20e90*/  @!P2 LEA.HI.X R17, R14, R4, R25, 0x2, P5 ;  /* 0x000000040e11a211 */ /* 0x000fe400028f1419 */
[----:B---3--:R-:W-:-:S13]  /*20ea0*/  ISETP.GE.AND P4, PT, R2, c[0x0][0x3c8], PT ;  /* 0x0000f20002007a0c */ /* 0x008fda0003f86270 */
[----:B------:R-:W-:-:S04]  /*20eb0*/  @!P4 LEA R18, P6, R2, R0, 0x2 ;  /* 0x000000000212c211 */ /* 0x000fc800078c10ff */
[----:B------:R-:W-:Y:S02]  /*20ec0*/  @!P4 LEA.HI.X R19, R2, R4, R26, 0x2, P6 ;  /* 0x000000040213c211 */ /* 0x000fe400030f141a */
[CC--:B------:R-:W-:Y:S02]  /*20ed0*/  @!P1 LEA R14, P6, R13.reuse, R0.reuse, 0x2 ;  /* 0x000000000d0e9211 */ /* 0x0c0fe400078c10ff */
[C---:B------:R-:W-:Y:S02]  /*20ee0*/  @!P0 LEA R2, P5, R12.reuse, R0, 0x2 ;  /* 0x000000000c028211 */ /* 0x040fe400078a10ff */
[-C--:B------:R-:W-:Y:S02]  /*20ef0*/  @!P1 LEA.HI.X R15, R13, R4.reuse, R28, 0x2, P6 ;  /* 0x000000040d0f9211 */ /* 0x080fe400030f141c */
[----:B------:R-:W-:Y:S02]  /*20f00*/  ISETP.GE.AND P6, PT, R11, c[0x0][0x3c8], PT ;  /* 0x0000f2000b007a0c */ /* 0x000fe40003fc6270 */
[----:B------:R-:W-:-:S02]  /*20f10*/  @!P0 LEA.HI.X R3, R12, R4, R27, 0x2, P5 ;  /* 0x000000040c038211 */ /* 0x000fc400028f141b */
[----:B------:R-:W-:Y:S01]  /*20f20*/  ISETP.GE.AND P5, PT, R10, c[0x0][0x3c8], PT ;  /* 0x0000f2000a007a0c */ /* 0x000fe20003fa6270 */
[----:B------:R-:W-:Y:S01]  /*20f30*/  @!P4 ST.E.64 [R18.64], R84 ;  /* 0x000000541200c985 */ /* 0x000fe2000c101b06 */
[----:B------:R-:W-:-:S03]  /*20f40*/  ISETP.GE.AND P4, PT, R9, c[0x0][0x3c8], PT ;  /* 0x0000f20009007a0c */ /* 0x000fc60003f86270 */
[----:B------:R-:W-:Y:S01]  /*20f50*/  @!P3 ST.E.64 [R20.64], R76 ;  /* 0x0000004c1400b985 */ /* 0x000fe2000c101b06 */
[----:B------:R-:W-:-:S03]  /*20f60*/  ISETP.GE.AND P3, PT, R8, c[0x0][0x3c8], PT ;  /* 0x0000f20008007a0c */ /* 0x000fc60003f66270 */
[----:B------:R1:W-:Y:S04]  /*20f70*/  @!P2 ST.E.64 [R16.64], R70 ;  /* 0x000000461000a985 */ /* 0x0003e8000c101b06 */
[----:B------:R3:W-:Y:S01]  /*20f80*/  @!P1 ST.E.64 [R14.64], R64 ;  /* 0x000000400e009985 */ /* 0x0007e2000c101b06 */
[----:B------:R-:W-:-:S03]  /*20f90*/  ISETP.GE.AND P2, PT, R7, c[0x0][0x3c8], PT ;  /* 0x0000f20007007a0c */ /* 0x000fc60003f46270 */
[----:B------:R2:W-:Y:S01]  /*20fa0*/  @!P0 ST.E.64 [R2.64], R40 ;  /* 0x0000002802008985 */ /* 0x0005e2000c101b06 */
[CC--:B-1----:R-:W-:Y:S02]  /*20fb0*/  @!P6 LEA R16, P0, R11.reuse, R0.reuse, 0x2 ;  /* 0x000000000b10e211 */ /* 0x0c2fe400078010ff */
[C---:B---3--:R-:W-:Y:S02]  /*20fc0*/  @!P5 LEA R14, P1, R10.reuse, R0, 0x2 ;  /* 0x000000000a0ed211 */ /* 0x048fe400078210ff */
[----:B------:R-:W-:Y:S02]  /*20fd0*/  @!P6 LEA.HI.X R17, R11, R4, R29, 0x2, P0 ;  /* 0x000000040b11e211 */ /* 0x000fe400000f141d */
[----:B------:R-:W-:Y:S02]  /*20fe0*/  @!P4 LEA R12, P0, R9, R0, 0x2 ;  /* 0x00000000090cc211 */ /* 0x000fe400078010ff */
[----:B------:R-:W-:Y:S02]  /*20ff0*/  @!P5 LEA.HI.X R15, R10, R4, R31, 0x2, P1 ;  /* 0x000000040a0fd211 */ /* 0x000fe400008f141f */
[----:B------:R-:W-:-:S02]  /*21000*/  ISETP.GE.AND P1, PT, R6, c[0x0][0x3c8], PT ;  /* 0x0000f20006007a0c */ /* 0x000fc40003f26270 */
[----:B------:R-:W-:Y:S02]  /*21010*/  @!P4 LEA.HI.X R13, R9, R4, R30, 0x2, P0 ;  /* 0x00000004090dc211 */ /* 0x000fe400000f141e */
[----:B------:R-:W-:-:S04]  /*21020*/  @!P3 LEA R10, P0, R8, R0, 0x2 ;  /* 0x00000000080ab211 */ /* 0x000fc800078010ff */
[----:B------:R-:W-:Y:S02]  /*21030*/  @!P3 LEA.HI.X R11, R8, R4, R32, 0x2, P0 ;  /* 0x00000004080bb211 */ /* 0x000fe400000f1420 */
[----:B------:R-:W-:-:S04]  /*21040*/  @!P2 LEA R8, P0, R7, R0, 0x2 ;  /* 0x000000000708a211 */ /* 0x000fc800078010ff */
[----:B------:R-:W-:Y:S02]  /*21050*/  @!P2 LEA.HI.X R9, R7, R4, R33, 0x2, P0 ;  /* 0x000000040709a211 */ /* 0x000fe400000f1421 */
[C---:B--2---:R-:W-:Y:S01]  /*21060*/  @!P1 LEA R2, P0, R6.reuse, R0, 0x2 ;  /* 0x0000000006029211 */ /* 0x044fe200078010ff */
[----:B------:R1:W-:Y:S03]  /*21070*/  @!P6 ST.E.64 [R16.64], R86 ;  /* 0x000000561000e985 */ /* 0x0003e6000c101b06 */
[----:B------:R-:W-:Y:S01]  /*21080*/  @!P1 LEA.HI.X R3, R6, R4, R34, 0x2, P0 ;  /* 0x0000000406039211 */ /* 0x000fe200000f1422 */
[----:B------:R1:W-:Y:S04]  /*21090*/  @!P5 ST.E.64 [R14.64], R82 ;  /* 0x000000520e00d985 */ /* 0x0003e8000c101b06 */
[----:B------:R1:W-:Y:S04]  /*210a0*/  @!P4 ST.E.64 [R12.64], R72 ;  /* 0x000000480c00c985 */ /* 0x0003e8000c101b06 */
[----:B------:R1:W-:Y:S04]  /*210b0*/  @!P3 ST.E.64 [R10.64], R62 ;  /* 0x0000003e0a00b985 */ /* 0x0003e8000c101b06 */
[----:B------:R1:W-:Y:S04]  /*210c0*/  @!P2 ST.E.64 [R8.64], R58 ;  /* 0x0000003a0800a985 */ /* 0x0003e8000c101b06 */
[----:B------:R1:W-:Y:S01]  /*210d0*/  @!P1 ST.E.64 [R2.64], R42 ;  /* 0x0000002a02009985 */ /* 0x0003e2000c101b06 */
[----:B-----5:R-:W-:-:S13]  /*210e0*/  ISETP.GE.AND P0, PT, R5, c[0x0][0x3c8], PT ;  /* 0x0000f20005007a0c */ /* 0x020fda0003f06270 */
[----:B------:R-:W-:Y:S05]  /*210f0*/  @P0 BRA `(.L_x_901) ;  /* 0x00000e5000000947 */ /* 0x000fea0003800000 */
[----:B------:R-:W2:Y:S01]  /*21100*/  LDL R22, [R1+0x88] ;  /* 0x0000880001167983 */ /* 0x000ea20000100800 */
[----:B-1----:R-:W-:-:S04]  /*21110*/  LEA R2, P0, R5, R0, 0x2 ;  /* 0x0000000005027211 */ /* 0x002fc800078010ff */
[----:B--2---:R-:W-:-:S05]  /*21120*/  LEA.HI.X R3, R5, R4, R22, 0x2, P0 ;  /* 0x0000000405037211 */ /* 0x004fca00000f1416 */
[----:B------:R1:W-:Y:S01]  /*21130*/  ST.E.64 [R2.64], R36 ;  /* 0x0000002402007985 */ /* 0x0003e2000c101b06 */
[----:B------:R-:W-:Y:S05]  /*21140*/  BRA `(.L_x_901) ;  /* 0x00000e0000007947 */ /* 0x000fea0003800000 */
.L_x_886:
[----:B------:R-:W2:Y:S04]  /*21150*/  LDL.LU R7, [R1+0x3c] ;  /* 0x00003c0001077983 */ /* 0x000ea80000300800 */
[----:B-1----:R-:W3:Y:S01]  /*21160*/  LDL R6, [R1+0x44] ;  /* 0x0000440001067983 */ /* 0x002ee20000100800 */
[----:B------:R-:W-:Y:S01]  /*21170*/  ISETP.NE.U32.AND P0, PT, RZ, c[0x0][0x508], PT ;  /* 0x00014200ff007a0c */ /* 0x000fe20003f05070 */
[----:B------:R-:W-:Y:S01]  /*21180*/  IMAD.MOV.U32 R4, RZ, RZ, 0x4 ;  /* 0x00000004ff047424 */ /* 0x000fe200078e00ff */
[----:B------:R-:W-:Y:S01]  /*21190*/  ISETP.NE.U32.AND P2, PT, RZ, c[0x0][0x500], PT ;  /* 0x00014000ff007a0c */ /* 0x000fe20003f45070 */
[----:B------:R-:W-:Y:S01]  /*211a0*/  IMAD.MOV.U32 R19, RZ, RZ, c[0x0][0x388] ;  /* 0x0000e200ff137624 */ /* 0x000fe200078e00ff */
[----:B------:R-:W-:Y:S01]  /*211b0*/  ISETP.NE.AND.EX P0, PT, RZ, c[0x0][0x50c], PT, P0 ;  /* 0x00014300ff007a0c */ /* 0x000fe20003f05300 */
[----:B------:R-:W-:Y:S01]  /*211c0*/  IMAD.MOV.U32 R0, RZ, RZ, RZ ;  /* 0x000000ffff007224 */ /* 0x000fe200078e00ff */
[----:B------:R-:W-:Y:S01]  /*211d0*/  ISETP.NE.AND.EX P2, PT, RZ, c[0x0][0x504], PT, P2 ;  /* 0x00014100ff007a0c */ /* 0x000fe20003f45320 */
[----:B---3--:R-:W-:-:S10]  /*211e0*/  IMAD.WIDE R2, R6, R4, c[0x0][0x500] ;  /* 0x0001400006027625 */ /* 0x008fd400078e0204 */
[----:B------:R-:W-:Y:S02]  /*211f0*/  @P0 IMAD.WIDE R4, R6, R4, c[0x0][0x508] ;  /* 0x0001420006040625 */ /* 0x000fe400078e0204 */
[----:B------:R1:W5:Y:S04]  /*21200*/  @P2 LDG.E R0, [R2.64] ;  /* 0x0000000602002981 */ /* 0x000368000c1e1900 */
        /* <DEDUP_REMOVED lines=8> */
.L_x_914:
[----:B-1----:R-:W1:Y:S01]  /*21290*/  S2R R4, SR_TID.X ;  /* 0x0000000000047919 */ /* 0x002e620000002100 */
[----:B------:R-:W-:Y:S01]  /*212a0*/  SHF.R.S32.HI R2, RZ, 0x1f, R6 ;  /* 0x0000001fff027819 */ /* 0x000fe20000011406 */
[----:B------:R-:W-:Y:S01]  /*212b0*/  BSSY B0, `(.L_x_915) ;  /* 0x0000038000007945 */ /* 0x000fe20003800000 */
[----:B-----5:R-:W-:-:S02]  /*212c0*/  SHF.R.S32.HI R17, RZ, 0x1f, R0 ;  /* 0x0000001fff117819 */ /* 0x020fc40000011400 */
[----:B------:R-:W-:Y:S02]  /*212d0*/  SEL R10, R6, RZ, !P2 ;  /* 0x000000ff060a7207 */ /* 0x000fe40005000000 */
[----:B------:R-:W-:Y:S02]  /*212e0*/  SEL R20, R2, RZ, !P2 ;  /* 0x000000ff02147207 */ /* 0x000fe40005000000 */
[----:B-1----:R-:W-:-:S13]  /*212f0*/  ISETP.GT.AND P0, PT, R4, 0x7f, PT ;  /* 0x0000007f0400780c */ /* 0x002fda0003f04270 */
        /* <DEDUP_REMOVED lines=51> */
.L_x_916:
[----:B------:R-:W-:Y:S05]  /*21630*/  BSYNC B0 ;  /* 0x0000000000007941 */ /* 0x000fea0003800000 */
.L_x_915:
        /* <DEDUP_REMOVED lines=47> */
.L_x_975:
[----:B------:R-:W-:Y:S05]  /*21930*/  BRA.DIV ~URZ, `(.L_x_918) ;  /* 0x000027427f007947 */ /* 0x000fea000b800000 */
[----:B------:R3:W4:Y:S02]  /*21940*/  SHFL.IDX PT, R0, R12, RZ, 0x1c1f ;  /* 0x001c1fff0c007589 */ /* 0x00072400000e0000 */
.L_x_976:
        /* <DEDUP_REMOVED lines=21> */
.L_x_920:
[----:B------:R-:W-:Y:S05]  /*21aa0*/  BSYNC B0 ;  /* 0x0000000000007941 */ /* 0x000fea0003800000 */
.L_x_919:
[----:B------:R-:W-:Y:S05]  /*21ab0*/  BRA.DIV ~URZ, `(.L_x_921) ;  /* 0x000026227f007947 */ /* 0x000fea000b800000 */
[----:B--2---:R2:W1:Y:S04]  /*21ac0*/  SHFL.IDX PT, R8, R9, 0x1, 0x1c1f ;  /* 0x003c1f0009087f89 */ /* 0x00446800000e0000 */
[----:B----4-:R2:W4:Y:S02]  /*21ad0*/  SHFL.IDX PT, R0, R12, 0x1, 0x1c1f ;  /* 0x003c1f000c007f89 */ /* 0x01052400000e0000 */
.L_x_977:
        /* <DEDUP_REMOVED lines=21> */
.L_x_923:
[----:B------:R-:W-:Y:S05]  /*21c30*/  BSYNC B0 ;  /* 0x0000000000007941 */ /* 0x000fea0003800000 */
.L_x_922:
[----:B------:R-:W-:Y:S05]  /*21c40*/  BRA.DIV ~URZ, `(.L_x_924) ;  /* 0x000025527f007947 */ /* 0x000fea000b800000 */
[----:B-1----:R1:W2:Y:S02]  /*21c50*/  SHFL.IDX PT, R8, R9, 0x2, 0x1c1f ;  /* 0x005c1f0009087f89 */ /* 0x0022a400000e0000 */
.L_x_978:
[----:B------:R-:W-:Y:S05]  /*21c60*/  BRA.DIV ~URZ, `(.L_x_925) ;  /* 0x000025a27f007947 */ /* 0x000fea000b800000 */
[----:B----4-:R4:W1:Y:S02]  /*21c70*/  SHFL.IDX PT, R0, R12, 0x2, 0x1c1f ;  /* 0x005c1f000c007f89 */ /* 0x01086400000e0000 */
.L_x_979:
        /* <DEDUP_REMOVED lines=21> */
.L_x_927:
[----:B------:R-:W-:Y:S05]  /*21dd0*/  BSYNC B0 ;  /* 0x0000000000007941 */ /* 0x000fea0003800000 */
.L_x_926:
[----:B------:R-:W-:Y:S05]  /*21de0*/  BRA.DIV ~URZ, `(.L_x_928) ;  /* 0x000024827f007947 */ /* 0x000fea000b800000 */
[----:B--2---:R2:W3:Y:S04]  /*21df0*/  SHFL.IDX PT, R8, R9, 0x3, 0x1c1f ;  /* 0x007c1f0009087f89 */ /* 0x0044e800000e0000 */
[----:B-1----:R2:W1:Y:S02]  /*21e00*/  SHFL.IDX PT, R0, R12, 0x3, 0x1c1f ;  /* 0x007c1f000c007f89 */ /* 0x00246400000e0000 */
.L_x_980:
        /* <DEDUP_REMOVED lines=20> */
.L_x_901:
[----:B------:R-:W-:Y:S05]  /*21f50*/  BSYNC B1 ;  /* 0x0000000000017941 */ /* 0x000fea0003800000 */
.L_x_885:
        /* <DEDUP_REMOVED lines=15> */
.L_x_981:
[----:B------:R-:W-:Y:S05]  /*22050*/  BRA.DIV ~URZ, `(.L_x_931) ;  /* 0x000023427f007947 */ /* 0x000fea000b800000 */
[----:B------:R3:W4:Y:S02]  /*22060*/  SHFL.IDX PT, R8, R74, 0x1, 0x1f ;  /* 0x00201f004a087f89 */ /* 0x00072400000e0000 */
.L_x_982:
        /* <DEDUP_REMOVED lines=19> */
.L_x_983:
        /* <DEDUP_REMOVED lines=16> */
.L_x_984:
[----:B---3--:R-:W-:Y:S01]  /*222a0*/  IMAD R0, R0, c[0x0][0x538], RZ ;  /* 0x00014e0000007a24 */ /* 0x008fe200078e02ff */
[----:B------:R-:W-:Y:S04]  /*222b0*/  BSSY B1, `(.L_x_934) ;  /* 0x00000ce000017945 */ /* 0x000fe80003800000 */
[----:B----4-:R-:W-:-:S04]  /*222c0*/  IADD3 R8, R0, R8, RZ ;  /* 0x0000000800087210 */ /* 0x010fc80007ffe0ff */
[----:B--2---:R-:W-:-:S13]  /*222d0*/  ISETP.GT.AND P0, PT, R8, R9, PT ;  /* 0x000000090800720c */ /* 0x004fda0003f04270 */
[----:B------:R-:W-:Y:S05]  /*222e0*/  @P0 BRA `(.L_x_935) ;  /* 0x0000025000000947 */ /* 0x000fea0003800000 */
.L_x_939:
        /* <DEDUP_REMOVED lines=17> */
.L_x_985:
        /* <DEDUP_REMOVED lines=16> */
.L_x_986:
[----:B--2---:R-:W-:-:S05]  /*22500*/  IMAD R0, R0, c[0x0][0x538], RZ ;  /* 0x00014e0000007a24 */ /* 0x004fca00078e02ff */
[----:B------:R-:W-:-:S04]  /*22510*/  IADD3 R8, R0, R8, RZ ;  /* 0x0000000800087210 */ /* 0x000fc80007ffe0ff */
[----:B------:R-:W-:-:S13]  /*22520*/  ISETP.GT.AND P0, PT, R8, R9, PT ;  /* 0x000000090800720c */ /* 0x000fda0003f04270 */
[----:B-1----:R-:W-:Y:S05]  /*22530*/  @!P0 BRA `(.L_x_939) ;  /* 0xfffffdb000008947 */ /* 0x002fea000383ffff */
.L_x_935:
[----:B------:R-:W-:-:S05]  /*22540*/  IADD3 R11, -R0, R8, RZ ;  /* 0x00000008000b7210 */ /* 0x000fca0007ffe1ff */
[----:B------:R-:W-:-:S05]  /*22550*/  IMAD R0, R4, c[0x0][0x538], R11 ;  /* 0x00014e0004007a24 */ /* 0x000fca00078e020b */
[----:B------:R-:W-:Y:S01]  /*22560*/  ISETP.GT.AND P0, PT, R0, R9, PT ;  /* 0x000000090000720c */ /* 0x000fe20003f04270 */
[----:B------:R-:W-:-:S12]  /*22570*/  BRA.DIV ~URZ, `(.L_x_940) ;  /* 0x000022627f007947 */ /* 0x000fd8000b800000 */
[----:B------:R-:W-:-:S03]  /*22580*/  VOTE.ANY R12, PT, !P0 ;  /* 0x00000000000c7806 */ /* 0x000fc600040e0100 */
.L_x_987:
[----:B------:R-:W2:Y:S01]  /*22590*/  LDL.LU R0, [R1+0x44] ;  /* 0x0000440001007983 */ /* 0x000ea20000300800 */
[----:B------:R-:W2:Y:S02]  /*225a0*/  POPC R8, R12 ;  /* 0x0000000c00087309 */ /* 0x000ea40000000000 */
[----:B--2---:R-:W-:-:S05]  /*225b0*/  IADD3 R0, R8, R0, RZ ;  /* 0x0000000008007210 */ /* 0x004fca0007ffe0ff */
[----:B------:R2:W-:Y:S01]  /*225c0*/  STL [R1+0x44], R0 ;  /* 0x0000440001007387 */ /* 0x0005e20000100800 */
[----:B------:R-:W-:Y:S05]  /*225d0*/  BRA.DIV ~URZ, `(.L_x_941) ;  /* 0x000022527f007947 */ /* 0x000fea000b800000 */
[----:B------:R3:W4:Y:S04]  /*225e0*/  SHFL.IDX PT, R10, R6, R8, 0x1f ;  /* 0x00001f08060a7589 */ /* 0x00072800000e0000 */
[----:B------:R3:W1:Y:S02]  /*225f0*/  SHFL.IDX PT, R7, R7, R8, 0x1f ;  /* 0x00001f0807077589 */ /* 0x00066400000e0000 */
.L_x_988:
[----:B------:R-:W-:Y:S01]  /*22600*/  ISETP.NE.AND P0, PT, R12, RZ, PT ;  /* 0x000000ff0c00720c */ /* 0x000fe20003f05270 */
[----:B------:R-:W-:-:S12]  /*22610*/  BSSY B0, `(.L_x_942) ;  /* 0x0000005000007945 */ /* 0x000fd80003800000 */
[----:B------:R-:W-:Y:S05]  /*22620*/  @!P0 BRA `(.L_x_943) ;  /* 0x0000003000008947 */ /* 0x000fea0003800000 */
[----:B------:R-:W-:Y:S01]  /*22630*/  IADD3 R3, R8, -0x1, RZ ;  /* 0xffffffff08037810 */ /* 0x000fe20007ffe0ff */
[----:B------:R-:W-:Y:S05]  /*22640*/  BRA.DIV ~URZ, `(.L_x_944) ;  /* 0x000022b27f007947 */ /* 0x000fea000b800000 */
[----:B------:R2:W3:Y:S02]  /*22650*/  SHFL.IDX PT, R13, R4, R3, 0x1f ;  /* 0x00001f03040d7589 */ /* 0x0004e400000e0000 */
.L_x_943:
[----:B------:R-:W-:Y:S05]  /*22660*/  BSYNC B0 ;  /* 0x0000000000007941 */ /* 0x000fea0003800000 */
.L_x_942:
        /* <DEDUP_REMOVED lines=68> */
.L_x_946:
        /* <DEDUP_REMOVED lines=68> */
.L_x_947:
[----:B------:R-:W-:Y:S05]  /*22ef0*/  BSYNC B0 ;  /* 0x0000000000007941 */ /* 0x000fea0003800000 */
.L_x_945:
[----:B------:R-:W-:-:S04]  /*22f00*/  LOP3.LUT R2, RZ, R2, RZ, 0x33, !PT ;  /* 0x00000002ff027212 */ /* 0x000fc800078e33ff */
[----:B-1----:R-:W-:-:S05]  /*22f10*/  IADD3 R0, R2, R10, RZ ;  /* 0x0000000a02007210 */ /* 0x002fca0007ffe0ff */
[----:B------:R1:W-:Y:S01]  /*22f20*/  STL [R1+0x3c], R0 ;  /* 0x00003c0001007387 */ /* 0x0003e20000100800 */
[----:B------:R-:W-:Y:S05]  /*22f30*/  BRA `(.L_x_948) ;  /* 0x0000005000007947 */ /* 0x000fea0003800000 */
.L_x_936:
[----:B------:R-:W-:Y:S01]  /*22f40*/  MOV R0, c[0x0][0x53c] ;  /* 0x00014f0000007a02 */ /* 0x000fe20000000f00 */
[----:B------:R2:W-:Y:S04]  /*22f50*/  STL [R1+0x38], R9 ;  /* 0x0000380901007387 */ /* 0x0005e80000100800 */
[----:B------:R2:W-:Y:S04]  /*22f60*/  STL [R1+0x3c], RZ ;  /* 0x00003cff01007387 */ /* 0x0005e80000100800 */
[----:B------:R2:W-:Y:S04]  /*22f70*/  STL [R1+0x40], RZ ;  /* 0x000040ff01007387 */ /* 0x0005e80000100800 */
[----:B------:R2:W-:Y:S02]  /*22f80*/  STL [R1+0x44], R0 ;  /* 0x0000440001007387 */ /* 0x0005e40000100800 */
.L_x_948:
[----:B------:R-:W-:Y:S05]  /*22f90*/  BSYNC B1 ;  /* 0x0000000000017941 */ /* 0x000fea0003800000 */
.L_x_934:
        /* <DEDUP_REMOVED lines=9> */
.L_x_929:
[----:B--2---:R-:W2:Y:S02]  /*23030*/  LDL R0, [R1+0x44] ;  /* 0x0000440001007983 */ /* 0x004ea40000100800 */
[----:B--2---:R-:W-:-:S13]  /*23040*/  ISETP.GE.AND P0, PT, R0, c[0x0][0x53c], PT ;  /* 0x00014f0000007a0c */ /* 0x004fda0003f06270 */
[----:B-1----:R-:W-:Y:S01]  /*23050*/  @P0 CALL.REL.NOINC `(.L_x_949) ;  /* 0x0000001000000944 */ /* 0x002fe20003c00000 */
[----:B------:R-:W-:Y:S05]  /*23060*/  BRA `(.L_x_950) ;  /* 0xfffdefa000007947 */ /* 0x000fea000383ffff */
.L_x_949:
[----:B------:R-:W-:Y:S05]  /*23070*/  EXIT ;  /* 0x000000000000794d */ /* 0x000fea0003800000 */
.L_x_687:
[----:B------:R-:W-:Y:S01]  /*23080*/  IMAD.MOV.U32 R0, RZ, RZ, R5 ;  /* 0x000000ffff007224 */ /* 0x000fe200078e0005 */
[----:B------:R-:W-:Y:S02]  /*23090*/  MOV R2, 0x1 ;  /* 0x0000000100027802 */ /* 0x000fe40000000f00 */
[----:B------:R-:W-:Y:S02]  /*230a0*/  MOV R3, 0x230c0 ;  /* 0x000230c000037802 */ /* 0x000fe40000000f00 */
[----:B------:R-:W-:Y:S05]  /*230b0*/  CALL.REL.NOINC `($__internal_14_$__cuda_sm70_shflsync_up_p) ;  /* 0x0000193000007944 */ /* 0x000fea0003c00000 */
[----:B------:R-:W-:Y:S01]  /*230c0*/  MOV R0, R4 ;  /* 0x0000000400007202 */ /* 0x000fe20000000f00 */
[----:B------:R-:W-:Y:S05]  /*230d0*/  BRA `(.L_x_951) ;  /* 0xfffdd38000007947 */ /* 0x000fea000383ffff */
.L_x_688:
[----:B------:R-:W-:Y:S01]  /*230e0*/  IMAD.MOV.U32 R0, RZ, RZ, R5 ;  /* 0x000000ffff007224 */ /* 0x000fe200078e0005 */
[----:B------:R-:W-:Y:S02]  /*230f0*/  MOV R2, 0x2 ;  /* 0x0000000200027802 */ /* 0x000fe40000000f00 */
[----:B------:R-:W-:Y:S02]  /*23100*/  MOV R3, 0x23120 ;  /* 0x0002312000037802 */ /* 0x000fe40000000f00 */
[----:B------:R-:W-:Y:S05]  /*23110*/  CALL.REL.NOINC `($__internal_14_$__cuda_sm70_shflsync_up_p) ;  /* 0x000018d000007944 */ /* 0x000fea0003c00000 */
[----:B------:R-:W-:Y:S01]  /*23120*/  SEL R0, R4, RZ, P4 ;  /* 0x000000ff04007207 */ /* 0x000fe20002000000 */
[----:B------:R-:W-:Y:S01]  /*23130*/  IMAD.MOV.U32 R2, RZ, RZ, 0x4 ;  /* 0x00000004ff027424 */ /* 0x000fe200078e00ff */
[----:B------:R-:W-:-:S03]  /*23140*/  MOV R3, 0x23170 ;  /* 0x0002317000037802 */ /* 0x000fc60000000f00 */
[----:B------:R-:W-:Y:S02]  /*23150*/  IMAD.IADD R0, R5, 0x1, R0 ;  /* 0x0000000105007824 */ /* 0x000fe400078e0200 */
        /* <DEDUP_REMOVED lines=14> */
[----:B------:R-:W-:Y:S01]  /*23240*/  IMAD.IADD R4, R0, 0x1, R4 ;  /* 0x0000000100047824 */ /* 0x000fe200078e0204 */
[----:B------:R-:W-:-:S03]  /*23250*/  MOV R0, 0x1f ;  /* 0x0000001f00007802 */ /* 0x000fc60000000f00 */
[----:B------:R-:W-:Y:S02]  /*23260*/  IMAD.MOV.U32 R5, RZ, RZ, R4 ;  /* 0x000000ffff057224 */ /* 0x000fe400078e0004 */
[----:B------:R-:W-:Y:S05]  /*23270*/  CALL.REL.NOINC `($__internal_13_$__cuda_sm70_shflsync_idx_p) ;  /* 0x0000172000007944 */ /* 0x000fea0003c00000 */
[----:B------:R-:W-:Y:S05]  /*23280*/  BRA `(.L_x_952) ;  /* 0xfffdd2d000007947 */ /* 0x000fea000383ffff */
.L_x_690:
[----:B------:R-:W-:Y:S02]  /*23290*/  SEL R0, RZ, 0x1, P0 ;  /* 0x00000001ff007807 */ /* 0x000fe40000000000 */
[----:B------:R-:W-:Y:S02]  /*232a0*/  MOV R2, 0x232c0 ;  /* 0x000232c000027802 */ /* 0x000fe40000000f00 */
[----:B------:R-:W-:Y:S05]  /*232b0*/  CALL.REL.NOINC `($__internal_15_$__cuda_sm70_votesync_ballot) ;  /* 0x000017a000007944 */ /* 0x000fea0003c00000 */
[----:B------:R-:W-:Y:S01]  /*232c0*/  MOV R10, R0 ;  /* 0x00000000000a7202 */ /* 0x000fe20000000f00 */
[----:B------:R-:W-:Y:S05]  /*232d0*/  BRA `(.L_x_953) ;  /* 0xfffdd31000007947 */ /* 0x000fea000383ffff */
.L_x_691:
[----:B------:R-:W-:Y:S01]  /*232e0*/  IMAD.MOV.U32 R5, RZ, RZ, R9 ;  /* 0x000000ffff057224 */ /* 0x000fe200078e0009 */
[----:B------:R-:W-:Y:S01]  /*232f0*/  MOV R3, R7 ;  /* 0x0000000700037202 */ /* 0x000fe20000000f00 */
[----:B-1----:R-:W-:Y:S01]  /*23300*/  IMAD.MOV.U32 R0, RZ, RZ, 0x1f ;  /* 0x0000001fff007424 */ /* 0x002fe200078e00ff */
[----:B------:R-:W-:Y:S02]  /*23310*/  MOV R2, 0x23330 ;  /* 0x0002333000027802 */ /* 0x000fe40000000f00 */
[----:B------:R-:W-:Y:S05]  /*23320*/  CALL.REL.NOINC `($__internal_13_$__cuda_sm70_shflsync_idx_p) ;  /* 0x0000167000007944 */ /* 0x000fea0003c00000 */
[----:B------:R-:W-:Y:S01]  /*23330*/  IMAD.MOV.U32 R12, RZ, RZ, R0 ;  /* 0x000000ffff0c7224 */ /* 0x000fe200078e0000 */
[----:B------:R-:W-:Y:S01]  /*23340*/  MOV R5, R8 ;  /* 0x0000000800057202 */ /* 0x000fe20000000f00 */
[----:B------:R-:W-:Y:S01]  /*23350*/  IMAD.MOV.U32 R6, RZ, RZ, RZ ;  /* 0x000000ffff067224 */ /* 0x000fe200078e00ff */
[----:B------:R-:W-:Y:S01]  /*23360*/  MOV R3, R7 ;  /* 0x0000000700037202 */ /* 0x000fe20000000f00 */
[----:B------:R-:W-:Y:S01]  /*23370*/  IMAD.MOV.U32 R0, RZ, RZ, 0x1f ;  /* 0x0000001fff007424 */ /* 0x000fe200078e00ff */
[----:B------:R-:W-:-:S02]  /*23380*/  MOV R2, 0x233a0 ;  /* 0x000233a000027802 */ /* 0x000fc40000000f00 */
[----:B------:R-:W-:Y:S05]  /*23390*/  CALL.REL.NOINC `($__internal_13_$__cuda_sm70_shflsync_idx_p) ;  /* 0x0000160000007944 */ /* 0x000fea0003c00000 */
[----:B------:R-:W-:Y:S01]  /*233a0*/  MOV R9, R0 ;  /* 0x0000000000097202 */ /* 0x000fe20000000f00 */
[----:B------:R-:W-:Y:S05]  /*233b0*/  BRA `(.L_x_954) ;  /* 0xfffdd2a000007947 */ /* 0x000fea000383ffff */
.L_x_694:
[----:B------:R-:W-:Y:S01]  /*233c0*/  IMAD.MOV.U32 R5, RZ, RZ, R4 ;  /* 0x000000ffff057224 */ /* 0x000fe200078e0004 */
[----:B-1----:R-:W-:-:S02]  /*233d0*/  MOV R0, 0x1f ;  /* 0x0000001f00007802 */ /* 0x002fc40000000f00 */
[----:B------:R-:W-:Y:S02]  /*233e0*/  MOV R2, 0x23400 ;  /* 0x0002340000027802 */ /* 0x000fe40000000f00 */
[----:B--234-:R-:W-:Y:S05]  /*233f0*/  CALL.REL.NOINC `($__internal_13_$__cuda_sm70_shflsync_idx_p) ;  /* 0x000015a000007944 */ /* 0x01cfea0003c00000 */
[----:B------:R-:W-:Y:S01]  /*23400*/  MOV R6, R0 ;  /* 0x0000000000067202 */ /* 0x000fe20000000f00 */
[----:B------:R-:W-:Y:S05]  /*23410*/  BRA `(.L_x_693) ;  /* 0xfffdd2a000007947 */ /* 0x000fea000383ffff */
.L_x_751:
[----:B------:R-:W-:Y:S01]  /*23420*/  IMAD.MOV.U32 R5, RZ, RZ, R10 ;  /* 0x000000ffff057224 */ /* 0x000fe200078e000a */
[----:B------:R-:W-:Y:S01]  /*23430*/  MOV R3, RZ ;  /* 0x000000ff00037202 */ /* 0x000fe20000000f00 */
[----:B------:R-:W-:Y:S01]  /*23440*/  IMAD.MOV.U32 R0, RZ, RZ, 0x1c1f ;  /* 0x00001c1fff007424 */ /* 0x000fe200078e00ff */
[----:B-1----:R-:W-:Y:S02]  /*23450*/  MOV R2, 0x23470 ;  /* 0x0002347000027802 */ /* 0x002fe40000000f00 */
[----:B-----5:R-:W-:Y:S05]  /*23460*/  CALL.REL.NOINC `($__internal_13_$__cuda_sm70_shflsync_idx_p) ;  /* 0x0000153000007944 */ /* 0x020fea0003c00000 */
[----:B------:R-:W-:Y:S01]  /*23470*/  MOV R8, R0 ;  /* 0x0000000000087202 */ /* 0x000fe20000000f00 */
[----:B------:R-:W-:Y:S05]  /*23480*/  BRA `(.L_x_955) ;  /* 0xfffe5ac000007947 */ /* 0x000fea000383ffff */
.L_x_752:
[----:B------:R-:W-:Y:S01]  /*23490*/  IMAD.MOV.U32 R5, RZ, RZ, R11 ;  /* 0x000000ffff057224 */ /* 0x000fe200078e000b */
[----:B------:R-:W-:Y:S01]  /*234a0*/  MOV R3, RZ ;  /* 0x000000ff00037202 */ /* 0x000fe20000000f00 */
[----:B------:R-:W-:Y:S01]  /*234b0*/  IMAD.MOV.U32 R0, RZ, RZ, 0x1c1f ;  /* 0x00001c1fff007424 */ /* 0x000fe200078e00ff */
[----:B-1----:R-:W-:Y:S02]  /*234c0*/  MOV R2, 0x234e0 ;  /* 0x000234e000027802 */ /* 0x002fe40000000f00 */
[----:B--23-5:R-:W-:Y:S05]  /*234d0*/  CALL.REL.NOINC `($__internal_13_$__cuda_sm70_shflsync_idx_p) ;  /* 0x000014c000007944 */ /* 0x02cfea0003c00000 */
[----:B------:R-:W-:Y:S05]  /*234e0*/  BRA `(.L_x_956) ;  /* 0xfffe5a8000007947 */ /* 0x000fea000383ffff */
.L_x_755:
[----:B-1----:R-:W-:Y:S01]  /*234f0*/  IMAD.MOV.U32 R5, RZ, RZ, R10 ;  /* 0x000000ffff057224 */ /* 0x002fe200078e000a */
[----:B------:R-:W-:Y:S01]  /*23500*/  MOV R3, 0x1 ;  /* 0x0000000100037802 */ /* 0x000fe20000000f00 */
[----:B------:R-:W-:Y:S01]  /*23510*/  IMAD.MOV.U32 R0, RZ, RZ, 0x1c1f ;  /* 0x00001c1fff007424 */ /* 0x000fe200078e00ff */
[----:B------:R-:W-:-:S02]  /*23520*/  MOV R2, 0x23540 ;  /* 0x0002354000027802 */ /* 0x000fc40000000f00 */
[----:B---345:R-:W-:Y:S05]  /*23530*/  CALL.REL.NOINC `($__internal_13_$__cuda_sm70_shflsync_idx_p) ;  /* 0x0000146000007944 */ /* 0x038fea0003c00000 */
[----:B------:R-:W-:Y:S01]  /*23540*/  IMAD.MOV.U32 R8, RZ, RZ, R0 ;  /* 0x000000ffff087224 */ /* 0x000fe200078e0000 */
[----:B------:R-:W-:Y:S01]  /*23550*/  MOV R3, 0x1 ;  /* 0x0000000100037802 */ /* 0x000fe20000000f00 */
[----:B------:R-:W-:Y:S01]  /*23560*/  IMAD.MOV.U32 R5, RZ, RZ, R11 ;  /* 0x000000ffff057224 */ /* 0x000fe200078e000b */
[----:B------:R-:W-:-:S02]  /*23570*/  MOV R0, 0x1c1f ;  /* 0x00001c1f00007802 */ /* 0x000fc40000000f00 */
[----:B------:R-:W-:Y:S02]  /*23580*/  MOV R2, 0x235a0 ;  /* 0x000235a000027802 */ /* 0x000fe40000000f00 */
[----:B------:R-:W-:Y:S05]  /*23590*/  CALL.REL.NOINC `($__internal_13_$__cuda_sm70_shflsync_idx_p) ;  /* 0x0000140000007944 */ /* 0x000fea0003c00000 */
[----:B------:R-:W-:Y:S05]  /*235a0*/  BRA `(.L_x_957) ;  /* 0xfffe5b8000007947 */ /* 0x000fea000383ffff */
.L_x_758:
[----:B-1----:R-:W-:Y:S01]  /*235b0*/  IMAD.MOV.U32 R5, RZ, RZ, R10 ;  /* 0x000000ffff057224 */ /* 0x002fe200078e000a */
[----:B------:R-:W-:Y:S01]  /*235c0*/  MOV R3, 0x2 ;  /* 0x0000000200037802 */ /* 0x000fe20000000f00 */
[----:B------:R-:W-:Y:S01]  /*235d0*/  IMAD.MOV.U32 R0, RZ, RZ, 0x1c1f ;  /* 0x00001c1fff007424 */ /* 0x000fe200078e00ff */
[----:B------:R-:W-:Y:S02]  /*235e0*/  MOV R2, 0x23600 ;  /* 0x0002360000027802 */ /* 0x000fe40000000f00 */
[----:B--2345:R-:W-:Y:S05]  /*235f0*/  CALL.REL.NOINC `($__internal_13_$__cuda_sm70_shflsync_idx_p) ;  /* 0x000013a000007944 */ /* 0x03cfea0003c00000 */
[----:B------:R-:W-:Y:S01]  /*23600*/  MOV R8, R0 ;  /* 0x0000000000087202 */ /* 0x000fe20000000f00 */
[----:B------:R-:W-:Y:S05]  /*23610*/  BRA `(.L_x_958) ;  /* 0xfffe5cb000007947 */ /* 0x000fea000383ffff */
.L_x_759:
[----:B-1----:R-:W-:Y:S01]  /*23620*/  IMAD.MOV.U32 R5, RZ, RZ, R11 ;  /* 0x000000ffff057224 */ /* 0x002fe200078e000b */
[----:B------:R-:W-:Y:S01]  /*23630*/  MOV R3, 0x2 ;  /* 0x0000000200037802 */ /* 0x000fe20000000f00 */
[----:B------:R-:W-:Y:S01]  /*23640*/  IMAD.MOV.U32 R0, RZ, RZ, 0x1c1f ;  /* 0x00001c1fff007424 */ /* 0x000fe200078e00ff */
[----:B------:R-:W-:Y:S02]  /*23650*/  MOV R2, 0x23670 ;  /* 0x0002367000027802 */ /* 0x000fe40000000f00 */
[----:B--2345:R-:W-:Y:S05]  /*23660*/  CALL.REL.NOINC `($__internal_13_$__cuda_sm70_shflsync_idx_p) ;  /* 0x0000133000007944 */ /* 0x03cfea0003c00000 */
[----:B------:R-:W-:Y:S05]  /*23670*/  BRA `(.L_x_959) ;  /* 0xfffe5c7000007947 */ /* 0x000fea000383ffff */
.L_x_762:
[----:B--2---:R-:W-:Y:S01]  /*23680*/  IMAD.MOV.U32 R5, RZ, RZ, R10 ;  /* 0x000000ffff057224 */ /* 0x004fe200078e000a */
[----:B------:R-:W-:Y:S01]  /*23690*/  MOV R3, 0x3 ;  /* 0x0000000300037802 */ /* 0x000fe20000000f00 */
[----:B---3--:R-:W-:Y:S01]  /*236a0*/  IMAD.MOV.U32 R0, RZ, RZ, 0x1c1f ;  /* 0x00001c1fff007424 */ /* 0x008fe200078e00ff */
[----:B------:R-:W-:-:S02]  /*236b0*/  MOV R2, 0x236d0 ;  /* 0x000236d000027802 */ /* 0x000fc40000000f00 */
[----:B-1--45:R-:W-:Y:S05]  /*236c0*/  CALL.REL.NOINC `($__internal_13_$__cuda_sm70_shflsync_idx_p) ;  /* 0x000012d000007944 */ /* 0x032fea0003c00000 */
[----:B------:R-:W-:Y:S01]  /*236d0*/  IMAD.MOV.U32 R8, RZ, RZ, R0 ;  /* 0x000000ffff087224 */ /* 0x000fe200078e0000 */
[----:B------:R-:W-:Y:S01]  /*236e0*/  MOV R3, 0x3 ;  /* 0x0000000300037802 */ /* 0x000fe20000000f00 */
[----:B------:R-:W-:Y:S01]  /*236f0*/  IMAD.MOV.U32 R5, RZ, RZ, R11 ;  /* 0x000000ffff057224 */ /* 0x000fe200078e000b */
[----:B------:R-:W-:-:S02]  /*23700*/  MOV R0, 0x1c1f ;  /* 0x00001c1f00007802 */ /* 0x000fc40000000f00 */
[----:B------:R-:W-:Y:S02]  /*23710*/  MOV R2, 0x23730 ;  /* 0x0002373000027802 */ /* 0x000fe40000000f00 */
[----:B------:R-:W-:Y:S05]  /*23720*/  CALL.REL.NOINC `($__internal_13_$__cuda_sm70_shflsync_idx_p) ;  /* 0x0000127000007944 */ /* 0x000fea0003c00000 */
[----:B------:R-:W-:Y:S05]  /*23730*/  BRA `(.L_x_960) ;  /* 0xfffe5d6000007947 */ /* 0x000fea000383ffff */
.L_x_881:
[----:B------:R-:W-:Y:S01]  /*23740*/  IMAD.MOV.U32 R0, RZ, RZ, R234 ;  /* 0x000000ffff007224 */ /* 0x000fe200078e00ea */
[----:B------:R-:W-:Y:S02]  /*23750*/  MOV R3, 0x2 ;  /* 0x0000000200037802 */ /* 0x000fe40000000f00 */
[----:B------:R-:W-:Y:S02]  /*23760*/  MOV R2, 0x23780 ;  /* 0x0002378000027802 */ /* 0x000fe40000000f00 */
[----:B------:R-:W-:Y:S05]  /*23770*/  CALL.REL.NOINC `($__internal_12_$__cuda_sm70_shflsync_bfly_p) ;  /* 0x000011e000007944 */ /* 0x000fea0003c00000 */
[----:B------:R-:W-:Y:S05]  /*23780*/  BRA `(.L_x_961) ;  /* 0xffffa62000007947 */ /* 0x000fea000383ffff */
.L_x_882:
[----:B------:R-:W-:Y:S01]  /*23790*/  IMAD.MOV.U32 R0, RZ, RZ, R7 ;  /* 0x000000ffff007224 */ /* 0x000fe200078e0007 */
[----:B------:R-:W-:Y:S02]  /*237a0*/  MOV R3, 0x1 ;  /* 0x0000000100037802 */ /* 0x000fe40000000f00 */
[----:B------:R-:W-:Y:S02]  /*237b0*/  MOV R2, 0x237d0 ;  /* 0x000237d000027802 */ /* 0x000fe40000000f00 */
[----:B-1----:R-:W-:Y:S05]  /*237c0*/  CALL.REL.NOINC `($__internal_12_$__cuda_sm70_shflsync_bfly_p) ;  /* 0x0000119000007944 */ /* 0x002fea0003c00000 */
[----:B------:R-:W-:Y:S01]  /*237d0*/  FADD.FTZ R7, R7, R0 ;  /* 0x0000000007077221 */ /* 0x000fe20000010000 */
[----:B------:R-:W-:Y:S02]  /*237e0*/  MOV R0, R236 ;  /* 0x000000ec00007202 */ /* 0x000fe40000000f00 */
[----:B------:R-:W-:Y:S02]  /*237f0*/  MOV R3, 0x2 ;  /* 0x0000000200037802 */ /* 0x000fe40000000f00 */
[----:B------:R-:W-:-:S02]  /*23800*/  MOV R2, 0x23820 ;  /* 0x0002382000027802 */ /* 0x000fc40000000f00 */
[----:B------:R-:W-:Y:S05]  /*23810*/  CALL.REL.NOINC `($__internal_12_$__cuda_sm70_shflsync_bfly_p) ;  /* 0x0000114000007944 */ /* 0x000fea0003c00000 */
[----:B------:R-:W-:Y:S01]  /*23820*/  FADD.FTZ R5, R236, R0 ;  /* 0x00000000ec057221 */ /* 0x000fe20000010000 */
[----:B------:R-:W-:-:S02]  /*23830*/  MOV R3, 0x1 ;  /* 0x0000000100037802 */ /* 0x000fc40000000f00 */
[----:B------:R-:W-:Y:S02]  /*23840*/  MOV R2, 0x23870 ;  /* 0x0002387000027802 */ /* 0x000fe40000000f00 */
[----:B------:R-:W-:Y:S02]  /*23850*/  MOV R0, R5 ;  /* 0x0000000500007202 */ /* 0x000fe40000000f00 */
[----:B------:R-:W-:Y:S05]  /*23860*/  CALL.REL.NOINC `($__internal_12_$__cuda_sm70_shflsync_bfly_p) ;  /* 0x000010f000007944 */ /* 0x000fea0003c00000 */
[----:B------:R-:W-:Y:S01]  /*23870*/  FADD.FTZ R6, R5, R0 ;  /* 0x0000000005067221 */ /* 0x000fe20000010000 */
[----:B------:R-:W-:Y:S02]  /*23880*/  MOV R0, R246 ;  /* 0x000000f600007202 */ /* 0x000fe40000000f00 */
[----:B------:R-:W-:Y:S02]  /*23890*/  MOV R3, 0x2 ;  /* 0x0000000200037802 */ /* 0x000fe40000000f00 */
[----:B------:R-:W-:Y:S02]  /*238a0*/  MOV R2, 0x238c0 ;  /* 0x000238c000027802 */ /* 0x000fe40000000f00 */
[----:B------:R-:W-:Y:S05]  /*238b0*/  CALL.REL.NOINC `($__internal_12_$__cuda_sm70_shflsync_bfly_p) ;  /* 0x000010a000007944 */ /* 0x000fea0003c00000 */
[----:B------:R-:W-:Y:S01]  /*238c0*/  FADD.FTZ R5, R246, R0 ;  /* 0x00000000f6057221 */ /* 0x000fe20000010000 */
[----:B------:R-:W-:Y:S02]  /*238d0*/  MOV R3, 0x1 ;  /* 0x0000000100037802 */ /* 0x000fe40000000f00 */
[----:B------:R-:W-:-:S02]  /*238e0*/  MOV R2, 0x23910 ;  /* 0x0002391000027802 */ /* 0x000fc40000000f00 */
        /* <DEDUP_REMOVED lines=9> */
[----:B------:R-:W-:Y:S02]  /*23980*/  MOV R2, 0x239b0 ;  /* 0x000239b000027802 */ /* 0x000fe40000000f00 */
[----:B------:R-:W-:-:S02]  /*23990*/  MOV R0, R4 ;  /* 0x0000000400007202 */ /* 0x000fc40000000f00 */
[----:B------:R-:W-:Y:S05]  /*239a0*/  CALL.REL.NOINC `($__internal_12_$__cuda_sm70_shflsync_bfly_p) ;  /* 0x00000fb000007944 */ /* 0x000fea0003c00000 */
[----:B------:R-:W-:Y:S01]  /*239b0*/  MOV R8, R0 ;  /* 0x0000000000087202 */ /* 0x000fe20000000f00 */
[----:B------:R-:W-:Y:S05]  /*239c0*/  BRA `(.L_x_962) ;  /* 0xffffa4d000007947 */ /* 0x000fea000383ffff */
.L_x_889:
[----:B-1234-:R-:W-:Y:S01]  /*239d0*/  IMAD.MOV.U32 R5, RZ, RZ, R12 ;  /* 0x000000ffff057224 */ /* 0x01efe200078e000c */
[----:B------:R-:W-:Y:S01]  /*239e0*/  MOV R3, RZ ;  /* 0x000000ff00037202 */ /* 0x000fe20000000f00 */
[----:B------:R-:W-:Y:S01]  /*239f0*/  IMAD.MOV.U32 R0, RZ, RZ, 0x1c1f ;  /* 0x00001c1fff007424 */ /* 0x000fe200078e00ff */
[----:B------:R-:W-:-:S02]  /*23a00*/  MOV R2, 0x23a20 ;  /* 0x00023a2000027802 */ /* 0x000fc40000000f00 */
[----:B------:R-:W-:Y:S05]  /*23a10*/  CALL.REL.NOINC `($__internal_13_$__cuda_sm70_shflsync_idx_p) ;  /* 0x00000f8000007944 */ /* 0x000fea0003c00000 */
[----:B------:R-:W-:Y:S01]  /*23a20*/  MOV R10, R0 ;  /* 0x00000000000a7202 */ /* 0x000fe20000000f00 */
[----:B------:R-:W-:Y:S05]  /*23a30*/  BRA `(.L_x_963) ;  /* 0xffffbf1000007947 */ /* 0x000fea000383ffff */
.L_x_890:
[----:B------:R-:W-:Y:S01]  /*23a40*/  IMAD.MOV.U32 R5, RZ, RZ, R13 ;  /* 0x000000ffff057224 */ /* 0x000fe200078e000d */
[----:B------:R-:W-:Y:S01]  /*23a50*/  MOV R3, RZ ;  /* 0x000000ff00037202 */ /* 0x000fe20000000f00 */
[----:B------:R-:W-:Y:S01]  /*23a60*/  IMAD.MOV.U32 R0, RZ, RZ, 0x1c1f ;  /* 0x00001c1fff007424 */ /* 0x000fe200078e00ff */
[----:B------:R-:W-:-:S02]  /*23a70*/  MOV R2, 0x23a90 ;  /* 0x00023a9000027802 */ /* 0x000fc40000000f00 */
[----:B-12---:R-:W-:Y:S05]  /*23a80*/  CALL.REL.NOINC `($__internal_13_$__cuda_sm70_shflsync_idx_p) ;  /* 0x00000f1000007944 */ /* 0x006fea0003c00000 */
[----:B------:R-:W-:Y:S05]  /*23a90*/  BRA `(.L_x_964) ;  /* 0xffffbed000007947 */ /* 0x000fea000383ffff */
.L_x_893:
[----:B------:R-:W-:Y:S01]  /*23aa0*/  IMAD.MOV.U32 R5, RZ, RZ, R12 ;  /* 0x000000ffff057224 */ /* 0x000fe200078e000c */
[----:B--2---:R-:W-:Y:S01]  /*23ab0*/  MOV R3, 0x1 ;  /* 0x0000000100037802 */ /* 0x004fe20000000f00 */
[----:B----4-:R-:W-:Y:S01]  /*23ac0*/  IMAD.MOV.U32 R0, RZ, RZ, 0x1c1f ;  /* 0x00001c1fff007424 */ /* 0x010fe200078e00ff */
[----:B------:R-:W-:-:S02]  /*23ad0*/  MOV R2, 0x23af0 ;  /* 0x00023af000027802 */ /* 0x000fc40000000f00 */
[----:B-1-3--:R-:W-:Y:S05]  /*23ae0*/  CALL.REL.NOINC `($__internal_13_$__cuda_sm70_shflsync_idx_p) ;  /* 0x00000eb000007944 */ /* 0x00afea0003c00000 */
[----:B------:R-:W-:Y:S01]  /*23af0*/  IMAD.MOV.U32 R10, RZ, RZ, R0 ;  /* 0x000000ffff0a7224 */ /* 0x000fe200078e0000 */
[----:B------:R-:W-:Y:S01]  /*23b00*/  MOV R3, 0x1 ;  /* 0x0000000100037802 */ /* 0x000fe20000000f00 */
[----:B------:R-:W-:Y:S01]  /*23b10*/  IMAD.MOV.U32 R5, RZ, RZ, R13 ;  /* 0x000000ffff057224 */ /* 0x000fe200078e000d */
[----:B------:R-:W-:-:S02]  /*23b20*/  MOV R0, 0x1c1f ;  /* 0x00001c1f00007802 */ /* 0x000fc40000000f00 */
[----:B------:R-:W-:Y:S02]  /*23b30*/  MOV R2, 0x23b50 ;  /* 0x00023b5000027802 */ /* 0x000fe40000000f00 */
[----:B------:R-:W-:Y:S05]  /*23b40*/  CALL.REL.NOINC `($__internal_13_$__cuda_sm70_shflsync_idx_p) ;  /* 0x00000e5000007944 */ /* 0x000fea0003c00000 */
[----:B------:R-:W-:Y:S05]  /*23b50*/  BRA `(.L_x_965) ;  /* 0xffffbf9000007947 */ /* 0x000fea000383ffff */
.L_x_896:
[----:B------:R-:W-:Y:S01]  /*23b60*/  IMAD.MOV.U32 R5, RZ, RZ, R12 ;  /* 0x000000ffff057224 */ /* 0x000fe200078e000c */
[----:B-1----:R-:W-:Y:S01]  /*23b70*/  MOV R3, 0x2 ;  /* 0x0000000200037802 */ /* 0x002fe20000000f00 */
[----:B----4-:R-:W-:Y:S01]  /*23b80*/  IMAD.MOV.U32 R0, RZ, RZ, 0x1c1f ;  /* 0x00001c1fff007424 */ /* 0x010fe200078e00ff */
[----:B------:R-:W-:Y:S02]  /*23b90*/  MOV R2, 0x23bb0 ;  /* 0x00023bb000027802 */ /* 0x000fe40000000f00 */
[----:B--23--:R-:W-:Y:S05]  /*23ba0*/  CALL.REL.NOINC `($__internal_13_$__cuda_sm70_shflsync_idx_p) ;  /* 0x00000df000007944 */ /* 0x00cfea0003c00000 */
[----:B------:R-:W-:Y:S01]  /*23bb0*/  MOV R10, R0 ;  /* 0x00000000000a7202 */ /* 0x000fe20000000f00 */
[----:B------:R-:W-:Y:S05]  /*23bc0*/  BRA `(.L_x_966) ;  /* 0xffffc0a000007947 */ /* 0x000fea000383ffff */
.L_x_897:
[----:B------:R-:W-:Y:S01]  /*23bd0*/  IMAD.MOV.U32 R5, RZ, RZ, R13 ;  /* 0x000000ffff057224 */ /* 0x000fe200078e000d */
[----:B------:R-:W-:Y:S01]  /*23be0*/  MOV R3, 0x2 ;  /* 0x0000000200037802 */ /* 0x000fe20000000f00 */
[----:B----4-:R-:W-:Y:S01]  /*23bf0*/  IMAD.MOV.U32 R0, RZ, RZ, 0x1c1f ;  /* 0x00001c1fff007424 */ /* 0x010fe200078e00ff */
[----:B------:R-:W-:Y:S02]  /*23c00*/  MOV R2, 0x23c20 ;  /* 0x00023c2000027802 */ /* 0x000fe40000000f00 */
[----:B-123--:R-:W-:Y:S05]  /*23c10*/  CALL.REL.NOINC `($__internal_13_$__cuda_sm70_shflsync_idx_p) ;  /* 0x00000d8000007944 */ /* 0x00efea0003c00000 */
[----:B------:R-:W-:Y:S05]  /*23c20*/  BRA `(.L_x_967) ;  /* 0xffffc06000007947 */ /* 0x000fea000383ffff */
.L_x_900:
[----:B------:R-:W-:Y:S01]  /*23c30*/  IMAD.MOV.U32 R5, RZ, RZ, R12 ;  /* 0x000000ffff057224 */ /* 0x000fe200078e000c */
[----:B-1----:R-:W-:Y:S01]  /*23c40*/  MOV R3, 0x3 ;  /* 0x0000000300037802 */ /* 0x002fe20000000f00 */
[----:B------:R-:W-:Y:S01]  /*23c50*/  IMAD.MOV.U32 R0, RZ, RZ, 0x1c1f ;  /* 0x00001c1fff007424 */ /* 0x000fe200078e00ff */
[----:B------:R-:W-:-:S02]  /*23c60*/  MOV R2, 0x23c80 ;  /* 0x00023c8000027802 */ /* 0x000fc40000000f00 */
[----:B--234-:R-:W-:Y:S05]  /*23c70*/  CALL.REL.NOINC `($__internal_13_$__cuda_sm70_shflsync_idx_p) ;  /* 0x00000d2000007944 */ /* 0x01cfea0003c00000 */
[----:B------:R-:W-:Y:S01]  /*23c80*/  IMAD.MOV.U32 R6, RZ, RZ, R0 ;  /* 0x000000ffff067224 */ /* 0x000fe200078e0000 */
[----:B------:R-:W-:Y:S01]  /*23c90*/  MOV R3, 0x3 ;  /* 0x0000000300037802 */ /* 0x000fe20000000f00 */
[----:B------:R-:W-:Y:S01]  /*23ca0*/  IMAD.MOV.U32 R5, RZ, RZ, R13 ;  /* 0x000000ffff057224 */ /* 0x000fe200078e000d */
[----:B------:R-:W-:-:S02]  /*23cb0*/  MOV R0, 0x1c1f ;  /* 0x00001c1f00007802 */ /* 0x000fc40000000f00 */
[----:B------:R-:W-:Y:S02]  /*23cc0*/  MOV R2, 0x23ce0 ;  /* 0x00023ce000027802 */ /* 0x000fe40000000f00 */
[----:B------:R-:W-:Y:S05]  /*23cd0*/  CALL.REL.NOINC `($__internal_13_$__cuda_sm70_shflsync_idx_p) ;  /* 0x00000cc000007944 */ /* 0x000fea0003c00000 */
[----:B------:R-:W-:Y:S05]  /*23ce0*/  BRA `(.L_x_968) ;  /* 0xffffc13000007947 */ /* 0x000fea000383ffff */
.L_x_902:
[----:B------:R-:W-:Y:S01]  /*23cf0*/  IMAD.MOV.U32 R5, RZ, RZ, R22 ;  /* 0x000000ffff057224 */ /* 0x000fe200078e0016 */
[----:B------:R-:W-:Y:S01]  /*23d00*/  MOV R3, RZ ;  /* 0x000000ff00037202 */ /* 0x000fe20000000f00 */
[----:B------:R-:W-:Y:S01]  /*23d10*/  IMAD.MOV.U32 R0, RZ, RZ, 0x1c1f ;  /* 0x00001c1fff007424 */ /* 0x000fe200078e00ff */
[----:B------:R-:W-:Y:S02]  /*23d20*/  MOV R2, 0x23d40 ;  /* 0x00023d4000027802 */ /* 0x000fe40000000f00 */
[----:B------:R-:W-:Y:S05]  /*23d30*/  CALL.REL.NOINC `($__internal_13_$__cuda_sm70_shflsync_idx_p) ;  /* 0x00000c6000007944 */ /* 0x000fea0003c00000 */
[----:B------:R-:W-:Y:S01]  /*23d40*/  MOV R4, R0 ;  /* 0x0000000000047202 */ /* 0x000fe20000000f00 */
[----:B------:R-:W-:Y:S05]  /*23d50*/  BRA `(.L_x_969) ;  /* 0xffffc44000007947 */ /* 0x000fea000383ffff */
.L_x_903:
[----:B------:R-:W-:Y:S01]  /*23d60*/  IMAD.MOV.U32 R5, RZ, RZ, R24 ;  /* 0x000000ffff057224 */ /* 0x000fe200078e0018 */
[----:B------:R-:W-:Y:S01]  /*23d70*/  MOV R3, RZ ;  /* 0x000000ff00037202 */ /* 0x000fe20000000f00 */
[----:B------:R-:W-:Y:S01]  /*23d80*/  IMAD.MOV.U32 R0, RZ, RZ, 0x1c1f ;  /* 0x00001c1fff007424 */ /* 0x000fe200078e00ff */
[----:B------:R-:W-:Y:S02]  /*23d90*/  MOV R2, 0x23db0 ;  /* 0x00023db000027802 */ /* 0x000fe40000000f00 */
[----:B-12---:R-:W-:Y:S05]  /*23da0*/  CALL.REL.NOINC `($__internal_13_$__cuda_sm70_shflsync_idx_p) ;  /* 0x00000bf000007944 */ /* 0x006fea0003c00000 */
[----:B------:R-:W-:Y:S05]  /*23db0*/  BRA `(.L_x_970) ;  /* 0xffffc40000007947 */ /* 0x000fea000383ffff */
.L_x_906:
[----:B------:R-:W-:Y:S01]  /*23dc0*/  IMAD.MOV.U32 R5, RZ, RZ, R22 ;  /* 0x000000ffff057224 */ /* 0x000fe200078e0016 */
[----:B----4-:R-:W-:Y:S01]  /*23dd0*/  MOV R3, 0x1 ;  /* 0x0000000100037802 */ /* 0x010fe20000000f00 */
[----:B------:R-:W-:Y:S01]  /*23de0*/  IMAD.MOV.U32 R0, RZ, RZ, 0x1c1f ;  /* 0x00001c1fff007424 */ /* 0x000fe200078e00ff */
[----:B------:R-:W-:-:S02]  /*23df0*/  MOV R2, 0x23e10 ;  /* 0x00023e1000027802 */ /* 0x000fc40000000f00 */
[----:B-123--:R-:W-:Y:S05]  /*23e00*/  CALL.REL.NOINC `($__internal_13_$__cuda_sm70_shflsync_idx_p) ;  /* 0x00000b9000007944 */ /* 0x00efea0003c00000 */
[----:B------:R-:W-:Y:S01]  /*23e10*/  IMAD.MOV.U32 R4, RZ, RZ, R0 ;  /* 0x000000ffff047224 */ /* 0x000fe200078e0000 */
[----:B------:R-:W-:Y:S01]  /*23e20*/  MOV R3, 0x1 ;  /* 0x0000000100037802 */ /* 0x000fe20000000f00 */
[----:B------:R-:W-:Y:S01]  /*23e30*/  IMAD.MOV.U32 R5, RZ, RZ, R24 ;  /* 0x000000ffff057224 */ /* 0x000fe200078e0018 */
[----:B------:R-:W-:-:S02]  /*23e40*/  MOV R0, 0x1c1f ;  /* 0x00001c1f00007802 */ /* 0x000fc40000000f00 */
[----:B------:R-:W-:Y:S02]  /*23e50*/  MOV R2, 0x23e70 ;  /* 0x00023e7000027802 */ /* 0x000fe40000000f00 */
[----:B------:R-:W-:Y:S05]  /*23e60*/  CALL.REL.NOINC `($__internal_13_$__cuda_sm70_shflsync_idx_p) ;  /* 0x00000b3000007944 */ /* 0x000fea0003c00000 */
[----:B------:R-:W-:Y:S05]  /*23e70*/  BRA `(.L_x_971) ;  /* 0xffffc82000007947 */ /* 0x000fea000383ffff */
.L_x_909:
[----:B------:R-:W-:Y:S01]  /*23e80*/  IMAD.MOV.U32 R5, RZ, RZ, R22 ;  /* 0x000000ffff057224 */ /* 0x000fe200078e0016 */
[----:B---3--:R-:W-:Y:S01]  /*23e90*/  MOV R3, 0x2 ;  /* 0x0000000200037802 */ /* 0x008fe20000000f00 */
[----:B----4-:R-:W-:Y:S01]  /*23ea0*/  IMAD.MOV.U32 R0, RZ, RZ, 0x1c1f ;  /* 0x00001c1fff007424 */ /* 0x010fe200078e00ff */
[----:B------:R-:W-:Y:S02]  /*23eb0*/  MOV R2, 0x23ed0 ;  /* 0x00023ed000027802 */ /* 0x000fe40000000f00 */
[----:B-12---:R-:W-:Y:S05]  /*23ec0*/  CALL.REL.NOINC `($__internal_13_$__cuda_sm70_shflsync_idx_p) ;  /* 0x00000ad000007944 */ /* 0x006fea0003c00000 */
[----:B------:R-:W-:Y:S01]  /*23ed0*/  MOV R4, R0 ;  /* 0x0000000000047202 */ /* 0x000fe20000000f00 */
[----:B------:R-:W-:Y:S05]  /*23ee0*/  BRA `(.L_x_972) ;  /* 0xffffcb3000007947 */ /* 0x000fea000383ffff */
.L_x_910:
[----:B------:R-:W-:Y:S01]  /*23ef0*/  IMAD.MOV.U32 R5, RZ, RZ, R24 ;  /* 0x000000ffff057224 */ /* 0x000fe200078e0018 */
[----:B---3--:R-:W-:Y:S01]  /*23f00*/  MOV R3, 0x2 ;  /* 0x0000000200037802 */ /* 0x008fe20000000f00 */
[----:B----4-:R-:W-:Y:S01]  /*23f10*/  IMAD.MOV.U32 R0, RZ, RZ, 0x1c1f ;  /* 0x00001c1fff007424 */ /* 0x010fe200078e00ff */
[----:B------:R-:W-:Y:S02]  /*23f20*/  MOV R2, 0x23f40 ;  /* 0x00023f4000027802 */ /* 0x000fe40000000f00 */
[----:B-12---:R-:W-:Y:S05]  /*23f30*/  CALL.REL.NOINC `($__internal_13_$__cuda_sm70_shflsync_idx_p) ;  /* 0x00000a6000007944 */ /* 0x006fea0003c00000 */
[----:B------:R-:W-:Y:S05]  /*23f40*/  BRA `(.L_x_973) ;  /* 0xffffcaf000007947 */ /* 0x000fea000383ffff */
.L_x_913:
[----:B------:R-:W-:Y:S01]  /*23f50*/  IMAD.MOV.U32 R5, RZ, RZ, R22 ;  /* 0x000000ffff057224 */ /* 0x000fe200078e0016 */
[----:B--23--:R-:W-:Y:S01]  /*23f60*/  MOV R3, 0x3 ;  /* 0x0000000300037802 */ /* 0x00cfe20000000f00 */
[----:B-1----:R-:W-:Y:S01]  /*23f70*/  IMAD.MOV.U32 R0, RZ, RZ, 0x1c1f ;  /* 0x00001c1fff007424 */ /* 0x002fe200078e00ff */
[----:B------:R-:W-:-:S02]  /*23f80*/  MOV R2, 0x23fa0 ;  /* 0x00023fa000027802 */ /* 0x000fc40000000f00 */
[----:B----4-:R-:W-:Y:S05]  /*23f90*/  CALL.REL.NOINC `($__internal_13_$__cuda_sm70_shflsync_idx_p) ;  /* 0x00000a0000007944 */ /* 0x010fea0003c00000 */
[----:B------:R-:W-:Y:S01]  /*23fa0*/  IMAD.MOV.U32 R4, RZ, RZ, R0 ;  /* 0x000000ffff047224 */ /* 0x000fe200078e0000 */
[----:B------:R-:W-:Y:S01]  /*23fb0*/  MOV R3, 0x3 ;  /* 0x0000000300037802 */ /* 0x000fe20000000f00 */
[----:B------:R-:W-:Y:S01]  /*23fc0*/  IMAD.MOV.U32 R5, RZ, RZ, R24 ;  /* 0x000000ffff057224 */ /* 0x000fe200078e0018 */
[----:B------:R-:W-:-:S02]  /*23fd0*/  MOV R0, 0x1c1f ;  /* 0x00001c1f00007802 */ /* 0x000fc40000000f00 */
[----:B------:R-:W-:Y:S02]  /*23fe0*/  MOV R2, 0x24000 ;  /* 0x0002400000027802 */ /* 0x000fe40000000f00 */
[----:B------:R-:W-:Y:S05]  /*23ff0*/  CALL.REL.NOINC `($__internal_13_$__cuda_sm70_shflsync_idx_p) ;  /* 0x000009a000007944 */ /* 0x000fea0003c00000 */
[----:B------:R-:W-:Y:S05]  /*24000*/  BRA `(.L_x_974) ;  /* 0xffffcdd000007947 */ /* 0x000fea000383ffff */
.L_x_917:
[----:B------:R-:W-:Y:S01]  /*24010*/  IMAD.MOV.U32 R5, RZ, RZ, R9 ;  /* 0x000000ffff057224 */ /* 0x000fe200078e0009 */
[----:B------:R-:W-:Y:S01]  /*24020*/  MOV R3, RZ ;  /* 0x000000ff00037202 */ /* 0x000fe20000000f00 */
[----:B------:R-:W-:Y:S01]  /*24030*/  IMAD.MOV.U32 R0, RZ, RZ, 0x1c1f ;  /* 0x00001c1fff007424 */ /* 0x000fe200078e00ff */
[----:B------:R-:W-:Y:S02]  /*24040*/  MOV R2, 0x24060 ;  /* 0x0002406000027802 */ /* 0x000fe40000000f00 */
[----:B------:R-:W-:Y:S05]  /*24050*/  CALL.REL.NOINC `($__internal_13_$__cuda_sm70_shflsync_idx_p) ;  /* 0x0000094000007944 */ /* 0x000fea0003c00000 */
[----:B------:R-:W-:Y:S01]  /*24060*/  MOV R8, R0 ;  /* 0x0000000000087202 */ /* 0x000fe20000000f00 */
[----:B------:R-:W-:Y:S05]  /*24070*/  BRA `(.L_x_975) ;  /* 0xffffd8b000007947 */ /* 0x000fea000383ffff */
.L_x_918:
[----:B------:R-:W-:Y:S01]  /*24080*/  IMAD.MOV.U32 R5, RZ, RZ, R12 ;  /* 0x000000ffff057224 */ /* 0x000fe200078e000c */
[----:B------:R-:W-:Y:S01]  /*24090*/  MOV R3, RZ ;  /* 0x000000ff00037202 */ /* 0x000fe20000000f00 */
[----:B------:R-:W-:Y:S01]  /*240a0*/  IMAD.MOV.U32 R0, RZ, RZ, 0x1c1f ;  /* 0x00001c1fff007424 */ /* 0x000fe200078e00ff */
[----:B------:R-:W-:Y:S02]  /*240b0*/  MOV R2, 0x240d0 ;  /* 0x000240d000027802 */ /* 0x000fe40000000f00 */
[----:B-12---:R-:W-:Y:S05]  /*240c0*/  CALL.REL.NOINC `($__internal_13_$__cuda_sm70_shflsync_idx_p) ;  /* 0x000008d000007944 */ /* 0x006fea0003c00000 */
[----:B------:R-:W-:Y:S05]  /*240d0*/  BRA `(.L_x_976) ;  /* 0xffffd87000007947 */ /* 0x000fea000383ffff */
.L_x_921:
[----:B--2---:R-:W-:Y:S01]  /*240e0*/  IMAD.MOV.U32 R5, RZ, RZ, R9 ;  /* 0x000000ffff057224 */ /* 0x004fe200078e0009 */
[----:B------:R-:W-:Y:S01]  /*240f0*/  MOV R3, 0x1 ;  /* 0x0000000100037802 */ /* 0x000fe20000000f00 */
        /* <DEDUP_REMOVED lines=10> */
.L_x_924:
[----:B-1----:R-:W-:Y:S01]  /*241a0*/  IMAD.MOV.U32 R5, RZ, RZ, R9 ;  /* 0x000000ffff057224 */ /* 0x002fe200078e0009 */
[----:B------:R-:W-:Y:S01]  /*241b0*/  MOV R3, 0x2 ;  /* 0x0000000200037802 */ /* 0x000fe20000000f00 */
[----:B----4-:R-:W-:Y:S01]  /*241c0*/  IMAD.MOV.U32 R0, RZ, RZ, 0x1c1f ;  /* 0x00001c1fff007424 */ /* 0x010fe200078e00ff */
[----:B------:R-:W-:Y:S02]  /*241d0*/  MOV R2, 0x241f0 ;  /* 0x000241f000027802 */ /* 0x000fe40000000f00 */
[----:B--23--:R-:W-:Y:S05]  /*241e0*/  CALL.REL.NOINC `($__internal_13_$__cuda_sm70_shflsync_idx_p) ;  /* 0x000007b000007944 */ /* 0x00cfea0003c00000 */
[----:B------:R-:W-:Y:S01]  /*241f0*/  MOV R8, R0 ;  /* 0x0000000000087202 */ /* 0x000fe20000000f00 */
[----:B------:R-:W-:Y:S05]  /*24200*/  BRA `(.L_x_978) ;  /* 0xffffda5000007947 */ /* 0x000fea000383ffff */
.L_x_925:
[----:B------:R-:W-:Y:S01]  /*24210*/  IMAD.MOV.U32 R5, RZ, RZ, R12 ;  /* 0x000000ffff057224 */ /* 0x000fe200078e000c */
[----:B------:R-:W-:Y:S01]  /*24220*/  MOV R3, 0x2 ;  /* 0x0000000200037802 */ /* 0x000fe20000000f00 */
[----:B----4-:R-:W-:Y:S01]  /*24230*/  IMAD.MOV.U32 R0, RZ, RZ, 0x1c1f ;  /* 0x00001c1fff007424 */ /* 0x010fe200078e00ff */
[----:B------:R-:W-:Y:S02]  /*24240*/  MOV R2, 0x24260 ;  /* 0x0002426000027802 */ /* 0x000fe40000000f00 */
[----:B-123--:R-:W-:Y:S05]  /*24250*/  CALL.REL.NOINC `($__internal_13_$__cuda_sm70_shflsync_idx_p) ;  /* 0x0000074000007944 */ /* 0x00efea0003c00000 */
[----:B------:R-:W-:Y:S05]  /*24260*/  BRA `(.L_x_979) ;  /* 0xffffda1000007947 */ /* 0x000fea000383ffff */
.L_x_928:
[----:B-1----:R-:W-:Y:S01]  /*24270*/  IMAD.MOV.U32 R5, RZ, RZ, R9 ;  /* 0x000000ffff057224 */ /* 0x002fe200078e0009 */
[----:B------:R-:W-:Y:S01]  /*24280*/  MOV R3, 0x3 ;  /* 0x0000000300037802 */ /* 0x000fe20000000f00 */
        /* <DEDUP_REMOVED lines=10> */
.L_x_930:
[----:B------:R-:W-:Y:S01]  /*24330*/  IMAD.MOV.U32 R5, RZ, RZ, R74 ;  /* 0x000000ffff057224 */ /* 0x000fe200078e004a */
[----:B------:R-:W-:Y:S01]  /*24340*/  MOV R3, RZ ;  /* 0x000000ff00037202 */ /* 0x000fe20000000f00 */
[----:B------:R-:W-:Y:S01]  /*24350*/  IMAD.MOV.U32 R0, RZ, RZ, 0x1f ;  /* 0x0000001fff007424 */ /* 0x000fe200078e00ff */
[----:B------:R-:W-:Y:S02]  /*24360*/  MOV R2, 0x24380 ;  /* 0x0002438000027802 */ /* 0x000fe40000000f00 */
[----:B--2---:R-:W-:Y:S05]  /*24370*/  CALL.REL.NOINC `($__internal_13_$__cuda_sm70_shflsync_idx_p) ;  /* 0x0000062000007944 */ /* 0x004fea0003c00000 */
[----:B------:R-:W-:Y:S01]  /*24380*/  MOV R9, R0 ;  /* 0x0000000000097202 */ /* 0x000fe20000000f00 */
[----:B------:R-:W-:Y:S05]  /*24390*/  BRA `(.L_x_981) ;  /* 0xffffdcb000007947 */ /* 0x000fea000383ffff */
.L_x_931:
[----:B------:R-:W-:Y:S01]  /*243a0*/  IMAD.MOV.U32 R5, RZ, RZ, R74 ;  /* 0x000000ffff057224 */ /* 0x000fe200078e004a */
[----:B------:R-:W-:Y:S01]  /*243b0*/  MOV R3, 0x1 ;  /* 0x0000000100037802 */ /* 0x000fe20000000f00 */
[----:B------:R-:W-:Y:S01]  /*243c0*/  IMAD.MOV.U32 R0, RZ, RZ, 0x1f ;  /* 0x0000001fff007424 */ /* 0x000fe200078e00ff */
[----:B------:R-:W-:Y:S02]  /*243d0*/  MOV R2, 0x243f0 ;  /* 0x000243f000027802 */ /* 0x000fe40000000f00 */
[----:B-12---:R-:W-:Y:S05]  /*243e0*/  CALL.REL.NOINC `($__internal_13_$__cuda_sm70_shflsync_idx_p) ;  /* 0x000005b000007944 */ /* 0x006fea0003c00000 */
[----:B------:R-:W-:Y:S01]  /*243f0*/  MOV R8, R0 ;  /* 0x0000000000087202 */ /* 0x000fe20000000f00 */
[----:B------:R-:W-:Y:S05]  /*24400*/  BRA `(.L_x_982) ;  /* 0xffffdc6000007947 */ /* 0x000fea000383ffff */
.L_x_932:
[----:B------:R-:W-:Y:S02]  /*24410*/  MOV R2, 0x1 ;  /* 0x0000000100027802 */ /* 0x000fe40000000f00 */
[----:B------:R-:W-:-:S02]  /*24420*/  MOV R3, 0x24440 ;  /* 0x0002444000037802 */ /* 0x000fc40000000f00 */
[----:B-1234-:R-:W-:Y:S05]  /*24430*/  CALL.REL.NOINC `($__internal_14_$__cuda_sm70_shflsync_up_p) ;  /* 0x000005b000007944 */ /* 0x01efea0003c00000 */
[----:B------:R-:W-:Y:S05]  /*24440*/  BRA `(.L_x_983) ;  /* 0xffffdd5000007947 */ /* 0x000fea000383ffff */
.L_x_933:
[----:B------:R-:W-:Y:S02]  /*24450*/  MOV R2, 0x2 ;  /* 0x0000000200027802 */ /* 0x000fe40000000f00 */
[----:B------:R-:W-:-:S02]  /*24460*/  MOV R3, 0x24480 ;  /* 0x0002448000037802 */ /* 0x000fc40000000f00 */
[----:B--2-4-:R-:W-:Y:S05]  /*24470*/  CALL.REL.NOINC `($__internal_14_$__cuda_sm70_shflsync_up_p) ;  /* 0x0000057000007944 */ /* 0x014fea0003c00000 */
        /* <DEDUP_REMOVED lines=23> */
.L_x_937:
[----:B------:R-:W-:Y:S02]  /*245f0*/  MOV R2, 0x1 ;  /* 0x0000000100027802 */ /* 0x000fe40000000f00 */
[----:B------:R-:W-:Y:S02]  /*24600*/  MOV R3, 0x24620 ;  /* 0x0002462000037802 */ /* 0x000fe40000000f00 */
[----:B------:R-:W-:Y:S05]  /*24610*/  CALL.REL.NOINC `($__internal_14_$__cuda_sm70_shflsync_up_p) ;  /* 0x000003d000007944 */ /* 0x000fea0003c00000 */
[----:B------:R-:W-:Y:S01]  /*24620*/  MOV R2, R4 ;  /* 0x0000000400027202 */ /* 0x000fe20000000f00 */
[----:B------:R-:W-:Y:S05]  /*24630*/  BRA `(.L_x_985) ;  /* 0xffffddc000007947 */ /* 0x000fea000383ffff */
.L_x_938:
        /* <DEDUP_REMOVED lines=26> */
.L_x_940:
[----:B------:R-:W-:Y:S02]  /*247e0*/  SEL R0, RZ, 0x1, P0 ;  /* 0x00000001ff007807 */ /* 0x000fe40000000000 */
[----:B------:R-:W-:Y:S02]  /*247f0*/  MOV R2, 0x24810 ;  /* 0x0002481000027802 */ /* 0x000fe40000000f00 */
[----:B-1----:R-:W-:Y:S05]  /*24800*/  CALL.REL.NOINC `($__internal_15_$__cuda_sm70_votesync_ballot) ;  /* 0x0000025000007944 */ /* 0x002fea0003c00000 */
[----:B------:R-:W-:Y:S01]  /*24810*/  MOV R12, R0 ;  /* 0x00000000000c7202 */ /* 0x000fe20000000f00 */
[----:B------:R-:W-:Y:S05]  /*24820*/  BRA `(.L_x_987) ;  /* 0xffffdd6000007947 */ /* 0x000fea000383ffff */
.L_x_941:
[----:B------:R-:W-:Y:S01]  /*24830*/  IMAD.MOV.U32 R5, RZ, RZ, R6 ;  /* 0x000000ffff057224 */ /* 0x000fe200078e0006 */
[----:B------:R-:W-:Y:S01]  /*24840*/  MOV R3, R8 ;  /* 0x0000000800037202 */ /* 0x000fe20000000f00 */
[----:B--2---:R-:W-:Y:S01]  /*24850*/  IMAD.MOV.U32 R0, RZ, RZ, 0x1f ;  /* 0x0000001fff007424 */ /* 0x004fe200078e00ff */
[----:B------:R-:W-:Y:S02]  /*24860*/  MOV R2, 0x24880 ;  /* 0x0002488000027802 */ /* 0x000fe40000000f00 */
[----:B-1----:R-:W-:Y:S05]  /*24870*/  CALL.REL.NOINC `($__internal_13_$__cuda_sm70_shflsync_idx_p) ;  /* 0x0000012000007944 */ /* 0x002fea0003c00000 */
[----:B------:R-:W-:Y:S01]  /*24880*/  IMAD.MOV.U32 R10, RZ, RZ, R0 ;  /* 0x000000ffff0a7224 */ /* 0x000fe200078e0000 */
[----:B------:R-:W-:Y:S01]  /*24890*/  MOV R3, R8 ;  /* 0x0000000800037202 */ /* 0x000fe20000000f00 */
[----:B------:R-:W-:Y:S01]  /*248a0*/  IMAD.MOV.U32 R5, RZ, RZ, R7 ;  /* 0x000000ffff057224 */ /* 0x000fe200078e0007 */
[----:B------:R-:W-:Y:S02]  /*248b0*/  MOV R0, 0x1f ;  /* 0x0000001f00007802 */ /* 0x000fe40000000f00 */
[----:B------:R-:W-:-:S02]  /*248c0*/  MOV R2, 0x248e0 ;  /* 0x000248e000027802 */ /* 0x000fc40000000f00 */
[----:B------:R-:W-:Y:S05]  /*248d0*/  CALL.REL.NOINC `($__internal_13_$__cuda_sm70_shflsync_idx_p) ;  /* 0x000000c000007944 */ /* 0x000fea0003c00000 */
[----:B------:R-:W-:Y:S01]  /*248e0*/  MOV R7, R0 ;  /* 0x0000000000077202 */ /* 0x000fe20000000f00 */
[----:B------:R-:W-:Y:S05]  /*248f0*/  BRA `(.L_x_988) ;  /* 0xffffdd0000007947 */ /* 0x000fea000383ffff */
.L_x_944:
[----:B------:R-:W-:Y:S01]  /*24900*/  IMAD.MOV.U32 R5, RZ, RZ, R4 ;  /* 0x000000ffff057224 */ /* 0x000fe200078e0004 */
[----:B--2---:R-:W-:-:S02]  /*24910*/  MOV R0, 0x1f ;  /* 0x0000001f00007802 */ /* 0x004fc40000000f00 */
[----:B------:R-:W-:Y:S02]  /*24920*/  MOV R2, 0x24940 ;  /* 0x0002494000027802 */ /* 0x000fe40000000f00 */
[----:B-1-34-:R-:W-:Y:S05]  /*24930*/  CALL.REL.NOINC `($__internal_13_$__cuda_sm70_shflsync_idx_p) ;  /* 0x0000006000007944 */ /* 0x01afea0003c00000 */
[----:B------:R-:W-:Y:S01]  /*24940*/  MOV R13, R0 ;  /* 0x00000000000d7202 */ /* 0x000fe20000000f00 */
[----:B------:R-:W-:Y:S05]  /*24950*/  BRA `(.L_x_943) ;  /* 0xffffdd0000007947 */ /* 0x000fea000383ffff */
        .weak           $__internal_12_$__cuda_sm70_shflsync_bfly_p
        .type           $__internal_12_$__cuda_sm70_shflsync_bfly_p,@function
        .size           $__internal_12_$__cuda_sm70_shflsync_bfly_p,($__internal_13_$__cuda_sm70_shflsync_idx_p - $__internal_12_$__cuda_sm70_shflsync_bfly_p)
$__internal_12_$__cuda_sm70_shflsync_bfly_p:
[----:B------:R-:W-:Y:S04]  /*24960*/  WARPSYNC R8 ;  /* 0x0000000800007348 */ /* 0x000fe80003800000 */
[----:B------:R1:W2:Y:S02]  /*24970*/  SHFL.BFLY PT, R0, R0, R3, R9 ;  /* 0x0c00000300007389 */ /* 0x0002a400000e0009 */
[----:B-1----:R-:W-:-:S04]  /*24980*/  MOV R3, 0x0 ;  /* 0x0000000000037802 */ /* 0x002fc80000000f00 */
[----:B--2---:R-:W-:Y:S05]  /*24990*/  RET.REL.NODEC R2 `(_ZN7cutlass13device_kernelIN5flash19enable_sm80_to_sm89INS1_16FlashAttnFwdSm80INS1_25CollectiveMainloopFwdSm80ILi4ELi1ELb0EN4cute5tupleIJNS5_1CILi128EEENS7_ILi48EEENS7_ILi96EEEEEELi96ENS_6half_tEfNS_4arch4Sm80ELb0ELb1ELb0ELb1ELb0ELb1ELb1ELb1EEENS1_21CollectiveEpilogueFwdINS6_IJS8_SA_S9_EEENS6_IJNS7_ILi1EEESI_SI_EEESC_SE_Li128ELb1ELb1ELb1ELb0EEENS1_36VarlenDynamicPersistentTileSchedulerILi128ELi48ELi128ELi128ELb1ELb1ELb0ELb1ELb0ELb1EEEEEEEEEvNT_6ParamsE) ;  /* 0xfffdb66002007950 */ /* 0x004fea0003c3ffff */
        .weak           $__internal_13_$__cuda_sm70_shflsync_idx_p
        .type           $__internal_13_$__cuda_sm70_shflsync_idx_p,@function
        .size           $__internal_13_$__cuda_sm70_shflsync_idx_p,($__internal_14_$__cuda_sm70_shflsync_up_p - $__internal_13_$__cuda_sm70_shflsync_idx_p)
$__internal_13_$__cuda_sm70_shflsync_idx_p:
[----:B------:R-:W-:-:S04]  /*249a0*/  MOV R75, 0xffffffff ;  /* 0xffffffff004b7802 */ /* 0x000fc80000000f00 */
[----:B------:R-:W-:Y:S04]  /*249b0*/  WARPSYNC R75 ;  /* 0x0000004b00007348 */ /* 0x000fe80003800000 */
[----:B------:R1:W2:Y:S02]  /*249c0*/  SHFL.IDX PT, R0, R5, R3, R0 ;  /* 0x0000000305007389 */ /* 0x0002a400000e0000 */
[----:B-1----:R-:W-:-:S04]  /*249d0*/  MOV R3, 0x0 ;  /* 0x0000000000037802 */ /* 0x002fc80000000f00 */
[----:B--2---:R-:W-:Y:S05]  /*249e0*/  RET.REL.NODEC R2 `(_ZN7cutlass13device_kernelIN5flash19enable_sm80_to_sm89INS1_16FlashAttnFwdSm80INS1_25CollectiveMainloopFwdSm80ILi4ELi1ELb0EN4cute5tupleIJNS5_1CILi128EEENS7_ILi48EEENS7_ILi96EEEEEELi96ENS_6half_tEfNS_4arch4Sm80ELb0ELb1ELb0ELb1ELb0ELb1ELb1ELb1EEENS1_21CollectiveEpilogueFwdINS6_IJS8_SA_S9_EEENS6_IJNS7_ILi1EEESI_SI_EEESC_SE_Li128ELb1ELb1ELb1ELb0EEENS1_36VarlenDynamicPersistentTileSchedulerILi128ELi48ELi128ELi128ELb1ELb1ELb0ELb1ELb0ELb1EEEEEEEEEvNT_6ParamsE) ;  /* 0xfffdb61002007950 */ /* 0x004fea0003c3ffff */
        .weak           $__internal_14_$__cuda_sm70_shflsync_up_p
        .type           $__internal_14_$__cuda_sm70_shflsync_up_p,@function
        .size           $__internal_14_$__cuda_sm70_shflsync_up_p,($__internal_15_$__cuda_sm70_votesync_ballot - $__internal_14_$__cuda_sm70_shflsync_up_p)
$__internal_14_$__cuda_sm70_shflsync_up_p:
[----:B------:R-:W-:Y:S02]  /*249f0*/  IMAD.MOV.U32 R4, RZ, RZ, RZ ;  /* 0x000000ffff047224 */ /* 0x000fe400078e00ff */
[----:B------:R-:W-:-:S04]  /*24a00*/  IMAD.MOV.U32 R10, RZ, RZ, -0x1 ;  /* 0xffffffffff0a7424 */ /* 0x000fc800078e00ff */
[----:B------:R-:W-:Y:S04]  /*24a10*/  WARPSYNC R10 ;  /* 0x0000000a00007348 */ /* 0x000fe80003800000 */
[----:B------:R1:W2:Y:S02]  /*24a20*/  SHFL.UP PT, R4, R0, R2, R4 ;  /* 0x0400000200047389 */ /* 0x0002a400000e0004 */
[----:B-1----:R-:W-:Y:S02]  /*24a30*/  MOV R2, R3 ;  /* 0x0000000300027202 */ /* 0x002fe40000000f00 */
[----:B------:R-:W-:-:S04]  /*24a40*/  MOV R3, 0x0 ;  /* 0x0000000000037802 */ /* 0x000fc80000000f00 */
[----:B--2---:R-:W-:Y:S05]  /*24a50*/  RET.REL.NODEC R2 `(_ZN7cutlass13device_kernelIN5flash19enable_sm80_to_sm89INS1_16FlashAttnFwdSm80INS1_25CollectiveMainloopFwdSm80ILi4ELi1ELb0EN4cute5tupleIJNS5_1CILi128EEENS7_ILi48EEENS7_ILi96EEEEEELi96ENS_6half_tEfNS_4arch4Sm80ELb0ELb1ELb0ELb1ELb0ELb1ELb1ELb1EEENS1_21CollectiveEpilogueFwdINS6_IJS8_SA_S9_EEENS6_IJNS7_ILi1EEESI_SI_EEESC_SE_Li128ELb1ELb1ELb1ELb0EEENS1_36VarlenDynamicPersistentTileSchedulerILi128ELi48ELi128ELi128ELb1ELb1ELb0ELb1ELb0ELb1EEEEEEEEEvNT_6ParamsE) ;  /* 0xfffdb5a002007950 */ /* 0x004fea0003c3ffff */
        .weak           $__internal_15_$__cuda_sm70_votesync_ballot
        .type           $__internal_15_$__cuda_sm70_votesync_ballot,@function
        .size           $__internal_15_$__cuda_sm70_votesync_ballot,(.L_x_1441 - $__internal_15_$__cuda_sm70_votesync_ballot)
$__internal_15_$__cuda_sm70_votesync_ballot:
[----:B------:R-:W-:Y:S01]  /*24a60*/  ISETP.NE.U32.AND P0, PT, R0, 0x1, PT ;  /* 0x000000010000780c */ /* 0x000fe20003f05070 */
[----:B------:R-:W-:-:S04]  /*24a70*/  IMAD.MOV.U32 R3, RZ, RZ, -0x1 ;  /* 0xffffffffff037424 */ /* 0x000fc800078e00ff */
[----:B------:R-:W-:Y:S08]  /*24a80*/  WARPSYNC R3 ;  /* 0x0000000300007348 */ /* 0x000ff00003800000 */
[----:B------:R-:W-:-:S04]  /*24a90*/  VOTE.ANY R0, PT, !P0 ;  /* 0x0000000000007806 */ /* 0x000fc800040e0100 */
[----:B------:R-:W-:Y:S01]  /*24aa0*/  LOP3.LUT R0, R0, R3, RZ, 0xc0, !PT ;  /* 0x0000000300007212 */ /* 0x000fe200078ec0ff */
[----:B------:R-:W-:-:S04]  /*24ab0*/  IMAD.MOV.U32 R3, RZ, RZ, 0x0 ;  /* 0x00000000ff037424 */ /* 0x000fc800078e00ff */
[----:B------:R-:W-:Y:S05]  /*24ac0*/  RET.REL.NODEC R2 `(_ZN7cutlass13device_kernelIN5flash19enable_sm80_to_sm89INS1_16FlashAttnFwdSm80INS1_25CollectiveMainloopFwdSm80ILi4ELi1ELb0EN4cute5tupleIJNS5_1CILi128EEENS7_ILi48EEENS7_ILi96EEEEEELi96ENS_6half_tEfNS_4arch4Sm80ELb0ELb1ELb0ELb1ELb0ELb1ELb1ELb1EEENS1_21CollectiveEpilogueFwdINS6_IJS8_SA_S9_EEENS6_IJNS7_ILi1EEESI_SI_EEESC_SE_Li128ELb1ELb1ELb1ELb0EEENS1_36VarlenDynamicPersistentTileSchedulerILi128ELi48ELi128ELi128ELb1ELb1ELb0ELb1ELb0ELb1EEEEEEEEEvNT_6ParamsE) ;  /* 0xfffdb53002007950 */ /* 0x000fea0003c3ffff */
.L_x_989:
        /* <DEDUP_REMOVED lines=11> */
.L_x_1441:


//--------------------- .text._ZN7cutlass13device_kernelIN5flash19enable_sm80_to_sm89INS1_16FlashAttnFwdSm80INS1_25CollectiveMainloopFwdSm80ILi4ELi1ELb0EN4cute5tupleIJNS5_1CILi128EEENS7_ILi64EEENS7_ILi96EEEEEELi96ENS_6half_tEfNS_4arch4Sm80ELb1ELb0ELb0ELb0ELb0ELb0ELb1ELb1EEENS1_21CollectiveEpilogueFwdINS6_IJS8_SA_S9_EEENS6_IJNS7_ILi1EEESI_SI_EEESC_SE_Li128ELb0ELb1ELb1ELb0EEENS1_30DynamicPersistentTileSchedulerILi128ELi128ELb1ELb1ELb0EEEEEEEEEvNT_6ParamsE --------------------------
	.section	.text._ZN7cutlass13device_kernelIN5flash19enable_sm80_to_sm89INS1_16FlashAttnFwdSm80INS1_25CollectiveMainloopFwdSm80ILi4ELi1ELb0EN4cute5tupleIJNS5_1CILi128EEENS7_ILi64EEENS7_ILi96EEEEEELi96ENS_6half_tEfNS_4arch4Sm80ELb1ELb0ELb0ELb0ELb0ELb0ELb1ELb1EEENS1_21CollectiveEpilogueFwdINS6_IJS8_SA_S9_EEENS6_IJNS7_ILi1EEESI_SI_EEESC_SE_Li128ELb0ELb1ELb1ELb0EEENS1_30DynamicPersistentTileSchedulerILi128ELi128ELb1ELb1ELb0EEEEEEEEEvNT_6ParamsE,"ax",@progbits
	.sectioninfo	@"SHI_REGISTERS=255"
	.align	128
.text._ZN7cutlass13device_kernelIN5flash19enable_sm80_to_sm89INS1_16FlashAttnFwdSm80INS1_25CollectiveMainloopFwdSm80ILi4ELi1ELb0EN4cute5tupleIJNS5_1CILi128EEENS7_ILi64EEENS7_ILi96EEEEEELi96ENS_6half_tEfNS_4arch4Sm80ELb1ELb0ELb0ELb0ELb0ELb0ELb1ELb1EEENS1_21CollectiveEpilogueFwdINS6_IJS8_SA_S9_EEENS6_IJNS7_ILi1EEESI_SI_EEESC_SE_Li128ELb0ELb1ELb1ELb0EEENS1_30DynamicPersistentTileSchedulerILi128ELi128ELb1ELb1ELb0EEEEEEEEEvNT_6ParamsE:
        .type           _ZN7cutlass13device_kernelIN5flash19enable_sm80_to_sm89INS1_16FlashAttnFwdSm80INS1_25CollectiveMainloopFwdSm80ILi4ELi1ELb0EN4cute5tupleIJNS5_1CILi128EEENS7_ILi64EEENS7_ILi96EEEEEELi96ENS_6half_tEfNS_4arch4Sm80ELb1ELb0ELb0ELb0ELb0ELb0ELb1ELb1EEENS1_21CollectiveEpilogueFwdINS6_IJS8_SA_S9_EEENS6_IJNS7_ILi1EEESI_SI_EEESC_SE_Li128ELb0ELb1ELb1ELb0EEENS1_30DynamicPersistentTileSchedulerILi128ELi128ELb1ELb1ELb0EEEEEEEEEvNT_6ParamsE,@function
        .size           _ZN7cutlass13device_kernelIN5flash19enable_sm80_to_sm89INS1_16FlashAttnFwdSm80INS1_25CollectiveMainloopFwdSm80ILi4ELi1ELb0EN4cute5tupleIJNS5_1CILi128EEENS7_ILi64EEENS7_ILi96EEEEEELi96ENS_6half_tEfNS_4arch4Sm80ELb1ELb0ELb0ELb0ELb0ELb0ELb1ELb1EEENS1_21CollectiveEpilogueFwdINS6_IJS8_SA_S9_EEENS6_IJNS7_ILi1EEESI_SI_EEESC_SE_Li128ELb0ELb1ELb1ELb0EEENS1_30DynamicPersistentTileSchedulerILi128ELi128ELb1ELb1ELb0EEEEEEEEEvNT_6ParamsE,(.L_x_1446 - _ZN7cutlass13device_kernelIN5flash19enable_sm80_to_sm89INS1_16FlashAttnFwdSm80INS1_25CollectiveMainloopFwdSm80ILi4ELi1ELb0EN4cute5tupleIJNS5_1CILi128EEENS7_ILi64EEENS7_ILi96EEEEEELi96ENS_6half_tEfNS_4arch4Sm80ELb1ELb0ELb0ELb0ELb0ELb0ELb1ELb1EEENS1_21CollectiveEpilogueFwdINS6_IJS8_SA_S9_EEENS6_IJNS7_ILi1EEESI_SI_EEESC_SE_Li128ELb0ELb1ELb1ELb0EEENS1_30DynamicPersistentTileSchedulerILi128ELi128ELb1ELb1ELb0EEEEEEEEEvNT_6ParamsE)
        .other          _ZN7cutlass13device_kernelIN5flash19enable_sm80_to_sm89INS1_16FlashAttnFwdSm80INS1_25CollectiveMainloopFwdSm80ILi4ELi1ELb0EN4cute5tupleIJNS5_1CILi128EEENS7_ILi64EEENS7_ILi96EEEEEELi96ENS_6half_tEfNS_4arch4Sm80ELb1ELb0ELb0ELb0ELb0ELb0ELb1ELb1EEENS1_21CollectiveEpilogueFwdINS6_IJS8_SA_S9_EEENS6_IJNS7_ILi1EEESI_SI_EEESC_SE_Li128ELb0ELb1ELb1ELb0EEENS1_30DynamicPersistentTileSchedulerILi128ELi128ELb1ELb1ELb0EEEEEEEEEvNT_6ParamsE,@"STO_CUDA_ENTRY STV_DEFAULT"
_ZN7cutlass13device_kernelIN5flash19enable_sm80_to_sm89INS1_16FlashAttnFwdSm80INS1_25CollectiveMainloopFwdSm80ILi4ELi1ELb0EN4cute5tupleIJNS5_1CILi128EEENS7_ILi64EEENS7_ILi96EEEEEELi96ENS_6half_tEfNS_4arch4Sm80ELb1ELb0ELb0ELb0ELb0ELb0ELb1ELb1EEENS1_21CollectiveEpilogueFwdINS6_IJS8_SA_S9_EEENS6_IJNS7_ILi1EEESI_SI_EEESC_SE_Li128ELb0ELb1ELb1ELb0EEENS1_30DynamicPersistentTileSchedulerILi128ELi128ELb1ELb1ELb0EEEEEEEEEvNT_6ParamsE:
[----:B------:R-:W-:-:S03]  /*0000*/  MOV R1, c[0x0][0x28] ;  /* 0x00000a0000017a02 */ /* 0x000fc60000000f00 */
[----:B------:R-:W1:Y:S01]  /*0010*/  S2R R13, SR_TID.X ;  /* 0x00000000000d7919 */ /* 0x000e620000002100 */
[----:B------:R-:W-:-:S03]  /*0020*/  IADD3 R1, R1, -0x78, RZ ;  /* 0xffffff8801017810 */ /* 0x000fc60007ffe0ff */
[----:B------:R-:W2:Y:S01]  /*0030*/  S2R R17, SR_CTAID.X ;  /* 0x0000000000117919 */ /* 0x000ea20000002500 */
[----:B-1----:R-:W-:-:S05]  /*0040*/  SHF.R.U32.HI R2, RZ, 0x5, R13 ;  /* 0x00000005ff027819 */ /* 0x002fca000001160d */
[----:B------:R-:W1:Y:S02]  /*0050*/  SHFL.IDX PT, R0, R2, RZ, 0x1f ;  /* 0x00001fff02007589 */ /* 0x000e6400000e0000 */
[----:B-1----:R-:W-:Y:S02]  /*0060*/  ISETP.GE.AND P0, PT, R0, 0x1, PT ;  /* 0x000000010000780c */ /* 0x002fe40003f06270 */
[----:B------:R1:W-:Y:S11]  /*0070*/  STL [R1+0x68], R0 ;  /* 0x0000680001007387 */ /* 0x0003f60000100800 */
[----:B------:R-:W-:Y:S06]  /*0080*/  @P0 BAR.ARV 0x4, 0x80 ;  /* 0x0102000000000b1d */ /* 0x000fec0000002000 */
[----:B--2---:R-:W-:-:S13]  /*0090*/  ISETP.GE.AND P0, PT, R17, c[0x0][0x538], PT ;  /* 0x00014e0011007a0c */ /* 0x004fda0003f06270 */
[----:B------:R-:W-:Y:S05]  /*00a0*/  @P0 EXIT ;  /* 0x000000000000094d */ /* 0x000fea0003800000 */
[----:B-1----:R-:W-:Y:S01]  /*00b0*/  SHF.R.S32.HI R8, RZ, 0x1f, R13 ;  /* 0x0000001fff087819 */ /* 0x002fe2000001140d */
[----:B------:R-:W-:Y:S01]  /*00c0*/  IMAD.MOV.U32 R214, RZ, RZ, 0x20 ;  /* 0x00000020ffd67424 */ /* 0x000fe200078e00ff */
[----:B------:R-:W-:Y:S02]  /*00d0*/  ULDC.64 UR6, c[0x0][0x118] ;  /* 0x0000460000067ab9 */ /* 0x000fe40000000a00 */
[CC--:B------:R-:W-:Y:S02]  /*00e0*/  LEA.HI R16, R8.reuse, R13.reuse, RZ, 0x3 ;  /* 0x0000000d08107211 */ /* 0x0c0fe400078f18ff */
[----:B------:R-:W-:Y:S02]  /*00f0*/  LEA.HI R4, R8, R13, RZ, 0x4 ;  /* 0x0000000d08047211 */ /* 0x000fe400078f20ff */
[----:B------:R-:W-:Y:S02]  /*0100*/  LOP3.LUT R2, R16, 0xfffffff8, RZ, 0xc0, !PT ;  /* 0xfffffff810027812 */ /* 0x000fe400078ec0ff */
[----:B------:R-:W-:-:S02]  /*0110*/  SHF.R.S32.HI R5, RZ, 0x4, R4 ;  /* 0x00000004ff057819 */ /* 0x000fc40000011404 */
        /* <DEDUP_REMOVED lines=12> */
[----:B------:R-:W-:Y:S01]  /*01e0*/  SHF.R.S32.HI R3, RZ, 0x1f, R0 ;  /* 0x0000001fff037819 */ /* 0x000fe20000011400 */
[----:B------:R-:W-:Y:S01]  /*01f0*/  IMAD R11, R12, 0x8, R11 ;  /* 0x000000080c0b7824 */ /* 0x000fe200078e020b */
        /* <DEDUP_REMOVED lines=13> */
[----:B------:R-:W-:Y:S01]  /*02d0*/  SHF.R.U32.HI R5, RZ, 0x3, R0 ;  /* 0x00000003ff057819 */ /* 0x000fe20000011600 */
[----:B------:R-:W-:Y:S01]  /*02e0*/  STL [R1+0x48], R20 ;  /* 0x0000481401007387 */ /* 0x000fe20000100800 */
[----:B------:R-:W-:Y:S02]  /*02f0*/  LOP3.LUT R4, R0, 0x18, R20, 0xf8, !PT ;  /* 0x0000001800047812 */ /* 0x000fe400078ef814 */
[----:B------:R-:W-:-:S02]  /*0300*/  SHF.R.S32.HI R215, RZ, 0x5, R8 ;  /* 0x00000005ffd77819 */ /* 0x000fc40000011408 */
[----:B------:R-:W-:Y:S02]  /*0310*/  SHF.R.S32.HI R0, RZ, 0x1f, R8 ;  /* 0x0000001fff007819 */ /* 0x000fe40000011408 */
[----:B------:R-:W-:Y:S02]  /*0320*/  LOP3.LUT R2, R3, 0x7fffffe, RZ, 0xc0, !PT ;  /* 0x07fffffe03027812 */ /* 0x000fe400078ec0ff */
[----:B------:R-:W-:Y:S02]  /*0330*/  LEA.HI R0, R0, R215, RZ, 0x2 ;  /* 0x000000d700007211 */ /* 0x000fe400078f10ff */
[----:B------:R-:W-:Y:S01]  /*0340*/  LOP3.LUT R8, R4, R5, RZ, 0x3c, !PT ;  /* 0x0000000504087212 */ /* 0x000fe200078e3cff */
[----:B------:R-:W-:Y:S01]  /*0350*/  IMAD.IADD R2, R22, 0x1, -R2 ;  /* 0x0000000116027824 */ /* 0x000fe200078e0a02 */
[--C-:B------:R-:W-:Y:S02]  /*0360*/  SHF.R.S32.HI R6, RZ, 0x1, R7.reuse ;  /* 0x00000001ff067819 */ /* 0x100fe40000011407 */
[----:B------:R-:W-:-:S02]  /*0370*/  SHF.R.S32.HI R4, RZ, 0x1f, R7 ;  /* 0x0000001fff047819 */ /* 0x000fc40000011407 */
[----:B------:R-:W-:Y:S02]  /*0380*/  SHF.R.S32.HI R5, RZ, 0x1f, R19 ;  /* 0x0000001fff057819 */ /* 0x000fe40000011413 */
[----:B------:R-:W-:Y:S01]  /*0390*/  LOP3.LUT R3, R0, 0xffffffc, RZ, 0xc0, !PT ;  /* 0x0ffffffc00037812 */ /* 0x000fe200078ec0ff */
[----:B------:R-:W-:Y:S01]  /*03a0*/  IMAD R0, R215, 0x8, R2 ;  /* 0x00000008d7007824 */ /* 0x000fe200078e0202 */
[----:B------:R-:W-:Y:S02]  /*03b0*/  LEA.HI R2, R4, R6, RZ, 0x2 ;  /* 0x0000000604027211 */ /* 0x000fe400078f10ff */
[----:B------:R-:W-:Y:S01]  /*03c0*/  LEA.HI R13, R5, R19, RZ, 0x2 ;  /* 0x00000013050d7211 */ /* 0x000fe200078f10ff */
[----:B------:R-:W-:Y:S01]  /*03d0*/  IMAD.IADD R5, R215, 0x1, -R3 ;  /* 0x00000001d7057824 */ /* 0x000fe200078e0a03 */
[----:B------:R-:W-:Y:S01]  /*03e0*/  LOP3.LUT R3, R2, 0xfffffffc, RZ, 0xc0, !PT ;  /* 0xfffffffc02037812 */ /* 0x000fe200078ec0ff */
[----:B------:R-:W-:Y:S01]  /*03f0*/  IMAD.U32 R7, R0, 0x20, R8 ;  /* 0x0000002000077824 */ /* 0x000fe200078e0008 */
[----:B------:R-:W-:-:S02]  /*0400*/  SHF.R.S32.HI R4, RZ, 0x2, R13 ;  /* 0x00000002ff047819 */ /* 0x000fc4000001140d */
[----:B------:R-:W-:Y:S01]  /*0410*/  LEA.HI R0, R10, R10, RZ, 0x1 ;  /* 0x0000000a0a007211 */ /* 0x000fe200078f08ff */
[----:B------:R-:W-:Y:S01]  /*0420*/  IMAD.IADD R8, R6, 0x1, -R3 ;  /* 0x0000000106087824 */ /* 0x000fe200078e0a03 */
[----:B------:R-:W-:Y:S01]  /*0430*/  SHF.R.S32.HI R2, RZ, 0x1, R9 ;  /* 0x00000001ff027819 */ /* 0x000fe20000011409 */
[----:B------:R-:W-:Y:S01]  /*0440*/  IMAD R18, R5, 0x10, R4 ;  /* 0x0000001005127824 */ /* 0x000fe200078e0204 */
[C---:B------:R-:W-:Y:S01]  /*0450*/  LOP3.LUT R4, R0.reuse, 0x1ffffffe, RZ, 0xc0, !PT ;  /* 0x1ffffffe00047812 */ /* 0x040fe200078ec0ff */
[----:B------:R-:W-:Y:S01]  /*0460*/  IMAD.SHL.U32 R3, R0, 0x20, RZ ;  /* 0x0000002000037824 */ /* 0x000fe200078e00ff */
[C---:B------:R-:W-:Y:S01]  /*0470*/  LOP3.LUT P0, RZ, R2.reuse, 0x2, RZ, 0xc0, !PT ;  /* 0x0000000202ff7812 */ /* 0x040fe2000780c0ff */
[----:B------:R-:W-:Y:S01]  /*0480*/  IMAD.SHL.U32 R0, R2, 0x40, RZ ;  /* 0x0000004002007824 */ /* 0x000fe200078e00ff */
[----:B------:R1:W-:Y:S01]  /*0490*/  STL [R1+0x34], R7 ;  /* 0x0000340701007387 */ /* 0x0003e20000100800 */
[----:B------:R-:W-:Y:S01]  /*04a0*/  IMAD.SHL.U32 R5, R15, 0x20, RZ ;  /* 0x000000200f057824 */ /* 0x000fe200078e00ff */
[----:B------:R-:W-:Y:S01]  /*04b0*/  LOP3.LUT R6, R3, 0xffffffc0, RZ, 0xc0, !PT ;  /* 0xffffffc003067812 */ /* 0x000fe200078ec0ff */
[----:B------:R-:W-:Y:S01]  /*04c0*/  IMAD.SHL.U32 R2, R8, 0x40, RZ ;  /* 0x0000004008027824 */ /* 0x000fe200078e00ff */
[----:B------:R-:W-:Y:S01]  /*04d0*/  LOP3.LUT R0, R0, 0xc0, RZ, 0xc0, !PT ;  /* 0x000000c000007812 */ /* 0x000fe200078ec0ff */
[----:B------:R-:W-:Y:S01]  /*04e0*/  IMAD.IADD R9, R10, 0x1, -R4 ;  /* 0x000000010a097824 */ /* 0x000fe200078e0a04 */
[----:B------:R-:W-:Y:S01]  /*04f0*/  LOP3.LUT R4, R5, 0xffffff00, RZ, 0xc0, !PT ;  /* 0xffffff0005047812 */ /* 0x000fe200078ec0ff */
[----:B------:R-:W-:Y:S01]  /*0500*/  STL [R1+0x6c], R18 ;  /* 0x00006c1201007387 */ /* 0x000fe20000100800 */
[----:B------:R-:W-:Y:S01]  /*0510*/  LOP3.LUT R2, R2, 0xc0, RZ, 0xc0, !PT ;  /* 0x000000c002027812 */ /* 0x000fe200078ec0ff */
[----:B------:R-:W-:Y:S01]  /*0520*/  IMAD R6, R9, 0x8, R6 ;  /* 0x0000000809067824 */ /* 0x000fe200078e0206 */
[----:B------:R-:W-:Y:S01]  /*0530*/  LOP3.LUT R3, R0, 0x8, R16, 0xf8, !PT ;  /* 0x0000000800037812 */ /* 0x000fe200078ef810 */
[----:B------:R-:W-:Y:S01]  /*0540*/  IMAD R215, R215, 0x200, R4 ;  /* 0x00000200d7d77824 */ /* 0x000fe200078e0204 */
[----:B------:R-:W-:Y:S01]  /*0550*/  SHF.R.U32.HI R212, RZ, 0x3, R0 ;  /* 0x00000003ffd47819 */ /* 0x000fe20000011600 */
[----:B------:R-:W-:Y:S01]  /*0560*/  STL [R1+0x58], R17 ;  /* 0x0000581101007387 */ /* 0x000fe20000100800 */
[----:B------:R-:W-:Y:S01]  /*0570*/  SHF.R.U32.HI R213, RZ, 0x3, R2 ;  /* 0x00000003ffd57819 */ /* 0x000fe20000011602 */
[----:B------:R-:W-:Y:S01]  /*0580*/  IMAD R215, R14, 0x20, R215 ;  /* 0x000000200ed77824 */ /* 0x000fe200078e02d7 */
[----:B------:R-:W-:-:S02]  /*0590*/  LOP3.LUT R212, R3, R212, RZ, 0x3c, !PT ;  /* 0x000000d403d47212 */ /* 0x000fc400078e3cff */
[----:B------:R-:W-:Y:S02]  /*05a0*/  IADD3 R3, R20, 0x20, RZ ;  /* 0x0000002014037810 */ /* 0x000fe40007ffe0ff */
[----:B------:R-:W-:Y:S01]  /*05b0*/  LOP3.LUT P1, RZ, R8, 0x2, RZ, 0xc0, !PT ;  /* 0x0000000208ff7812 */ /* 0x000fe2000782c0ff */
[----:B------:R-:W-:-:S03]  /*05c0*/  IMAD.U32 R212, R11, 0x20, R212 ;  /* 0x000000200bd47824 */ /* 0x000fc600078e00d4 */
[----:B------:R-:W-:Y:S01]  /*05d0*/  SEL R214, R214, 0xffffffe0, !P1 ;  /* 0xffffffe0d6d67807 */ /* 0x000fe20004800000 */
[----:B-1----:R-:W-:Y:S01]  /*05e0*/  IMAD.SHL.U32 R7, R12, 0x8, RZ ;  /* 0x000000080c077824 */ /* 0x002fe200078e00ff */
[----:B------:R-:W-:-:S04]  /*05f0*/  LEA R212, R212, 0x3100, 0x1 ;  /* 0x00003100d4d47811 */ /* 0x000fc800078e08ff */
[----:B------:R-:W-:Y:S01]  /*0600*/  LOP3.LUT R0, R2, 0x8, R7, 0xf8, !PT ;  /* 0x0000000802007812 */ /* 0x000fe200078ef807 */
[----:B------:R-:W-:Y:S01]  /*0610*/  IMAD R2, R10, 0x20, R22 ;  /* 0x000000200a027824 */ /* 0x000fe200078e0216 */
[----:B------:R-:W-:Y:S02]  /*0620*/  IADD3 R217, R212, 0x20, RZ ;  /* 0x00000020d4d97810 */ /* 0x000fe40007ffe0ff */
[----:B------:R-:W-:Y:S01]  /*0630*/  LOP3.LUT R213, R0, R213, RZ, 0x3c, !PT ;  /* 0x000000d500d57212 */ /* 0x000fe200078e3cff */
[----:B------:R-:W-:Y:S01]  /*0640*/  IMAD R0, R14, 0x20, R4 ;  /* 0x000000200e007824 */ /* 0x000fe200078e0204 */
[----:B------:R1:W-:Y:S01]  /*0650*/  STL [R1+0x70], R2 ;  /* 0x0000700201007387 */ /* 0x0003e20000100800 */
[----:B------:R-:W-:Y:S02]  /*0660*/  SHF.R.S32.HI R4, RZ, 0x1f, R3 ;  /* 0x0000001fff047819 */ /* 0x000fe40000011403 */
[C---:B------:R-:W-:Y:S01]  /*0670*/  IMAD.IADD R215, R213.reuse, 0x1, R215 ;  /* 0x00000001d5d77824 */ /* 0x040fe200078e02d7 */
[----:B------:R-:W-:Y:S01]  /*0680*/  @P0 IADD3 R217, R212, -0x20, RZ ;  /* 0xffffffe0d4d90810 */ /* 0x000fe20007ffe0ff */
[----:B------:R-:W-:Y:S01]  /*0690*/  IMAD.IADD R213, R213, 0x1, R0 ;  /* 0x00000001d5d57824 */ /* 0x000fe200078e0200 */
[----:B------:R-:W-:Y:S01]  /*06a0*/  LOP3.LUT R0, R13, 0x7ffffffc, RZ, 0xc0, !PT ;  /* 0x7ffffffc0d007812 */ /* 0x000fe200078ec0ff */
[----:B------:R2:W-:Y:S01]  /*06b0*/  STL [R1+0x60], R4 ;  /* 0x0000600401007387 */ /* 0x0005e20000100800 */
[----:B------:R-:W-:-:S02]  /*06c0*/  LEA R215, R215, 0x6100, 0x1 ;  /* 0x00006100d7d77811 */ /* 0x000fc400078e08ff */
[----:B------:R-:W-:Y:S01]  /*06d0*/  LEA R213, R213, 0x100, 0x1 ;  /* 0x00000100d5d57811 */ /* 0x000fe200078e08ff */
[----:B------:R-:W-:Y:S01]  /*06e0*/  IMAD.IADD R0, R19, 0x1, -R0 ;  /* 0x0000000113007824 */ /* 0x000fe200078e0a00 */
[----:B------:R-:W-:Y:S01]  /*06f0*/  IADD3 R228, R217, 0x400, RZ ;  /* 0x00000400d9e47810 */ /* 0x000fe20007ffe0ff */
[----:B------:R-:W-:Y:S01]  /*0700*/  IMAD.IADD R216, R215, 0x1, R214 ;  /* 0x00000001d7d87824 */ /* 0x000fe200078e02d6 */
[C---:B------:R-:W-:Y:S01]  /*0710*/  IADD3 R227, R217.reuse, 0x800, RZ ;  /* 0x00000800d9e37810 */ /* 0x040fe20007ffe0ff */
[----:B------:R-:W-:Y:S01]  /*0720*/  IMAD.IADD R214, R214, 0x1, R213 ;  /* 0x00000001d6d67824 */ /* 0x000fe200078e02d5 */
[C---:B------:R-:W-:Y:S02]  /*0730*/  IADD3 R226, R217.reuse, 0xc00, RZ ;  /* 0x00000c00d9e27810 */ /* 0x040fe40007ffe0ff */
[C---:B------:R-:W-:Y:S02]  /*0740*/  IADD3 R225, R217.reuse, 0x1000, RZ ;  /* 0x00001000d9e17810 */ /* 0x040fe40007ffe0ff */
[----:B------:R-:W-:-:S02]  /*0750*/  IADD3 R224, R217, 0x1400, RZ ;  /* 0x00001400d9e07810 */ /* 0x000fc40007ffe0ff */
[C---:B------:R-:W-:Y:S02]  /*0760*/  IADD3 R223, R217.reuse, 0x1800, RZ ;  /* 0x00001800d9df7810 */ /* 0x040fe40007ffe0ff */
[C---:B------:R-:W-:Y:S02]  /*0770*/  IADD3 R222, R217.reuse, 0x1c00, RZ ;  /* 0x00001c00d9de7810 */ /* 0x040fe40007ffe0ff */
[----:B-1----:R-:W-:Y:S02]  /*0780*/  IADD3 R2, R20, 0x40, RZ ;  /* 0x0000004014027810 */ /* 0x002fe40007ffe0ff */
[C---:B------:R-:W-:Y:S02]  /*0790*/  IADD3 R221, R217.reuse, 0x2000, RZ ;  /* 0x00002000d9dd7810 */ /* 0x040fe40007ffe0ff */
[----:B------:R-:W-:Y:S01]  /*07a0*/  SHF.R.S32.HI R3, RZ, 0x1f, R2 ;  /* 0x0000001fff037819 */ /* 0x000fe20000011402 */
[----:B------:R-:W-:Y:S01]  /*07b0*/  IMAD.SHL.U32 R2, R0, 0x2, RZ ;  /* 0x0000000200027824 */ /* 0x000fe200078e00ff */
[C---:B------:R-:W-:Y:S01]  /*07c0*/  IADD3 R220, R217.reuse, 0x2400, RZ ;  /* 0x00002400d9dc7810 */ /* 0x040fe20007ffe0ff */
[----:B------:R-:W-:Y:S01]  /*07d0*/  IMAD.IADD R0, R18, 0x1, R6 ;  /* 0x0000000112007824 */ /* 0x000fe200078e0206 */
[C---:B------:R-:W-:Y:S01]  /*07e0*/  IADD3 R219, R217.reuse, 0x2800, RZ ;  /* 0x00002800d9db7810 */ /* 0x040fe20007ffe0ff */
[----:B------:R2:W-:Y:S01]  /*07f0*/  STL [R1+0x5c], R3 ;  /* 0x00005c0301007387 */ /* 0x0005e20000100800 */
[----:B------:R-:W-:-:S03]  /*0800*/  IADD3 R218, R217, 0x2c00, RZ ;  /* 0x00002c00d9da7810 */ /* 0x000fc60007ffe0ff */
[----:B------:R2:W-:Y:S04]  /*0810*/  STL [R1+0x3c], R2 ;  /* 0x00003c0201007387 */ /* 0x0005e80000100800 */
[----:B------:R2:W-:Y:S02]  /*0820*/  STL [R1+0x64], R0 ;  /* 0x0000640001007387 */ /* 0x0005e40000100800 */
.L_x_1031:
[----:B--2---:R-:W2:Y:S01]  /*0830*/  LDL R4, [R1+0x58] ;  /* 0x0000580001047983 */ /* 0x004ea20000100800 */
[----:B------:R-:W-:Y:S01]  /*0840*/  IMAD.MOV.U32 R0, RZ, RZ, c[0x0][0x560] ;  /* 0x00015800ff007624 */ /* 0x000fe200078e00ff */
[----:B------:R-:W-:Y:S01]  /*0850*/  YIELD ;  /* 0x0000000000007946 */ /* 0x000fe20003800000 */
[----:B------:R-:W-:Y:S03]  /*0860*/  BSSY B0, `(.L_x_990) ;  /* 0x0000016000007945 */ /* 0x000fe60003800000 */
[----:B------:R-:W-:-:S13]  /*0870*/  ISETP.NE.AND P0, PT, R0, 0x1, PT ;  /* 0x000000010000780c */ /* 0x000fda0003f05270 */
[----:B--2---:R-:W-:Y:S01]  /*0880*/  @P0 IMAD.HI.U32 R0, R4, c[0x0][0x564], RZ ;  /* 0x0001590004000a27 */ /* 0x004fe200078e00ff */
[----:B------:R-:W-:-:S04]  /*0890*/  MOV R3, R4 ;  /* 0x0000000400037202 */ /* 0x000fc80000000f00 */
[----:B------:R-:W-:-:S04]  /*08a0*/  @P0 SHF.R.U32.HI R3, RZ, c[0x0][0x568], R0 ;  /* 0x00015a00ff030a19 */ /* 0x000fc80000011600 */
[----:B------:R-:W-:Y:S01]  /*08b0*/  ISETP.GE.AND P0, PT, R3, c[0x0][0x578], PT ;  /* 0x00015e0003007a0c */ /* 0x000fe20003f06270 */
[----:B------:R-:W-:-:S04]  /*08c0*/  IMAD.MOV R2, RZ, RZ, -R3 ;  /* 0x000000ffff027224 */ /* 0x000fc800078e0a03 */
[----:B------:R-:W-:-:S08]  /*08d0*/  IMAD R2, R2, c[0x0][0x560], R4 ;  /* 0x0001580002027a24 */ /* 0x000fd000078e0204 */
[----:B------:R-:W-:Y:S05]  /*08e0*/  @!P0 BRA `(.L_x_991) ;  /* 0x0000007000008947 */ /* 0x000fea0003800000 */
[----:B------:R-:W-:-:S04]  /*08f0*/  MOV R0, c[0x0][0x56c] ;  /* 0x00015b0000007a02 */ /* 0x000fc80000000f00 */
[----:B------:R-:W-:Y:S02]  /*0900*/  ISETP.NE.AND P0, PT, R0, 0x1, PT ;  /* 0x000000010000780c */ /* 0x000fe40003f05270 */
[----:B------:R-:W-:-:S11]  /*0910*/  MOV R0, R2 ;  /* 0x0000000200007202 */ /* 0x000fd60000000f00 */
[----:B------:R-:W-:-:S05]  /*0920*/  @P0 IMAD.HI.U32 R4, R2, c[0x0][0x570], RZ ;  /* 0x00015c0002040a27 */ /* 0x000fca00078e00ff */
[----:B------:R-:W-:-:S05]  /*0930*/  @P0 SHF.R.U32.HI R0, RZ, c[0x0][0x574], R4 ;  /* 0x00015d00ff000a19 */ /* 0x000fca0000011604 */
[----:B------:R-:W-:Y:S01]  /*0940*/  IMAD R4, R0, c[0x0][0x56c], RZ ;  /* 0x00015b0000047a24 */ /* 0x000fe200078e02ff */
[----:B------:R-:W-:Y:S05]  /*0950*/  BRA `(.L_x_992) ;  /* 0x0000006000007947 */ /* 0x000fea0003800000 */
.L_x_991:
[----:B------:R-:W-:-:S04]  /*0960*/  MOV R0, c[0x0][0x554] ;  /* 0x0001550000007a02 */ /* 0x000fc80000000f00 */
[----:B------:R-:W-:Y:S02]  /*0970*/  ISETP.NE.AND P0, PT, R0, 0x1, PT ;  /* 0x000000010000780c */ /* 0x000fe40003f05270 */
[----:B------:R-:W-:-:S11]  /*0980*/  MOV R0, R2 ;  /* 0x0000000200007202 */ /* 0x000fd60000000f00 */
[----:B------:R-:W-:-:S05]  /*0990*/  @P0 IMAD.HI.U32 R4, R2, c[0x0][0x558], RZ ;  /* 0x0001560002040a27 */ /* 0x000fca00078e00ff */
[----:B------:R-:W-:-:S05]  /*09a0*/  @P0 SHF.R.U32.HI R0, RZ, c[0x0][0x55c], R4 ;  /* 0x00015700ff000a19 */ /* 0x000fca0000011604 */
[----:B------:R-:W-:Y:S02]  /*09b0*/  IMAD R4, R0, c[0x0][0x554], RZ ;  /* 0x0001550000047a24 */ /* 0x000fe400078e02ff */
.L_x_992:
[----:B------:R-:W-:Y:S05]  /*09c0*/  BSYNC B0 ;  /* 0x0000000000007941 */ /* 0x000fea0003800000 */
.L_x_990:
[----:B------:R-:W-:Y:S01]  /*09d0*/  IMAD.MOV.U32 R5, RZ, RZ, c[0x0][0x53c] ;  /* 0x00014f00ff057624 */ /* 0x000fe200078e00ff */
[----:B------:R-:W-:Y:S01]  /*09e0*/  ULDC UR5, c[0x0][0x1d0] ;  /* 0x0000740000057ab9 */ /* 0x000fe20000000800 */
[----:B------:R-:W-:Y:S01]  /*09f0*/  IMAD.MOV.U32 R11, RZ, RZ, R0 ;  /* 0x000000ffff0b7224 */ /* 0x000fe200078e0000 */
[----:B------:R-:W-:Y:S01]  /*0a00*/  UIADD3 UR5, UR5, 0x3f, URZ ;  /* 0x0000003f05057890 */ /* 0x000fe2000fffe03f */
[----:B------:R-:W-:Y:S01]  /*0a10*/  IMAD.MOV.U32 R7, RZ, RZ, c[0x0][0x548] ;  /* 0x00015200ff077624 */ /* 0x000fe200078e00ff */
[----:B------:R-:W-:Y:S01]  /*0a20*/  ISETP.NE.AND P0, PT, R5, 0x1, PT ;  /* 0x000000010500780c */ /* 0x000fe20003f05270 */
[----:B------:R-:W-:Y:S01]  /*0a30*/  IMAD.IADD R4, R2, 0x1, -R4 ;  /* 0x0000000102047824 */ /* 0x000fe200078e0a04 */
[----:B------:R-:W-:Y:S01]  /*0a40*/  LOP3.LUT R5, RZ, R0, RZ, 0x33, !PT ;  /* 0x00000000ff057212 */ /* 0x000fe200078e33ff */
[----:B------:R-:W-:Y:S01]  /*0a50*/  USHF.R.S32.HI UR4, URZ, 0x1f, UR5 ;  /* 0x0000001f3f047899 */ /* 0x000fe20008011405 */
[----:B------:R-:W-:Y:S01]  /*0a60*/  BSSY B0, `(.L_x_993) ;  /* 0x0000041000007945 */ /* 0x000fe20003800000 */
[----:B------:R-:W-:-:S02]  /*0a70*/  IMAD R3, R3, c[0x0][0x554], R4 ;  /* 0x0001550003037a24 */ /* 0x000fc400078e0204 */
[----:B------:R-:W-:Y:S01]  /*0a80*/  ULEA.HI UR4, UR4, UR5, URZ, 0x6 ;  /* 0x0000000504047291 */ /* 0x000fe2000f8f303f */
[----:B------:R-:W-:Y:S02]  /*0a90*/  IMAD.MOV.U32 R2, RZ, RZ, RZ ;  /* 0x000000ffff027224 */ /* 0x000fe400078e00ff */
[----:B------:R-:W-:Y:S01]  /*0aa0*/  IMAD.MOV.U32 R22, RZ, RZ, R3 ;  /* 0x000000ffff167224 */ /* 0x000fe200078e0003 */
[----:B------:R-:W-:Y:S02]  /*0ab0*/  USHF.R.S32.HI UR4, URZ, 0x6, UR4 ;  /* 0x000000063f047899 */ /* 0x000fe40008011404 */
[----:B------:R-:W-:Y:S01]  /*0ac0*/  @P0 IMAD.HI.U32 R6, R0, c[0x0][0x540], RZ ;  /* 0x0001500000060a27 */ /* 0x000fe200078e00ff */
[----:B------:R-:W-:-:S03]  /*0ad0*/  IADD3 R0, R5, c[0x0][0x53c], RZ ;  /* 0x00014f0005007a10 */ /* 0x000fc60007ffe0ff */
[----:B------:R-:W-:Y:S01]  /*0ae0*/  IMAD.MOV.U32 R5, RZ, RZ, c[0x0][0x2c4] ;  /* 0x0000b100ff057624 */ /* 0x000fe200078e00ff */
[----:B------:R-:W-:Y:S01]  /*0af0*/  @P0 SHF.R.U32.HI R11, RZ, c[0x0][0x544], R6 ;  /* 0x00015100ff0b0a19 */ /* 0x000fe20000011606 */
[----:B------:R-:W-:Y:S01]  /*0b00*/  IMAD.MOV.U32 R6, RZ, RZ, 0x40 ;  /* 0x00000040ff067424 */ /* 0x000fe200078e00ff */
[----:B------:R-:W-:Y:S02]  /*0b10*/  ISETP.NE.AND P0, PT, R7, 0x1, PT ;  /* 0x000000010700780c */ /* 0x000fe40003f05270 */
[----:B------:R-:W-:Y:S01]  /*0b20*/  ISETP.NE.AND P2, PT, R5, 0x1, PT ;  /* 0x000000010500780c */ /* 0x000fe20003f45270 */
[----:B------:R-:W-:Y:S01]  /*0b30*/  IMAD R0, R11, c[0x0][0x53c], R0 ;  /* 0x00014f000b007a24 */ /* 0x000fe200078e0200 */
[----:B------:R1:W-:Y:S03]  /*0b40*/  STL [R1+0x50], R11 ;  /* 0x0000500b01007387 */ /* 0x0003e60000100800 */
[----:B------:R-:W-:-:S05]  /*0b50*/  IMAD.SHL.U32 R24, R0, 0x80, RZ ;  /* 0x0000008000187824 */ /* 0x000fca00078e00ff */
[----:B------:R-:W-:Y:S01]  /*0b60*/  IADD3 R0, R24, 0x7f, RZ ;  /* 0x0000007f18007810 */ /* 0x000fe20007ffe0ff */
[----:B------:R1:W-:Y:S04]  /*0b70*/  STL [R1+0x54], R24 ;  /* 0x0000541801007387 */ /* 0x0003e80000100800 */
[----:B------:R-:W-:-:S05]  /*0b80*/  @P2 IMAD.HI.U32 R5, R0, c[0x0][0x2c8], RZ ;  /* 0x0000b20000052a27 */ /* 0x000fca00078e00ff */
[----:B------:R-:W-:Y:S02]  /*0b90*/  @P2 SHF.R.U32.HI R0, RZ, c[0x0][0x2cc], R5 ;  /* 0x0000b300ff002a19 */ /* 0x000fe40000011605 */
[----:B------:R-:W-:-:S04]  /*0ba0*/  IADD3 R5, R6, -c[0x0][0x168], RZ ;  /* 0x80005a0006057a10 */ /* 0x000fc80007ffe0ff */
[----:B------:R-:W-:-:S04]  /*0bb0*/  IADD3 R0, R0, c[0x0][0x1d0], R5 ;  /* 0x0000740000007a10 */ /* 0x000fc80007ffe005 */
[----:B------:R-:W-:-:S04]  /*0bc0*/  SHF.R.S32.HI R6, RZ, 0x1f, R0 ;  /* 0x0000001fff067819 */ /* 0x000fc80000011400 */
[----:B------:R-:W-:Y:S01]  /*0bd0*/  LEA.HI R6, R6, R0, RZ, 0x6 ;  /* 0x0000000006067211 */ /* 0x000fe200078f30ff */
[----:B------:R-:W-:-:S03]  /*0be0*/  @P0 IMAD.HI.U32 R0, R3, c[0x0][0x54c], RZ ;  /* 0x0001530003000a27 */ /* 0x000fc600078e00ff */
[----:B------:R-:W-:Y:S02]  /*0bf0*/  SHF.R.S32.HI R6, RZ, 0x6, R6 ;  /* 0x00000006ff067819 */ /* 0x000fe40000011406 */
[----:B------:R-:W-:Y:S02]  /*0c00*/  @P0 SHF.R.U32.HI R22, RZ, c[0x0][0x550], R0 ;  /* 0x00015400ff160a19 */ /* 0x000fe40000011600 */
[----:B------:R-:W-:-:S03]  /*0c10*/  IMNMX R6, R6, UR4, PT ;  /* 0x0000000406067c17 */ /* 0x000fc6000b800200 */
[----:B------:R-:W-:Y:S01]  /*0c20*/  IMAD.MOV R0, RZ, RZ, -R22 ;  /* 0x000000ffff007224 */ /* 0x000fe200078e0a16 */
[----:B------:R1:W-:Y:S01]  /*0c30*/  STL [R1+0x44], R22 ;  /* 0x0000441601007387 */ /* 0x0003e20000100800 */
[----:B------:R-:W-:Y:S02]  /*0c40*/  ISETP.GE.AND P0, PT, R6, 0x1, PT ;  /* 0x000000010600780c */ /* 0x000fe40003f06270 */
[----:B------:R-:W-:-:S05]  /*0c50*/  IMAD R14, R0, c[0x0][0x548], R3 ;  /* 0x00015200000e7a24 */ /* 0x000fca00078e0203 */
[----:B------:R1:W-:Y:S06]  /*0c60*/  STL [R1+0x40], R14 ;  /* 0x0000400e01007387 */ /* 0x0003ec0000100800 */
[----:B------:R-:W-:Y:S05]  /*0c70*/  @!P0 BRA `(.L_x_994) ;  /* 0x000001f000008947 */ /* 0x000fea0003800000 */
[----:B------:R-:W-:-:S04]  /*0c80*/  SHF.R.U32.HI R0, RZ, 0x10, R11 ;  /* 0x00000010ff007819 */ /* 0x000fc8000001160b */
[----:B------:R-:W-:-:S04]  /*0c90*/  ISETP.NE.AND P0, PT, R0, RZ, PT ;  /* 0x000000ff0000720c */ /* 0x000fc80003f05270 */
[----:B------:R-:W-:-:S04]  /*0ca0*/  SEL R0, R0, c[0x0][0x338], P0 ;  /* 0x0000ce0000007a07 */ /* 0x000fc80000000000 */
[-C--:B------:R-:W-:Y:S02]  /*0cb0*/  IABS R3, R0.reuse ;  /* 0x0000000000037213 */ /* 0x080fe40000000000 */
[----:B------:R-:W-:Y:S02]  /*0cc0*/  IADD3 R7, R0, -0x1, R6 ;  /* 0xffffffff00077810 */ /* 0x000fe40007ffe006 */
[----:B------:R-:W2:Y:S02]  /*0cd0*/  I2F.RP R4, R3 ;  /* 0x0000000300047306 */ /* 0x000ea40000209400 */
[----:B------:R-:W-:Y:S02]  /*0ce0*/  IABS R10, R7 ;  /* 0x00000007000a7213 */ /* 0x000fe40000000000 */
[----:B------:R-:W-:-:S04]  /*0cf0*/  LOP3.LUT R7, R7, R0, RZ, 0x3c, !PT ;  /* 0x0000000007077212 */ /* 0x000fc800078e3cff */
[----:B------:R-:W-:Y:S01]  /*0d00*/  ISETP.GE.AND P0, PT, R7, RZ, PT ;  /* 0x000000ff0700720c */ /* 0x000fe20003f06270 */
[----:B--2---:R-:W2:Y:S02]  /*0d10*/  MUFU.RCP R4, R4 ;  /* 0x0000000400047308 */ /* 0x004ea40000001000 */
[----:B--2---:R-:W-:-:S06]  /*0d20*/  IADD3 R4, R4, 0xffffffe, RZ ;  /* 0x0ffffffe04047810 */ /* 0x004fcc0007ffe0ff */
[----:B------:R-:W2:Y:S02]  /*0d30*/  F2I.FTZ.U32.TRUNC.NTZ R5, R4 ;  /* 0x0000000400057305 */ /* 0x000ea4000021f000 */
[----:B--2---:R-:W-:Y:S02]  /*0d40*/  IMAD.MOV R2, RZ, RZ, -R5 ;  /* 0x000000ffff027224 */ /* 0x004fe400078e0a05 */
        /* <DEDUP_REMOVED lines=14> */
[----:B------:R-:W-:-:S13]  /*0e30*/  ISETP.GE.U32.AND P3, PT, R4, R3, PT ;  /* 0x000000030400720c */ /* 0x000fda0003f66070 */
[----:B------:R-:W-:-:S05]  /*0e40*/  @P3 IADD3 R2, R2, 0x1, RZ ;  /* 0x0000000102023810 */ /* 0x000fca0007ffe0ff */
[----:B------:R-:W-:Y:S01]  /*0e50*/  @!P0 IMAD.MOV R2, RZ, RZ, -R2 ;  /* 0x000000ffff028224 */ /* 0x000fe200078e0a02 */
[----:B------:R-:W-:Y:S02]  /*0e60*/  @!P1 LOP3.LUT R2, RZ, R0, RZ, 0x33, !PT ;  /* 0x00000000ff029212 */ /* 0x000fe400078e33ff */
.L_x_994:
[----:B------:R-:W-:Y:S05]  /*0e70*/  BSYNC B0 ;  /* 0x0000000000007941 */ /* 0x000fea0003800000 */
.L_x_993:
[----:B------:R-:W-:Y:S01]  /*0e80*/  LOP3.LUT R0, R11, 0xffff, RZ, 0xc0, !PT ;  /* 0x0000ffff0b007812 */ /* 0x000fe200078ec0ff */
[----:B------:R-:W-:Y:S01]  /*0e90*/  CS2R R18, SRZ ;  /* 0x0000000000127805 */ /* 0x000fe2000001ff00 */
[----:B------:R-:W-:Y:S01]  /*0ea0*/  CS2R R20, SRZ ;  /* 0x0000000000147805 */ /* 0x000fe2000001ff00 */
[----:B------:R-:W-:Y:S01]  /*0eb0*/  CS2R R94, SRZ ;  /* 0x00000000005e7805 */ /* 0x000fe2000001ff00 */
[----:B------:R-:W-:Y:S01]  /*0ec0*/  CS2R R92, SRZ ;  /* 0x00000000005c7805 */ /* 0x000fe2000001ff00 */
[----:B------:R-:W-:Y:S01]  /*0ed0*/  IMAD R3, R0, R2, RZ ;  /* 0x0000000200037224 */ /* 0x000fe200078e02ff */
        /* <DEDUP_REMOVED lines=13> */
[----:B------:R2:W-:Y:S01]  /*0fb0*/  STL [R1], R25 ;  /* 0x0000001901007387 */ /* 0x0005e20000100800 */
        /* <DEDUP_REMOVED lines=39> */
[----:B--2---:R-:W2:Y:S01]  /*1230*/  LDL R5, [R1+0x70] ;  /* 0x0000700001057983 */ /* 0x004ea20000100800 */
[----:B------:R-:W-:-:S03]  /*1240*/  ISETP.NE.U32.AND P1, PT, RZ, c[0x0][0x340], PT ;  /* 0x0000d000ff007a0c */ /* 0x000fc60003f25070 */
[----:B-1----:R-:W3:Y:S01]  /*1250*/  LDL.64 R10, [R1+0x48] ;  /* 0x00004800010a7983 */ /* 0x002ee20000100a00 */
[----:B------:R-:W-:-:S03]  /*1260*/  ISETP.NE.AND.EX P1, PT, RZ, c[0x0][0x344], PT, P1 ;  /* 0x0000d100ff007a0c */ /* 0x000fc60003f25310 */
[----:B------:R1:W3:Y:S10]  /*1270*/  LDL.64 R26, [R1+0x48] ;  /* 0x00004800011a7983 */ /* 0x0002f40000100a00 */
[----:B------:R-:W-:-:S05]  /*1280*/  @P1 MOV R2, 0x4 ;  /* 0x0000000400021802 */ /* 0x000fca0000000f00 */
[----:B------:R-:W-:-:S05]  /*1290*/  @P1 IMAD.WIDE R2, R22, R2, c[0x0][0x340] ;  /* 0x0000d00016021625 */ /* 0x000fca00078e0202 */
[----:B------:R4:W5:Y:S01]  /*12a0*/  @P1 LDG.E R18, [R2.64] ;  /* 0x0000000602121981 */ /* 0x000962000c1e1900 */
[----:B------:R-:W-:Y:S02]  /*12b0*/  SHF.R.S32.HI R13, RZ, 0x1f, R14 ;  /* 0x0000001fff0d7819 */ /* 0x000fe4000001140e */
[----:B------:R-:W-:Y:S02]  /*12c0*/  SHF.R.S32.HI R17, RZ, 0x1f, R22 ;  /* 0x0000001fff117819 */ /* 0x000fe40000011416 */
[----:B------:R-:W-:Y:S01]  /*12d0*/  IADD3 R52, R25, -0x1, RZ ;  /* 0xffffffff19347810 */ /* 0x000fe20007ffe0ff */
[----:B------:R-:W-:-:S04]  /*12e0*/  IMAD R4, R13, c[0x0][0x1b8], RZ ;  /* 0x00006e000d047a24 */ /* 0x000fc800078e02ff */
[C---:B------:R-:W-:Y:S02]  /*12f0*/  IMAD R4, R14.reuse, c[0x0][0x1bc], R4 ;  /* 0x00006f000e047a24 */ /* 0x040fe400078e0204 */
[----:B----4-:R-:W-:-:S04]  /*1300*/  IMAD.WIDE.U32 R2, R14, c[0x0][0x1b8], RZ ;  /* 0x00006e000e027a25 */ /* 0x010fc800078e00ff */
[----:B------:R-:W-:Y:S02]  /*1310*/  IMAD.IADD R3, R3, 0x1, R4 ;  /* 0x0000000103037824 */ /* 0x000fe400078e0204 */
[----:B------:R-:W-:Y:S02]  /*1320*/  IMAD R4, R17, c[0x0][0x1c0], RZ ;  /* 0x0000700011047a24 */ /* 0x000fe400078e02ff */
[----:B------:R-:W-:-:S04]  /*1330*/  IMAD.WIDE.U32 R2, R22, c[0x0][0x1c0], R2 ;  /* 0x0000700016027a25 */ /* 0x000fc800078e0002 */
[----:B------:R-:W-:-:S04]  /*1340*/  IMAD R4, R22, c[0x0][0x1c4], R4 ;  /* 0x0000710016047a24 */ /* 0x000fc800078e0204 */
[----:B------:R-:W-:Y:S02]  /*1350*/  IMAD.IADD R3, R3, 0x1, R4 ;  /* 0x0000000103037824 */ /* 0x000fe400078e0204 */
[----:B--2---:R-:W-:Y:S02]  /*1360*/  IMAD.IADD R8, R5, 0x1, R24 ;  /* 0x0000000105087824 */ /* 0x004fe400078e0218 */
[----:B------:R-:W2:Y:S03]  /*1370*/  S2R R5, SR_TID.X ;  /* 0x0000000000057919 */ /* 0x000ea60000002100 */
[----:B------:R-:W-:Y:S02]  /*1380*/  MOV R0, R8 ;  /* 0x0000000800007202 */ /* 0x000fe40000000f00 */
[----:B---3--:R-:W-:-:S04]  /*1390*/  MOV R26, R10 ;  /* 0x0000000a001a7202 */ /* 0x008fc80000000f00 */
[----:B------:R-:W-:Y:S02]  /*13a0*/  SHF.R.S32.HI R27, RZ, 0x1f, R26 ;  /* 0x0000001fff1b7819 */ /* 0x000fe4000001141a */
[----:B------:R-:W-:-:S03]  /*13b0*/  ISETP.GE.AND P5, PT, R26, c[0x0][0x1d4], PT ;  /* 0x000075001a007a0c */ /* 0x000fc60003fa6270 */
[----:B------:R1:W-:Y:S01]  /*13c0*/  STL [R1+0x4c], R27 ;  /* 0x00004c1b01007387 */ /* 0x0003e20000100800 */
[----:B------:R-:W-:Y:S02]  /*13d0*/  SEL R16, RZ, 0x1, P5 ;  /* 0x00000001ff107807 */ /* 0x000fe40002800000 */
[----:B--2---:R-:W-:-:S04]  /*13e0*/  SHF.R.S32.HI R23, RZ, 0x1f, R5 ;  /* 0x0000001fff177819 */ /* 0x004fc80000011405 */
[----:B------:R-:W-:Y:S01]  /*13f0*/  LEA.HI R23, R23, R5, RZ, 0x2 ;  /* 0x0000000517177211 */ /* 0x000fe200078f10ff */
[----:B------:R-:W-:-:S03]  /*1400*/  @P2 IMAD.HI.U32 R5, R8, c[0x0][0x2c8], RZ ;  /* 0x0000b20008052a27 */ /* 0x000fc600078e00ff */
[----:B------:R-:W-:Y:S02]  /*1410*/  SHF.R.S32.HI R23, RZ, 0x2, R23 ;  /* 0x00000002ff177819 */ /* 0x000fe40000011417 */
[----:B------:R-:W-:Y:S02]  /*1420*/  @P2 SHF.R.U32.HI R0, RZ, c[0x0][0x2cc], R5 ;  /* 0x0000b300ff002a19 */ /* 0x000fe40000011605 */
[----:B------:R-:W-:-:S03]  /*1430*/  SHF.R.S32.HI R6, RZ, 0x1f, R23 ;  /* 0x0000001fff067819 */ /* 0x000fc60000011417 */
[----:B------:R-:W-:-:S04]  /*1440*/  IMAD.WIDE.U32 R2, R0, c[0x0][0x1b0], R2 ;  /* 0x00006c0000027a25 */ /* 0x000fc800078e0002 */
[C---:B------:R-:W-:Y:S02]  /*1450*/  IMAD R7, R6.reuse, c[0x0][0x1e0], RZ ;  /* 0x0000780006077a24 */ /* 0x040fe400078e02ff */
[----:B------:R-:W-:Y:S01]  /*1460*/  IMAD R5, R6, c[0x0][0x208], RZ ;  /* 0x0000820006057a24 */ /* 0x000fe200078e02ff */
[----:B------:R-:W-:Y:S01]  /*1470*/  SHF.R.S32.HI R6, RZ, 0x1f, R0 ;  /* 0x0000001fff067819 */ /* 0x000fe20000011400 */
[C---:B------:R-:W-:Y:S02]  /*1480*/  IMAD R12, R23.reuse, c[0x0][0x1e4], R7 ;  /* 0x00007900170c7a24 */ /* 0x040fe400078e0207 */
[C---:B------:R-:W-:Y:S02]  /*1490*/  IMAD R11, R23.reuse, c[0x0][0x20c], R5 ;  /* 0x00008300170b7a24 */ /* 0x040fe400078e0205 */
[----:B------:R-:W-:Y:S02]  /*14a0*/  IMAD R9, R6, c[0x0][0x1b0], RZ ;  /* 0x00006c0006097a24 */ /* 0x000fe400078e02ff */
[----:B------:R-:W-:-:S04]  /*14b0*/  IMAD.WIDE.U32 R6, R23, c[0x0][0x1e0], R26 ;  /* 0x0000780017067a25 */ /* 0x000fc800078e001a */
[C---:B------:R-:W-:Y:S01]  /*14c0*/  IMAD R10, R0.reuse, c[0x0][0x1b4], R9 ;  /* 0x00006d00000a7a24 */ /* 0x040fe200078e0209 */
[----:B------:R-:W-:Y:S01]  /*14d0*/  IADD3 R9, -R0, RZ, RZ ;  /* 0x000000ff00097210 */ /* 0x000fe20007ffe1ff */
[----:B------:R-:W-:Y:S01]  /*14e0*/  IMAD.WIDE.U32 R4, R23, c[0x0][0x208], R26 ;  /* 0x0000820017047a25 */ /* 0x000fe200078e001a */
[----:B------:R-:W-:Y:S02]  /*14f0*/  IADD3 R0, R26, 0x20, RZ ;  /* 0x000000201a007810 */ /* 0x000fe40007ffe0ff */
[----:B------:R-:W-:Y:S01]  /*1500*/  IADD3 R7, R7, R12, RZ ;  /* 0x0000000c07077210 */ /* 0x000fe20007ffe0ff */
[----:B------:R-:W-:Y:S01]  /*1510*/  IMAD R8, R9, c[0x0][0x2c4], R8 ;  /* 0x0000b10009087a24 */ /* 0x000fe200078e0208 */
[----:B------:R-:W-:Y:S01]  /*1520*/  ISETP.GE.AND P4, PT, R0, c[0x0][0x1d4], PT ;  /* 0x0000750000007a0c */ /* 0x000fe20003f86270 */
[----:B------:R-:W-:Y:S02]  /*1530*/  IMAD.IADD R5, R5, 0x1, R11 ;  /* 0x0000000105057824 */ /* 0x000fe400078e020b */
[----:B------:R-:W-:Y:S01]  /*1540*/  IMAD.IADD R3, R3, 0x1, R10 ;  /* 0x0000000103037824 */ /* 0x000fe200078e020a */
[----:B------:R-:W-:Y:S01]  /*1550*/  SHF.R.S32.HI R9, RZ, 0x1f, R8 ;  /* 0x0000001fff097819 */ /* 0x000fe20000011408 */
[C---:B------:R-:W-:Y:S01]  /*1560*/  IMAD R12, R13.reuse, c[0x0][0x1e8], RZ ;  /* 0x00007a000d0c7a24 */ /* 0x040fe200078e02ff */
[----:B------:R-:W-:Y:S01]  /*1570*/  SEL R10, RZ, 0xffffffff, P4 ;  /* 0xffffffffff0a7807 */ /* 0x000fe20002000000 */
[----:B------:R-:W-:-:S02]  /*1580*/  IMAD R11, R13, c[0x0][0x210], RZ ;  /* 0x000084000d0b7a24 */ /* 0x000fc400078e02ff */
[----:B------:R-:W-:Y:S02]  /*1590*/  IMAD R9, R9, c[0x0][0x1a8], RZ ;  /* 0x00006a0009097a24 */ /* 0x000fe400078e02ff */
[----:B------:R-:W-:Y:S01]  /*15a0*/  IMAD R13, R14, c[0x0][0x1ec], R12 ;  /* 0x00007b000e0d7a24 */ /* 0x000fe200078e020c */
[----:B------:R-:W-:Y:S01]  /*15b0*/  SHF.L.U32 R12, R10, 0x1, RZ ;  /* 0x000000010a0c7819 */ /* 0x000fe200000006ff */
[C---:B------:R-:W-:Y:S02]  /*15c0*/  IMAD R15, R14.reuse, c[0x0][0x214], R11 ;  /* 0x000085000e0f7a24 */ /* 0x040fe400078e020b */
[----:B------:R-:W-:Y:S01]  /*15d0*/  IMAD.WIDE.U32 R10, R14, c[0x0][0x1e8], R6 ;  /* 0x00007a000e0a7a25 */ /* 0x000fe200078e0006 */
[----:B------:R-:W-:-:S03]  /*15e0*/  LOP3.LUT R12, R12, 0x2, R16, 0xe2, !PT ;  /* 0x000000020c0c7812 */ /* 0x000fc600078ee210 */
[----:B------:R-:W-:-:S04]  /*15f0*/  IMAD.WIDE.U32 R4, R14, c[0x0][0x210], R4 ;  /* 0x000084000e047a25 */ /* 0x000fc800078e0004 */
[C---:B------:R-:W-:Y:S01]  /*1600*/  IMAD R14, R8.reuse, c[0x0][0x1ac], R9 ;  /* 0x00006b00080e7a24 */ /* 0x040fe200078e0209 */
[----:B------:R-:W-:Y:S01]  /*1610*/  IADD3 R9, R5, R15, RZ ;  /* 0x0000000f05097210 */ /* 0x000fe20007ffe0ff */
[----:B------:R-:W-:Y:S01]  /*1620*/  IMAD.WIDE.U32 R6, R8, c[0x0][0x1a8], R2 ;  /* 0x00006a0008067a25 */ /* 0x000fe200078e0002 */
[----:B-----5:R-:W-:Y:S02]  /*1630*/  @P1 SHF.R.S32.HI R3, RZ, 0x1f, R18 ;  /* 0x0000001fff031819 */ /* 0x020fe40000011412 */
[----:B------:R-:W-:Y:S01]  /*1640*/  @!P1 MOV R3, R17 ;  /* 0x0000001100039202 */ /* 0x000fe20000000f00 */
[----:B------:R-:W-:Y:S01]  /*1650*/  IMAD.IADD R14, R7, 0x1, R14 ;  /* 0x00000001070e7824 */ /* 0x000fe200078e020e */
[C---:B------:R-:W-:Y:S01]  /*1660*/  LEA R16, P0, R6.reuse, c[0x0][0x160], 0x1 ;  /* 0x0000580006107a11 */ /* 0x040fe200078008ff */
[----:B------:R-:W-:Y:S01]  /*1670*/  @P1 IMAD.MOV.U32 R2, RZ, RZ, R18 ;  /* 0x000000ffff021224 */ /* 0x000fe200078e0012 */
[----:B------:R-:W-:Y:S01]  /*1680*/  MOV R8, R4 ;  /* 0x0000000400087202 */ /* 0x000fe20000000f00 */
[----:B------:R-:W-:Y:S01]  /*1690*/  IMAD.IADD R11, R11, 0x1, R13 ;  /* 0x000000010b0b7824 */ /* 0x000fe200078e020d */
[----:B------:R-:W-:Y:S01]  /*16a0*/  @!P1 MOV R2, R22 ;  /* 0x0000001600029202 */ /* 0x000fe20000000f00 */
[C---:B------:R-:W-:Y:S01]  /*16b0*/  IMAD R5, R3.reuse, c[0x0][0x1f0], RZ ;  /* 0x00007c0003057a24 */ /* 0x040fe200078e02ff */
[----:B------:R-:W-:Y:S01]  /*16c0*/  LEA.HI.X R14, R6, c[0x0][0x164], R14, 0x1, P0 ;  /* 0x00005900060e7a11 */ /* 0x000fe200000f0c0e */
[----:B------:R-:W-:Y:S01]  /*16d0*/  IMAD R6, R3, c[0x0][0x218], RZ ;  /* 0x0000860003067a24 */ /* 0x000fe200078e02ff */
[----:B------:R-:W-:Y:S01]  /*16e0*/  IADD3 R4, R26, 0x40, RZ ;  /* 0x000000401a047810 */ /* 0x000fe20007ffe0ff */
[----:B------:R-:W-:Y:S01]  /*16f0*/  IMAD.WIDE.U32 R18, R2, c[0x0][0x1f0], R10 ;  /* 0x00007c0002127a25 */ /* 0x000fe200078e000a */
[----:B------:R-:W-:-:S02]  /*1700*/  ISETP.GE.AND P1, PT, R26, c[0x0][0x198], PT ;  /* 0x000066001a007a0c */ /* 0x000fc40003f26270 */
[----:B------:R-:W-:Y:S01]  /*1710*/  ISETP.GE.AND P3, PT, R4, c[0x0][0x1d4], PT ;  /* 0x0000750004007a0c */ /* 0x000fe20003f66270 */
[----:B------:R-:W-:Y:S01]  /*1720*/  IMAD.WIDE.U32 R8, R2, c[0x0][0x218], R8 ;  /* 0x0000860002087a25 */ /* 0x000fe200078e0008 */
[----:B------:R1:W-:Y:S01]  /*1730*/  STL.64 [R1+0x8], R18 ;  /* 0x0000081201007387 */ /* 0x0003e20000100a00 */
[----:B------:R-:W-:Y:S02]  /*1740*/  ISETP.GE.AND P0, PT, R0, c[0x0][0x198], PT ;  /* 0x0000660000007a0c */ /* 0x000fe40003f06270 */
[C---:B------:R-:W-:Y:S01]  /*1750*/  IMAD R3, R2.reuse, c[0x0][0x1f4], R5 ;  /* 0x00007d0002037a24 */ /* 0x040fe200078e0205 */
[----:B------:R1:W-:Y:S01]  /*1760*/  STL.64 [R1+0x10], R8 ;  /* 0x0000100801007387 */ /* 0x0003e20000100a00 */
[----:B------:R-:W-:Y:S01]  /*1770*/  IMAD R2, R2, c[0x0][0x21c], R6 ;  /* 0x0000870002027a24 */ /* 0x000fe200078e0206 */
[----:B------:R-:W-:Y:S01]  /*1780*/  SEL R7, RZ, 0x4, P3 ;  /* 0x00000004ff077807 */ /* 0x000fe20001800000 */
[----:B------:R-:W-:Y:S01]  /*1790*/  IMAD.IADD R10, R23, 0x1, R24 ;  /* 0x00000001170a7824 */ /* 0x000fe200078e0218 */
[----:B------:R-:W-:-:S02]  /*17a0*/  IADD3 R3, R19, R3, RZ ;  /* 0x0000000313037210 */ /* 0x000fc40007ffe0ff */
[----:B------:R-:W-:Y:S02]  /*17b0*/  IADD3 R2, R9, R2, RZ ;  /* 0x0000000209027210 */ /* 0x000fe40007ffe0ff */
[----:B------:R-:W-:Y:S02]  /*17c0*/  ISETP.GE.AND P6, PT, R4, c[0x0][0x198], PT ;  /* 0x0000660004007a0c */ /* 0x000fe40003fc6270 */
[----:B------:R-:W-:Y:S01]  /*17d0*/  P2R R15, PR, RZ, 0x2 ;  /* 0x00000002ff0f7803 */ /* 0x000fe20000000000 */
[----:B------:R1:W-:Y:S01]  /*17e0*/  STL [R1+0x18], R2 ;  /* 0x0000180201007387 */ /* 0x0003e20000100800 */
[----:B------:R-:W-:Y:S02]  /*17f0*/  P2R R17, PR, RZ, 0x1 ;  /* 0x00000001ff117803 */ /* 0x000fe40000000000 */
[----:B------:R-:W-:Y:S01]  /*1800*/  LOP3.LUT R22, R12, R7, RZ, 0xfc, !PT ;  /* 0x000000070c167212 */ /* 0x000fe200078efcff */
[----:B------:R1:W-:Y:S01]  /*1810*/  STL [R1+0x4], R3 ;  /* 0x0000040301007387 */ /* 0x0003e20000100800 */
[----:B------:R-:W-:Y:S05]  /*1820*/  BRA.DIV ~URZ, `(.L_x_996) ;  /* 0x0000d5f27f007947 */ /* 0x000fea000b800000 */
[----:B------:R2:W3:Y:S02]  /*1830*/  SHFL.IDX PT, R5, R14, RZ, 0x1c1f ;  /* 0x001c1fff0e057589 */ /* 0x0004e400000e0000 */
.L_x_1032:
[----:B------:R-:W-:Y:S05]  /*1840*/  BRA.DIV ~URZ, `(.L_x_997) ;  /* 0x0000d6427f007947 */ /* 0x000fea000b800000 */
[----:B-1----:R1:W4:Y:S02]  /*1850*/  SHFL.IDX PT, R2, R16, RZ, 0x1c1f ;  /* 0x001c1fff10027589 */ /* 0x00232400000e0000 */
.L_x_1033:
[----:B------:R-:W-:Y:S01]  /*1860*/  MOV R18, c[0x0][0x2c4] ;  /* 0x0000b10000127a02 */ /* 0x000fe20000000f00 */
[----:B------:R-:W-:Y:S04]  /*1870*/  BSSY B0, `(.L_x_998) ;  /* 0x0000018000007945 */ /* 0x000fe80003800000 */
[----:B------:R-:W-:-:S05]  /*1880*/  IMAD R18, R18, c[0x0][0x168], RZ ;  /* 0x00005a0012127a24 */ /* 0x000fca00078e02ff */
[----:B------:R-:W-:-:S13]  /*1890*/  ISETP.GE.AND P0, PT, R10, R18, PT ;  /* 0x000000120a00720c */ /* 0x000fda0003f06270 */
[----:B------:R-:W-:Y:S05]  /*18a0*/  @P0 BRA `(.L_x_999) ;  /* 0x0000014000000947 */ /* 0x000fea0003800000 */
[----:B------:R-:W5:Y:S04]  /*18b0*/  LDL R6, [R1+0x60] ;  /* 0x0000600001067983 */ /* 0x000f680000100800 */
[----:B--2---:R-:W2:Y:S04]  /*18c0*/  LDL R11, [R1+0x5c] ;  /* 0x00005c00010b7983 */ /* 0x004ea80000100800 */
[----:B----4-:R-:W4:Y:S04]  /*18d0*/  LDL R3, [R1+0x34] ;  /* 0x0000340001037983 */ /* 0x010f280000100800 */
[----:B---3--:R-:W3:Y:S01]  /*18e0*/  LDL.64 R20, [R1+0x48] ;  /* 0x0000480001147983 */ /* 0x008ee20000100a00 */
[C---:B------:R-:W-:Y:S01]  /*18f0*/  LEA R8, P0, R0.reuse, R2, 0x1 ;  /* 0x0000000200087211 */ /* 0x040fe200078008ff */
[----:B------:R-:W-:Y:S01]  /*1900*/  IMAD.MOV.U32 R12, RZ, RZ, R2 ;  /* 0x000000ffff0c7224 */ /* 0x000fe200078e0002 */
[----:B------:R-:W-:Y:S01]  /*1910*/  ISETP.NE.AND P1, PT, R17, RZ, PT ;  /* 0x000000ff1100720c */ /* 0x000fe20003f25270 */
[----:B------:R-:W-:Y:S01]  /*1920*/  IMAD.MOV.U32 R13, RZ, RZ, R5 ;  /* 0x000000ffff0d7224 */ /* 0x000fe200078e0005 */
[----:B-----5:R-:W-:-:S02]  /*1930*/  LEA.HI.X R9, R0, R5, R6, 0x1, P0 ;  /* 0x0000000500097211 */ /* 0x020fc400000f0c06 */
[----:B------:R-:W-:-:S04]  /*1940*/  LEA R6, P0, R4, R2, 0x1 ;  /* 0x0000000204067211 */ /* 0x000fc800078008ff */
[----:B--2---:R-:W-:Y:S02]  /*1950*/  LEA.HI.X R7, R4, R5, R11, 0x1, P0 ;  /* 0x0000000504077211 */ /* 0x004fe400000f0c0b */
[----:B------:R-:W-:Y:S01]  /*1960*/  ISETP.NE.AND P0, PT, R15, RZ, PT ;  /* 0x000000ff0f00720c */ /* 0x000fe20003f05270 */
[----:B----4-:R-:W-:Y:S02]  /*1970*/  IMAD.SHL.U32 R2, R3, 0x2, RZ ;  /* 0x0000000203027824 */ /* 0x010fe400078e00ff */
[----:B---3--:R-:W-:-:S10]  /*1980*/  IMAD.WIDE R12, R20, 0x2, R12 ;  /* 0x00000002140c7825 */ /* 0x008fd400078e020c */
[----:B------:R-:W-:Y:S01]  /*1990*/  @!PT LDS RZ, [RZ] ;  /* 0x00000000fffff984 */ /* 0x000fe20000000800 */
[----:B------:R-:W-:Y:S01]  /*19a0*/  @!PT LDS RZ, [RZ] ;  /* 0x00000000fffff984 */ /* 0x000fe20000000800 */
[----:B------:R-:W-:Y:S01]  /*19b0*/  @!PT LDS RZ, [RZ] ;  /* 0x00000000fffff984 */ /* 0x000fe20000000800 */
[----:B------:R2:W-:Y:S04]  /*19c0*/  LDGSTS.E.BYPASS.LTC128B.128 [R2+0x6100], [R12.64], !P0 ;  /* 0x061000000c027fae */ /* 0x0005e8000c101d46 */
[----:B------:R2:W-:Y:S04]  /*19d0*/  LDGSTS.E.BYPASS.LTC128B.128 [R2+0x8100], [R8.64], !P1 ;  /* 0x0810000008027fae */ /* 0x0005e8000c901d46 */
[----:B------:R2:W-:Y:S02]  /*19e0*/  LDGSTS.E.BYPASS.LTC128B.128 [R2+0xa100], [R6.64], !P6 ;  /* 0x0a10000006027fae */ /* 0x0005e4000f101d46 */
.L_x_999:
[----:B------:R-:W-:Y:S05]  /*19f0*/  BSYNC B0 ;  /* 0x0000000000007941 */ /* 0x000fea0003800000 */
.L_x_998:
[----:B------:R-:W-:Y:S05]  /*1a00*/  BRA.DIV ~URZ, `(.L_x_1000) ;  /* 0x0000d4f27f007947 */ /* 0x000fea000b800000 */
[----:B---3--:R3:W1:Y:S04]  /*1a10*/  SHFL.IDX PT, R5, R14, 0x1, 0x1c1f ;  /* 0x003c1f000e057f89 */ /* 0x00866800000e0000 */
[----:B--2-4-:R3:W2:Y:S02]  /*1a20*/  SHFL.IDX PT, R2, R16, 0x1, 0x1c1f ;  /* 0x003c1f0010027f89 */ /* 0x0146a400000e0000 */
.L_x_1034:
[----:B------:R-:W-:Y:S01]  /*1a30*/  IADD3 R3, R10, 0x20, RZ ;  /* 0x000000200a037810 */ /* 0x000fe20007ffe0ff */
[----:B------:R-:W-:Y:S03]  /*1a40*/  BSSY B0, `(.L_x_1001) ;  /* 0x0000017000007945 */ /* 0x000fe60003800000 */
[----:B------:R-:W-:-:S13]  /*1a50*/  ISETP.GE.AND P0, PT, R3, R18, PT ;  /* 0x000000120300720c */ /* 0x000fda0003f06270 */
[----:B------:R-:W-:Y:S05]  /*1a60*/  @P0 BRA `(.L_x_1002) ;  /* 0x0000014000000947 */ /* 0x000fea0003800000 */
[----:B------:R-:W4:Y:S04]  /*1a70*/  LDL R6, [R1+0x60] ;  /* 0x0000600001067983 */ /* 0x000f280000100800 */
[----:B------:R-:W5:Y:S04]  /*1a80*/  LDL R12, [R1+0x5c] ;  /* 0x00005c00010c7983 */ /* 0x000f680000100800 */
[----:B---3--:R-:W3:Y:S04]  /*1a90*/  LDL R11, [R1+0x34] ;  /* 0x00003400010b7983 */ /* 0x008ee80000100800 */
[----:B--2---:R-:W2:Y:S01]  /*1aa0*/  LDL.64 R20, [R1+0x48] ;  /* 0x0000480001147983 */ /* 0x004ea20000100a00 */
[----:B------:R-:W-:Y:S01]  /*1ab0*/  LEA R8, P0, R0, R2, 0x1 ;  /* 0x0000000200087211 */ /* 0x000fe200078008ff */
[----:B-1----:R-:W-:Y:S01]  /*1ac0*/  IMAD.MOV.U32 R13, RZ, RZ, R5 ;  /* 0x000000ffff0d7224 */ /* 0x002fe200078e0005 */
[----:B------:R-:W-:-:S02]  /*1ad0*/  ISETP.NE.AND P1, PT, R17, RZ, PT ;  /* 0x000000ff1100720c */ /* 0x000fc40003f25270 */
[----:B----4-:R-:W-:Y:S02]  /*1ae0*/  LEA.HI.X R9, R0, R5, R6, 0x1, P0 ;  /* 0x0000000500097211 */ /* 0x010fe400000f0c06 */
[----:B------:R-:W-:-:S04]  /*1af0*/  LEA R6, P0, R4, R2, 0x1 ;  /* 0x0000000204067211 */ /* 0x000fc800078008ff */
[----:B-----5:R-:W-:Y:S01]  /*1b00*/  LEA.HI.X R7, R4, R5, R12, 0x1, P0 ;  /* 0x0000000504077211 */ /* 0x020fe200000f0c0c */
[----:B------:R-:W-:Y:S01]  /*1b10*/  IMAD.MOV.U32 R12, RZ, RZ, R2 ;  /* 0x000000ffff0c7224 */ /* 0x000fe200078e0002 */
[----:B------:R-:W-:Y:S01]  /*1b20*/  ISETP.NE.AND P0, PT, R15, RZ, PT ;  /* 0x000000ff0f00720c */ /* 0x000fe20003f05270 */
[----:B---3--:R-:W-:Y:S02]  /*1b30*/  IMAD.SHL.U32 R2, R11, 0x2, RZ ;  /* 0x000000020b027824 */ /* 0x008fe400078e00ff */
[----:B--2---:R-:W-:-:S10]  /*1b40*/  IMAD.WIDE R12, R20, 0x2, R12 ;  /* 0x00000002140c7825 */ /* 0x004fd400078e020c */
[----:B------:R-:W-:Y:S01]  /*1b50*/  @!PT LDS RZ, [RZ] ;  /* 0x00000000fffff984 */ /* 0x000fe20000000800 */
[----:B------:R-:W-:Y:S01]  /*1b60*/  @!PT LDS RZ, [RZ] ;  /* 0x00000000fffff984 */ /* 0x000fe20000000800 */
[----:B------:R-:W-:Y:S01]  /*1b70*/  @!PT LDS RZ, [RZ] ;  /* 0x00000000fffff984 */ /* 0x000fe20000000800 */
[----:B------:R1:W-:Y:S04]  /*1b80*/  LDGSTS.E.BYPASS.LTC128B.128 [R2+0x6900], [R12.64], !P0 ;  /* 0x069000000c027fae */ /* 0x0003e8000c101d46 */
[----:B------:R1:W-:Y:S04]  /*1b90*/  LDGSTS.E.BYPASS.LTC128B.128 [R2+0x8900], [R8.64], !P1 ;  /* 0x0890000008027fae */ /* 0x0003e8000c901d46 */
[----:B------:R1:W-:Y:S02]  /*1ba0*/  LDGSTS.E.BYPASS.LTC128B.128 [R2+0xa900], [R6.64], !P6 ;  /* 0x0a90000006027fae */ /* 0x0003e4000f101d46 */
.L_x_1002:
[----:B------:R-:W-:Y:S05]  /*1bb0*/  BSYNC B0 ;  /* 0x0000000000007941 */ /* 0x000fea0003800000 */
.L_x_1001:
[----:B------:R-:W-:Y:S05]  /*1bc0*/  BRA.DIV ~URZ, `(.L_x_1003) ;  /* 0x0000d4027f007947 */ /* 0x000fea000b800000 */
[----:B-1----:R1:W4:Y:S02]  /*1bd0*/  SHFL.IDX PT, R5, R14, 0x2, 0x1c1f ;  /* 0x005c1f000e057f89 */ /* 0x00232400000e0000 */
.L_x_1035:
[----:B------:R-:W-:Y:S05]  /*1be0*/  BRA.DIV ~URZ, `(.L_x_1004) ;  /* 0x0000d4527f007947 */ /* 0x000fea000b800000 */
[----:B--2---:R2:W1:Y:S02]  /*1bf0*/  SHFL.IDX PT, R2, R16, 0x2, 0x1c1f ;  /* 0x005c1f0010027f89 */ /* 0x00446400000e0000 */
.L_x_1036:
[----:B------:R-:W-:Y:S01]  /*1c00*/  IADD3 R3, R10, 0x40, RZ ;  /* 0x000000400a037810 */ /* 0x000fe20007ffe0ff */
[----:B------:R-:W-:Y:S03]  /*1c10*/  BSSY B0, `(.L_x_1005) ;  /* 0x0000017000007945 */ /* 0x000fe60003800000 */
[----:B------:R-:W-:-:S13]  /*1c20*/  ISETP.GE.AND P0, PT, R3, R18, PT ;  /* 0x000000120300720c */ /* 0x000fda0003f06270 */
[----:B------:R-:W-:Y:S05]  /*1c30*/  @P0 BRA `(.L_x_1006) ;  /* 0x0000014000000947 */ /* 0x000fea0003800000 */
[----:B------:R-:W5:Y:S04]  /*1c40*/  LDL R6, [R1+0x60] ;  /* 0x0000600001067983 */ /* 0x000f680000100800 */
[----:B--2---:R-:W2:Y:S04]  /*1c50*/  LDL R12, [R1+0x5c] ;  /* 0x00005c00010c7983 */ /* 0x004ea80000100800 */
[----:B---3--:R-:W3:Y:S04]  /*1c60*/  LDL R11, [R1+0x34] ;  /* 0x00003400010b7983 */ /* 0x008ee80000100800 */
[----:B----4-:R-:W4:Y:S01]  /*1c70*/  LDL.64 R20, [R1+0x48] ;  /* 0x0000480001147983 */ /* 0x010f220000100a00 */
[----:B-1----:R-:W-:Y:S01]  /*1c80*/  LEA R8, P0, R0, R2, 0x1 ;  /* 0x0000000200087211 */ /* 0x002fe200078008ff */
[----:B------:R-:W-:Y:S01]  /*1c90*/  IMAD.MOV.U32 R13, RZ, RZ, R5 ;  /* 0x000000ffff0d7224 */ /* 0x000fe200078e0005 */
[----:B------:R-:W-:-:S02]  /*1ca0*/  ISETP.NE.AND P1, PT, R17, RZ, PT ;  /* 0x000000ff1100720c */ /* 0x000fc40003f25270 */
[----:B-----5:R-:W-:Y:S02]  /*1cb0*/  LEA.HI.X R9, R0, R5, R6, 0x1, P0 ;  /* 0x0000000500097211 */ /* 0x020fe400000f0c06 */
[----:B------:R-:W-:-:S04]  /*1cc0*/  LEA R6, P0, R4, R2, 0x1 ;  /* 0x0000000204067211 */ /* 0x000fc800078008ff */
[----:B--2---:R-:W-:Y:S01]  /*1cd0*/  LEA.HI.X R7, R4, R5, R12, 0x1, P0 ;  /* 0x0000000504077211 */ /* 0x004fe200000f0c0c */
[----:B------:R-:W-:Y:S01]  /*1ce0*/  IMAD.MOV.U32 R12, RZ, RZ, R2 ;  /* 0x000000ffff0c7224 */ /* 0x000fe200078e0002 */
[----:B------:R-:W-:Y:S01]  /*1cf0*/  ISETP.NE.AND P0, PT, R15, RZ, PT ;  /* 0x000000ff0f00720c */ /* 0x000fe20003f05270 */
[----:B---3--:R-:W-:Y:S02]  /*1d00*/  IMAD.SHL.U32 R2, R11, 0x2, RZ ;  /* 0x000000020b027824 */ /* 0x008fe400078e00ff */
[----:B----4-:R-:W-:-:S10]  /*1d10*/  IMAD.WIDE R12, R20, 0x2, R12 ;  /* 0x00000002140c7825 */ /* 0x010fd400078e020c */
[----:B------:R-:W-:Y:S01]  /*1d20*/  @!PT LDS RZ, [RZ] ;  /* 0x00000000fffff984 */ /* 0x000fe20000000800 */
[----:B------:R-:W-:Y:S01]  /*1d30*/  @!PT LDS RZ, [RZ] ;  /* 0x00000000fffff984 */ /* 0x000fe20000000800 */
[----:B------:R-:W-:Y:S01]  /*1d40*/  @!PT LDS RZ, [RZ] ;  /* 0x00000000fffff984 */ /* 0x000fe20000000800 */
[----:B------:R1:W-:Y:S04]  /*1d50*/  LDGSTS.E.BYPASS.LTC128B.128 [R2+0x7100], [R12.64], !P0 ;  /* 0x071000000c027fae */ /* 0x0003e8000c101d46 */
[----:B------:R1:W-:Y:S04]  /*1d60*/  LDGSTS.E.BYPASS.LTC128B.128 [R2+0x9100], [R8.64], !P1 ;  /* 0x0910000008027fae */ /* 0x0003e8000c901d46 */
[----:B------:R1:W-:Y:S02]  /*1d70*/  LDGSTS.E.BYPASS.LTC128B.128 [R2+0xb100], [R6.64], !P6 ;  /* 0x0b10000006027fae */ /* 0x0003e4000f101d46 */
.L_x_1006:
[----:B------:R-:W-:Y:S05]  /*1d80*/  BSYNC B0 ;  /* 0x0000000000007941 */ /* 0x000fea0003800000 */
.L_x_1005:
[----:B------:R-:W-:Y:S05]  /*1d90*/  BRA.DIV ~URZ, `(.L_x_1007) ;  /* 0x0000d3127f007947 */ /* 0x000fea000b800000 */
[----:B----4-:R4:W2:Y:S04]  /*1da0*/  SHFL.IDX PT, R5, R14, 0x3, 0x1c1f ;  /* 0x007c1f000e057f89 */ /* 0x0108a800000e0000 */
[----:B-1----:R4:W1:Y:S02]  /*1db0*/  SHFL.IDX PT, R2, R16, 0x3, 0x1c1f ;  /* 0x007c1f0010027f89 */ /* 0x00286400000e0000 */
.L_x_1037:
[----:B------:R-:W5:Y:S04]  /*1dc0*/  LDL R6, [R1+0x60] ;  /* 0x0000600001067983 */ /* 0x000f680000100800 */
[----:B---3--:R-:W3:Y:S04]  /*1dd0*/  LDL R3, [R1+0x5c] ;  /* 0x00005c0001037983 */ /* 0x008ee80000100800 */
[----:B----4-:R-:W4:Y:S04]  /*1de0*/  LDL R13, [R1+0x34] ;  /* 0x00003400010d7983 */ /* 0x010f280000100800 */
[----:B--2---:R-:W2:Y:S01]  /*1df0*/  LDL.64 R148, [R1+0x48] ;  /* 0x0000480001947983 */ /* 0x004ea20000100a00 */
[----:B------:R-:W-:-:S02]  /*1e00*/  IADD3 R10, R10, 0x60, RZ ;  /* 0x000000600a0a7810 */ /* 0x000fc40007ffe0ff */
[----:B------:R-:W-:Y:S02]  /*1e10*/  P2R R11, PR, RZ, 0x4 ;  /* 0x00000004ff0b7803 */ /* 0x000fe40000000000 */
[----:B------:R-:W-:Y:S02]  /*1e20*/  ISETP.GE.AND P1, PT, R10, R18, PT ;  /* 0x000000120a00720c */ /* 0x000fe40003f26270 */
[----:B------:R-:W-:-:S11]  /*1e30*/  ISETP.NE.AND P2, PT, R15, RZ, PT ;  /* 0x000000ff0f00720c */ /* 0x000fd60003f45270 */
[----:B-1----:R-:W-:-:S04]  /*1e40*/  @!P1 LEA R8, P0, R0, R2, 0x1 ;  /* 0x0000000200089211 */ /* 0x002fc800078008ff */
[----:B-----5:R-:W-:Y:S02]  /*1e50*/  @!P1 LEA.HI.X R9, R0, R5, R6, 0x1, P0 ;  /* 0x0000000500099211 */ /* 0x020fe400000f0c06 */
[----:B------:R-:W-:-:S04]  /*1e60*/  @!P1 LEA R6, P0, R4, R2, 0x1 ;  /* 0x0000000204069211 */ /* 0x000fc800078008ff */
[----:B---3--:R-:W-:Y:S01]  /*1e70*/  @!P1 LEA.HI.X R7, R4, R5, R3, 0x1, P0 ;  /* 0x0000000504079211 */ /* 0x008fe200000f0c03 */
[----:B------:R-:W-:Y:S01]  /*1e80*/  @!P1 IMAD.MOV.U32 R3, RZ, RZ, R5 ;  /* 0x000000ffff039224 */ /* 0x000fe200078e0005 */
[----:B------:R-:W-:Y:S01]  /*1e90*/  ISETP.NE.AND P0, PT, R17, RZ, PT ;  /* 0x000000ff1100720c */ /* 0x000fe20003f05270 */
[----:B----4-:R-:W-:Y:S02]  /*1ea0*/  IMAD.SHL.U32 R54, R13, 0x2, RZ ;  /* 0x000000020d367824 */ /* 0x010fe400078e00ff */
[----:B--2---:R-:W-:-:S05]  /*1eb0*/  @!P1 IMAD.WIDE R2, R148, 0x2, R2 ;  /* 0x0000000294029825 */ /* 0x004fca00078e0202 */
[----:B------:R-:W-:Y:S01]  /*1ec0*/  @!PT LDS RZ, [RZ] ;  /* 0x00000000fffff984 */ /* 0x000fe20000000800 */
[----:B------:R-:W-:Y:S01]  /*1ed0*/  @!PT LDS RZ, [RZ] ;  /* 0x00000000fffff984 */ /* 0x000fe20000000800 */
[----:B------:R-:W-:Y:S01]  /*1ee0*/  @!PT LDS RZ, [RZ] ;  /* 0x00000000fffff984 */ /* 0x000fe20000000800 */
[----:B------:R1:W-:Y:S01]  /*1ef0*/  @!P1 LDGSTS.E.BYPASS.LTC128B.128 [R54+0x7900], [R2.64], !P2 ;  /* 0x0790000002369fae */ /* 0x0003e2000d101d46 */
[----:B------:R-:W-:-:S04]  /*1f00*/  ISETP.NE.AND P2, PT, R11, RZ, PT ;  /* 0x000000ff0b00720c */ /* 0x000fc80003f45270 */
[----:B------:R1:W-:Y:S04]  /*1f10*/  @!P1 LDGSTS.E.BYPASS.LTC128B.128 [R54+0x9900], [R8.64], !P0 ;  /* 0x0990000008369fae */ /* 0x0003e8000c101d46 */
[----:B------:R1:W-:Y:S04]  /*1f20*/  @!P1 LDGSTS.E.BYPASS.LTC128B.128 [R54+0xb900], [R6.64], !P6 ;  /* 0x0b90000006369fae */ /* 0x0003e8000f101d46 */
[----:B------:R-:W0:Y:S01]  /*1f30*/  LDGDEPBAR ;  /* 0x00000000000079af */ /* 0x000e220000000000 */
[----:B------:R-:W-:Y:S02]  /*1f40*/  WARPSYNC 0xffffffff ;  /* 0xffffffff00007948 */ /* 0x000fe40003800000 */
[----:B------:R-:W2:Y:S04]  /*1f50*/  LDL.64 R152, [R1+0x8] ;  /* 0x0000080001987983 */ /* 0x000ea80000100a00 */
[----:B------:R-:W3:Y:S04]  /*1f60*/  LDL R150, [R1+0x4] ;  /* 0x0000040001967983 */ /* 0x000ee80000100800 */
[----:B------:R-:W4:Y:S04]  /*1f70*/  S2R R14, SR_TID.X ;  /* 0x00000000000e7919 */ /* 0x000f280000002100 */
[----:B------:R-:W3:Y:S01]  /*1f80*/  LDL R10, [R1+0x18] ;  /* 0x00001800010a7983 */ /* 0x000ee20000100800 */
[----:B-1----:R-:W-:-:S03]  /*1f90*/  SHF.R.S32.HI R7, RZ, 0x1f, R52 ;  /* 0x0000001fff077819 */ /* 0x002fc60000011434 */
[----:B------:R-:W3:Y:S01]  /*1fa0*/  LDL R181, [R1+0x1c] ;  /* 0x00001c0001b57983 */ /* 0x000ee20000100800 */
[----:B------:R-:W-:-:S03]  /*1fb0*/  IMAD.WIDE.U32 R2, R52, c[0x0][0x1e0], RZ ;  /* 0x0000780034027a25 */ /* 0x000fc600078e00ff */
[----:B------:R1:W5:Y:S01]  /*1fc0*/  LDL R180, [R1] ;  /* 0x0000000001b47983 */ /* 0x0003620000100800 */
[----:B----4-:R-:W-:-:S04]  /*1fd0*/  SHF.R.S32.HI R12, RZ, 0x1f, R14 ;  /* 0x0000001fff0c7819 */ /* 0x010fc8000001140e */
[----:B------:R-:W-:Y:S02]  /*1fe0*/  LEA.HI R12, R12, R14, RZ, 0x2 ;  /* 0x0000000e0c0c7211 */ /* 0x000fe400078f10ff */
[----:B------:R-:W4:Y:S02]  /*1ff0*/  LDL.64 R14, [R1+0x10] ;  /* 0x00001000010e7983 */ /* 0x000f240000100a00 */
[----:B------:R-:W-:-:S04]  /*2000*/  SHF.R.S32.HI R12, RZ, 0x2, R12 ;  /* 0x00000002ff0c7819 */ /* 0x000fc8000001140c */
[----:B------:R-:W-:-:S05]  /*2010*/  IADD3 R0, -R12, c[0x0][0x1d0], RZ ;  /* 0x000074000c007a10 */ /* 0x000fca0007ffe1ff */
[----:B------:R-:W-:Y:S02]  /*2020*/  IMAD R0, R52, -0x40, R0 ;  /* 0xffffffc034007824 */ /* 0x000fe400078e0200 */
[----:B------:R-:W-:Y:S01]  /*2030*/  IMAD R4, R7, c[0x0][0x1e0], RZ ;  /* 0x0000780007047a24 */ /* 0x000fe200078e02ff */
[----:B------:R-:W-:Y:S02]  /*2040*/  BAR.SYNC.DEFER_BLOCKING 0x0 ;  /* 0x0000000000007b1d */ /* 0x000fe40000010000 */
[----:B------:R-:W-:Y:S01]  /*2050*/  ISETP.GE.AND P6, PT, R0, 0x1, PT ;  /* 0x000000010000780c */ /* 0x000fe20003fc6270 */
[----:B------:R-:W-:Y:S01]  /*2060*/  IMAD R4, R52, c[0x0][0x1e4], R4 ;  /* 0x0000790034047a24 */ /* 0x000fe200078e0204 */
[----:B------:R-:W-:-:S03]  /*2070*/  ISETP.GE.AND P1, PT, R0, 0x21, PT ;  /* 0x000000210000780c */ /* 0x000fc60003f26270 */
[----:B------:R-:W-:Y:S02]  /*2080*/  IMAD.IADD R4, R3, 0x1, R4 ;  /* 0x0000000103047824 */ /* 0x000fe400078e0204 */
[----:B------:R-:W-:-:S06]  /*2090*/  IMAD.MOV.U32 R3, RZ, RZ, 0x20 ;  /* 0x00000020ff037424 */ /* 0x000fcc00078e00ff */
[----:B------:R-:W-:Y:S01]  /*20a0*/  @P6 ISETP.GE.AND P5, PT, R148, c[0x0][0x1d4], PT ;  /* 0x0000750094006a0c */ /* 0x000fe20003fa6270 */
[----:B------:R-:W-:-:S04]  /*20b0*/  IMAD.WIDE.U32 R8, R3, c[0x0][0x1e0], RZ ;  /* 0x0000780003087a25 */ /* 0x000fc800078e00ff */
[----:B------:R-:W-:Y:S02]  /*20c0*/  @P6 IMAD.SHL.U32 R6, R13, 0x2, RZ ;  /* 0x000000020d066824 */ /* 0x000fe400078e00ff */
[----:B------:R-:W-:Y:S02]  /*20d0*/  IMAD R3, R3, c[0x0][0x1e4], RZ ;  /* 0x0000790003037a24 */ /* 0x000fe400078e02ff */
[----:B------:R-:W-:Y:S02]  /*20e0*/  IMAD R7, R7, c[0x0][0x208], RZ ;  /* 0x0000820007077a24 */ /* 0x000fe400078e02ff */
[----:B------:R-:W-:-:S04]  /*20f0*/  IMAD.MOV.U32 R55, RZ, RZ, -0x40 ;  /* 0xffffffc0ff377424 */ /* 0x000fc800078e00ff */
[----:B------:R-:W-:Y:S01]  /*2100*/  IMAD R53, R52, R55, c[0x0][0x1d0] ;  /* 0x0000740034357624 */ /* 0x000fe200078e0237 */
[----:B------:R-:W-:Y:S02]  /*2110*/  P2R R23, PR, RZ, 0x4 ;  /* 0x00000004ff177803 */ /* 0x000fe40000000000 */
[----:B--2---:R-:W-:-:S04]  /*2120*/  LEA R0, P0, R2, R152, 0x6 ;  /* 0x0000009802007211 */ /* 0x004fc800078030ff */
[----:B---3--:R-:W-:Y:S02]  /*2130*/  LEA.HI.X R2, R2, R150, R4, 0x6, P0 ;  /* 0x0000009602027211 */ /* 0x008fe400000f3404 */
[----:B------:R-:W-:-:S04]  /*2140*/  @P6 LEA R4, P0, R0, c[0x0][0x1c8], 0x1 ;  /* 0x0000720000046a11 */ /* 0x000fc800078008ff */
[C---:B------:R-:W-:Y:S02]  /*2150*/  @P6 LEA.HI.X R5, R0.reuse, c[0x0][0x1cc], R2, 0x1, P0 ;  /* 0x0000730000056a11 */ /* 0x040fe400000f0c02 */
[----:B------:R-:W-:-:S03]  /*2160*/  @P1 IADD3 R0, P0, R0, R8, RZ ;  /* 0x0000000800001210 */ /* 0x000fc60007f1e0ff */
[----:B------:R-:W-:Y:S01]  /*2170*/  @!PT LDS RZ, [RZ] ;  /* 0x00000000fffff984 */ /* 0x000fe20000000800 */
[----:B------:R-:W-:Y:S01]  /*2180*/  @!PT LDS RZ, [RZ] ;  /* 0x00000000fffff984 */ /* 0x000fe20000000800 */
[----:B------:R-:W-:Y:S01]  /*2190*/  @!PT LDS RZ, [RZ] ;  /* 0x00000000fffff984 */ /* 0x000fe20000000800 */
[----:B------:R2:W-:Y:S01]  /*21a0*/  @P6 LDGSTS.E.BYPASS.LTC128B.128 [R6+0x3100], [R4.64], !P5 ;  /* 0x0310000004066fae */ /* 0x0005e2000e901d46 */
[----:B------:R-:W-:Y:S02]  /*21b0*/  @P1 ISETP.GE.AND P5, PT, R148, c[0x0][0x1d4], PT ;  /* 0x0000750094001a0c */ /* 0x000fe40003fa6270 */
[----:B------:R-:W-:Y:S01]  /*21c0*/  @P1 IADD3.X R3, R2, R9, R3, P0, !PT ;  /* 0x0000000902031210 */ /* 0x000fe200007fe403 */
[----:B------:R2:W-:Y:S01]  /*21d0*/  @P6 LDGSTS.E.BYPASS.LTC128B.128 [R6+0x4100], [R4.64+0x40], !P4 ;  /* 0x0410004004066fae */ /* 0x0005e2000e101d46 */
[----:B------:R-:W-:-:S03]  /*21e0*/  @P1 LEA R2, P0, R0, c[0x0][0x1c8], 0x1 ;  /* 0x0000720000021a11 */ /* 0x000fc600078008ff */
[----:B------:R2:W-:Y:S01]  /*21f0*/  @P6 LDGSTS.E.BYPASS.LTC128B.128 [R6+0x5100], [R4.64+0x80], !P3 ;  /* 0x0510008004066fae */ /* 0x0005e2000d901d46 */
[----:B------:R-:W-:Y:S01]  /*2200*/  @P1 LEA.HI.X R3, R0, c[0x0][0x1cc], R3, 0x1, P0 ;  /* 0x0000730000031a11 */ /* 0x000fe200000f0c03 */
[----:B------:R-:W-:-:S05]  /*2210*/  @P1 IMAD.SHL.U32 R0, R13, 0x2, RZ ;  /* 0x000000020d001824 */ /* 0x000fca00078e00ff */
[----:B------:R4:W-:Y:S04]  /*2220*/  @P1 LDGSTS.E.BYPASS.LTC128B.128 [R0+0x3900], [R2.64], !P5 ;  /* 0x0390000002001fae */ /* 0x0009e8000e901d46 */
[----:B------:R4:W-:Y:S04]  /*2230*/  @P1 LDGSTS.E.BYPASS.LTC128B.128 [R0+0x4900], [R2.64+0x40], !P4 ;  /* 0x0490004002001fae */ /* 0x0009e8000e101d46 */
[----:B------:R4:W-:Y:S04]  /*2240*/  @P1 LDGSTS.E.BYPASS.LTC128B.128 [R0+0x5900], [R2.64+0x80], !P3 ;  /* 0x0590008002001fae */ /* 0x0009e8000d901d46 */
[----:B------:R-:W0:Y:S01]  /*2250*/  LDGDEPBAR ;  /* 0x00000000000079af */ /* 0x000e220000000000 */
[----:B--2---:R-:W-:-:S04]  /*2260*/  IMAD.WIDE.U32 R4, R52, c[0x0][0x208], RZ ;  /* 0x0000820034047a25 */ /* 0x004fc800078e00ff */
[----:B------:R-:W-:Y:S01]  /*2270*/  IMAD R6, R52, c[0x0][0x20c], R7 ;  /* 0x0000830034067a24 */ /* 0x000fe200078e0207 */
[----:B------:R-:W-:-:S04]  /*2280*/  DEPBAR.LE SB0, 0x1 ;  /* 0x000080400000791a */ /* 0x000fc80000000000 */
[----:B------:R-:W-:-:S04]  /*2290*/  DEPBAR.LE SB0, 0x0 ;  /* 0x000080000000791a */ /* 0x000fc80000000000 */
[----:B------:R-:W-:Y:S01]  /*22a0*/  BAR.SYNC.DEFER_BLOCKING 0x0 ;  /* 0x0000000000007b1d */ /* 0x000fe20000010000 */
[----:B------:R-:W-:Y:S01]  /*22b0*/  IMAD.IADD R6, R5, 0x1, R6 ;  /* 0x0000000105067824 */ /* 0x000fe200078e0206 */
[----:B----4-:R-:W-:-:S04]  /*22c0*/  LEA R0, P0, R4, R14, 0x6 ;  /* 0x0000000e04007211 */ /* 0x010fc800078030ff */
[----:B------:R-:W-:Y:S01]  /*22d0*/  LEA.HI.X R4, R4, R10, R6, 0x6, P0 ;  /* 0x0000000a04047211 */ /* 0x000fe200000f3406 */
[----:B------:R-:W-:Y:S01]  /*22e0*/  IMAD.MOV.U32 R6, RZ, RZ, c[0x0][0x208] ;  /* 0x00008200ff067624 */ /* 0x000fe200078e00ff */
[----:B------:R-:W-:Y:S02]  /*22f0*/  LEA R2, P0, R0, c[0x0][0x1f8], 0x1 ;  /* 0x00007e0000027a11 */ /* 0x000fe400078008ff */
[----:B------:R-:W-:Y:S02]  /*2300*/  LOP3.LUT R5, R22, 0x1, RZ, 0xc0, !PT ;  /* 0x0000000116057812 */ /* 0x000fe400078ec0ff */
[----:B------:R-:W-:Y:S01]  /*2310*/  LEA.HI.X R3, R0, c[0x0][0x1fc], R4, 0x1, P0 ;  /* 0x00007f0000037a11 */ /* 0x000fe200000f0c04 */
[----:B------:R-:W-:Y:S01]  /*2320*/  IMAD.MOV.U32 R4, RZ, RZ, c[0x0][0x20c] ;  /* 0x00008300ff047624 */ /* 0x000fe200078e00ff */
[----:B------:R-:W-:Y:S02]  /*2330*/  LEA R20, P0, R6, R2, 0x6 ;  /* 0x0000000206147211 */ /* 0x000fe400078030ff */
[----:B------:R-:W-:-:S02]  /*2340*/  ISETP.NE.U32.AND P6, PT, R5, 0x1, PT ;  /* 0x000000010500780c */ /* 0x000fc40003fc5070 */
[----:B------:R-:W-:Y:S02]  /*2350*/  LEA.HI.X R21, R6, R3, R4, 0x6, P0 ;  /* 0x0000000306157211 */ /* 0x000fe400000f3404 */
[----:B------:R-:W-:Y:S04]  /*2360*/  LDSM.16.M88.4 R4, [R215+0x1000] ;  /* 0x00100000d704783b */ /* 0x000fe80000000200 */
[----:B------:R-:W2:Y:S01]  /*2370*/  LDSM.16.M88.4 R36, [R212] ;  /* 0x00000000d424783b */ /* 0x000ea20000000200 */
[----:B------:R-:W-:-:S03]  /*2380*/  IMAD.IADD R0, R53, 0x1, -R12 ;  /* 0x0000000135007824 */ /* 0x000fc600078e0a0c */
[----:B------:R-:W3:Y:S02]  /*2390*/  LDSM.16.M88.4 R8, [R215] ;  /* 0x00000000d708783b */ /* 0x000ee40000000200 */
[----:B------:R-:W-:Y:S02]  /*23a0*/  ISETP.LT.OR P0, PT, R0, 0x1, P6 ;  /* 0x000000010000780c */ /* 0x000fe40003701670 */
[----:B------:R-:W4:Y:S04]  /*23b0*/  LDSM.16.M88.4 R32, [R212+0x400] ;  /* 0x00040000d420783b */ /* 0x000f280000000200 */
[----:B------:R-:W-:Y:S04]  /*23c0*/  LDSM.16.M88.4 R28, [R212+0x800] ;  /* 0x00080000d41c783b */ /* 0x000fe80000000200 */
[----:B------:R-:W1:Y:S01]  /*23d0*/  LDSM.16.M88.4 R24, [R212+0xc00] ;  /* 0x000c0000d418783b */ /* 0x000e620000000200 */
[----:B------:R-:W-:-:S03]  /*23e0*/  LOP3.LUT P1, RZ, R22, 0x2, RZ, 0xc0, !PT ;  /* 0x0000000216ff7812 */ /* 0x000fc6000782c0ff */
[----:B------:R-:W-:Y:S04]  /*23f0*/  LDSM.16.M88.4 R12, [R216+0x1000] ;  /* 0x00100000d80c783b */ /* 0x000fe80000000200 */
[----:B------:R-:W1:Y:S04]  /*2400*/  LDSM.16.M88.4 R44, [R217] ;  /* 0x00000000d92c783b */ /* 0x000e680000000200 */
[----:B------:R-:W-:Y:S04]  /*2410*/  LDSM.16.M88.4 R16, [R216] ;  /* 0x00000000d810783b */ /* 0x000fe80000000200 */
[----:B------:R-:W-:Y:S04]  /*2420*/  LDSM.16.M88.4 R40, [R228] ;  /* 0x00000000e428783b */ /* 0x000fe80000000200 */
[----:B------:R-:W-:Y:S04]  /*2430*/  LDSM.16.M88.4 R48, [R227] ;  /* 0x00000000e330783b */ /* 0x000fe80000000200 */
[----:B------:R-:W1:Y:S04]  /*2440*/  LDSM.16.M88.4 R64, [R226] ;  /* 0x00000000e240783b */ /* 0x000e680000000200 */
[----:B------:R-:W-:Y:S01]  /*2450*/  @!PT LDS RZ, [RZ] ;  /* 0x00000000fffff984 */ /* 0x000fe20000000800 */
[----:B------:R-:W-:Y:S01]  /*2460*/  @!PT LDS RZ, [RZ] ;  /* 0x00000000fffff984 */ /* 0x000fe20000000800 */
[----:B------:R-:W-:Y:S01]  /*2470*/  @!PT LDS RZ, [RZ] ;  /* 0x00000000fffff984 */ /* 0x000fe20000000800 */
[----:B------:R1:W-:Y:S01]  /*2480*/  LDGSTS.E.BYPASS.LTC128B.128 [R54+0x100], [R2.64], !P0 ;  /* 0x0010000002367fae */ /* 0x0003e2000c101d46 */
[C---:B------:R-:W-:Y:S01]  /*2490*/  ISETP.LT.OR P0, PT, R0.reuse, 0x1, !P1 ;  /* 0x000000010000780c */ /* 0x040fe20004f01670 */
[----:B--2---:R-:W-:Y:S01]  /*24a0*/  HMMA.16816.F32 R56, R4, R36, RZ ;  /* 0x000000240438723c */ /* 0x004fe200000018ff */
[----:B------:R-:W-:-:S02]  /*24b0*/  ISETP.LT.OR P6, PT, R0, 0x21, P6 ;  /* 0x000000210000780c */ /* 0x000fc400037c1670 */
[----:B------:R-:W-:-:S09]  /*24c0*/  ISETP.LT.OR P1, PT, R0, 0x21, !P1 ;  /* 0x000000210000780c */ /* 0x000fd20004f21670 */
[----:B------:R2:W-:Y:S01]  /*24d0*/  LDGSTS.E.BYPASS.LTC128B.128 [R54+0x1100], [R2.64+0x40], !P0 ;  /* 0x0110004002367fae */ /* 0x0005e2000c101d46 */
[----:B------:R-:W-:-:S04]  /*24e0*/  LOP3.LUT P0, RZ, R22, 0x4, RZ, 0xc0, !PT ;  /* 0x0000000416ff7812 */ /* 0x000fc8000780c0ff */
[C---:B------:R-:W-:Y:S02]  /*24f0*/  ISETP.LT.OR P2, PT, R0.reuse, 0x1, !P0 ;  /* 0x000000010000780c */ /* 0x040fe40004741670 */
[----:B------:R-:W-:Y:S01]  /*2500*/  ISETP.LT.OR P0, PT, R0, 0x21, !P0 ;  /* 0x000000210000780c */ /* 0x000fe20004701670 */
[----:B------:R-:W-:Y:S08]  /*2510*/  HMMA.16816.F32 R96, R4, R38, RZ ;  /* 0x000000260460723c */ /* 0x000ff000000018ff */
[C---:B---3--:R-:W-:Y:S02]  /*2520*/  HMMA.16816.F32 R88, R8.reuse, R36, RZ ;  /* 0x000000240858723c */ /* 0x048fe400000018ff */
[----:B------:R2:W-:Y:S04]  /*2530*/  LDGSTS.E.BYPASS.LTC128B.128 [R54+0x2100], [R2.64+0x80], !P2 ;  /* 0x0210008002367fae */ /* 0x0005e8000d101d46 */
[----:B------:R3:W-:Y:S02]  /*2540*/  LDGSTS.E.BYPASS.LTC128B.128 [R54+0x900], [R20.64], !P6 ;  /* 0x0090000014367fae */ /* 0x0007e4000f101d46 */
[----:B------:R-:W-:Y:S02]  /*2550*/  HMMA.16816.F32 R84, R8, R38, RZ ;  /* 0x000000260854723c */ /* 0x000fe400000018ff */
[----:B------:R3:W-:Y:S04]  /*2560*/  LDGSTS.E.BYPASS.LTC128B.128 [R54+0x1900], [R20.64+0x40], !P1 ;  /* 0x0190004014367fae */ /* 0x0007e8000c901d46 */
[----:B------:R3:W-:Y:S02]  /*2570*/  LDGSTS.E.BYPASS.LTC128B.128 [R54+0x2900], [R20.64+0x80], !P0 ;  /* 0x0290008014367fae */ /* 0x0007e4000c101d46 */
[C---:B----4-:R-:W-:Y:S08]  /*2580*/  HMMA.16816.F32 R76, R4.reuse, R32, RZ ;  /* 0x00000020044c723c */ /* 0x050ff000000018ff */
[----:B------:R-:W-:Y:S08]  /*2590*/  HMMA.16816.F32 R104, R4, R34, RZ ;  /* 0x000000220468723c */ /* 0x000ff000000018ff */
[----:B------:R-:W-:Y:S08]  /*25a0*/  HMMA.16816.F32 R80, R8, R32, RZ ;  /* 0x000000200850723c */ /* 0x000ff000000018ff */
[C---:B-1----:R-:W-:Y:S08]  /*25b0*/  HMMA.16816.F32 R60, R4.reuse, R24, RZ ;  /* 0x00000018043c723c */ /* 0x042ff000000018ff */
[C---:B------:R-:W-:Y:S08]  /*25c0*/  HMMA.16816.F32 R72, R4.reuse, R28, RZ ;  /* 0x0000001c0448723c */ /* 0x040ff000000018ff */
[C---:B------:R-:W-:Y:S08]  /*25d0*/  HMMA.16816.F32 R100, R4.reuse, R30, RZ ;  /* 0x0000001e0464723c */ /* 0x040ff000000018ff */
[----:B------:R-:W-:Y:S08]  /*25e0*/  HMMA.16816.F32 R92, R4, R26, RZ ;  /* 0x0000001a045c723c */ /* 0x000ff000000018ff */
[C---:B------:R-:W-:Y:S01]  /*25f0*/  HMMA.16816.F32 R68, R8.reuse, R30, RZ ;  /* 0x0000001e0844723c */ /* 0x040fe200000018ff */
[----:B------:R-:W-:Y:S01]  /*2600*/  ISETP.NE.AND P2, PT, R23, RZ, PT ;  /* 0x000000ff1700720c */ /* 0x000fe20003f45270 */
[----:B------:R-:W0:Y:S06]  /*2610*/  LDGDEPBAR ;  /* 0x00000000000079af */ /* 0x000e2c0000000000 */
[C---:B------:R-:W-:Y:S08]  /*2620*/  HMMA.16816.F32 R36, R8.reuse, R34, RZ ;  /* 0x000000220824723c */ /* 0x040ff000000018ff */
[C---:B------:R-:W-:Y:S08]  /*2630*/  HMMA.16816.F32 R32, R8.reuse, R28, RZ ;  /* 0x0000001c0820723c */ /* 0x040ff000000018ff */
[C---:B------:R-:W-:Y:S08]  /*2640*/  HMMA.16816.F32 R4, R8.reuse, R24, RZ ;  /* 0x000000180804723c */ /* 0x040ff000000018ff */
[----:B------:R-:W-:Y:S01]  /*2650*/  HMMA.16816.F32 R24, R8, R26, RZ ;  /* 0x0000001a0818723c */ /* 0x000fe200000018ff */
[----:B------:R-:W-:Y:S07]  /*2660*/  LDSM.16.M88.4 R8, [R215+0x3000] ;  /* 0x00300000d708783b */ /* 0x000fee0000000200 */
[C---:B------:R-:W-:Y:S01]  /*2670*/  HMMA.16816.F32 R28, R12.reuse, R44, R56 ;  /* 0x0000002c0c1c723c */ /* 0x040fe20000001838 */
[----:B------:R-:W1:Y:S07]  /*2680*/  LDSM.16.M88.4 R56, [R212+0x1400] ;  /* 0x00140000d438783b */ /* 0x000e6e0000000200 */
[----:B------:R-:W-:Y:S01]  /*2690*/  HMMA.16816.F32 R136, R12, R64, R60 ;  /* 0x000000400c88723c */ /* 0x000fe2000000183c */
[----:B------:R-:W4:Y:S07]  /*26a0*/  LDSM.16.M88.4 R60, [R212+0x1000] ;  /* 0x00100000d43c783b */ /* 0x000f2e0000000200 */
[----:B------:R-:W-:Y:S01]  /*26b0*/  HMMA.16816.F32 R124, R16, R48, R32 ;  /* 0x00000030107c723c */ /* 0x000fe20000001820 */
[----:B------:R-:W1:Y:S07]  /*26c0*/  LDSM.16.M88.4 R32, [R212+0x1c00] ;  /* 0x001c0000d420783b */ /* 0x000e6e0000000200 */
[C---:B------:R-:W-:Y:S08]  /*26d0*/  HMMA.16816.F32 R76, R12.reuse, R40, R76 ;  /* 0x000000280c4c723c */ /* 0x040ff0000000184c */
[C---:B------:R-:W-:Y:S08]  /*26e0*/  HMMA.16816.F32 R140, R12.reuse, R48, R72 ;  /* 0x000000300c8c723c */ /* 0x040ff00000001848 */
[C---:B------:R-:W-:Y:S08]  /*26f0*/  HMMA.16816.F32 R96, R12.reuse, R46, R96 ;  /* 0x0000002e0c60723c */ /* 0x040ff00000001860 */
[C---:B---3--:R-:W-:Y:S08]  /*2700*/  HMMA.16816.F32 R20, R12.reuse, R42, R104 ;  /* 0x0000002a0c14723c */ /* 0x048ff00000001868 */
[C---:B------:R-:W-:Y:S08]  /*2710*/  HMMA.16816.F32 R132, R12.reuse, R50, R100 ;  /* 0x000000320c84723c */ /* 0x040ff00000001864 */
[----:B------:R-:W-:Y:S01]  /*2720*/  HMMA.16816.F32 R116, R12, R66, R92 ;  /* 0x000000420c74723c */ /* 0x000fe2000000185c */
[----:B------:R-:W3:Y:S07]  /*2730*/  LDSM.16.M88.4 R12, [R215+0x2000] ;  /* 0x00200000d70c783b */ /* 0x000eee0000000200 */
[C---:B------:R-:W-:Y:S01]  /*2740*/  HMMA.16816.F32 R104, R16.reuse, R42, R36 ;  /* 0x0000002a1068723c */ /* 0x040fe20000001824 */
[----:B------:R-:W1:Y:S07]  /*2750*/  LDSM.16.M88.4 R36, [R212+0x1800] ;  /* 0x00180000d424783b */ /* 0x000e6e0000000200 */
[C---:B------:R-:W-:Y:S08]  /*2760*/  HMMA.16816.F32 R120, R16.reuse, R40, R80 ;  /* 0x000000281078723c */ /* 0x040ff00000001850 */
[C---:B------:R-:W-:Y:S08]  /*2770*/  HMMA.16816.F32 R112, R16.reuse, R44, R88 ;  /* 0x0000002c1070723c */ /* 0x040ff00000001858 */
[C---:B------:R-:W-:Y:S01]  /*2780*/  HMMA.16816.F32 R128, R16.reuse, R64, R4 ;  /* 0x000000401080723c */ /* 0x040fe20000001804 */
[----:B------:R-:W-:Y:S07]  /*2790*/  LDSM.16.M88.4 R4, [R216+0x3000] ;  /* 0x00300000d804783b */ /* 0x000fee0000000200 */
[C---:B------:R-:W-:Y:S01]  /*27a0*/  HMMA.16816.F32 R100, R16.reuse, R46, R84 ;  /* 0x0000002e1064723c */ /* 0x040fe20000001854 */
[----:B------:R-:W-:Y:S07]  /*27b0*/  LDSM.16.M88.4 R44, [R223] ;  /* 0x00000000df2c783b */ /* 0x000fee0000000200 */
[C---:B------:R-:W-:Y:S08]  /*27c0*/  HMMA.16816.F32 R108, R16.reuse, R50, R68 ;  /* 0x00000032106c723c */ /* 0x040ff00000001844 */
[----:B------:R-:W-:Y:S01]  /*27d0*/  HMMA.16816.F32 R88, R16, R66, R24 ;  /* 0x000000421058723c */ /* 0x000fe20000001818 */
[----:B------:R-:W2:Y:S04]  /*27e0*/  LDSM.16.M88.4 R24, [R224] ;  /* 0x00000000e018783b */ /* 0x000ea80000000200 */
[----:B------:R-:W2:Y:S03]  /*27f0*/  LDSM.16.M88.4 R64, [R222] ;  /* 0x00000000de40783b */ /* 0x000ea60000000200 */
[C---:B-1----:R-:W-:Y:S01]  /*2800*/  HMMA.16816.F32 R16, R8.reuse, R58, R20 ;  /* 0x0000003a0810723c */ /* 0x042fe20000001814 */
[----:B------:R-:W1:Y:S07]  /*2810*/  LDSM.16.M88.4 R20, [R216+0x2000] ;  /* 0x00200000d814783b */ /* 0x000e6e0000000200 */
[C---:B----4-:R-:W-:Y:S01]  /*2820*/  HMMA.16816.F32 R72, R8.reuse, R60, R28 ;  /* 0x0000003c0848723c */ /* 0x050fe2000000181c */
[----:B------:R-:W4:Y:S07]  /*2830*/  LDSM.16.M88.4 R28, [R225] ;  /* 0x00000000e11c783b */ /* 0x000f2e0000000200 */
[C---:B------:R-:W-:Y:S08]  /*2840*/  HMMA.16816.F32 R48, R8.reuse, R56, R76 ;  /* 0x000000380830723c */ /* 0x040ff0000000184c */
[----:B------:R-:W-:Y:S08]  /*2850*/  HMMA.16816.F32 R80, R8, R34, R116 ;  /* 0x000000220850723c */ /* 0x000ff00000001874 */
[----:B---3--:R-:W-:Y:S08]  /*2860*/  HMMA.16816.F32 R40, R12, R56, R120 ;  /* 0x000000380c28723c */ /* 0x008ff00000001878 */
[C---:B------:R-:W-:Y:S08]  /*2870*/  HMMA.16816.F32 R68, R8.reuse, R62, R96 ;  /* 0x0000003e0844723c */ /* 0x040ff00000001860 */
[----:B------:R-:W-:Y:S08]  /*2880*/  HMMA.16816.F32 R96, R8, R38, R132 ;  /* 0x000000260860723c */ /* 0x000ff00000001884 */
[C---:B------:R-:W-:Y:S08]  /*2890*/  HMMA.16816.F32 R76, R12.reuse, R60, R112 ;  /* 0x0000003c0c4c723c */ /* 0x040ff00000001870 */
[----:B------:R-:W-:Y:S08]  /*28a0*/  HMMA.16816.F32 R60, R12, R62, R100 ;  /* 0x0000003e0c3c723c */ /* 0x000ff00000001864 */
[C---:B------:R-:W-:Y:S08]  /*28b0*/  HMMA.16816.F32 R84, R8.reuse, R36, R140 ;  /* 0x000000240854723c */ /* 0x040ff0000000188c */
[----:B------:R-:W-:Y:S08]  /*28c0*/  HMMA.16816.F32 R92, R8, R32, R136 ;  /* 0x00000020085c723c */ /* 0x000ff00000001888 */
[C---:B------:R-:W-:Y:S08]  /*28d0*/  HMMA.16816.F32 R56, R12.reuse, R58, R104 ;  /* 0x0000003a0c38723c */ /* 0x040ff00000001868 */
[C---:B------:R-:W-:Y:S08]  /*28e0*/  HMMA.16816.F32 R8, R12.reuse, R36, R124 ;  /* 0x000000240c08723c */ /* 0x040ff0000000187c */
[C---:B------:R-:W-:Y:S01]  /*28f0*/  HMMA.16816.F32 R108, R12.reuse, R38, R108 ;  /* 0x000000260c6c723c */ /* 0x040fe2000000186c */
[----:B------:R-:W-:Y:S07]  /*2900*/  LDSM.16.M88.4 R36, [R212+0x2800] ;  /* 0x00280000d424783b */ /* 0x000fee0000000200 */
[C---:B------:R-:W-:Y:S08]  /*2910*/  HMMA.16816.F32 R100, R12.reuse, R32, R128 ;  /* 0x000000200c64723c */ /* 0x040ff00000001880 */
[----:B------:R-:W-:Y:S01]  /*2920*/  HMMA.16816.F32 R104, R12, R34, R88 ;  /* 0x000000220c68723c */ /* 0x000fe20000001858 */
[----:B------:R-:W-:Y:S04]  /*2930*/  LDSM.16.M88.4 R12, [R215+0x4000] ;  /* 0x00400000d70c783b */ /* 0x000fe80000000200 */
[----:B------:R-:W-:Y:S03]  /*2940*/  LDSM.16.M88.4 R32, [R212+0x2c00] ;  /* 0x002c0000d420783b */ /* 0x000fe60000000200 */
[C---:B--2---:R-:W-:Y:S01]  /*2950*/  HMMA.16816.F32 R136, R4.reuse, R24, R48 ;  /* 0x000000180488723c */ /* 0x044fe20000001830 */
[----:B------:R-:W-:Y:S07]  /*2960*/  LDSM.16.M88.4 R48, [R212+0x2000] ;  /* 0x00200000d430783b */ /* 0x000fee0000000200 */
[C---:B------:R-:W-:Y:S01]  /*2970*/  HMMA.16816.F32 R132, R4.reuse, R26, R16 ;  /* 0x0000001a0484723c */ /* 0x040fe20000001810 */
[----:B------:R-:W2:Y:S07]  /*2980*/  LDSM.16.M88.4 R16, [R215+0x5000] ;  /* 0x00500000d710783b */ /* 0x000eae0000000200 */
[----:B------:R-:W-:Y:S08]  /*2990*/  HMMA.16816.F32 R116, R4, R66, R80 ;  /* 0x000000420474723c */ /* 0x000ff00000001850 */
[----:B-1----:R-:W-:Y:S01]  /*29a0*/  HMMA.16816.F32 R80, R20, R24, R40 ;  /* 0x000000181450723c */ /* 0x002fe20000001828 */
[----:B------:R-:W1:Y:S07]  /*29b0*/  LDSM.16.M88.4 R40, [R212+0x2400] ;  /* 0x00240000d428783b */ /* 0x000e6e0000000200 */
[C---:B------:R-:W-:Y:S08]  /*29c0*/  HMMA.16816.F32 R124, R4.reuse, R46, R96 ;  /* 0x0000002e047c723c */ /* 0x040ff00000001860 */
[C---:B----4-:R-:W-:Y:S08]  /*29d0*/  HMMA.16816.F32 R112, R4.reuse, R28, R72 ;  /* 0x0000001c0470723c */ /* 0x050ff00000001848 */
[----:B------:R-:W-:Y:S08]  /*29e0*/  HMMA.16816.F32 R140, R4, R30, R68 ;  /* 0x0000001e048c723c */ /* 0x000ff00000001844 */
[C---:B------:R-:W-:Y:S08]  /*29f0*/  HMMA.16816.F32 R96, R20.reuse, R28, R76 ;  /* 0x0000001c1460723c */ /* 0x040ff0000000184c */
[C---:B------:R-:W-:Y:S01]  /*2a00*/  HMMA.16816.F32 R88, R20.reuse, R30, R60 ;  /* 0x0000001e1458723c */ /* 0x040fe2000000183c */
[----:B------:R-:W-:Y:S07]  /*2a10*/  LDSM.16.M88.4 R28, [R220] ;  /* 0x00000000dc1c783b */ /* 0x000fee0000000200 */
[----:B------:R-:W-:Y:S01]  /*2a20*/  HMMA.16816.F32 R72, R20, R26, R56 ;  /* 0x0000001a1448723c */ /* 0x000fe20000001838 */
[----:B------:R-:W-:Y:S07]  /*2a30*/  LDSM.16.M88.4 R24, [R219] ;  /* 0x00000000db18783b */ /* 0x000fee0000000200 */
[C---:B------:R-:W-:Y:S08]  /*2a40*/  HMMA.16816.F32 R128, R4.reuse, R44, R84 ;  /* 0x0000002c0480723c */ /* 0x040ff00000001854 */
[----:B------:R-:W-:Y:S01]  /*2a50*/  HMMA.16816.F32 R120, R4, R64, R92 ;  /* 0x000000400478723c */ /* 0x000fe2000000185c */
[----:B------:R-:W-:Y:S07]  /*2a60*/  LDSM.16.M88.4 R4, [R216+0x5000] ;  /* 0x00500000d804783b */ /* 0x000fee0000000200 */
[C---:B------:R-:W-:Y:S01]  /*2a70*/  HMMA.16816.F32 R60, R20.reuse, R44, R8 ;  /* 0x0000002c143c723c */ /* 0x040fe20000001808 */
[----:B------:R-:W-:Y:S07]  /*2a80*/  LDSM.16.M88.4 R8, [R216+0x4000] ;  /* 0x00400000d808783b */ /* 0x000fee0000000200 */
[C---:B------:R-:W-:Y:S01]  /*2a90*/  HMMA.16816.F32 R68, R20.reuse, R46, R108 ;  /* 0x0000002e1444723c */ /* 0x040fe2000000186c */
[----:B------:R-:W3:Y:S07]  /*2aa0*/  LDSM.16.M88.4 R44, [R221] ;  /* 0x00000000dd2c783b */ /* 0x000eee0000000200 */
[C---:B------:R-:W-:Y:S08]  /*2ab0*/  HMMA.16816.F32 R76, R20.reuse, R64, R100 ;  /* 0x00000040144c723c */ /* 0x040ff00000001864 */
[----:B------:R-:W-:Y:S01]  /*2ac0*/  HMMA.16816.F32 R64, R20, R66, R104 ;  /* 0x000000421440723c */ /* 0x000fe20000001868 */
[----:B------:R-:W4:Y:S01]  /*2ad0*/  LDSM.16.M88.4 R20, [R218] ;  /* 0x00000000da14783b */ /* 0x000f220000000200 */
[----:B------:R-:W-:Y:S01]  /*2ae0*/  ISETP.GT.AND P0, PT, R52, R181, PT ;  /* 0x000000b53400720c */ /* 0x000fe20003f04270 */
[----:B------:R-:W-:-:S05]  /*2af0*/  DEPBAR.LE SB0, 0x0 ;  /* 0x000080000000791a */ /* 0x000fca0000000000 */
[C---:B--2---:R-:W-:Y:S08]  /*2b00*/  HMMA.16816.F32 R84, R16.reuse, R48, R112 ;  /* 0x000000301054723c */ /* 0x044ff00000001870 */
[----:B------:R-:W-:Y:S08]  /*2b10*/  HMMA.16816.F32 R92, R16, R50, R140 ;  /* 0x00000032105c723c */ /* 0x000ff0000000188c */
[C---:B------:R-:W-:Y:S08]  /*2b20*/  HMMA.16816.F32 R96, R12.reuse, R48, R96 ;  /* 0x000000300c60723c */ /* 0x040ff00000001860 */
[----:B------:R-:W-:Y:S08]  /*2b30*/  HMMA.16816.F32 R88, R12, R50, R88 ;  /* 0x000000320c58723c */ /* 0x000ff00000001858 */
[C---:B-1----:R-:W-:Y:S08]  /*2b40*/  HMMA.16816.F32 R100, R16.reuse, R40, R136 ;  /* 0x000000281064723c */ /* 0x042ff00000001888 */
[----:B------:R-:W-:Y:S08]  /*2b50*/  HMMA.16816.F32 R104, R16, R42, R132 ;  /* 0x0000002a1068723c */ /* 0x000ff00000001884 */
[C---:B------:R-:W-:Y:S08]  /*2b60*/  HMMA.16816.F32 R56, R12.reuse, R40, R80 ;  /* 0x000000280c38723c */ /* 0x040ff00000001850 */
        /* <DEDUP_REMOVED lines=9> */
[----:B------:R-:W-:Y:S07]  /*2c00*/  BSSY B0, `(.L_x_1008) ;  /* 0x000002c000007945 */ /* 0x000fee0003800000 */
[C---:B---3--:R-:W-:Y:S08]  /*2c10*/  HMMA.16816.F32 R60, R4.reuse, R46, R92 ;  /* 0x0000002e043c723c */ /* 0x048ff0000000185c */
[C---:B------:R-:W-:Y:S08]  /*2c20*/  HMMA.16816.F32 R32, R4.reuse, R44, R84 ;  /* 0x0000002c0420723c */ /* 0x040ff00000001854 */
[C---:B------:R-:W-:Y:S08]  /*2c30*/  HMMA.16816.F32 R64, R4.reuse, R28, R100 ;  /* 0x0000001c0440723c */ /* 0x040ff00000001864 */
[----:B------:R-:W-:Y:S08]  /*2c40*/  HMMA.16816.F32 R68, R4, R30, R104 ;  /* 0x0000001e0444723c */ /* 0x000ff00000001868 */
[C---:B------:R-:W-:Y:S08]  /*2c50*/  HMMA.16816.F32 R56, R8.reuse, R28, R56 ;  /* 0x0000001c0838723c */ /* 0x040ff00000001838 */
[----:B------:R-:W-:Y:S08]  /*2c60*/  HMMA.16816.F32 R92, R8, R30, R48 ;  /* 0x0000001e085c723c */ /* 0x000ff00000001830 */
[C---:B------:R-:W-:Y:S08]  /*2c70*/  HMMA.16816.F32 R72, R4.reuse, R24, R108 ;  /* 0x000000180448723c */ /* 0x040ff0000000186c */
[C---:B------:R-:W-:Y:S08]  /*2c80*/  HMMA.16816.F32 R76, R4.reuse, R26, R112 ;  /* 0x0000001a044c723c */ /* 0x040ff00000001870 */
[C---:B----4-:R-:W-:Y:S08]  /*2c90*/  HMMA.16816.F32 R80, R4.reuse, R20, R120 ;  /* 0x000000140450723c */ /* 0x050ff00000001878 */
[----:B------:R-:W-:Y:S08]  /*2ca0*/  HMMA.16816.F32 R84, R4, R22, R116 ;  /* 0x000000160454723c */ /* 0x000ff00000001874 */
[C---:B------:R-:W-:Y:S08]  /*2cb0*/  HMMA.16816.F32 R96, R8.reuse, R44, R96 ;  /* 0x0000002c0860723c */ /* 0x040ff00000001860 */
[C---:B------:R-:W-:Y:S08]  /*2cc0*/  HMMA.16816.F32 R88, R8.reuse, R46, R88 ;  /* 0x0000002e0858723c */ /* 0x040ff00000001858 */
[C---:B------:R-:W-:Y:S08]  /*2cd0*/  HMMA.16816.F32 R28, R8.reuse, R24, R40 ;  /* 0x00000018081c723c */ /* 0x040ff00000001828 */
[C---:B------:R-:W-:Y:S08]  /*2ce0*/  HMMA.16816.F32 R36, R8.reuse, R26, R36 ;  /* 0x0000001a0824723c */ /* 0x040ff00000001824 */
[C---:B------:R-:W-:Y:S08]  /*2cf0*/  HMMA.16816.F32 R100, R8.reuse, R20, R16 ;  /* 0x000000140864723c */ /* 0x040ff00000001810 */
[----:B------:R-:W-:Y:S01]  /*2d00*/  HMMA.16816.F32 R144, R8, R22, R12 ;  /* 0x000000160890723c */ /* 0x000fe2000000180c */
[----:B------:R-:W-:Y:S06]  /*2d10*/  BAR.SYNC.DEFER_BLOCKING 0x0 ;  /* 0x0000000000007b1d */ /* 0x000fec0000010000 */
[----:B------:R-:W-:Y:S01]  /*2d20*/  @!UPT UIADD3 URZ, URZ, URZ, URZ ;  /* 0x0000003f3f3ff290 */ /* 0x000fe2000fffe03f */
[----:B------:R-:W-:Y:S11]  /*2d30*/  @!P0 BRA `(.L_x_1009) ;  /* 0x0000018000008947 */ /* 0x000ff60003800000 */
[----:B-----5:R-:W-:Y:S02]  /*2d40*/  IADD3 R0, R180, -0x2, RZ ;  /* 0xfffffffeb4007810 */ /* 0x020fe40007ffe0ff */
[----:B------:R-:W-:-:S02]  /*2d50*/  ISETP.GE.AND P5, PT, R148, c[0x0][0x1d4], PT ;  /* 0x0000750094007a0c */ /* 0x000fc40003fa6270 */
[----:B------:R-:W-:Y:S01]  /*2d60*/  SHF.R.S32.HI R2, RZ, 0x1f, R0 ;  /* 0x0000001fff027819 */ /* 0x000fe20000011400 */
[----:B------:R-:W-:-:S04]  /*2d70*/  IMAD.WIDE.U32 R4, R0, c[0x0][0x1e0], RZ ;  /* 0x0000780000047a25 */ /* 0x000fc800078e00ff */
[----:B------:R-:W-:-:S04]  /*2d80*/  IMAD R2, R2, c[0x0][0x1e0], RZ ;  /* 0x0000780002027a24 */ /* 0x000fc800078e02ff */
[----:B------:R-:W-:Y:S01]  /*2d90*/  IMAD R2, R0, c[0x0][0x1e4], R2 ;  /* 0x0000790000027a24 */ /* 0x000fe200078e0202 */
[----:B------:R-:W-:-:S03]  /*2da0*/  LEA R0, P1, R4, R152, 0x6 ;  /* 0x0000009804007211 */ /* 0x000fc600078230ff */
[----:B------:R-:W-:Y:S01]  /*2db0*/  IMAD.IADD R3, R5, 0x1, R2 ;  /* 0x0000000105037824 */ /* 0x000fe200078e0202 */
[----:B------:R-:W-:Y:S01]  /*2dc0*/  LEA R2, P0, R0, c[0x0][0x1c8], 0x1 ;  /* 0x0000720000027a11 */ /* 0x000fe200078008ff */
[----:B------:R-:W-:-:S03]  /*2dd0*/  IMAD.MOV.U32 R5, RZ, RZ, c[0x0][0x1e0] ;  /* 0x00007800ff057624 */ /* 0x000fc600078e00ff */
[----:B------:R-:W-:-:S04]  /*2de0*/  LEA.HI.X R3, R4, R150, R3, 0x6, P1 ;  /* 0x0000009604037211 */ /* 0x000fc800008f3403 */
[----:B------:R-:W-:Y:S01]  /*2df0*/  LEA.HI.X R3, R0, c[0x0][0x1cc], R3, 0x1, P0 ;  /* 0x0000730000037a11 */ /* 0x000fe200000f0c03 */
[----:B------:R-:W-:Y:S01]  /*2e00*/  IMAD.MOV.U32 R0, RZ, RZ, c[0x0][0x1e4] ;  /* 0x00007900ff007624 */ /* 0x000fe200078e00ff */
[----:B------:R-:W-:-:S03]  /*2e10*/  LEA R4, P0, R5, R2, 0x6 ;  /* 0x0000000205047211 */ /* 0x000fc600078030ff */
[----:B------:R-:W-:Y:S01]  /*2e20*/  @!PT LDS RZ, [RZ] ;  /* 0x00000000fffff984 */ /* 0x000fe20000000800 */
[----:B------:R-:W-:Y:S01]  /*2e30*/  @!PT LDS RZ, [RZ] ;  /* 0x00000000fffff984 */ /* 0x000fe20000000800 */
[----:B------:R-:W-:Y:S01]  /*2e40*/  @!PT LDS RZ, [RZ] ;  /* 0x00000000fffff984 */ /* 0x000fe20000000800 */
[----:B------:R1:W-:Y:S01]  /*2e50*/  LDGSTS.E.BYPASS.LTC128B.128 [R54+0x3100], [R2.64], !P5 ;  /* 0x0310000002367fae */ /* 0x0003e2000e901d46 */
[----:B------:R-:W-:-:S03]  /*2e60*/  LEA.HI.X R5, R5, R3, R0, 0x6, P0 ;  /* 0x0000000305057211 */ /* 0x000fc600000f3400 */
[----:B------:R1:W-:Y:S04]  /*2e70*/  LDGSTS.E.BYPASS.LTC128B.128 [R54+0x4100], [R2.64+0x40], !P4 ;  /* 0x0410004002367fae */ /* 0x0003e8000e101d46 */
[----:B------:R1:W-:Y:S04]  /*2e80*/  LDGSTS.E.BYPASS.LTC128B.128 [R54+0x5100], [R2.64+0x80], !P3 ;  /* 0x0510008002367fae */ /* 0x0003e8000d901d46 */
[----:B------:R1:W-:Y:S04]  /*2e90*/  LDGSTS.E.BYPASS.LTC128B.128 [R54+0x3900], [R4.64], !P5 ;  /* 0x0390000004367fae */ /* 0x0003e8000e901d46 */
[----:B------:R1:W-:Y:S04]  /*2ea0*/  LDGSTS.E.BYPASS.LTC128B.128 [R54+0x4900], [R4.64+0x40], !P4 ;  /* 0x0490004004367fae */ /* 0x0003e8000e101d46 */
[----:B------:R1:W-:Y:S02]  /*2eb0*/  LDGSTS.E.BYPASS.LTC128B.128 [R54+0x5900], [R4.64+0x80], !P3 ;  /* 0x0590008004367fae */ /* 0x0003e4000d901d46 */
.L_x_1009:
[----:B------:R-:W-:Y:S05]  /*2ec0*/  BSYNC B0 ;  /* 0x0000000000007941 */ /* 0x000fea0003800000 */
.L_x_1008:
[----:B------:R-:W2:Y:S04]  /*2ed0*/  LDL R0, [R1+0x64] ;  /* 0x0000640001007983 */ /* 0x000ea80000100800 */
[----:B------:R-:W2:Y:S04]  /*2ee0*/  LDL R27, [R1+0x54] ;  /* 0x00005400011b7983 */ /* 0x000ea80000100800 */
[----:B------:R-:W3:Y:S04]  /*2ef0*/  LDL R6, [R1+0x3c] ;  /* 0x00003c0001067983 */ /* 0x000ee80000100800 */
[----:B------:R-:W-:Y:S04]  /*2f00*/  LDSM.16.MT88.4 R108, [R213+0x2000] ;  /* 0x00200000d56c783b */ /* 0x000fe80000004200 */
[----:B------:R-:W-:Y:S04]  /*2f10*/  LDSM.16.MT88.4 R112, [R214+0x2000] ;  /* 0x00200000d670783b */ /* 0x000fe80000004200 */
[----:B------:R-:W0:Y:S01]  /*2f20*/  LDGDEPBAR ;  /* 0x00000000000079af */ /* 0x000e220000000000 */
[----:B-12---:R-:W-:-:S04]  /*2f30*/  IMAD.IADD R2, R0, 0x1, R27 ;  /* 0x0000000100027824 */ /* 0x006fc800078e021b */
[----:B------:R-:W-:-:S04]  /*2f40*/  @P2 IMAD.HI.U32 R0, R2, c[0x0][0x2c8], RZ ;  /* 0x0000b20002002a27 */ /* 0x000fc800078e00ff */
[----:B------:R-:W-:Y:S01]  /*2f50*/  IMAD.MOV.U32 R3, RZ, RZ, R2 ;  /* 0x000000ffff037224 */ /* 0x000fe200078e0002 */
[----:B------:R-:W-:Y:S01]  /*2f60*/  @P2 SHF.R.U32.HI R3, RZ, c[0x0][0x2cc], R0 ;  /* 0x0000b300ff032a19 */ /* 0x000fe20000011600 */
[----:B------:R-:W-:Y:S04]  /*2f70*/  STL [R1+0x30], R2 ;  /* 0x0000300201007387 */ /* 0x000fe80000100800 */
[----:B------:R-:W1:Y:S04]  /*2f80*/  SHFL.IDX PT, R2, R3, 0x2, 0x1c1f ;  /* 0x005c1f0003027f89 */ /* 0x000e6800000e0000 */
[----:B------:R-:W2:Y:S01]  /*2f90*/  SHFL.IDX PT, R5, R3, 0x3, 0x1c1f ;  /* 0x007c1f0003057f89 */ /* 0x000ea200000e0000 */
[----:B------:R-:W-:-:S05]  /*2fa0*/  IMAD R0, R52, R55, 0x1 ;  /* 0x0000000134007424 */ /* 0x000fca00078e0237 */
[----:B---3--:R-:W-:-:S04]  /*2fb0*/  IADD3 R0, -R6, c[0x0][0x1d0], R0 ;  /* 0x0000740006007a10 */ /* 0x008fc80007ffe100 */
[----:B------:R-:W-:Y:S01]  /*2fc0*/  IADD3 R4, R0, -c[0x0][0x168], RZ ;  /* 0x80005a0000047a10 */ /* 0x000fe20007ffe0ff */
[----:B------:R-:W-:Y:S02]  /*2fd0*/  IMAD.IADD R7, R53, 0x1, -R6 ;  /* 0x0000000135077824 */ /* 0x000fe400078e0a06 */
[----:B------:R-:W-:Y:S02]  /*2fe0*/  LDSM.16.MT88.4 R52, [R213] ;  /* 0x00000000d534783b */ /* 0x000fe40000004200 */
[C---:B-1----:R-:W-:Y:S02]  /*2ff0*/  IMAD.IADD R2, R4.reuse, 0x1, R2 ;  /* 0x0000000104027824 */ /* 0x042fe400078e0202 */
[----:B--2---:R-:W-:-:S03]  /*3000*/  IMAD.IADD R0, R4, 0x1, R5 ;  /* 0x0000000104007824 */ /* 0x004fc600078e0205 */
[----:B------:R-:W-:-:S04]  /*3010*/  IMNMX R2, R7, R2, PT ;  /* 0x0000000207027217 */ /* 0x000fc80003800200 */
[C---:B------:R-:W-:Y:S02]  /*3020*/  ISETP.GT.AND P0, PT, R2.reuse, RZ, PT ;  /* 0x000000ff0200720c */ /* 0x040fe40003f04270 */
[----:B------:R-:W-:Y:S02]  /*3030*/  IMNMX R0, R7, R0, PT ;  /* 0x0000000007007217 */ /* 0x000fe40003800200 */
[----:B------:R-:W-:Y:S02]  /*3040*/  ISETP.GT.AND P6, PT, R2, 0x1, PT ;  /* 0x000000010200780c */ /* 0x000fe40003fc4270 */
[----:B------:R-:W-:Y:S02]  /*3050*/  FSEL R10, R32, -INF , P0 ;  /* 0xff800000200a7808 */ /* 0x000fe40000000000 */
[C---:B------:R-:W-:Y:S02]  /*3060*/  ISETP.GT.AND P0, PT, R0.reuse, 0x1, PT ;  /* 0x000000010000780c */ /* 0x040fe40003f04270 */
[----:B------:R-:W-:-:S02]  /*3070*/  ISETP.GT.AND P1, PT, R0, RZ, PT ;  /* 0x000000ff0000720c */ /* 0x000fc40003f24270 */
[----:B------:R-:W-:Y:S02]  /*3080*/  FSEL R11, R33, -INF , P6 ;  /* 0xff800000210b7808 */ /* 0x000fe40003000000 */
[----:B------:R-:W-:Y:S02]  /*3090*/  ISETP.GT.AND P6, PT, R2, 0x8, PT ;  /* 0x000000080200780c */ /* 0x000fe40003fc4270 */
[----:B------:R-:W-:Y:S02]  /*30a0*/  FSEL R16, R35, -INF , P0 ;  /* 0xff80000023107808 */ /* 0x000fe40000000000 */
[----:B------:R-:W-:Y:S02]  /*30b0*/  FSEL R15, R34, -INF , P1 ;  /* 0xff800000220f7808 */ /* 0x000fe40000800000 */
[----:B------:R-:W-:Y:S02]  /*30c0*/  ISETP.GT.AND P0, PT, R0, 0x8, PT ;  /* 0x000000080000780c */ /* 0x000fe40003f04270 */
[----:B------:R-:W-:-:S02]  /*30d0*/  ISETP.GT.AND P1, PT, R2, 0x9, PT ;  /* 0x000000090200780c */ /* 0x000fc40003f24270 */
[----:B------:R-:W-:Y:S02]  /*30e0*/  FSEL R13, R60, -INF , P6 ;  /* 0xff8000003c0d7808 */ /* 0x000fe40003000000 */
[----:B------:R-:W-:Y:S02]  /*30f0*/  FMNMX.FTZ R5, R10, R11, !PT ;  /* 0x0000000b0a057209 */ /* 0x000fe40007810000 */
[----:B------:R-:W-:Y:S02]  /*3100*/  FSEL R17, R62, -INF , P0 ;  /* 0xff8000003e117808 */ /* 0x000fe40000000000 */
[----:B------:R-:W-:Y:S02]  /*3110*/  FSEL R14, R61, -INF , P1 ;  /* 0xff8000003d0e7808 */ /* 0x000fe40000800000 */
[C---:B------:R-:W-:Y:S02]  /*3120*/  ISETP.GT.AND P6, PT, R2.reuse, 0x10, PT ;  /* 0x000000100200780c */ /* 0x040fe40003fc4270 */
[----:B------:R-:W-:-:S02]  /*3130*/  ISETP.GT.AND P0, PT, R2, 0x11, PT ;  /* 0x000000110200780c */ /* 0x000fc40003f04270 */
[----:B------:R-:W-:Y:S02]  /*3140*/  FMNMX.FTZ R5, R13, R5, !PT ;  /* 0x000000050d057209 */ /* 0x000fe40007810000 */
[----:B------:R-:W-:Y:S02]  /*3150*/  FSEL R19, R64, -INF , P6 ;  /* 0xff80000040137808 */ /* 0x000fe40003000000 */
[----:B------:R-:W-:Y:S02]  /*3160*/  FSEL R20, R65, -INF , P0 ;  /* 0xff80000041147808 */ /* 0x000fe40000000000 */
[----:B------:R-:W-:Y:S02]  /*3170*/  FMNMX.FTZ R5, R14, R5, !PT ;  /* 0x000000050e057209 */ /* 0x000fe40007810000 */
[----:B------:R-:W-:Y:S02]  /*3180*/  ISETP.GT.AND P0, PT, R0, 0x11, PT ;  /* 0x000000110000780c */ /* 0x000fe40003f04270 */
[----:B------:R-:W-:-:S02]  /*3190*/  ISETP.GT.AND P6, PT, R2, 0x18, PT ;  /* 0x000000180200780c */ /* 0x000fc40003fc4270 */
[----:B------:R-:W-:Y:S02]  /*31a0*/  FMNMX.FTZ R5, R19, R5, !PT ;  /* 0x0000000513057209 */ /* 0x000fe40007810000 */
[----:B------:R-:W-:Y:S02]  /*31b0*/  ISETP.GT.AND P1, PT, R0, 0x9, PT ;  /* 0x000000090000780c */ /* 0x000fe40003f24270 */
[----:B------:R-:W-:Y:S02]  /*31c0*/  FSEL R24, R67, -INF , P0 ;  /* 0xff80000043187808 */ /* 0x000fe40000000000 */
[----:B------:R-:W-:Y:S02]  /*31d0*/  ISETP.GT.AND P0, PT, R2, 0x19, PT ;  /* 0x000000190200780c */ /* 0x000fe40003f04270 */
[----:B------:R-:W-:Y:S02]  /*31e0*/  FSEL R21, R68, -INF , P6 ;  /* 0xff80000044157808 */ /* 0x000fe40003000000 */
[----:B------:R-:W-:-:S02]  /*31f0*/  FMNMX.FTZ R5, R20, R5, !PT ;  /* 0x0000000514057209 */ /* 0x000fc40007810000 */
[----:B------:R-:W-:Y:S02]  /*3200*/  FSEL R18, R63, -INF , P1 ;  /* 0xff8000003f127808 */ /* 0x000fe40000800000 */
[C---:B------:R-:W-:Y:S01]  /*3210*/  ISETP.GT.AND P1, PT, R0.reuse, 0x10, PT ;  /* 0x000000100000780c */ /* 0x040fe20003f24270 */
[----:B------:R-:W-:Y:S01]  /*3220*/  LDSM.16.MT88.4 R60, [R213+0x1400] ;  /* 0x00140000d53c783b */ /* 0x000fe20000004200 */
[----:B------:R-:W-:Y:S02]  /*3230*/  FSEL R22, R69, -INF , P0 ;  /* 0xff80000045167808 */ /* 0x000fe40000000000 */
[----:B------:R-:W-:Y:S02]  /*3240*/  ISETP.GT.AND P0, PT, R0, 0x19, PT ;  /* 0x000000190000780c */ /* 0x000fe40003f04270 */
[----:B------:R-:W-:Y:S02]  /*3250*/  ISETP.GT.AND P6, PT, R2, 0x20, PT ;  /* 0x000000200200780c */ /* 0x000fe40003fc4270 */
[----:B------:R-:W-:-:S02]  /*3260*/  FMNMX.FTZ R5, R21, R5, !PT ;  /* 0x0000000515057209 */ /* 0x000fc40007810000 */
[----:B------:R-:W-:Y:S02]  /*3270*/  FMNMX.FTZ R6, R15, R16, !PT ;  /* 0x000000100f067209 */ /* 0x000fe40007810000 */
[----:B------:R-:W-:Y:S02]  /*3280*/  FSEL R23, R66, -INF , P1 ;  /* 0xff80000042177808 */ /* 0x000fe40000800000 */
[----:B------:R-:W-:Y:S01]  /*3290*/  ISETP.GT.AND P1, PT, R0, 0x18, PT ;  /* 0x000000180000780c */ /* 0x000fe20003f24270 */
[----:B------:R-:W-:Y:S01]  /*32a0*/  LDSM.16.MT88.4 R64, [R213+0x400] ;  /* 0x00040000d540783b */ /* 0x000fe20000004200 */
[----:B------:R-:W-:Y:S02]  /*32b0*/  FSEL R26, R71, -INF , P0 ;  /* 0xff800000471a7808 */ /* 0x000fe40000000000 */
[----:B------:R-:W-:Y:S02]  /*32c0*/  ISETP.GT.AND P0, PT, R2, 0x21, PT ;  /* 0x000000210200780c */ /* 0x000fe40003f04270 */
[----:B------:R-:W-:-:S02]  /*32d0*/  FSEL R136, R72, -INF , P6 ;  /* 0xff80000048887808 */ /* 0x000fc40003000000 */
[----:B------:R-:W-:Y:S02]  /*32e0*/  FMNMX.FTZ R5, R22, R5, !PT ;  /* 0x0000000516057209 */ /* 0x000fe40007810000 */
[----:B------:R-:W-:Y:S02]  /*32f0*/  FMNMX.FTZ R6, R17, R6, !PT ;  /* 0x0000000611067209 */ /* 0x000fe40007810000 */
[----:B------:R-:W-:Y:S02]  /*3300*/  FSEL R25, R70, -INF , P1 ;  /* 0xff80000046197808 */ /* 0x000fe40000800000 */
[----:B------:R-:W-:Y:S01]  /*3310*/  ISETP.GT.AND P1, PT, R2, 0x28, PT ;  /* 0x000000280200780c */ /* 0x000fe20003f24270 */
[----:B------:R-:W-:Y:S01]  /*3320*/  LDSM.16.MT88.4 R68, [R214+0x1400] ;  /* 0x00140000d644783b */ /* 0x000fe20000004200 */
[----:B------:R-:W-:Y:S02]  /*3330*/  FSEL R137, R73, -INF , P0 ;  /* 0xff80000049897808 */ /* 0x000fe40000000000 */
[----:B------:R-:W-:-:S02]  /*3340*/  FMNMX.FTZ R5, R136, R5, !PT ;  /* 0x0000000588057209 */ /* 0x000fc40007810000 */
[----:B------:R-:W-:Y:S02]  /*3350*/  FMNMX.FTZ R6, R18, R6, !PT ;  /* 0x0000000612067209 */ /* 0x000fe40007810000 */
[----:B------:R-:W-:Y:S02]  /*3360*/  ISETP.GT.AND P0, PT, R2, 0x29, PT ;  /* 0x000000290200780c */ /* 0x000fe40003f04270 */
[----:B------:R-:W-:Y:S02]  /*3370*/  FSEL R140, R76, -INF , P1 ;  /* 0xff8000004c8c7808 */ /* 0x000fe40000800000 */
[----:B------:R-:W-:Y:S02]  /*3380*/  FMNMX.FTZ R5, R137, R5, !PT ;  /* 0x0000000589057209 */ /* 0x000fe40007810000 */
[----:B------:R-:W-:Y:S02]  /*3390*/  ISETP.GT.AND P1, PT, R2, 0x30, PT ;  /* 0x000000300200780c */ /* 0x000fe40003f24270 */
[----:B------:R-:W-:-:S02]  /*33a0*/  FMNMX.FTZ R6, R23, R6, !PT ;  /* 0x0000000617067209 */ /* 0x000fc40007810000 */
[----:B------:R-:W-:Y:S02]  /*33b0*/  FSEL R141, R77, -INF , P0 ;  /* 0xff8000004d8d7808 */ /* 0x000fe40000000000 */
[----:B------:R-:W-:Y:S02]  /*33c0*/  FMNMX.FTZ R5, R140, R5, !PT ;  /* 0x000000058c057209 */ /* 0x000fe40007810000 */
[----:B------:R-:W-:Y:S02]  /*33d0*/  FSEL R235, R80, -INF , P1 ;  /* 0xff80000050eb7808 */ /* 0x000fe40000800000 */
[----:B------:R-:W-:Y:S02]  /*33e0*/  FMNMX.FTZ R6, R24, R6, !PT ;  /* 0x0000000618067209 */ /* 0x000fe40007810000 */
[----:B------:R-:W-:Y:S02]  /*33f0*/  ISETP.GT.AND P1, PT, R0, 0x20, PT ;  /* 0x000000200000780c */ /* 0x000fe40003f24270 */
[----:B------:R-:W-:-:S02]  /*3400*/  ISETP.GT.AND P0, PT, R2, 0x31, PT ;  /* 0x000000310200780c */ /* 0x000fc40003f04270 */
[----:B------:R-:W-:Y:S02]  /*3410*/  FMNMX.FTZ R5, R141, R5, !PT ;  /* 0x000000058d057209 */ /* 0x000fe40007810000 */
[----:B------:R-:W-:Y:S02]  /*3420*/  FMNMX.FTZ R6, R25, R6, !PT ;  /* 0x0000000619067209 */ /* 0x000fe40007810000 */
[----:B------:R-:W-:Y:S02]  /*3430*/  FSEL R138, R74, -INF , P1 ;  /* 0xff8000004a8a7808 */ /* 0x000fe40000800000 */
[C---:B------:R-:W-:Y:S02]  /*3440*/  ISETP.GT.AND P6, PT, R2.reuse, 0x38, PT ;  /* 0x000000380200780c */ /* 0x040fe40003fc4270 */
[----:B------:R-:W-:Y:S02]  /*3450*/  FSEL R237, R81, -INF , P0 ;  /* 0xff80000051ed7808 */ /* 0x000fe40000000000 */
[----:B------:R-:W-:-:S02]  /*3460*/  ISETP.GT.AND P1, PT, R2, 0x39, PT ;  /* 0x000000390200780c */ /* 0x000fc40003f24270 */
[----:B------:R-:W-:Y:S02]  /*3470*/  ISETP.GT.AND P0, PT, R0, 0x21, PT ;  /* 0x000000210000780c */ /* 0x000fe40003f04270 */
[----:B------:R-:W-:Y:S02]  /*3480*/  FMNMX.FTZ R2, R235, R5, !PT ;  /* 0x00000005eb027209 */ /* 0x000fe40007810000 */
[----:B------:R-:W-:Y:S02]  /*3490*/  FMNMX.FTZ R5, R26, R6, !PT ;  /* 0x000000061a057209 */ /* 0x000fe40007810000 */
[----:B------:R-:W-:Y:S02]  /*34a0*/  FSEL R139, R75, -INF , P0 ;  /* 0xff8000004b8b7808 */ /* 0x000fe40000000000 */
[----:B------:R-:W-:Y:S02]  /*34b0*/  ISETP.GT.AND P0, PT, R0, 0x28, PT ;  /* 0x000000280000780c */ /* 0x000fe40003f04270 */
[----:B------:R-:W-:-:S02]  /*34c0*/  FSEL R236, R85, -INF , P1 ;  /* 0xff80000055ec7808 */ /* 0x000fc40000800000 */
[----:B------:R-:W-:Y:S02]  /*34d0*/  FSEL R233, R84, -INF , P6 ;  /* 0xff80000054e97808 */ /* 0x000fe40003000000 */
[----:B------:R-:W-:Y:S01]  /*34e0*/  FMNMX.FTZ R2, R237, R2, !PT ;  /* 0x00000002ed027209 */ /* 0x000fe20007810000 */
[----:B------:R-:W-:Y:S01]  /*34f0*/  SHFL.IDX PT, R6, R3, RZ, 0x1c1f ;  /* 0x001c1fff03067589 */ /* 0x000fe200000e0000 */
[----:B------:R-:W-:Y:S02]  /*3500*/  FMNMX.FTZ R5, R138, R5, !PT ;  /* 0x000000058a057209 */ /* 0x000fe40007810000 */
[----:B------:R-:W-:Y:S01]  /*3510*/  ISETP.GT.AND P1, PT, R0, 0x29, PT ;  /* 0x000000290000780c */ /* 0x000fe20003f24270 */
[----:B------:R-:W-:Y:S01]  /*3520*/  LDSM.16.MT88.4 R72, [R213+0x2400] ;  /* 0x00240000d548783b */ /* 0x000fe20000004200 */
[----:B------:R-:W-:Y:S02]  /*3530*/  FSEL R148, R78, -INF , P0 ;  /* 0xff8000004e947808 */ /* 0x000fe40000000000 */
[----:B------:R-:W-:-:S02]  /*3540*/  FMNMX.FTZ R5, R139, R5, !PT ;  /* 0x000000058b057209 */ /* 0x000fc40007810000 */
[----:B------:R-:W-:Y:S02]  /*3550*/  ISETP.GT.AND P0, PT, R0, 0x30, PT ;  /* 0x000000300000780c */ /* 0x000fe40003f04270 */
[----:B------:R-:W-:Y:S02]  /*3560*/  FSEL R149, R79, -INF , P1 ;  /* 0xff8000004f957808 */ /* 0x000fe40000800000 */
[----:B------:R-:W-:Y:S02]  /*3570*/  FMNMX.FTZ R5, R148, R5, !PT ;  /* 0x0000000594057209 */ /* 0x000fe40007810000 */
[----:B------:R-:W-:Y:S01]  /*3580*/  FMNMX.FTZ R2, R233, R2, !PT ;  /* 0x00000002e9027209 */ /* 0x000fe20007810000 */
[----:B------:R-:W-:Y:S01]  /*3590*/  SHFL.IDX PT, R3, R3, 0x1, 0x1c1f ;  /* 0x003c1f0003037f89 */ /* 0x000fe200000e0000 */
[----:B------:R-:W-:Y:S02]  /*35a0*/  ISETP.GT.AND P1, PT, R0, 0x31, PT ;  /* 0x000000310000780c */ /* 0x000fe40003f24270 */
[----:B------:R-:W-:Y:S01]  /*35b0*/  FSEL R234, R82, -INF , P0 ;  /* 0xff80000052ea7808 */ /* 0x000fe20000000000 */
[----:B------:R-:W-:Y:S01]  /*35c0*/  LDSM.16.MT88.4 R76, [R214] ;  /* 0x00000000d64c783b */ /* 0x000fe20000004200 */
[----:B------:R-:W-:-:S02]  /*35d0*/  FMNMX.FTZ R5, R149, R5, !PT ;  /* 0x0000000595057209 */ /* 0x000fc40007810000 */
[----:B------:R-:W-:Y:S02]  /*35e0*/  FMNMX.FTZ R2, R236, R2, !PT ;  /* 0x00000002ec027209 */ /* 0x000fe40007810000 */
[----:B------:R-:W-:Y:S02]  /*35f0*/  FSEL R238, R83, -INF , P1 ;  /* 0xff80000053ee7808 */ /* 0x000fe40000800000 */
[----:B------:R-:W-:Y:S02]  /*3600*/  ISETP.GT.AND P1, PT, R0, 0x38, PT ;  /* 0x000000380000780c */ /* 0x000fe40003f24270 */
[----:B------:R-:W-:Y:S01]  /*3610*/  FMNMX.FTZ R5, R234, R5, !PT ;  /* 0x00000005ea057209 */ /* 0x000fe20007810000 */
[----:B------:R-:W1:Y:S01]  /*3620*/  SHFL.BFLY PT, R9, R2, 0x2, 0x1f ;  /* 0x0c401f0002097f89 */ /* 0x000e6200000e0000 */
[----:B------:R-:W-:Y:S02]  /*3630*/  ISETP.GT.AND P0, PT, R0, 0x39, PT ;  /* 0x000000390000780c */ /* 0x000fe40003f04270 */
[----:B------:R-:W-:-:S02]  /*3640*/  FSEL R240, R86, -INF , P1 ;  /* 0xff80000056f07808 */ /* 0x000fc40000800000 */
[----:B------:R-:W-:Y:S02]  /*3650*/  FMNMX.FTZ R0, R238, R5, !PT ;  /* 0x00000005ee007209 */ /* 0x000fe40007810000 */
[----:B------:R-:W-:Y:S02]  /*3660*/  FSEL R243, R87, -INF , P0 ;  /* 0xff80000057f37808 */ /* 0x000fe40000000000 */
[----:B------:R-:W-:Y:S01]  /*3670*/  FMNMX.FTZ R0, R240, R0, !PT ;  /* 0x00000000f0007209 */ /* 0x000fe20007810000 */
[----:B------:R-:W-:Y:S03]  /*3680*/  LDSM.16.MT88.4 R84, [R213+0x1000] ;  /* 0x00100000d554783b */ /* 0x000fe60000004200 */
[----:B------:R-:W-:-:S05]  /*3690*/  FMNMX.FTZ R0, R243, R0, !PT ;  /* 0x00000000f3007209 */ /* 0x000fca0007810000 */
[----:B------:R-:W2:Y:S01]  /*36a0*/  SHFL.BFLY PT, R8, R0, 0x2, 0x1f ;  /* 0x0c401f0000087f89 */ /* 0x000ea200000e0000 */
[----:B-1----:R-:W-:-:S05]  /*36b0*/  FMNMX.FTZ R5, R2, R9, !PT ;  /* 0x0000000902057209 */ /* 0x002fca0007810000 */
[----:B------:R-:W1:Y:S01]  /*36c0*/  SHFL.BFLY PT, R9, R5, 0x1, 0x1f ;  /* 0x0c201f0005097f89 */ /* 0x000e6200000e0000 */
[C---:B------:R-:W-:Y:S02]  /*36d0*/  IMAD.IADD R2, R4.reuse, 0x1, R6 ;  /* 0x0000000104027824 */ /* 0x040fe400078e0206 */
[----:B------:R-:W-:Y:S01]  /*36e0*/  IMAD.IADD R4, R4, 0x1, R3 ;  /* 0x0000000104047824 */ /* 0x000fe200078e0203 */
[----:B--2---:R-:W-:-:S05]  /*36f0*/  FMNMX.FTZ R3, R0, R8, !PT ;  /* 0x0000000800037209 */ /* 0x004fca0007810000 */
[----:B------:R-:W2:Y:S01]  /*3700*/  SHFL.BFLY PT, R6, R3, 0x1, 0x1f ;  /* 0x0c201f0003067f89 */ /* 0x000ea200000e0000 */
[C---:B------:R-:W-:Y:S02]  /*3710*/  IMNMX R2, R7.reuse, R2, PT ;  /* 0x0000000207027217 */ /* 0x040fe40003800200 */
[----:B------:R-:W-:Y:S02]  /*3720*/  IMNMX R0, R7, R4, PT ;  /* 0x0000000407007217 */ /* 0x000fe40003800200 */
[C---:B------:R-:W-:Y:S02]  /*3730*/  ISETP.GT.AND P1, PT, R2.reuse, 0x1, PT ;  /* 0x000000010200780c */ /* 0x040fe40003f24270 */
[----:B-1----:R-:W-:Y:S02]  /*3740*/  FMNMX.FTZ R143, R5, R9, !PT ;  /* 0x00000009058f7209 */ /* 0x002fe40007810000 */
[----:B------:R-:W-:Y:S02]  /*3750*/  ISETP.GT.AND P0, PT, R2, 0x8, PT ;  /* 0x000000080200780c */ /* 0x000fe40003f04270 */
[----:B------:R-:W-:Y:S01]  /*3760*/  FSEL R41, R97, -INF , P1 ;  /* 0xff80000061297808 */ /* 0x000fe20000800000 */
[----:B------:R-:W-:Y:S01]  /*3770*/  FMUL.FTZ R4, R143, c[0x0][0x2d0] ;  /* 0x0000b4008f047a20 */ /* 0x000fe20000410000 */
[----:B------:R-:W-:-:S02]  /*3780*/  FSEL R42, R88, -INF , P0 ;  /* 0xff800000582a7808 */ /* 0x000fc40000000000 */
[----:B------:R-:W-:Y:S02]  /*3790*/  FSETP.NEU.FTZ.AND P1, PT, R143, -INF , PT ;  /* 0xff8000008f00780b */ /* 0x000fe40003f3d000 */
[----:B------:R-:W-:Y:S02]  /*37a0*/  ISETP.GT.AND P0, PT, R0, RZ, PT ;  /* 0x000000ff0000720c */ /* 0x000fe40003f04270 */
[----:B------:R-:W-:Y:S02]  /*37b0*/  FSEL R12, R4, RZ, P1 ;  /* 0x000000ff040c7208 */ /* 0x000fe40000800000 */
[----:B------:R-:W-:Y:S02]  /*37c0*/  FSEL R45, R98, -INF , P0 ;  /* 0xff800000622d7808 */ /* 0x000fe40000000000 */
[----:B------:R-:W-:Y:S02]  /*37d0*/  ISETP.GT.AND P0, PT, R0, 0x9, PT ;  /* 0x000000090000780c */ /* 0x000fe40003f04270 */
[----:B--2---:R-:W-:Y:S01]  /*37e0*/  FMNMX.FTZ R142, R3, R6, !PT ;  /* 0x00000006038e7209 */ /* 0x004fe20007810000 */
[----:B------:R-:W-:Y:S01]  /*37f0*/  FFMA.FTZ R3, R11, c[0x0][0x2d0], -R12 ;  /* 0x0000b4000b037a23 */ /* 0x000fe2000001080c */
[----:B------:R-:W-:-:S02]  /*3800*/  ISETP.GT.AND P6, PT, R2, RZ, PT ;  /* 0x000000ff0200720c */ /* 0x000fc40003fc4270 */
[----:B------:R-:W-:Y:S02]  /*3810*/  FSEL R48, R91, -INF , P0 ;  /* 0xff8000005b307808 */ /* 0x000fe40000000000 */
[----:B------:R-:W-:Y:S01]  /*3820*/  ISETP.GT.AND P0, PT, R2, 0x11, PT ;  /* 0x000000110200780c */ /* 0x000fe20003f04270 */
[----:B------:R1:W-:Y:S01]  /*3830*/  MUFU.EX2 R32, R3 ;  /* 0x0000000300207308 */ /* 0x0003e20000000800 */
[----:B------:R-:W-:Y:S02]  /*3840*/  FSEL R40, R96, -INF , P6 ;  /* 0xff80000060287808 */ /* 0x000fe40003000000 */
[----:B------:R-:W-:Y:S02]  /*3850*/  ISETP.GT.AND P6, PT, R2, 0x9, PT ;  /* 0x000000090200780c */ /* 0x000fe40003fc4270 */
[----:B------:R-:W-:Y:S02]  /*3860*/  FSEL R49, R57, -INF , P0 ;  /* 0xff80000039317808 */ /* 0x000fe40000000000 */
[----:B------:R-:W-:Y:S01]  /*3870*/  ISETP.GT.AND P0, PT, R0, 0x11, PT ;  /* 0x000000110000780c */ /* 0x000fe20003f04270 */
[----:B------:R-:W-:Y:S01]  /*3880*/  FFMA.FTZ R4, R10, c[0x0][0x2d0], -R12 ;  /* 0x0000b4000a047a23 */ /* 0x000fe2000001080c */
[----:B------:R-:W-:-:S02]  /*3890*/  FSEL R46, R89, -INF , P6 ;  /* 0xff800000592e7808 */ /* 0x000fc40003000000 */
[----:B------:R-:W-:Y:S01]  /*38a0*/  ISETP.GT.AND P1, PT, R0, 0x8, PT ;  /* 0x000000080000780c */ /* 0x000fe20003f24270 */
[----:B-1----:R-:W-:Y:S01]  /*38b0*/  FFMA.FTZ R3, R13, c[0x0][0x2d0], -R12 ;  /* 0x0000b4000d037a23 */ /* 0x002fe2000001080c */
[----:B------:R-:W-:-:S03]  /*38c0*/  FSEL R89, R59, -INF , P0 ;  /* 0xff8000003b597808 */ /* 0x000fc60000000000 */
[----:B------:R1:W-:Y:S01]  /*38d0*/  MUFU.EX2 R7, R3 ;  /* 0x0000000300077308 */ /* 0x0003e20000000800 */
[----:B------:R-:W-:Y:S02]  /*38e0*/  FSETP.NEU.FTZ.AND P0, PT, R142, -INF , PT ;  /* 0xff8000008e00780b */ /* 0x000fe40003f1d000 */
[----:B------:R-:W-:-:S05]  /*38f0*/  FSEL R47, R90, -INF , P1 ;  /* 0xff8000005a2f7808 */ /* 0x000fca0000800000 */
[----:B------:R2:W3:Y:S01]  /*3900*/  MUFU.EX2 R90, R4 ;  /* 0x00000004005a7308 */ /* 0x0004e20000000800 */
[----:B-1----:R-:W-:-:S05]  /*3910*/  FMUL.FTZ R3, R142, c[0x0][0x2d0] ;  /* 0x0000b4008e037a20 */ /* 0x002fca0000410000 */
[----:B------:R-:W-:Y:S01]  /*3920*/  FSEL R3, R3, RZ, P0 ;  /* 0x000000ff03037208 */ /* 0x000fe20000000000 */
[----:B--2---:R-:W-:-:S04]  /*3930*/  FFMA.FTZ R4, R14, c[0x0][0x2d0], -R12 ;  /* 0x0000b4000e047a23 */ /* 0x004fc8000001080c */
[----:B------:R1:W2:Y:S01]  /*3940*/  MUFU.EX2 R183, R4 ;  /* 0x0000000400b77308 */ /* 0x0002a20000000800 */
[----:B------:R-:W-:Y:S02]  /*3950*/  FMNMX.FTZ R5, R40, R41, !PT ;  /* 0x0000002928057209 */ /* 0x000fe40007810000 */
[----:B------:R-:W-:Y:S01]  /*3960*/  ISETP.GT.AND P1, PT, R2, 0x10, PT ;  /* 0x000000100200780c */ /* 0x000fe20003f24270 */
[----:B-1----:R-:W-:-:S04]  /*3970*/  FFMA.FTZ R4, R15, c[0x0][0x2d0], -R3 ;  /* 0x0000b4000f047a23 */ /* 0x002fc80000010803 */
[----:B------:R1:W-:Y:S01]  /*3980*/  MUFU.EX2 R151, R4 ;  /* 0x0000000400977308 */ /* 0x0003e20000000800 */
[----:B------:R-:W-:Y:S02]  /*3990*/  ISETP.GT.AND P6, PT, R0, 0x1, PT ;  /* 0x000000010000780c */ /* 0x000fe40003fc4270 */
[----:B------:R-:W-:Y:S02]  /*39a0*/  FSEL R43, R56, -INF , P1 ;  /* 0xff800000382b7808 */ /* 0x000fe40000800000 */
[----:B------:R-:W-:Y:S01]  /*39b0*/  ISETP.GT.AND P1, PT, R0, 0x10, PT ;  /* 0x000000100000780c */ /* 0x000fe20003f24270 */
[----:B-1----:R-:W-:-:S04]  /*39c0*/  FFMA.FTZ R4, R16, c[0x0][0x2d0], -R3 ;  /* 0x0000b40010047a23 */ /* 0x002fc80000010803 */
[----:B------:R1:W4:Y:S01]  /*39d0*/  MUFU.EX2 R150, R4 ;  /* 0x0000000400967308 */ /* 0x0003220000000800 */
[----:B------:R-:W-:Y:S01]  /*39e0*/  FSEL R44, R99, -INF , P6 ;  /* 0xff800000632c7808 */ /* 0x000fe20003000000 */
[----:B------:R-:W-:Y:S01]  /*39f0*/  IMAD.MOV.U32 R91, RZ, RZ, R27 ;  /* 0x000000ffff5b7224 */ /* 0x000fe200078e001b */
[----:B------:R-:W-:Y:S01]  /*3a00*/  ISETP.GT.AND P6, PT, R2, 0x18, PT ;  /* 0x000000180200780c */ /* 0x000fe20003fc4270 */
[----:B------:R-:W-:Y:S01]  /*3a10*/  LDSM.16.MT88.4 R96, [R214+0x1000] ;  /* 0x00100000d660783b */ /* 0x000fe20000004200 */
[----:B------:R-:W-:Y:S02]  /*3a20*/  FSEL R88, R58, -INF , P1 ;  /* 0xff8000003a587808 */ /* 0x000fe40000800000 */
[----:B------:R-:W-:Y:S01]  /*3a30*/  ISETP.GT.AND P1, PT, R2, 0x19, PT ;  /* 0x000000190200780c */ /* 0x000fe20003f24270 */
[----:B------:R-:W-:Y:S01]  /*3a40*/  LDSM.16.MT88.4 R56, [R214+0x400] ;  /* 0x00040000d638783b */ /* 0x000fe20000004200 */
[----:B-1----:R-:W-:Y:S01]  /*3a50*/  FMNMX.FTZ R4, R42, R5, !PT ;  /* 0x000000052a047209 */ /* 0x002fe20007810000 */
[----:B------:R-:W-:-:S03]  /*3a60*/  FFMA.FTZ R5, R17, c[0x0][0x2d0], -R3 ;  /* 0x0000b40011057a23 */ /* 0x000fc60000010803 */
[----:B------:R-:W-:Y:S01]  /*3a70*/  FMNMX.FTZ R4, R46, R4, !PT ;  /* 0x000000042e047209 */ /* 0x000fe20007810000 */
[----:B------:R1:W-:Y:S03]  /*3a80*/  MUFU.EX2 R27, R5 ;  /* 0x00000005001b7308 */ /* 0x0003e60000000800 */
[----:B------:R-:W-:Y:S02]  /*3a90*/  FMNMX.FTZ R4, R43, R4, !PT ;  /* 0x000000042b047209 */ /* 0x000fe40007810000 */
[----:B------:R-:W-:Y:S02]  /*3aa0*/  FSEL R50, R92, -INF , P6 ;  /* 0xff8000005c327808 */ /* 0x000fe40003000000 */
[----:B------:R-:W-:Y:S02]  /*3ab0*/  FMNMX.FTZ R4, R49, R4, !PT ;  /* 0x0000000431047209 */ /* 0x000fe40007810000 */
[----:B------:R-:W-:-:S02]  /*3ac0*/  FSEL R51, R93, -INF , P1 ;  /* 0xff8000005d337808 */ /* 0x000fc40000800000 */
[----:B------:R-:W-:Y:S01]  /*3ad0*/  ISETP.GT.AND P1, PT, R2, 0x21, PT ;  /* 0x000000210200780c */ /* 0x000fe20003f24270 */
[----:B-1----:R-:W-:Y:S01]  /*3ae0*/  FFMA.FTZ R5, R18, c[0x0][0x2d0], -R3 ;  /* 0x0000b40012057a23 */ /* 0x002fe20000010803 */
[----:B------:R-:W-:Y:S02]  /*3af0*/  ISETP.GT.AND P6, PT, R2, 0x20, PT ;  /* 0x000000200200780c */ /* 0x000fe40003fc4270 */
[----:B------:R-:W-:Y:S01]  /*3b00*/  FMNMX.FTZ R4, R50, R4, !PT ;  /* 0x0000000432047209 */ /* 0x000fe20007810000 */
[----:B------:R1:W1:Y:S01]  /*3b10*/  MUFU.EX2 R182, R5 ;  /* 0x0000000500b67308 */ /* 0x0002620000000800 */
[C---:B------:R-:W-:Y:S02]  /*3b20*/  ISETP.GT.AND P0, PT, R0.reuse, 0x18, PT ;  /* 0x000000180000780c */ /* 0x040fe40003f04270 */
[----:B------:R-:W-:Y:S02]  /*3b30*/  FSEL R131, R29, -INF , P1 ;  /* 0xff8000001d837808 */ /* 0x000fe40000800000 */
[----:B------:R-:W-:-:S02]  /*3b40*/  ISETP.GT.AND P1, PT, R0, 0x20, PT ;  /* 0x000000200000780c */ /* 0x000fc40003f24270 */
[----:B------:R-:W-:Y:S02]  /*3b50*/  FSEL R128, R28, -INF , P6 ;  /* 0xff8000001c807808 */ /* 0x000fe40003000000 */
[----:B------:R-:W-:Y:S02]  /*3b60*/  FMNMX.FTZ R4, R51, R4, !PT ;  /* 0x0000000433047209 */ /* 0x000fe40007810000 */
[----:B-1----:R-:W-:Y:S02]  /*3b70*/  FMNMX.FTZ R5, R45, R44, !PT ;  /* 0x0000002c2d057209 */ /* 0x002fe40007810000 */
[----:B------:R-:W-:Y:S02]  /*3b80*/  FSEL R14, R94, -INF , P0 ;  /* 0xff8000005e0e7808 */ /* 0x000fe40000000000 */
[----:B------:R-:W-:Y:S02]  /*3b90*/  FMNMX.FTZ R5, R47, R5, !PT ;  /* 0x000000052f057209 */ /* 0x000fe40007810000 */
[----:B------:R-:W-:-:S02]  /*3ba0*/  ISETP.GT.AND P0, PT, R0, 0x21, PT ;  /* 0x000000210000780c */ /* 0x000fc40003f04270 */
[----:B------:R-:W-:Y:S02]  /*3bb0*/  FSEL R134, R30, -INF , P1 ;  /* 0xff8000001e867808 */ /* 0x000fe40000800000 */
[----:B------:R-:W-:Y:S02]  /*3bc0*/  ISETP.GT.AND P1, PT, R2, 0x28, PT ;  /* 0x000000280200780c */ /* 0x000fe40003f24270 */
[----:B------:R-:W-:Y:S02]  /*3bd0*/  FMNMX.FTZ R5, R48, R5, !PT ;  /* 0x0000000530057209 */ /* 0x000fe40007810000 */
[----:B------:R-:W-:Y:S02]  /*3be0*/  FMNMX.FTZ R4, R128, R4, !PT ;  /* 0x0000000480047209 */ /* 0x000fe40007810000 */
[----:B------:R-:W-:Y:S02]  /*3bf0*/  FSEL R135, R31, -INF , P0 ;  /* 0xff8000001f877808 */ /* 0x000fe40000000000 */
[----:B------:R-:W-:-:S02]  /*3c00*/  ISETP.GT.AND P0, PT, R2, 0x29, PT ;  /* 0x000000290200780c */ /* 0x000fc40003f04270 */
[----:B------:R-:W-:Y:S02]  /*3c10*/  FSEL R129, R36, -INF , P1 ;  /* 0xff80000024817808 */ /* 0x000fe40000800000 */
[----:B------:R-:W-:Y:S02]  /*3c20*/  FMNMX.FTZ R4, R131, R4, !PT ;  /* 0x0000000483047209 */ /* 0x000fe40007810000 */
[----:B------:R-:W-:Y:S02]  /*3c30*/  FMNMX.FTZ R5, R88, R5, !PT ;  /* 0x0000000558057209 */ /* 0x000fe40007810000 */
[----:B------:R-:W-:Y:S02]  /*3c40*/  ISETP.GT.AND P1, PT, R2, 0x30, PT ;  /* 0x000000300200780c */ /* 0x000fe40003f24270 */
[----:B------:R-:W-:Y:S02]  /*3c50*/  ISETP.GT.AND P6, PT, R0, 0x19, PT ;  /* 0x000000190000780c */ /* 0x000fe40003fc4270 */
[----:B------:R-:W-:-:S02]  /*3c60*/  FSEL R130, R37, -INF , P0 ;  /* 0xff80000025827808 */ /* 0x000fc40000000000 */
[----:B------:R-:W-:Y:S02]  /*3c70*/  FMNMX.FTZ R4, R129, R4, !PT ;  /* 0x0000000481047209 */ /* 0x000fe40007810000 */
[----:B------:R-:W-:Y:S02]  /*3c80*/  FMNMX.FTZ R5, R89, R5, !PT ;  /* 0x0000000559057209 */ /* 0x000fe40007810000 */
[----:B------:R-:W-:Y:S02]  /*3c90*/  FSEL R194, R100, -INF , P1 ;  /* 0xff80000064c27808 */ /* 0x000fe40000800000 */
[----:B------:R-:W-:Y:S02]  /*3ca0*/  ISETP.GT.AND P1, PT, R0, 0x28, PT ;  /* 0x000000280000780c */ /* 0x000fe40003f24270 */
[----:B------:R-:W-:Y:S02]  /*3cb0*/  FSEL R15, R95, -INF , P6 ;  /* 0xff8000005f0f7808 */ /* 0x000fe40003000000 */
[----:B------:R-:W-:Y:S01]  /*3cc0*/  ISETP.GT.AND P0, PT, R2, 0x31, PT ;  /* 0x000000310200780c */ /* 0x000fe20003f04270 */
[----:B------:R-:W-:Y:S01]  /*3cd0*/  LDSM.16.MT88.4 R92, [R214+0x2400] ;  /* 0x00240000d65c783b */ /* 0x000fe20000004200 */
[----:B------:R-:W-:-:S02]  /*3ce0*/  FMNMX.FTZ R4, R130, R4, !PT ;  /* 0x0000000482047209 */ /* 0x000fc40007810000 */
[----:B------:R-:W-:Y:S02]  /*3cf0*/  FMNMX.FTZ R5, R14, R5, !PT ;  /* 0x000000050e057209 */ /* 0x000fe40007810000 */
[----:B------:R-:W-:Y:S02]  /*3d00*/  FSEL R133, R38, -INF , P1 ;  /* 0xff80000026857808 */ /* 0x000fe40000800000 */
[C---:B------:R-:W-:Y:S02]  /*3d10*/  ISETP.GT.AND P6, PT, R2.reuse, 0x38, PT ;  /* 0x000000380200780c */ /* 0x040fe40003fc4270 */
[----:B------:R-:W-:Y:S02]  /*3d20*/  ISETP.GT.AND P1, PT, R2, 0x39, PT ;  /* 0x000000390200780c */ /* 0x000fe40003f24270 */
[----:B------:R-:W-:Y:S02]  /*3d30*/  FSEL R192, R101, -INF , P0 ;  /* 0xff80000065c07808 */ /* 0x000fe40000000000 */
[----:B------:R-:W-:-:S02]  /*3d40*/  FMNMX.FTZ R2, R194, R4, !PT ;  /* 0x00000004c2027209 */ /* 0x000fc40007810000 */
[----:B------:R-:W-:Y:S02]  /*3d50*/  FMNMX.FTZ R5, R15, R5, !PT ;  /* 0x000000050f057209 */ /* 0x000fe40007810000 */
[----:B------:R-:W-:Y:S01]  /*3d60*/  FMNMX.FTZ R4, R192, R2, !PT ;  /* 0x00000002c0047209 */ /* 0x000fe20007810000 */
[----:B------:R-:W-:Y:S01]  /*3d70*/  FFMA.FTZ R2, R19, c[0x0][0x2d0], -R12 ;  /* 0x0000b40013027a23 */ /* 0x000fe2000001080c */
[----:B------:R-:W-:Y:S02]  /*3d80*/  FMNMX.FTZ R5, R134, R5, !PT ;  /* 0x0000000586057209 */ /* 0x000fe40007810000 */
[----:B------:R-:W-:Y:S01]  /*3d90*/  ISETP.GT.AND P0, PT, R0, 0x29, PT ;  /* 0x000000290000780c */ /* 0x000fe20003f04270 */
[----:B------:R1:W-:Y:S01]  /*3da0*/  MUFU.EX2 R250, R2 ;  /* 0x0000000200fa7308 */ /* 0x0003e20000000800 */
[----:B------:R-:W-:Y:S02]  /*3db0*/  FMNMX.FTZ R5, R135, R5, !PT ;  /* 0x0000000587057209 */ /* 0x000fe40007810000 */
[----:B------:R-:W-:-:S02]  /*3dc0*/  FSEL R193, R144, -INF , P6 ;  /* 0xff80000090c17808 */ /* 0x000fc40003000000 */
[----:B------:R-:W-:Y:S02]  /*3dd0*/  FSEL R195, R145, -INF , P1 ;  /* 0xff80000091c37808 */ /* 0x000fe40000800000 */
[----:B------:R-:W-:Y:S02]  /*3de0*/  FSEL R132, R39, -INF , P0 ;  /* 0xff80000027847808 */ /* 0x000fe40000000000 */
[----:B------:R-:W-:Y:S02]  /*3df0*/  ISETP.GT.AND P1, PT, R0, 0x30, PT ;  /* 0x000000300000780c */ /* 0x000fe40003f24270 */
[----:B------:R-:W-:Y:S01]  /*3e00*/  FMNMX.FTZ R5, R133, R5, !PT ;  /* 0x0000000585057209 */ /* 0x000fe20007810000 */
[----:B-1----:R-:W-:Y:S01]  /*3e10*/  FFMA.FTZ R2, R20, c[0x0][0x2d0], -R12 ;  /* 0x0000b40014027a23 */ /* 0x002fe2000001080c */
[----:B------:R-:W-:-:S03]  /*3e20*/  FMNMX.FTZ R4, R193, R4, !PT ;  /* 0x00000004c1047209 */ /* 0x000fc60007810000 */
[----:B------:R1:W1:Y:S01]  /*3e30*/  MUFU.EX2 R252, R2 ;  /* 0x0000000200fc7308 */ /* 0x0002620000000800 */
[----:B------:R-:W-:Y:S02]  /*3e40*/  ISETP.GT.AND P0, PT, R0, 0x31, PT ;  /* 0x000000310000780c */ /* 0x000fe40003f04270 */
[----:B------:R-:W-:Y:S02]  /*3e50*/  FSEL R204, R102, -INF , P1 ;  /* 0xff80000066cc7808 */ /* 0x000fe40000800000 */
[----:B------:R-:W-:Y:S02]  /*3e60*/  FMNMX.FTZ R5, R132, R5, !PT ;  /* 0x0000000584057209 */ /* 0x000fe40007810000 */
[----:B------:R-:W-:Y:S02]  /*3e70*/  FMNMX.FTZ R4, R195, R4, !PT ;  /* 0x00000004c3047209 */ /* 0x000fe40007810000 */
[----:B------:R-:W-:Y:S02]  /*3e80*/  FSEL R206, R103, -INF , P0 ;  /* 0xff80000067ce7808 */ /* 0x000fe40000000000 */
[----:B------:R-:W-:Y:S01]  /*3e90*/  ISETP.GT.AND P1, PT, R0, 0x38, PT ;  /* 0x000000380000780c */ /* 0x000fe20003f24270 */
[----:B-1----:R-:W-:-:S04]  /*3ea0*/  FFMA.FTZ R2, R21, c[0x0][0x2d0], -R12 ;  /* 0x0000b40015027a23 */ /* 0x002fc8000001080c */
[----:B------:R1:W-:Y:S01]  /*3eb0*/  MUFU.EX2 R251, R2 ;  /* 0x0000000200fb7308 */ /* 0x0003e20000000800 */
[----:B------:R-:W2:Y:S01]  /*3ec0*/  SHFL.BFLY PT, R6, R4, 0x2, 0x1f ;  /* 0x0c401f0004067f89 */ /* 0x000ea200000e0000 */
[----:B------:R-:W-:Y:S02]  /*3ed0*/  ISETP.GT.AND P0, PT, R0, 0x39, PT ;  /* 0x000000390000780c */ /* 0x000fe40003f04270 */
[----:B------:R-:W-:Y:S02]  /*3ee0*/  FSEL R205, R146, -INF , P1 ;  /* 0xff80000092cd7808 */ /* 0x000fe40000800000 */
[----:B------:R-:W-:Y:S02]  /*3ef0*/  FSEL R208, R147, -INF , P0 ;  /* 0xff80000093d07808 */ /* 0x000fe40000000000 */
[----:B-1----:R-:W-:-:S04]  /*3f00*/  FMNMX.FTZ R2, R204, R5, !PT ;  /* 0x00000005cc027209 */ /* 0x002fc80007810000 */
[----:B------:R-:W-:-:S04]  /*3f10*/  FMNMX.FTZ R2, R206, R2, !PT ;  /* 0x00000002ce027209 */ /* 0x000fc80007810000 */
[----:B------:R-:W-:-:S04]  /*3f20*/  FMNMX.FTZ R2, R205, R2, !PT ;  /* 0x00000002cd027209 */ /* 0x000fc80007810000 */
[----:B------:R-:W-:Y:S01]  /*3f30*/  FMNMX.FTZ R2, R208, R2, !PT ;  /* 0x00000002d0027209 */ /* 0x000fe20007810000 */
[----:B------:R-:W-:-:S04]  /*3f40*/  FFMA.FTZ R0, R22, c[0x0][0x2d0], -R12 ;  /* 0x0000b40016007a23 */ /* 0x000fc8000001080c */
[----:B------:R-:W1:Y:S01]  /*3f50*/  SHFL.BFLY PT, R5, R2, 0x2, 0x1f ;  /* 0x0c401f0002057f89 */ /* 0x000e6200000e0000 */
[----:B------:R2:W-:Y:S02]  /*3f60*/  MUFU.EX2 R249, R0 ;  /* 0x0000000000f97308 */ /* 0x0005e40000000800 */
[----:B--2---:R-:W-:-:S06]  /*3f70*/  FFMA.FTZ R0, R23, c[0x0][0x2d0], -R3 ;  /* 0x0000b40017007a23 */ /* 0x004fcc0000010803 */
[----:B------:R2:W-:Y:S02]  /*3f80*/  MUFU.EX2 R245, R0 ;  /* 0x0000000000f57308 */ /* 0x0005e40000000800 */
[----:B--2---:R-:W-:-:S05]  /*3f90*/  FMNMX.FTZ R0, R4, R6, !PT ;  /* 0x0000000604007209 */ /* 0x004fca0007810000 */
[----:B------:R-:W2:Y:S01]  /*3fa0*/  SHFL.BFLY PT, R6, R0, 0x1, 0x1f ;  /* 0x0c201f0000067f89 */ /* 0x000ea200000e0000 */
[----:B-1----:R-:W-:-:S05]  /*3fb0*/  FMNMX.FTZ R2, R2, R5, !PT ;  /* 0x0000000502027209 */ /* 0x002fca0007810000 */
[----:B------:R-:W1:Y:S01]  /*3fc0*/  SHFL.BFLY PT, R13, R2, 0x1, 0x1f ;  /* 0x0c201f00020d7f89 */ /* 0x000e6200000e0000 */
[----:B------:R-:W-:Y:S01]  /*3fd0*/  FFMA.FTZ R4, R24, c[0x0][0x2d0], -R3 ;  /* 0x0000b40018047a23 */ /* 0x000fe20000010803 */
[----:B---3--:R-:W-:Y:S02]  /*3fe0*/  F2FP.PACK_AB R8, R32, R90 ;  /* 0x0000005a2008723e */ /* 0x008fe400000000ff */
[----:B------:R-:W-:Y:S01]  /*3ff0*/  F2FP.PACK_AB R10, R183, R7 ;  /* 0x00000007b70a723e */ /* 0x000fe200000000ff */
[----:B------:R3:W1:Y:S01]  /*4000*/  MUFU.EX2 R246, R4 ;  /* 0x0000000400f67308 */ /* 0x0006620000000800 */
[----:B----4-:R-:W-:Y:S02]  /*4010*/  F2FP.PACK_AB R9, R150, R151 ;  /* 0x000000979609723e */ /* 0x010fe400000000ff */
[----:B------:R-:W-:Y:S02]  /*4020*/  F2FP.PACK_AB R11, R182, R27 ;  /* 0x0000001bb60b723e */ /* 0x000fe400000000ff */
[----:B--2---:R-:W-:-:S04]  /*4030*/  FMNMX.FTZ R145, R0, R6, !PT ;  /* 0x0000000600917209 */ /* 0x004fc80007810000 */
[C---:B------:R-:W-:Y:S01]  /*4040*/  FSETP.NEU.FTZ.AND P0, PT, R145.reuse, -INF , PT ;  /* 0xff8000009100780b */ /* 0x040fe20003f1d000 */
[----:B------:R-:W-:Y:S02]  /*4050*/  FMUL.FTZ R0, R145, c[0x0][0x2d0] ;  /* 0x0000b40091007a20 */ /* 0x000fe40000410000 */
[----:B---3--:R-:W-:-:S03]  /*4060*/  FFMA.FTZ R4, R25, c[0x0][0x2d0], -R3 ;  /* 0x0000b40019047a23 */ /* 0x008fc60000010803 */
[----:B------:R-:W-:Y:S01]  /*4070*/  FSEL R0, R0, RZ, P0 ;  /* 0x000000ff00007208 */ /* 0x000fe20000000000 */
[----:B------:R2:W-:Y:S01]  /*4080*/  MUFU.EX2 R247, R4 ;  /* 0x0000000400f77308 */ /* 0x0005e20000000800 */
[----:B------:R-:W-:Y:S01]  /*4090*/  IMAD.MOV.U32 R146, RZ, RZ, R32 ;  /* 0x000000ffff927224 */ /* 0x000fe200078e0020 */
[----:B------:R-:W-:Y:S01]  /*40a0*/  HMMA.16816.F32 R124, R8, R52, RZ ;  /* 0x00000034087c723c */ /* 0x000fe200000018ff */
[----:B------:R-:W-:Y:S01]  /*40b0*/  IMAD.MOV.U32 R147, RZ, RZ, R27 ;  /* 0x000000ffff937224 */ /* 0x000fe200078e001b */
[----:B-1----:R-:W-:Y:S01]  /*40c0*/  FMNMX.FTZ R144, R2, R13, !PT ;  /* 0x0000000d02907209 */ /* 0x002fe20007810000 */
[----:B------:R-:W-:-:S05]  /*40d0*/  FFMA.FTZ R2, R41, c[0x0][0x2d0], -R0 ;  /* 0x0000b40029027a23 */ /* 0x000fca0000010800 */
[----:B------:R-:W-:Y:S01]  /*40e0*/  HMMA.16816.F32 R120, R8, R76, RZ ;  /* 0x0000004c0878723c */ /* 0x000fe200000018ff */
[----:B--2---:R-:W-:-:S07]  /*40f0*/  FFMA.FTZ R4, R26, c[0x0][0x2d0], -R3 ;  /* 0x0000b4001a047a23 */ /* 0x004fce0000010803 */
[C---:B------:R-:W-:Y:S01]  /*4100*/  HMMA.16816.F32 R116, R8.reuse, R84, RZ ;  /* 0x000000540874723c */ /* 0x040fe200000018ff */
[----:B------:R1:W-:Y:S07]  /*4110*/  MUFU.EX2 R241, R2 ;  /* 0x0000000200f17308 */ /* 0x0003ee0000000800 */
[----:B------:R-:W-:Y:S01]  /*4120*/  HMMA.16816.F32 R104, R8, R96, RZ ;  /* 0x000000600868723c */ /* 0x000fe200000018ff */
[----:B------:R-:W-:-:S07]  /*4130*/  FSETP.NEU.FTZ.AND P0, PT, R144, -INF , PT ;  /* 0xff8000009000780b */ /* 0x000fce0003f1d000 */
[----:B------:R-:W-:Y:S01]  /*4140*/  HMMA.16816.F32 R100, R8, R108, RZ ;  /* 0x0000006c0864723c */ /* 0x000fe200000018ff */
[----:B-1----:R-:W-:-:S07]  /*4150*/  FMUL.FTZ R2, R144, c[0x0][0x2d0] ;  /* 0x0000b40090027a20 */ /* 0x002fce0000410000 */
[C---:B------:R-:W-:Y:S08]  /*4160*/  HMMA.16816.F32 R80, R8.reuse, R112, RZ ;  /* 0x000000700850723c */ /* 0x040ff000000018ff */
[C---:B------:R-:W-:Y:S08]  /*4170*/  HMMA.16816.F32 R36, R8.reuse, R54, RZ ;  /* 0x000000360824723c */ /* 0x040ff000000018ff */
[C---:B------:R-:W-:Y:S08]  /*4180*/  HMMA.16816.F32 R32, R8.reuse, R78, RZ ;  /* 0x0000004e0820723c */ /* 0x040ff000000018ff */
[C---:B------:R-:W-:Y:S08]  /*4190*/  HMMA.16816.F32 R28, R8.reuse, R86, RZ ;  /* 0x00000056081c723c */ /* 0x040ff000000018ff */
[C---:B------:R-:W-:Y:S08]  /*41a0*/  HMMA.16816.F32 R24, R8.reuse, R98, RZ ;  /* 0x000000620818723c */ /* 0x040ff000000018ff */
[C---:B------:R-:W-:Y:S08]  /*41b0*/  HMMA.16816.F32 R20, R8.reuse, R110, RZ ;  /* 0x0000006e0814723c */ /* 0x040ff000000018ff */
[----:B------:R-:W-:Y:S07]  /*41c0*/  HMMA.16816.F32 R16, R8, R114, RZ ;  /* 0x000000720810723c */ /* 0x000fee00000018ff */
[----:B------:R-:W-:-:S04]  /*41d0*/  FFMA.FTZ R8, R40, c[0x0][0x2d0], -R0 ;  /* 0x0000b40028087a23 */ /* 0x000fc80000010800 */
[----:B------:R1:W-:Y:S01]  /*41e0*/  MUFU.EX2 R244, R8 ;  /* 0x0000000800f47308 */ /* 0x0003e20000000800 */
[----:B------:R-:W-:Y:S01]  /*41f0*/  FSEL R2, R2, RZ, P0 ;  /* 0x000000ff02027208 */ /* 0x000fe20000000000 */
[----:B-1----:R-:W-:-:S06]  /*4200*/  FFMA.FTZ R8, R42, c[0x0][0x2d0], -R0 ;  /* 0x0000b4002a087a23 */ /* 0x002fcc0000010800 */
[----:B------:R1:W-:Y:S02]  /*4210*/  MUFU.EX2 R242, R8 ;  /* 0x0000000800f27308 */ /* 0x0003e40000000800 */
        /* <DEDUP_REMOVED lines=9> */
[----:B------:R1:W-:Y:S08]  /*42b0*/  MUFU.EX2 R231, R8 ;  /* 0x0000000800e77308 */ /* 0x0003f00000000800 */
[----:B------:R-:W2:Y:S01]  /*42c0*/  MUFU.EX2 R248, R4 ;  /* 0x0000000400f87308 */ /* 0x000ea20000000800 */
[----:B-1----:R-:W-:-:S07]  /*42d0*/  FFMA.FTZ R8, R43, c[0x0][0x2d0], -R0 ;  /* 0x0000b4002b087a23 */ /* 0x002fce0000010800 */
[----:B------:R1:W-:Y:S02]  /*42e0*/  MUFU.EX2 R207, R8 ;  /* 0x0000000800cf7308 */ /* 0x0003e40000000800 */
[----:B-1----:R-:W-:-:S06]  /*42f0*/  FFMA.FTZ R8, R49, c[0x0][0x2d0], -R0 ;  /* 0x0000b40031087a23 */ /* 0x002fcc0000010800 */
[----:B------:R1:W3:Y:S01]  /*4300*/  MUFU.EX2 R211, R8 ;  /* 0x0000000800d37308 */ /* 0x0002e20000000800 */
[----:B------:R-:W-:Y:S01]  /*4310*/  IMAD.MOV.U32 R11, RZ, RZ, R7 ;  /* 0x000000ffff0b7224 */ /* 0x000fe200078e0007 */
[----:B------:R-:W-:Y:S02]  /*4320*/  F2FP.PACK_AB R4, R252, R250 ;  /* 0x000000fafc04723e */ /* 0x000fe400000000ff */
[----:B------:R-:W-:Y:S01]  /*4330*/  F2FP.PACK_AB R5, R246, R245 ;  /* 0x000000f5f605723e */ /* 0x000fe200000000ff */
[----:B-1----:R-:W-:-:S04]  /*4340*/  FFMA.FTZ R8, R50, c[0x0][0x2d0], -R0 ;  /* 0x0000b40032087a23 */ /* 0x002fc80000010800 */
[----:B------:R1:W-:Y:S01]  /*4350*/  MUFU.EX2 R210, R8 ;  /* 0x0000000800d27308 */ /* 0x0003e20000000800 */
[----:B------:R-:W-:Y:S02]  /*4360*/  F2FP.PACK_AB R6, R249, R251 ;  /* 0x000000fbf906723e */ /* 0x000fe400000000ff */
[----:B--2---:R-:W-:Y:S01]  /*4370*/  F2FP.PACK_AB R7, R248, R247 ;  /* 0x000000f7f807723e */ /* 0x004fe200000000ff */
[----:B-1----:R-:W-:-:S04]  /*4380*/  FFMA.FTZ R8, R51, c[0x0][0x2d0], -R0 ;  /* 0x0000b40033087a23 */ /* 0x002fc80000010800 */
[----:B------:R1:W-:Y:S02]  /*4390*/  MUFU.EX2 R209, R8 ;  /* 0x0000000800d17308 */ /* 0x0003e40000000800 */
[----:B------:R-:W-:Y:S01]  /*43a0*/  HMMA.16816.F32 R156, R4, R64, R124 ;  /* 0x00000040049c723c */ /* 0x000fe2000000187c */
[----:B-1----:R-:W-:-:S05]  /*43b0*/  FFMA.FTZ R8, R88, c[0x0][0x2d0], -R2 ;  /* 0x0000b40058087a23 */ /* 0x002fca0000010802 */
[----:B------:R1:W-:Y:S02]  /*43c0*/  MUFU.EX2 R200, R8 ;  /* 0x0000000800c87308 */ /* 0x0003e40000000800 */
[C---:B------:R-:W-:Y:S08]  /*43d0*/  HMMA.16816.F32 R120, R4.reuse, R56, R120 ;  /* 0x000000380478723c */ /* 0x040ff00000001878 */
[----:B------:R-:W-:Y:S01]  /*43e0*/  HMMA.16816.F32 R196, R4, R60, R116 ;  /* 0x0000003c04c4723c */ /* 0x000fe20000001874 */
[----:B-1----:R-:W-:-:S07]  /*43f0*/  FFMA.FTZ R8, R89, c[0x0][0x2d0], -R2 ;  /* 0x0000b40059087a23 */ /* 0x002fce0000010802 */
[C---:B------:R-:W-:Y:S01]  /*4400*/  HMMA.16816.F32 R188, R4.reuse, R68, R104 ;  /* 0x0000004404bc723c */ /* 0x040fe20000001868 */
[----:B------:R1:W2:Y:S07]  /*4410*/  MUFU.EX2 R203, R8 ;  /* 0x0000000800cb7308 */ /* 0x0002ae0000000800 */
[C---:B------:R-:W-:Y:S08]  /*4420*/  HMMA.16816.F32 R176, R4.reuse, R72, R100 ;  /* 0x0000004804b0723c */ /* 0x040ff00000001864 */
[----:B------:R-:W-:Y:S01]  /*4430*/  HMMA.16816.F32 R184, R4, R92, R80 ;  /* 0x0000005c04b8723c */ /* 0x000fe20000001850 */
[----:B-1----:R-:W-:-:S07]  /*4440*/  FFMA.FTZ R8, R14, c[0x0][0x2d0], -R2 ;  /* 0x0000b4000e087a23 */ /* 0x002fce0000010802 */
[C---:B------:R-:W-:Y:S01]  /*4450*/  HMMA.16816.F32 R160, R4.reuse, R66, R36 ;  /* 0x0000004204a0723c */ /* 0x040fe20000001824 */
[----:B------:R1:W-:Y:S07]  /*4460*/  MUFU.EX2 R202, R8 ;  /* 0x0000000800ca7308 */ /* 0x0003ee0000000800 */
[C---:B------:R-:W-:Y:S08]  /*4470*/  HMMA.16816.F32 R168, R4.reuse, R58, R32 ;  /* 0x0000003a04a8723c */ /* 0x040ff00000001820 */
[----:B------:R-:W-:Y:S01]  /*4480*/  HMMA.16816.F32 R124, R4, R62, R28 ;  /* 0x0000003e047c723c */ /* 0x000fe2000000181c */
[----:B-1----:R-:W-:-:S07]  /*4490*/  FFMA.FTZ R8, R15, c[0x0][0x2d0], -R2 ;  /* 0x0000b4000f087a23 */ /* 0x002fce0000010802 */
[C---:B------:R-:W-:Y:S08]  /*44a0*/  HMMA.16816.F32 R172, R4.reuse, R70, R24 ;  /* 0x0000004604ac723c */ /* 0x040ff00000001818 */
[C---:B------:R-:W-:Y:S08]  /*44b0*/  HMMA.16816.F32 R164, R4.reuse, R74, R20 ;  /* 0x0000004a04a4723c */ /* 0x040ff00000001814 */
[----:B------:R-:W-:Y:S07]  /*44c0*/  HMMA.16816.F32 R152, R4, R94, R16 ;  /* 0x0000005e0498723c */ /* 0x000fee0000001810 */
[----:B------:R-:W-:-:S02]  /*44d0*/  F2FP.PACK_AB R4, R241, R244 ;  /* 0x000000f4f104723e */ /* 0x000fc400000000ff */
[----:B------:R-:W-:Y:S02]  /*44e0*/  F2FP.PACK_AB R6, R239, R242 ;  /* 0x000000f2ef06723e */ /* 0x000fe400000000ff */
[----:B------:R-:W-:Y:S02]  /*44f0*/  F2FP.PACK_AB R5, R229, R232 ;  /* 0x000000e8e505723e */ /* 0x000fe400000000ff */
[----:B------:R-:W-:Y:S01]  /*4500*/  F2FP.PACK_AB R7, R231, R230 ;  /* 0x000000e6e707723e */ /* 0x000fe200000000ff */
[----:B------:R1:W4:Y:S06]  /*4510*/  MUFU.EX2 R201, R8 ;  /* 0x0000000800c97308 */ /* 0x00032c0000000800 */
[C---:B------:R-:W-:Y:S08]  /*4520*/  HMMA.16816.F32 R44, R4.reuse, R52, RZ ;  /* 0x00000034042c723c */ /* 0x040ff000000018ff */
[----:B------:R-:W-:Y:S01]  /*4530*/  HMMA.16816.F32 R28, R4, R84, RZ ;  /* 0x00000054041c723c */ /* 0x000fe200000018ff */
[----:B-1----:R-:W-:-:S07]  /*4540*/  FFMA.FTZ R8, R128, c[0x0][0x2d0], -R0 ;  /* 0x0000b40080087a23 */ /* 0x002fce0000010800 */
        /* <DEDUP_REMOVED lines=8> */
[----:B------:R-:W-:Y:S01]  /*45d0*/  HMMA.16816.F32 R24, R4, R112, RZ ;  /* 0x000000700418723c */ /* 0x000fe200000018ff */
[----:B------:R-:W-:-:S02]  /*45e0*/  IMAD.MOV.U32 R110, RZ, RZ, R183 ;  /* 0x000000ffff6e7224 */ /* 0x000fc400078e00b7 */
[----:B------:R1:W-:Y:S05]  /*45f0*/  MUFU.EX2 R183, R8 ;  /* 0x0000000800b77308 */ /* 0x0003ea0000000800 */
[----:B------:R-:W-:Y:S07]  /*4600*/  HMMA.16816.F32 R80, R4, R114, RZ ;  /* 0x000000720450723c */ /* 0x000fee00000018ff */
[----:B---3--:R-:W-:-:S02]  /*4610*/  F2FP.PACK_AB R4, R211, R207 ;  /* 0x000000cfd304723e */ /* 0x008fc400000000ff */
[----:B--2---:R-:W-:Y:S02]  /*4620*/  F2FP.PACK_AB R5, R203, R200 ;  /* 0x000000c8cb05723e */ /* 0x004fe400000000ff */
[----:B------:R-:W-:Y:S02]  /*4630*/  F2FP.PACK_AB R6, R209, R210 ;  /* 0x000000d2d106723e */ /* 0x000fe400000000ff */
[----:B----4-:R-:W-:Y:S01]  /*4640*/  F2FP.PACK_AB R7, R201, R202 ;  /* 0x000000cac907723e */ /* 0x010fe200000000ff */
[----:B-1----:R-:W-:-:S06]  /*4650*/  FFMA.FTZ R8, R136, c[0x0][0x2d0], -R12 ;  /* 0x0000b40088087a23 */ /* 0x002fcc000001080c */
[C---:B------:R-:W-:Y:S07]  /*4660*/  HMMA.16816.F32 R116, R4.reuse, R64, R44 ;  /* 0x000000400474723c */ /* 0x040fee000000182c */
[----:B------:R-:W-:Y:S02]  /*4670*/  IMAD.MOV.U32 R64, RZ, RZ, R182 ;  /* 0x000000ffff407224 */ /* 0x000fe400078e00b6 */
[----:B------:R1:W-:Y:S01]  /*4680*/  MUFU.EX2 R182, R8 ;  /* 0x0000000800b67308 */ /* 0x0003e20000000800 */
[----:B------:R-:W-:Y:S01]  /*4690*/  HMMA.16816.F32 R100, R4, R60, R28 ;  /* 0x0000003c0464723c */ /* 0x000fe2000000181c */
[----:B------:R-:W-:Y:S01]  /*46a0*/  IMAD.MOV.U32 R108, RZ, RZ, R147 ;  /* 0x000000ffff6c7224 */ /* 0x000fe200078e0093 */
[----:B------:R-:W2:Y:S05]  /*46b0*/  LDSM.16.MT88.4 R28, [R214+0x800] ;  /* 0x00080000d61c783b */ /* 0x000eaa0000004200 */
[----:B------:R-:W-:-:S02]  /*46c0*/  IMAD.MOV.U32 R61, RZ, RZ, R181 ;  /* 0x000000ffff3d7224 */ /* 0x000fc400078e00b5 */
[----:B-1----:R-:W-:-:S04]  /*46d0*/  FFMA.FTZ R8, R137, c[0x0][0x2d0], -R12 ;  /* 0x0000b40089087a23 */ /* 0x002fc8000001080c */
[----:B------:R1:W-:Y:S01]  /*46e0*/  MUFU.EX2 R181, R8 ;  /* 0x0000000800b57308 */ /* 0x0003e20000000800 */
[----:B-----5:R-:W-:Y:S01]  /*46f0*/  IMAD.MOV.U32 R60, RZ, RZ, R180 ;  /* 0x000000ffff3c7224 */ /* 0x020fe200078e00b4 */
[----:B------:R-:W-:Y:S01]  /*4700*/  HMMA.16816.F32 R84, R4, R92, R24 ;  /* 0x0000005c0454723c */ /* 0x000fe20000001818 */
[----:B------:R-:W-:Y:S01]  /*4710*/  IMAD.MOV.U32 R15, RZ, RZ, R146 ;  /* 0x000000ffff0f7224 */ /* 0x000fe200078e0092 */
[----:B------:R-:W3:Y:S01]  /*4720*/  LDSM.16.MT88.4 R24, [R213+0x1800] ;  /* 0x00180000d518783b */ /* 0x000ee20000004200 */
[----:B-1----:R-:W-:-:S04]  /*4730*/  FFMA.FTZ R8, R140, c[0x0][0x2d0], -R12 ;  /* 0x0000b4008c087a23 */ /* 0x002fc8000001080c */
[----:B------:R1:W-:Y:S02]  /*4740*/  MUFU.EX2 R180, R8 ;  /* 0x0000000800b47308 */ /* 0x0003e40000000800 */
[----:B-1----:R-:W-:-:S06]  /*4750*/  FFMA.FTZ R8, R141, c[0x0][0x2d0], -R12 ;  /* 0x0000b4008d087a23 */ /* 0x002fcc000001080c */
[----:B------:R1:W-:Y:S01]  /*4760*/  MUFU.EX2 R147, R8 ;  /* 0x0000000800937308 */ /* 0x0003e20000000800 */
[----:B------:R-:W-:Y:S01]  /*4770*/  HMMA.16816.F32 R52, R4, R66, R52 ;  /* 0x000000420434723c */ /* 0x000fe20000001834 */
[----:B-1----:R-:W-:-:S06]  /*4780*/  FFMA.FTZ R8, R138, c[0x0][0x2d0], -R3 ;  /* 0x0000b4008a087a23 */ /* 0x002fcc0000010803 */
[----:B------:R1:W-:Y:S02]  /*4790*/  MUFU.EX2 R146, R8 ;  /* 0x0000000800927308 */ /* 0x0003e40000000800 */
[----:B-1----:R-:W-:Y:S01]  /*47a0*/  FFMA.FTZ R8, R139, c[0x0][0x2d0], -R3 ;  /* 0x0000b4008b087a23 */ /* 0x002fe20000010803 */
[----:B------:R-:W-:Y:S01]  /*47b0*/  HMMA.16816.F32 R112, R4, R56, R32 ;  /* 0x000000380470723c */ /* 0x000fe20000001820 */
[----:B------:R-:W-:Y:S01]  /*47c0*/  IMAD.MOV.U32 R14, RZ, RZ, R91 ;  /* 0x000000ffff0e7224 */ /* 0x000fe200078e005b */
[----:B------:R-:W-:Y:S03]  /*47d0*/  LDSM.16.MT88.4 R32, [R213+0x800] ;  /* 0x00080000d520783b */ /* 0x000fe60000004200 */
[----:B------:R1:W4:Y:S01]  /*47e0*/  MUFU.EX2 R141, R8 ;  /* 0x00000008008d7308 */ /* 0x0003220000000800 */
[----:B------:R-:W-:Y:S02]  /*47f0*/  IMAD.MOV.U32 R111, RZ, RZ, R90 ;  /* 0x000000ffff6f7224 */ /* 0x000fe400078e005a */
[----:B------:R-:W-:Y:S01]  /*4800*/  FFMA.FTZ R13, R129, c[0x0][0x2d0], -R0 ;  /* 0x0000b400810d7a23 */ /* 0x000fe20000010800 */
[----:B------:R-:W-:Y:S01]  /*4810*/  LDSM.16.MT88.4 R136, [R214+0x1c00] ;  /* 0x001c0000d688783b */ /* 0x000fe20000004200 */
[----:B-1----:R-:W-:-:S04]  /*4820*/  FFMA.FTZ R8, R148, c[0x0][0x2d0], -R3 ;  /* 0x0000b40094087a23 */ /* 0x002fc80000010803 */
[----:B------:R1:W-:Y:S01]  /*4830*/  MUFU.EX2 R67, R8 ;  /* 0x0000000800437308 */ /* 0x0003e20000000800 */
[----:B------:R-:W-:Y:S01]  /*4840*/  HMMA.16816.F32 R56, R4, R58, R48 ;  /* 0x0000003a0438723c */ /* 0x000fe20000001830 */
[----:B-1----:R-:W-:-:S06]  /*4850*/  FFMA.FTZ R8, R149, c[0x0][0x2d0], -R3 ;  /* 0x0000b40095087a23 */ /* 0x002fcc0000010803 */
[----:B------:R1:W1:Y:S01]  /*4860*/  MUFU.EX2 R140, R8 ;  /* 0x00000008008c7308 */ /* 0x0002620000000800 */
[----:B------:R-:W-:Y:S01]  /*4870*/  HMMA.16816.F32 R88, R4, R68, R20 ;  /* 0x000000440458723c */ /* 0x000fe20000001814 */
[----:B------:R-:W2:Y:S01]  /*4880*/  LDSM.16.MT88.4 R20, [R214+0x1800] ;  /* 0x00180000d614783b */ /* 0x000ea20000004200 */
[----:B------:R-:W-:-:S06]  /*4890*/  IMAD.MOV.U32 R109, RZ, RZ, R11 ;  /* 0x000000ffff6d7224 */ /* 0x000fcc00078e000b */
[C---:B------:R-:W-:Y:S01]  /*48a0*/  HMMA.16816.F32 R96, R4.reuse, R72, R16 ;  /* 0x000000480460723c */ /* 0x040fe20000001810 */
[----:B------:R-:W2:Y:S01]  /*48b0*/  LDSM.16.MT88.4 R16, [R213+0x2800] ;  /* 0x00280000d510783b */ /* 0x000ea20000004200 */
[----:B------:R3:W-:Y:S03]  /*48c0*/  MUFU.EX2 R65, R13 ;  /* 0x0000000d00417308 */ /* 0x0007e60000000800 */
[----:B-1----:R-:W1:Y:S03]  /*48d0*/  LDSM.16.MT88.4 R8, [R214+0x2800] ;  /* 0x00280000d608783b */ /* 0x002e660000004200 */
[C---:B------:R-:W-:Y:S08]  /*48e0*/  HMMA.16816.F32 R40, R4.reuse, R62, R40 ;  /* 0x0000003e0428723c */ /* 0x040ff00000001828 */
[C---:B------:R-:W-:Y:S08]  /*48f0*/  HMMA.16816.F32 R36, R4.reuse, R70, R36 ;  /* 0x000000460424723c */ /* 0x040ff00000001824 */
[----:B------:R-:W-:Y:S01]  /*4900*/  HMMA.16816.F32 R44, R4, R74, R76 ;  /* 0x0000004a042c723c */ /* 0x000fe2000000184c */
[----:B---3--:R-:W-:-:S07]  /*4910*/  FFMA.FTZ R13, R130, c[0x0][0x2d0], -R0 ;  /* 0x0000b400820d7a23 */ /* 0x008fce0000010800 */
[----:B------:R-:W-:Y:S01]  /*4920*/  HMMA.16816.F32 R48, R4, R94, R80 ;  /* 0x0000005e0430723c */ /* 0x000fe20000001850 */
[----:B------:R3:W-:Y:S01]  /*4930*/  MUFU.EX2 R66, R13 ;  /* 0x0000000d00427308 */ /* 0x0007e20000000800 */
[----:B------:R-:W-:Y:S01]  /*4940*/  IMAD.MOV.U32 R69, RZ, RZ, R111 ;  /* 0x000000ffff457224 */ /* 0x000fe200078e006f */
[----:B------:R-:W-:Y:S04]  /*4950*/  LDSM.16.MT88.4 R80, [R213+0x2c00] ;  /* 0x002c0000d550783b */ /* 0x000fe80000004200 */
[----:B------:R-:W-:Y:S01]  /*4960*/  FFMA.FTZ R4, R131, c[0x0][0x2d0], -R0 ;  /* 0x0000b40083047a23 */ /* 0x000fe20000010800 */
[----:B----4-:R-:W-:Y:S01]  /*4970*/  F2FP.PACK_AB R5, R141, R146 ;  /* 0x000000928d05723e */ /* 0x010fe200000000ff */
[----:B------:R-:W-:Y:S01]  /*4980*/  LDSM.16.MT88.4 R128, [R213+0x1c00] ;  /* 0x001c0000d580783b */ /* 0x000fe20000004200 */
[----:B------:R-:W-:Y:S01]  /*4990*/  F2FP.PACK_AB R6, R147, R180 ;  /* 0x000000b49306723e */ /* 0x000fe200000000ff */
[----:B------:R4:W1:Y:S01]  /*49a0*/  MUFU.EX2 R63, R4 ;  /* 0x00000004003f7308 */ /* 0x0008620000000800 */
[----:B------:R-:W-:Y:S01]  /*49b0*/  F2FP.PACK_AB R7, R140, R67 ;  /* 0x000000438c07723e */ /* 0x000fe200000000ff */
[----:B---3--:R-:W-:Y:S01]  /*49c0*/  FFMA.FTZ R13, R134, c[0x0][0x2d0], -R2 ;  /* 0x0000b400860d7a23 */ /* 0x008fe20000010802 */
[----:B----4-:R-:W-:-:S07]  /*49d0*/  F2FP.PACK_AB R4, R181, R182 ;  /* 0x000000b6b504723e */ /* 0x010fce00000000ff */
[C---:B--2---:R-:W-:Y:S08]  /*49e0*/  HMMA.16816.F32 R104, R4.reuse, R28, R120 ;  /* 0x0000001c0468723c */ /* 0x044ff00000001878 */
[----:B------:R-:W-:Y:S07]  /*49f0*/  HMMA.16816.F32 R120, R4, R24, R196 ;  /* 0x000000180478723c */ /* 0x000fee00000018c4 */
[----:B------:R-:W-:-:S02]  /*4a00*/  IMAD.MOV.U32 R198, RZ, RZ, R60 ;  /* 0x000000ffffc67224 */ /* 0x000fc400078e003c */
[----:B------:R2:W-:Y:S01]  /*4a10*/  MUFU.EX2 R60, R13 ;  /* 0x0000000d003c7308 */ /* 0x0005e20000000800 */
[----:B------:R-:W-:Y:S02]  /*4a20*/  IMAD.MOV.U32 R199, RZ, RZ, R61 ;  /* 0x000000ffffc77224 */ /* 0x000fe400078e003d */
[----:B------:R-:W-:Y:S02]  /*4a30*/  IMAD.MOV.U32 R197, RZ, RZ, R64 ;  /* 0x000000ffffc57224 */ /* 0x000fe400078e0040 */
[----:B--2---:R-:W-:-:S04]  /*4a40*/  FFMA.FTZ R13, R135, c[0x0][0x2d0], -R2 ;  /* 0x0000b400870d7a23 */ /* 0x004fc80000010802 */
[----:B------:R2:W3:Y:S02]  /*4a50*/  MUFU.EX2 R61, R13 ;  /* 0x0000000d003d7308 */ /* 0x0004e40000000800 */
[----:B--2---:R-:W-:-:S06]  /*4a60*/  FFMA.FTZ R13, R133, c[0x0][0x2d0], -R2 ;  /* 0x0000b400850d7a23 */ /* 0x004fcc0000010802 */
[----:B------:R2:W-:Y:S02]  /*4a70*/  MUFU.EX2 R62, R13 ;  /* 0x0000000d003e7308 */ /* 0x0005e40000000800 */
[----:B--2---:R-:W-:-:S06]  /*4a80*/  FFMA.FTZ R13, R132, c[0x0][0x2d0], -R2 ;  /* 0x0000b400840d7a23 */ /* 0x004fcc0000010802 */
[----:B------:R2:W4:Y:S01]  /*4a90*/  MUFU.EX2 R64, R13 ;  /* 0x0000000d00407308 */ /* 0x0005220000000800 */
[----:B------:R-:W-:Y:S01]  /*4aa0*/  HMMA.16816.F32 R72, R4, R20, R188 ;  /* 0x000000140448723c */ /* 0x000fe200000018bc */
[----:B------:R-:W-:-:S06]  /*4ab0*/  IMAD.MOV.U32 R196, RZ, RZ, R110 ;  /* 0x000000ffffc47224 */ /* 0x000fcc00078e006e */
[----:B------:R-:W-:Y:S01]  /*4ac0*/  IMAD.MOV.U32 R191, RZ, RZ, R108 ;  /* 0x000000ffffbf7224 */ /* 0x000fe200078e006c */
[----:B------:R-:W-:Y:S01]  /*4ad0*/  HMMA.16816.F32 R156, R4, R32, R156 ;  /* 0x00000020049c723c */ /* 0x000fe2000000189c */
[----:B------:R-:W-:Y:S02]  /*4ae0*/  IMAD.MOV.U32 R190, RZ, RZ, R109 ;  /* 0x000000ffffbe7224 */ /* 0x000fe400078e006d */
[----:B------:R-:W-:Y:S02]  /*4af0*/  IMAD.MOV.U32 R189, RZ, RZ, R151 ;  /* 0x000000ffffbd7224 */ /* 0x000fe400078e0097 */
[----:B------:R-:W-:-:S03]  /*4b00*/  IMAD.MOV.U32 R188, RZ, RZ, R150 ;  /* 0x000000ffffbc7224 */ /* 0x000fc600078e0096 */
[----:B------:R-:W-:Y:S01]  /*4b10*/  HMMA.16816.F32 R76, R4, R16, R176 ;  /* 0x00000010044c723c */ /* 0x000fe200000018b0 */
[----:B--2---:R-:W-:-:S07]  /*4b20*/  FFMA.FTZ R13, R235, c[0x0][0x2d0], -R12 ;  /* 0x0000b400eb0d7a23 */ /* 0x004fce000001080c */
[C---:B-1----:R-:W-:Y:S08]  /*4b30*/  HMMA.16816.F32 R184, R4.reuse, R8, R184 ;  /* 0x0000000804b8723c */ /* 0x042ff000000018b8 */
[C---:B------:R-:W-:Y:S08]  /*4b40*/  HMMA.16816.F32 R160, R4.reuse, R34, R160 ;  /* 0x0000002204a0723c */ /* 0x040ff000000018a0 */
[C---:B------:R-:W-:Y:S08]  /*4b50*/  HMMA.16816.F32 R108, R4.reuse, R30, R168 ;  /* 0x0000001e046c723c */ /* 0x040ff000000018a8 */
[C---:B------:R-:W-:Y:S08]  /*4b60*/  HMMA.16816.F32 R124, R4.reuse, R26, R124 ;  /* 0x0000001a047c723c */ /* 0x040ff0000000187c */
[C---:B------:R-:W-:Y:S08]  /*4b70*/  HMMA.16816.F32 R172, R4.reuse, R22, R172 ;  /* 0x0000001604ac723c */ /* 0x040ff000000018ac */
[C---:B------:R-:W-:Y:S08]  /*4b80*/  HMMA.16816.F32 R148, R4.reuse, R18, R164 ;  /* 0x000000120494723c */ /* 0x040ff000000018a4 */
[----:B------:R-:W-:Y:S01]  /*4b90*/  HMMA.16816.F32 R152, R4, R10, R152 ;  /* 0x0000000a0498723c */ /* 0x000fe20000001898 */
[----:B------:R-:W-:Y:S01]  /*4ba0*/  IMAD.MOV.U32 R235, RZ, RZ, R69 ;  /* 0x000000ffffeb7224 */ /* 0x000fe200078e0045 */
[----:B------:R-:W-:Y:S05]  /*4bb0*/  LDSM.16.MT88.4 R164, [R213+0xc00] ;  /* 0x000c0000d5a4783b */ /* 0x000fea0000004200 */
[----:B------:R-:W-:-:S02]  /*4bc0*/  F2FP.PACK_AB R4, R63, R183 ;  /* 0x000000b73f04723e */ /* 0x000fc400000000ff */
[----:B---3--:R-:W-:Y:S02]  /*4bd0*/  F2FP.PACK_AB R5, R61, R60 ;  /* 0x0000003c3d05723e */ /* 0x008fe400000000ff */
[----:B------:R-:W-:Y:S02]  /*4be0*/  F2FP.PACK_AB R6, R66, R65 ;  /* 0x000000414206723e */ /* 0x000fe400000000ff */
[----:B----4-:R-:W-:-:S07]  /*4bf0*/  F2FP.PACK_AB R7, R64, R62 ;  /* 0x0000003e4007723e */ /* 0x010fce00000000ff */
[C---:B------:R-:W-:Y:S08]  /*4c00*/  HMMA.16816.F32 R176, R4.reuse, R32, R116 ;  /* 0x0000002004b0723c */ /* 0x040ff00000001874 */
[C---:B------:R-:W-:Y:S08]  /*4c10*/  HMMA.16816.F32 R52, R4.reuse, R34, R52 ;  /* 0x000000220434723c */ /* 0x040ff00000001834 */
[C---:B------:R-:W-:Y:S01]  /*4c20*/  HMMA.16816.F32 R32, R4.reuse, R28, R112 ;  /* 0x0000001c0420723c */ /* 0x040fe20000001870 */
[----:B------:R1:W-:Y:S01]  /*4c30*/  MUFU.EX2 R28, R13 ;  /* 0x0000000d001c7308 */ /* 0x0003e20000000800 */
[----:B------:R-:W-:Y:S06]  /*4c40*/  LDSM.16.MT88.4 R112, [R214+0xc00] ;  /* 0x000c0000d670783b */ /* 0x000fec0000004200 */
[----:B------:R-:W-:Y:S01]  /*4c50*/  HMMA.16816.F32 R56, R4, R30, R56 ;  /* 0x0000001e0438723c */ /* 0x000fe20000001838 */
[----:B-1----:R-:W-:-:S04]  /*4c60*/  FFMA.FTZ R13, R237, c[0x0][0x2d0], -R12 ;  /* 0x0000b400ed0d7a23 */ /* 0x002fc8000001080c */
[----:B------:R1:W2:Y:S03]  /*4c70*/  MUFU.EX2 R30, R13 ;  /* 0x0000000d001e7308 */ /* 0x0002a60000000800 */
[----:B------:R-:W-:Y:S01]  /*4c80*/  HMMA.16816.F32 R116, R4, R24, R100 ;  /* 0x000000180474723c */ /* 0x000fe20000001864 */
[--C-:B-1----:R-:W-:Y:S02]  /*4c90*/  FFMA.FTZ R13, R233, c[0x0][0x2d0], -R12.reuse ;  /* 0x0000b400e90d7a23 */ /* 0x102fe4000001080c */
[----:B------:R-:W-:-:S04]  /*4ca0*/  FFMA.FTZ R12, R236, c[0x0][0x2d0], -R12 ;  /* 0x0000b400ec0c7a23 */ /* 0x000fc8000001080c */
[----:B------:R1:W-:Y:S01]  /*4cb0*/  MUFU.EX2 R25, R12 ;  /* 0x0000000c00197308 */ /* 0x0003e20000000800 */
[----:B------:R-:W-:Y:S01]  /*4cc0*/  HMMA.16816.F32 R168, R4, R20, R88 ;  /* 0x0000001404a8723c */ /* 0x000fe20000001858 */
[----:B-1----:R-:W-:-:S06]  /*4cd0*/  FFMA.FTZ R12, R234, c[0x0][0x2d0], -R3 ;  /* 0x0000b400ea0c7a23 */ /* 0x002fcc0000010803 */
[----:B------:R1:W-:Y:S01]  /*4ce0*/  MUFU.EX2 R24, R12 ;  /* 0x0000000c00187308 */ /* 0x0003e20000000800 */
[----:B------:R-:W-:Y:S01]  /*4cf0*/  HMMA.16816.F32 R44, R4, R18, R44 ;  /* 0x00000012042c723c */ /* 0x000fe2000000182c */
[----:B-1----:R-:W-:-:S06]  /*4d00*/  FFMA.FTZ R12, R238, c[0x0][0x2d0], -R3 ;  /* 0x0000b400ee0c7a23 */ /* 0x002fcc0000010803 */
[----:B------:R1:W3:Y:S01]  /*4d10*/  MUFU.EX2 R21, R12 ;  /* 0x0000000c00157308 */ /* 0x0002e20000000800 */
[----:B------:R-:W-:Y:S01]  /*4d20*/  HMMA.16816.F32 R68, R4, R16, R96 ;  /* 0x000000100444723c */ /* 0x000fe20000001860 */
[--C-:B-1----:R-:W-:Y:S02]  /*4d30*/  FFMA.FTZ R12, R240, c[0x0][0x2d0], -R3.reuse ;  /* 0x0000b400f00c7a23 */ /* 0x102fe40000010803 */
[----:B------:R-:W-:-:S04]  /*4d40*/  FFMA.FTZ R3, R243, c[0x0][0x2d0], -R3 ;  /* 0x0000b400f3037a23 */ /* 0x000fc80000010803 */
[----:B------:R1:W-:Y:S02]  /*4d50*/  MUFU.EX2 R20, R3 ;  /* 0x0000000300147308 */ /* 0x0003e40000000800 */
[----:B-1----:R-:W-:-:S06]  /*4d60*/  FFMA.FTZ R3, R194, c[0x0][0x2d0], -R0 ;  /* 0x0000b400c2037a23 */ /* 0x002fcc0000010800 */
[----:B------:R1:W-:Y:S01]  /*4d70*/  MUFU.EX2 R19, R3 ;  /* 0x0000000300137308 */ /* 0x0003e20000000800 */
[----:B------:R-:W-:Y:S01]  /*4d80*/  HMMA.16816.F32 R36, R4, R22, R36 ;  /* 0x000000160424723c */ /* 0x000fe20000001824 */
[----:B-1----:R-:W-:-:S06]  /*4d90*/  FFMA.FTZ R3, R192, c[0x0][0x2d0], -R0 ;  /* 0x0000b400c0037a23 */ /* 0x002fcc0000010800 */
[----:B------:R1:W-:Y:S01]  /*4da0*/  MUFU.EX2 R16, R3 ;  /* 0x0000000300107308 */ /* 0x0003e20000000800 */
[----:B------:R-:W-:Y:S01]  /*4db0*/  HMMA.16816.F32 R40, R4, R26, R40 ;  /* 0x0000001a0428723c */ /* 0x000fe20000001828 */
[--C-:B-1----:R-:W-:Y:S02]  /*4dc0*/  FFMA.FTZ R3, R193, c[0x0][0x2d0], -R0.reuse ;  /* 0x0000b400c1037a23 */ /* 0x102fe40000010800 */
[----:B------:R-:W-:-:S04]  /*4dd0*/  FFMA.FTZ R0, R195, c[0x0][0x2d0], -R0 ;  /* 0x0000b400c3007a23 */ /* 0x000fc80000010800 */
[----:B------:R1:W-:Y:S01]  /*4de0*/  MUFU.EX2 R17, R0 ;  /* 0x0000000000117308 */ /* 0x0003e20000000800 */
[C---:B------:R-:W-:Y:S07]  /*4df0*/  HMMA.16816.F32 R84, R4.reuse, R8, R84 ;  /* 0x000000080454723c */ /* 0x040fee0000001854 */
[----:B------:R-:W-:Y:S01]  /*4e00*/  MUFU.EX2 R22, R12 ;  /* 0x0000000c00167308 */ /* 0x000fe20000000800 */
[----:B------:R-:W-:Y:S01]  /*4e10*/  HMMA.16816.F32 R48, R4, R10, R48 ;  /* 0x0000000a0430723c */ /* 0x000fe20000001830 */
[----:B------:R-:W4:Y:S01]  /*4e20*/  LDSM.16.MT88.4 R4, [R214+0x2c00] ;  /* 0x002c0000d604783b */ /* 0x000f220000004200 */
[----:B-1----:R-:W-:-:S05]  /*4e30*/  FFMA.FTZ R0, R204, c[0x0][0x2d0], -R2 ;  /* 0x0000b400cc007a23 */ /* 0x002fca0000010802 */
[----:B------:R1:W-:Y:S01]  /*4e40*/  MUFU.EX2 R12, R0 ;  /* 0x00000000000c7308 */ /* 0x0003e20000000800 */
[----:B------:R-:W-:-:S07]  /*4e50*/  IMAD.MOV.U32 R237, RZ, RZ, R14 ;  /* 0x000000ffffed7224 */ /* 0x000fce00078e000e */
[----:B------:R-:W2:Y:S01]  /*4e60*/  MUFU.EX2 R29, R13 ;  /* 0x0000000d001d7308 */ /* 0x000ea20000000800 */
[----:B-1----:R-:W-:-:S07]  /*4e70*/  FFMA.FTZ R0, R206, c[0x0][0x2d0], -R2 ;  /* 0x0000b400ce007a23 */ /* 0x002fce0000010802 */
[----:B------:R1:W1:Y:S01]  /*4e80*/  MUFU.EX2 R13, R0 ;  /* 0x00000000000d7308 */ /* 0x0002620000000800 */
[----:B------:R-:W-:Y:S02]  /*4e90*/  IMAD.MOV.U32 R31, RZ, RZ, R15 ;  /* 0x000000ffff1f7224 */ /* 0x000fe400078e000f */
[--C-:B-1----:R-:W-:Y:S02]  /*4ea0*/  FFMA.FTZ R0, R205, c[0x0][0x2d0], -R2.reuse ;  /* 0x0000b400cd007a23 */ /* 0x102fe40000010802 */
[----:B------:R-:W-:-:S04]  /*4eb0*/  FFMA.FTZ R2, R208, c[0x0][0x2d0], -R2 ;  /* 0x0000b400d0027a23 */ /* 0x000fc80000010802 */
[----:B------:R1:W-:Y:S08]  /*4ec0*/  MUFU.EX2 R15, R2 ;  /* 0x00000002000f7308 */ /* 0x0003f00000000800 */
[----:B------:R2:W-:Y:S01]  /*4ed0*/  MUFU.EX2 R14, R0 ;  /* 0x00000000000e7308 */ /* 0x0005e20000000800 */
[----:B-1----:R-:W-:-:S07]  /*4ee0*/  @P2 IMAD.HI.U32 R2, R237, c[0x0][0x2c8], RZ ;  /* 0x0000b200ed022a27 */ /* 0x002fce00078e00ff */
[----:B------:R1:W1:Y:S01]  /*4ef0*/  MUFU.EX2 R18, R3 ;  /* 0x0000000300127308 */ /* 0x0002620000000800 */
[----:B--2---:R-:W-:Y:S01]  /*4f00*/  IMAD.MOV.U32 R0, RZ, RZ, R237 ;  /* 0x000000ffff007224 */ /* 0x004fe200078e00ed */
[----:B------:R-:W-:Y:S01]  /*4f10*/  @P2 SHF.R.U32.HI R0, RZ, c[0x0][0x2cc], R2 ;  /* 0x0000b300ff002a19 */ /* 0x000fe20000011602 */
[----:B------:R-:W-:-:S05]  /*4f20*/  IMAD.MOV.U32 R2, RZ, RZ, c[0x0][0x168] ;  /* 0x00005a00ff027624 */ /* 0x000fca00078e00ff */
[----:B------:R-:W-:-:S04]  /*4f30*/  IADD3 R0, R0, c[0x0][0x1d0], -R2 ;  /* 0x0000740000007a10 */ /* 0x000fc80007ffe802 */
[----:B------:R-:W-:Y:S01]  /*4f40*/  SHF.R.S32.HI R2, RZ, 0x1f, R0 ;  /* 0x0000001fff027819 */ /* 0x000fe20000011400 */
[----:B------:R-:W-:-:S03]  /*4f50*/  FADD.FTZ R8, R232, R229 ;  /* 0x000000e5e8087221 */ /* 0x000fc60000010000 */
[----:B------:R-:W-:Y:S01]  /*4f60*/  LEA.HI R23, R2, R0, RZ, 0x6 ;  /* 0x0000000002177211 */ /* 0x000fe200078f30ff */
[----:B------:R-:W-:Y:S02]  /*4f70*/  FADD.FTZ R0, R244, R241 ;  /* 0x000000f1f4007221 */ /* 0x000fe40000010000 */
[----:B-1----:R-:W-:Y:S01]  /*4f80*/  FADD.FTZ R3, R235, R31 ;  /* 0x0000001feb037221 */ /* 0x002fe20000010000 */
[----:B------:R-:W-:Y:S01]  /*4f90*/  F2FP.PACK_AB R92, R30, R28 ;  /* 0x0000001c1e5c723e */ /* 0x000fe200000000ff */
[----:B------:R-:W-:Y:S01]  /*4fa0*/  FADD.FTZ R2, R189, R188 ;  /* 0x000000bcbd027221 */ /* 0x000fe20000010000 */
[----:B---3--:R-:W-:Y:S01]  /*4fb0*/  F2FP.PACK_AB R93, R21, R24 ;  /* 0x00000018155d723e */ /* 0x008fe200000000ff */
[----:B------:R-:W-:Y:S01]  /*4fc0*/  FADD.FTZ R0, R242, R0 ;  /* 0x00000000f2007221 */ /* 0x000fe20000010000 */
[----:B------:R-:W-:Y:S01]  /*4fd0*/  F2FP.PACK_AB R94, R25, R29 ;  /* 0x0000001d195e723e */ /* 0x000fe200000000ff */
[----:B------:R-:W-:Y:S01]  /*4fe0*/  FADD.FTZ R11, R230, R8 ;  /* 0x00000008e60b7221 */ /* 0x000fe20000010000 */
[----:B------:R-:W-:-:S02]  /*4ff0*/  F2FP.PACK_AB R95, R20, R22 ;  /* 0x00000016145f723e */ /* 0x000fc400000000ff */
[----:B------:R-:W-:Y:S02]  /*5000*/  F2FP.PACK_AB R96, R16, R19 ;  /* 0x000000131060723e */ /* 0x000fe400000000ff */
[----:B------:R-:W-:Y:S02]  /*5010*/  F2FP.PACK_AB R97, R13, R12 ;  /* 0x0000000c0d61723e */ /* 0x000fe400000000ff */
[----:B------:R-:W-:Y:S02]  /*5020*/  F2FP.PACK_AB R98, R17, R18 ;  /* 0x000000121162723e */ /* 0x000fe400000000ff */
[----:B------:R-:W-:Y:S01]  /*5030*/  F2FP.PACK_AB R99, R15, R14 ;  /* 0x0000000e0f63723e */ /* 0x000fe200000000ff */
[----:B------:R-:W-:Y:S02]  /*5040*/  FADD.FTZ R10, R190, R3 ;  /* 0x00000003be0a7221 */ /* 0x000fe40000010000 */
[----:B------:R-:W-:Y:S02]  /*5050*/  FADD.FTZ R9, R191, R2 ;  /* 0x00000002bf097221 */ /* 0x000fe40000010000 */
[----:B------:R-:W-:-:S02]  /*5060*/  FADD.FTZ R8, R239, R0 ;  /* 0x00000000ef087221 */ /* 0x000fc40000010000 */
[----:B------:R-:W-:Y:S01]  /*5070*/  FADD.FTZ R3, R231, R11 ;  /* 0x0000000be7037221 */ /* 0x000fe20000010000 */
[----:B----4-:R-:W-:Y:S01]  /*5080*/  HMMA.16816.F32 R88, R92, R4, R184 ;  /* 0x000000045c58723c */ /* 0x010fe200000018b8 */
[----:B------:R-:W-:Y:S02]  /*5090*/  FADD.FTZ R2, R196, R10 ;  /* 0x0000000ac4027221 */ /* 0x000fe40000010000 */
[----:B------:R-:W-:Y:S02]  /*50a0*/  FADD.FTZ R0, R197, R9 ;  /* 0x00000009c5007221 */ /* 0x000fe40000010000 */
[----:B------:R-:W-:-:S03]  /*50b0*/  FADD.FTZ R3, R200, R3 ;  /* 0x00000003c8037221 */ /* 0x000fc60000010000 */
[----:B------:R-:W-:Y:S01]  /*50c0*/  HMMA.16816.F32 R84, R96, R4, R84 ;  /* 0x000000046054723c */ /* 0x000fe20000001854 */
[----:B------:R-:W-:-:S06]  /*50d0*/  FADD.FTZ R3, R203, R3 ;  /* 0x00000003cb037221 */ /* 0x000fcc0000010000 */
        /* <DEDUP_REMOVED lines=33> */
[----:B------:R-:W-:Y:S01]  /*52f0*/  FADD.FTZ R4, R24, R5 ;  /* 0x0000000518047221 */ /* 0x000fe20000010000 */
[----:B------:R-:W-:Y:S01]  /*5300*/  SHF.R.S32.HI R5, RZ, 0x6, R23 ;  /* 0x00000006ff057819 */ /* 0x000fe20000011417 */
[----:B------:R-:W-:Y:S02]  /*5310*/  FADD.FTZ R3, R16, R3 ;  /* 0x0000000310037221 */ /* 0x000fe40000010000 */
[----:B------:R-:W-:Y:S01]  /*5320*/  FADD.FTZ R2, R13, R2 ;  /* 0x000000020d027221 */ /* 0x000fe20000010000 */
[----:B------:R-:W-:Y:S01]  /*5330*/  IMNMX R5, R199, R5, !PT ;  /* 0x00000005c7057217 */ /* 0x000fe20007800200 */
[----:B------:R-:W-:Y:S01]  /*5340*/  FADD.FTZ R0, R30, R0 ;  /* 0x000000001e007221 */ /* 0x000fe20000010000 */
[----:B------:R-:W-:Y:S01]  /*5350*/  IADD3 R204, R198, -0x2, RZ ;  /* 0xfffffffec6cc7810 */ /* 0x000fe20007ffe0ff */
[----:B------:R-:W-:-:S02]  /*5360*/  FADD.FTZ R4, R21, R4 ;  /* 0x0000000415047221 */ /* 0x000fc40000010000 */
[----:B------:R-:W-:Y:S02]  /*5370*/  FADD.FTZ R3, R18, R3 ;  /* 0x0000000312037221 */ /* 0x000fe40000010000 */
[----:B------:R-:W-:Y:S01]  /*5380*/  FADD.FTZ R2, R14, R2 ;  /* 0x000000020e027221 */ /* 0x000fe20000010000 */
[----:B------:R1:W-:Y:S01]  /*5390*/  STL [R1+0x38], R5 ;  /* 0x0000380501007387 */ /* 0x0003e20000100800 */
[----:B------:R-:W-:Y:S01]  /*53a0*/  FADD.FTZ R0, R29, R0 ;  /* 0x000000001d007221 */ /* 0x000fe20000010000 */
[----:B------:R-:W-:Y:S01]  /*53b0*/  ISETP.GE.AND P0, PT, R204, R5, PT ;  /* 0x00000005cc00720c */ /* 0x000fe20003f06270 */
[----:B------:R-:W-:Y:S01]  /*53c0*/  FADD.FTZ R4, R22, R4 ;  /* 0x0000000416047221 */ /* 0x000fe20000010000 */
[----:B------:R-:W-:Y:S01]  /*53d0*/  HMMA.16816.F32 R132, R92, R136, R72 ;  /* 0x000000885c84723c */ /* 0x000fe20000001848 */
[----:B-1----:R-:W-:Y:S02]  /*53e0*/  FADD.FTZ R5, R17, R3 ;  /* 0x0000000311057221 */ /* 0x002fe40000010000 */
[----:B------:R-:W-:-:S02]  /*53f0*/  FADD.FTZ R3, R15, R2 ;  /* 0x000000020f037221 */ /* 0x000fc40000010000 */
[----:B------:R-:W-:Y:S02]  /*5400*/  FADD.FTZ R2, R25, R0 ;  /* 0x0000000019027221 */ /* 0x000fe40000010000 */
[----:B------:R-:W-:Y:S01]  /*5410*/  FADD.FTZ R0, R20, R4 ;  /* 0x0000000414007221 */ /* 0x000fe20000010000 */
[----:B------:R1:W-:Y:S04]  /*5420*/  STL [R1+0x20], R5 ;  /* 0x0000200501007387 */ /* 0x0003e80000100800 */
[----:B------:R1:W-:Y:S04]  /*5430*/  STL [R1+0x24], R3 ;  /* 0x0000240301007387 */ /* 0x0003e80000100800 */
[----:B------:R1:W-:Y:S04]  /*5440*/  STL [R1+0x2c], R0 ;  /* 0x00002c0001007387 */ /* 0x0003e80000100800 */
[----:B------:R1:W-:Y:S01]  /*5450*/  STL [R1+0x28], R2 ;  /* 0x0000280201007387 */ /* 0x0003e20000100800 */
        /* <DEDUP_REMOVED lines=21> */
[----:B------:R-:W-:Y:S01]  /*55b0*/  @!UPT UIADD3 URZ, URZ, URZ, URZ ;  /* 0x0000003f3f3ff290 */ /* 0x000fe2000fffe03f */
[----:B------:R-:W-:Y:S11]  /*55c0*/  @!P0 BRA `(.L_x_1010) ;  /* 0x0000411000008947 */ /* 0x000ff60003800000 */
[----:B-1----:R-:W-:Y:S01]  /*55d0*/  MOV R146, R144 ;  /* 0x0000009000927202 */ /* 0x002fe20000000f00 */
[----:B------:R-:W-:Y:S01]  /*55e0*/  IMAD.MOV.U32 R148, RZ, RZ, R142 ;  /* 0x000000ffff947224 */ /* 0x000fe200078e008e */
[----:B------:R-:W-:Y:S01]  /*55f0*/  MOV R140, R145 ;  /* 0x00000091008c7202 */ /* 0x000fe20000000f00 */
[----:B------:R-:W-:Y:S01]  /*5600*/  IMAD.MOV.U32 R229, RZ, RZ, R204 ;  /* 0x000000ffffe57224 */ /* 0x000fe200078e00cc */
[----:B------:R-:W-:-:S07]  /*5610*/  MOV R147, R143 ;  /* 0x0000008f00937202 */ /* 0x000fce0000000f00 */
.L_x_1011:
[----:B------:R-:W2:Y:S01]  /*5620*/  LDL R232, [R1+0x1c] ;  /* 0x00001c0001e87983 */ /* 0x000ea20000100800 */
[----:B------:R-:W-:Y:S04]  /*5630*/  DEPBAR.LE SB0, 0x0 ;  /* 0x000080000000791a */ /* 0x000fe80000000000 */
[----:B------:R-:W3:Y:S01]  /*5640*/  LDL.64 R142, [R1+0x10] ;  /* 0x00001000018e7983 */ /* 0x000ee20000100a00 */
[----:B------:R-:W-:Y:S05]  /*5650*/  WARPSYNC 0xffffffff ;  /* 0xffffffff00007948 */ /* 0x000fea0003800000 */
[----:B------:R-:W4:Y:S04]  /*5660*/  LDL R47, [R1+0x18] ;  /* 0x00001800012f7983 */ /* 0x000f280000100800 */
[----:B------:R-:W5:Y:S04]  /*5670*/  LDL R252, [R1+0x34] ;  /* 0x0000340001fc7983 */ /* 0x000f680000100800 */
[----:B------:R-:W-:Y:S08]  /*5680*/  BAR.SYNC.DEFER_BLOCKING 0x0 ;  /* 0x0000000000007b1d */ /* 0x000ff00000010000 */
[----:B------:R-:W-:Y:S08]  /*5690*/  LDSM.16.M88.4 R64, [R215] ;  /* 0x00000000d740783b */ /* 0x000ff00000000200 */
[----:B-1----:R-:W1:Y:S08]  /*56a0*/  LDSM.16.M88.4 R16, [R212] ;  /* 0x00000000d410783b */ /* 0x002e700000000200 */
[----:B------:R-:W1:Y:S08]  /*56b0*/  LDSM.16.M88.4 R60, [R215+0x1000] ;  /* 0x00100000d73c783b */ /* 0x000e700000000200 */
[----:B------:R-:W1:Y:S08]  /*56c0*/  LDSM.16.M88.4 R32, [R212+0x400] ;  /* 0x00040000d420783b */ /* 0x000e700000000200 */
[----:B------:R-:W5:Y:S04]  /*56d0*/  LDL R231, [R1+0x30] ;  /* 0x0000300001e77983 */ /* 0x000f680000100800 */
[----:B------:R-:W2:Y:S08]  /*56e0*/  LDSM.16.M88.4 R48, [R212+0x800] ;  /* 0x00080000d430783b */ /* 0x000eb00000000200 */
[----:B------:R-:W5:Y:S01]  /*56f0*/  LDL R230, [R1+0x4] ;  /* 0x0000040001e67983 */ /* 0x000f620000100800 */
[-C--:B-1----:R-:W-:Y:S03]  /*5700*/  HMMA.16816.F32 R4, R64, R16.reuse, RZ ;  /* 0x000000104004723c */ /* 0x082fe600000018ff */
[----:B------:R-:W1:Y:S05]  /*5710*/  LDSM.16.M88.4 R176, [R212+0xc00] ;  /* 0x000c0000d4b0783b */ /* 0x000e6a0000000200 */
[C---:B------:R-:W-:Y:S03]  /*5720*/  HMMA.16816.F32 R8, R60.reuse, R16, RZ ;  /* 0x000000103c08723c */ /* 0x040fe600000018ff */
[----:B------:R-:W-:Y:S05]  /*5730*/  LDSM.16.M88.4 R180, [R216] ;  /* 0x00000000d8b4783b */ /* 0x000fea0000000200 */
[-C--:B------:R-:W-:Y:S03]  /*5740*/  HMMA.16816.F32 R12, R60, R18.reuse, RZ ;  /* 0x000000123c0c723c */ /* 0x080fe600000018ff */
[----:B------:R-:W1:Y:S05]  /*5750*/  LDSM.16.M88.4 R184, [R217] ;  /* 0x00000000d9b8783b */ /* 0x000e6a0000000200 */
[C---:B------:R-:W-:Y:S03]  /*5760*/  HMMA.16816.F32 R16, R64.reuse, R18, RZ ;  /* 0x000000124010723c */ /* 0x040fe600000018ff */
[----:B------:R-:W1:Y:S05]  /*5770*/  LDSM.16.M88.4 R188, [R216+0x1000] ;  /* 0x00100000d8bc783b */ /* 0x000e6a0000000200 */
[-C--:B------:R-:W-:Y:S03]  /*5780*/  HMMA.16816.F32 R20, R64, R32.reuse, RZ ;  /* 0x000000204014723c */ /* 0x080fe600000018ff */
[----:B------:R-:W1:Y:S05]  /*5790*/  LDSM.16.M88.4 R192, [R228] ;  /* 0x00000000e4c0783b */ /* 0x000e6a0000000200 */
[C---:B------:R-:W-:Y:S03]  /*57a0*/  HMMA.16816.F32 R24, R60.reuse, R32, RZ ;  /* 0x000000203c18723c */ /* 0x040fe600000018ff */
[----:B------:R-:W1:Y:S08]  /*57b0*/  LDSM.16.M88.4 R196, [R227] ;  /* 0x00000000e3c4783b */ /* 0x000e700000000200 */
[----:B------:R-:W1:Y:S08]  /*57c0*/  LDSM.16.M88.4 R200, [R226] ;  /* 0x00000000e2c8783b */ /* 0x000e700000000200 */
[----:B------:R-:W5:Y:S01]  /*57d0*/  LDL.64 R234, [R1+0x8] ;  /* 0x0000080001ea7983 */ /* 0x000f620000100a00 */
[----:B--2---:R-:W-:Y:S11]  /*57e0*/  ISETP.GT.AND P6, PT, R232, R229, PT ;  /* 0x000000e5e800720c */ /* 0x004ff60003fc4270 */
[----:B------:R-:W-:Y:S02]  /*57f0*/  @!UPT UIADD3 URZ, URZ, URZ, URZ ;  /* 0x0000003f3f3ff290 */ /* 0x000fe4000fffe03f */
[----:B------:R-:W-:Y:S01]  /*5800*/  @!P6 SHF.R.S32.HI R0, RZ, 0x1f, R229 ;  /* 0x0000001fff00e819 */ /* 0x000fe200000114e5 */
[C---:B------:R-:W-:Y:S01]  /*5810*/  @!P6 IMAD.WIDE.U32 R28, R229.reuse, c[0x0][0x208], RZ ;  /* 0x00008200e51cea25 */ /* 0x040fe200078e00ff */
[----:B------:R-:W-:Y:S03]  /*5820*/  @!P6 MOV R32, c[0x0][0x20c] ;  /* 0x000083000020ea02 */ /* 0x000fe60000000f00 */
[----:B------:R-:W-:Y:S02]  /*5830*/  @!P6 IMAD R0, R0, c[0x0][0x208], RZ ;  /* 0x000082000000ea24 */ /* 0x000fe400078e02ff */
[----:B------:R-:W-:Y:S02]  /*5840*/  @!P6 IMAD.MOV.U32 R3, RZ, RZ, c[0x0][0x208] ;  /* 0x00008200ff03e624 */ /* 0x000fe400078e00ff */
[----:B------:R-:W-:Y:S02]  /*5850*/  @!P6 IMAD R0, R229, c[0x0][0x20c], R0 ;  /* 0x00008300e500ea24 */ /* 0x000fe400078e0200 */
[C---:B------:R-:W-:Y:S02]  /*5860*/  @!P6 IMAD.SHL.U32 R2, R28.reuse, 0x40, RZ ;  /* 0x000000401c02e824 */ /* 0x040fe400078e00ff */
[----:B------:R-:W-:Y:S03]  /*5870*/  @!P6 IMAD.IADD R0, R29, 0x1, R0 ;  /* 0x000000011d00e824 */ /* 0x000fe600078e0200 */
[C---:B------:R-:W-:Y:S02]  /*5880*/  @!P6 LEA R44, P1, R3.reuse, R2, 0x5 ;  /* 0x00000002032ce211 */ /* 0x040fe400078228ff */
[----:B------:R-:W-:Y:S02]  /*5890*/  @!P6 SHF.L.U64.HI R0, R28, 0x6, R0 ;  /* 0x000000061c00e819 */ /* 0x000fe40000010200 */
[-C--:B------:R-:W-:Y:S01]  /*58a0*/  HMMA.16816.F32 R28, R60, R34.reuse, RZ ;  /* 0x000000223c1c723c */ /* 0x080fe200000018ff */
[----:B---3--:R-:W-:Y:S02]  /*58b0*/  @!P6 IADD3 R36, P0, R2, R142, RZ ;  /* 0x0000008e0224e210 */ /* 0x008fe40007f1e0ff */
[----:B------:R-:W-:Y:S02]  /*58c0*/  @!P6 LEA.HI.X R3, R3, R0, R32, 0x5, P1 ;  /* 0x000000000303e211 */ /* 0x000fe400008f2c20 */
[----:B------:R-:W-:Y:S01]  /*58d0*/  @!P6 IADD3 R43, P1, R142, 0x20, RZ ;  /* 0x000000208e2be810 */ /* 0x000fe20007f3e0ff */
[--C-:B----4-:R-:W-:Y:S01]  /*58e0*/  @!P6 IMAD.X R37, R0, 0x1, R47.reuse, P0 ;  /* 0x000000010025e824 */ /* 0x110fe200000e062f */
[----:B------:R-:W-:Y:S01]  /*58f0*/  @!P6 LEA R52, P0, R36, c[0x0][0x1f8], 0x1 ;  /* 0x00007e002434ea11 */ /* 0x000fe200078008ff */
[C---:B------:R-:W-:Y:S04]  /*5900*/  HMMA.16816.F32 R32, R64.reuse, R34, RZ ;  /* 0x000000224020723c */ /* 0x040fe800000018ff */
[----:B------:R-:W-:Y:S01]  /*5910*/  @!P6 IMAD.X R42, RZ, RZ, R47, P1 ;  /* 0x000000ffff2ae224 */ /* 0x000fe200008e062f */
[----:B------:R-:W-:Y:S02]  /*5920*/  @!P6 IADD3 R41, P1, R2, R43, RZ ;  /* 0x0000002b0229e210 */ /* 0x000fe40007f3e0ff */
[----:B------:R-:W-:Y:S02]  /*5930*/  @!P6 LEA.HI.X R53, R36, c[0x0][0x1fc], R37, 0x1, P0 ;  /* 0x00007f002435ea11 */ /* 0x000fe400000f0c25 */
[-C--:B------:R-:W-:Y:S03]  /*5940*/  HMMA.16816.F32 R36, R64, R48.reuse, RZ ;  /* 0x000000304024723c */ /* 0x080fe600000018ff */
[----:B------:R-:W-:Y:S01]  /*5950*/  @!P6 IADD3 R40, P0, R142, 0x40, RZ ;  /* 0x000000408e28e810 */ /* 0x000fe20007f1e0ff */
[----:B------:R-:W-:Y:S01]  /*5960*/  @!P6 IMAD.X R46, R0, 0x1, R42, P1 ;  /* 0x00000001002ee824 */ /* 0x000fe200008e062a */
[C---:B------:R-:W-:Y:S02]  /*5970*/  @!P6 LEA R56, P1, R41.reuse, c[0x0][0x1f8], 0x1 ;  /* 0x00007e002938ea11 */ /* 0x040fe400078208ff */
[----:B------:R-:W-:Y:S02]  /*5980*/  @!P6 IADD3.X R45, RZ, R47, RZ, P0, !PT ;  /* 0x0000002fff2de210 */ /* 0x000fe400007fe4ff */
[-C--:B------:R-:W-:Y:S03]  /*5990*/  @!P6 IADD3 R2, P0, R2, R40.reuse, RZ ;  /* 0x000000280202e210 */ /* 0x080fe60007f1e0ff */
[----:B------:R-:W-:Y:S02]  /*59a0*/  @!P6 LEA.HI.X R57, R41, c[0x0][0x1fc], R46, 0x1, P1 ;  /* 0x00007f002939ea11 */ /* 0x000fe400008f0c2e */
[----:B------:R-:W-:Y:S01]  /*59b0*/  @!P6 IADD3 R58, P1, R44, R43, RZ ;  /* 0x0000002b2c3ae210 */ /* 0x000fe20007f3e0ff */
[--C-:B------:R-:W-:Y:S01]  /*59c0*/  @!P6 IMAD.X R54, R0, 0x1, R45.reuse, P0 ;  /* 0x000000010036e824 */ /* 0x100fe200000e062d */
[C---:B------:R-:W-:Y:S03]  /*59d0*/  @!P6 IADD3 R141, P0, R44.reuse, R40, RZ ;  /* 0x000000282c8de210 */ /* 0x040fe60007f1e0ff */
[C---:B------:R-:W-:Y:S01]  /*59e0*/  @!P6 IMAD.X R59, R3.reuse, 0x1, R42, P1 ;  /* 0x00000001033be824 */ /* 0x040fe200008e062a */
[----:B------:R-:W-:Y:S01]  /*59f0*/  @!P6 IADD3 R0, P1, R44, R142, RZ ;  /* 0x0000008e2c00e210 */ /* 0x000fe20007f3e0ff */
[C---:B------:R-:W-:Y:S02]  /*5a00*/  HMMA.16816.F32 R40, R60.reuse, R48, RZ ;  /* 0x000000303c28723c */ /* 0x040fe400000018ff */
[C---:B------:R-:W-:Y:S01]  /*5a10*/  @!P6 IMAD.X R149, R3.reuse, 0x1, R45, P0 ;  /* 0x000000010395e824 */ /* 0x040fe200000e062d */
[----:B------:R-:W-:Y:S02]  /*5a20*/  @!P6 IADD3.X R3, R3, R47, RZ, P1, !PT ;  /* 0x0000002f0303e210 */ /* 0x000fe40000ffe4ff */
[----:B------:R-:W-:Y:S02]  /*5a30*/  @!P6 LEA R150, P1, R0, c[0x0][0x1f8], 0x1 ;  /* 0x00007e000096ea11 */ /* 0x000fe400078208ff */
[----:B------:R-:W-:Y:S01]  /*5a40*/  @!P6 LEA R144, P0, R2, c[0x0][0x1f8], 0x1 ;  /* 0x00007e000290ea11 */ /* 0x000fe200078008ff */
[-C--:B------:R-:W-:Y:S01]  /*5a50*/  HMMA.16816.F32 R44, R60, R50.reuse, RZ ;  /* 0x000000323c2c723c */ /* 0x080fe200000018ff */
[----:B------:R-:W-:Y:S03]  /*5a60*/  @!P6 LEA.HI.X R151, R0, c[0x0][0x1fc], R3, 0x1, P1 ;  /* 0x00007f000097ea11 */ /* 0x000fe600008f0c03 */
[----:B-----5:R-:W-:Y:S01]  /*5a70*/  @!P6 IMAD.SHL.U32 R0, R252, 0x2, RZ ;  /* 0x00000002fc00e824 */ /* 0x020fe200078e00ff */
[----:B------:R-:W-:Y:S02]  /*5a80*/  @!P6 LEA.HI.X R145, R2, c[0x0][0x1fc], R54, 0x1, P0 ;  /* 0x00007f000291ea11 */ /* 0x000fe400000f0c36 */
[C---:B------:R-:W-:Y:S01]  /*5a90*/  @!P6 LEA R142, P0, R58.reuse, c[0x0][0x1f8], 0x1 ;  /* 0x00007e003a8eea11 */ /* 0x040fe200078008ff */
[C---:B------:R-:W-:Y:S01]  /*5aa0*/  HMMA.16816.F32 R48, R64.reuse, R50, RZ ;  /* 0x000000324030723c */ /* 0x040fe200000018ff */
[----:B------:R-:W-:Y:S01]  /*5ab0*/  @!PT LDS RZ, [RZ] ;  /* 0x00000000fffff984 */ /* 0x000fe20000000800 */
[----:B------:R-:W-:Y:S01]  /*5ac0*/  @!PT LDS RZ, [RZ] ;  /* 0x00000000fffff984 */ /* 0x000fe20000000800 */
[----:B------:R-:W-:Y:S01]  /*5ad0*/  @!PT LDS RZ, [RZ] ;  /* 0x00000000fffff984 */ /* 0x000fe20000000800 */
[----:B------:R1:W-:Y:S03]  /*5ae0*/  @!P6 LDGSTS.E.BYPASS.LTC128B.128 [R0+0x100], [R52.64], !P5 ;  /* 0x001000003400efae */ /* 0x0003e6000e901d46 */
[----:B------:R-:W-:Y:S02]  /*5af0*/  @!P6 LEA.HI.X R143, R58, c[0x0][0x1fc], R59, 0x1, P0 ;  /* 0x00007f003a8fea11 */ /* 0x000fe400000f0c3b */
[C---:B------:R-:W-:Y:S03]  /*5b00*/  @!P6 LEA R2, P0, R141.reuse, c[0x0][0x1f8], 0x1 ;  /* 0x00007e008d02ea11 */ /* 0x040fe600078008ff */
[----:B------:R2:W-:Y:S03]  /*5b10*/  @!P6 LDGSTS.E.BYPASS.LTC128B.128 [R0+0x1100], [R56.64], !P4 ;  /* 0x011000003800efae */ /* 0x0005e6000e101d46 */
[----:B------:R-:W-:Y:S05]  /*5b20*/  @!P6 LEA.HI.X R3, R141, c[0x0][0x1fc], R149, 0x1, P0 ;  /* 0x00007f008d03ea11 */ /* 0x000fea00000f0c95 */
[----:B------:R3:W-:Y:S08]  /*5b30*/  @!P6 LDGSTS.E.BYPASS.LTC128B.128 [R0+0x2100], [R144.64], !P3 ;  /* 0x021000009000efae */ /* 0x0007f0000d901d46 */
[----:B------:R4:W-:Y:S01]  /*5b40*/  @!P6 LDGSTS.E.BYPASS.LTC128B.128 [R0+0x900], [R150.64], !P5 ;  /* 0x009000009600efae */ /* 0x0009e2000e901d46 */
[-C--:B-1----:R-:W-:Y:S07]  /*5b50*/  HMMA.16816.F32 R52, R64, R176.reuse, RZ ;  /* 0x000000b04034723c */ /* 0x082fee00000018ff */
[----:B------:R1:W-:Y:S01]  /*5b60*/  @!P6 LDGSTS.E.BYPASS.LTC128B.128 [R0+0x1900], [R142.64], !P4 ;  /* 0x019000008e00efae */ /* 0x0003e2000e101d46 */
[C---:B--2---:R-:W-:Y:S07]  /*5b70*/  HMMA.16816.F32 R56, R60.reuse, R176, RZ ;  /* 0x000000b03c38723c */ /* 0x044fee00000018ff */
[----:B------:R2:W-:Y:S01]  /*5b80*/  @!P6 LDGSTS.E.BYPASS.LTC128B.128 [R0+0x2900], [R2.64], !P3 ;  /* 0x029000000200efae */ /* 0x0005e2000d901d46 */
[----:B------:R-:W-:Y:S01]  /*5b90*/  ISETP.GT.AND P6, PT, R229, R232, PT ;  /* 0x000000e8e500720c */ /* 0x000fe20003fc4270 */
[-C--:B------:R-:W-:Y:S06]  /*5ba0*/  HMMA.16816.F32 R60, R60, R178.reuse, RZ ;  /* 0x000000b23c3c723c */ /* 0x080fec00000018ff */
[----:B------:R-:W-:Y:S02]  /*5bb0*/  LDSM.16.M88.4 R204, [R215+0x2000] ;  /* 0x00200000d7cc783b */ /* 0x000fe40000000200 */
[----:B------:R-:W-:Y:S04]  /*5bc0*/  HMMA.16816.F32 R64, R64, R178, RZ ;  /* 0x000000b24040723c */ /* 0x000fe800000018ff */
[----:B---3--:R-:W-:Y:S02]  /*5bd0*/  @P6 IMAD.MOV.U32 R144, RZ, RZ, c[0x0][0x1e4] ;  /* 0x00007900ff906624 */ /* 0x008fe400078e00ff */
[----:B------:R-:W0:Y:S02]  /*5be0*/  LDGDEPBAR ;  /* 0x00000000000079af */ /* 0x000e240000000000 */
[-C--:B------:R-:W-:Y:S01]  /*5bf0*/  HMMA.16816.F32 R4, R180, R184.reuse, R4 ;  /* 0x000000b8b404723c */ /* 0x080fe20000001804 */
[----:B-1----:R-:W-:Y:S05]  /*5c00*/  @P6 MOV R143, c[0x0][0x1e0] ;  /* 0x00007800008f6a02 */ /* 0x002fea0000000f00 */
[----:B------:R-:W1:Y:S01]  /*5c10*/  LDSM.16.M88.4 R208, [R212+0x1000] ;  /* 0x00100000d4d0783b */ /* 0x000e620000000200 */
[----:B------:R-:W-:Y:S01]  /*5c20*/  @P6 IADD3 R149, P1, R234, 0x20, RZ ;  /* 0x00000020ea956810 */ /* 0x000fe20007f3e0ff */
[----:B------:R-:W-:Y:S01]  /*5c30*/  @P2 IMAD.HI.U32 R142, R231, c[0x0][0x2c8], RZ ;  /* 0x0000b200e78e2a27 */ /* 0x000fe200078e00ff */
[C---:B------:R-:W-:Y:S04]  /*5c40*/  HMMA.16816.F32 R8, R188.reuse, R184, R8 ;  /* 0x000000b8bc08723c */ /* 0x040fe80000001808 */
[----:B------:R-:W-:Y:S01]  /*5c50*/  @P6 IMAD.X R145, RZ, RZ, R230, P1 ;  /* 0x000000ffff916224 */ /* 0x000fe200008e06e6 */
[----:B------:R-:W3:Y:S03]  /*5c60*/  LDSM.16.M88.4 R176, [R215+0x3000] ;  /* 0x00300000d7b0783b */ /* 0x000ee60000000200 */
[-C--:B------:R-:W-:Y:S08]  /*5c70*/  HMMA.16816.F32 R12, R188, R186.reuse, R12 ;  /* 0x000000babc0c723c */ /* 0x080ff0000000180c */
[C---:B------:R-:W-:Y:S01]  /*5c80*/  HMMA.16816.F32 R16, R180.reuse, R186, R16 ;  /* 0x000000bab410723c */ /* 0x040fe20000001810 */
[----:B------:R-:W5:Y:S07]  /*5c90*/  LDSM.16.M88.4 R184, [R212+0x1400] ;  /* 0x00140000d4b8783b */ /* 0x000f6e0000000200 */
[-C--:B------:R-:W-:Y:S08]  /*5ca0*/  HMMA.16816.F32 R20, R180, R192.reuse, R20 ;  /* 0x000000c0b414723c */ /* 0x080ff00000001814 */
[C---:B------:R-:W-:Y:S08]  /*5cb0*/  HMMA.16816.F32 R24, R188.reuse, R192, R24 ;  /* 0x000000c0bc18723c */ /* 0x040ff00000001818 */
[-C--:B------:R-:W-:Y:S08]  /*5cc0*/  HMMA.16816.F32 R28, R188, R194.reuse, R28 ;  /* 0x000000c2bc1c723c */ /* 0x080ff0000000181c */
[C---:B------:R-:W-:Y:S01]  /*5cd0*/  HMMA.16816.F32 R32, R180.reuse, R194, R32 ;  /* 0x000000c2b420723c */ /* 0x040fe20000001820 */
[----:B------:R-:W-:Y:S07]  /*5ce0*/  LDSM.16.M88.4 R192, [R216+0x2000] ;  /* 0x00200000d8c0783b */ /* 0x000fee0000000200 */
[-C--:B------:R-:W-:Y:S08]  /*5cf0*/  HMMA.16816.F32 R36, R180, R196.reuse, R36 ;  /* 0x000000c4b424723c */ /* 0x080ff00000001824 */
[C---:B------:R-:W-:Y:S08]  /*5d00*/  HMMA.16816.F32 R40, R188.reuse, R196, R40 ;  /* 0x000000c4bc28723c */ /* 0x040ff00000001828 */
[-C--:B------:R-:W-:Y:S08]  /*5d10*/  HMMA.16816.F32 R44, R188, R198.reuse, R44 ;  /* 0x000000c6bc2c723c */ /* 0x080ff0000000182c */
[C---:B------:R-:W-:Y:S01]  /*5d20*/  HMMA.16816.F32 R48, R180.reuse, R198, R48 ;  /* 0x000000c6b430723c */ /* 0x040fe20000001830 */
[----:B------:R-:W-:Y:S07]  /*5d30*/  LDSM.16.M88.4 R196, [R225] ;  /* 0x00000000e1c4783b */ /* 0x000fee0000000200 */
[-C--:B------:R-:W-:Y:S08]  /*5d40*/  HMMA.16816.F32 R52, R180, R200.reuse, R52 ;  /* 0x000000c8b434723c */ /* 0x080ff00000001834 */
[C---:B------:R-:W-:Y:S08]  /*5d50*/  HMMA.16816.F32 R56, R188.reuse, R200, R56 ;  /* 0x000000c8bc38723c */ /* 0x040ff00000001838 */
[-C--:B------:R-:W-:Y:S01]  /*5d60*/  HMMA.16816.F32 R60, R188, R202.reuse, R60 ;  /* 0x000000cabc3c723c */ /* 0x080fe2000000183c */
[----:B------:R-:W2:Y:S07]  /*5d70*/  LDSM.16.M88.4 R188, [R212+0x1800] ;  /* 0x00180000d4bc783b */ /* 0x000eae0000000200 */
[----:B------:R-:W-:Y:S01]  /*5d80*/  HMMA.16816.F32 R64, R180, R202, R64 ;  /* 0x000000cab440723c */ /* 0x000fe20000001840 */
[----:B------:R-:W2:Y:S07]  /*5d90*/  LDSM.16.M88.4 R180, [R212+0x1c00] ;  /* 0x001c0000d4b4783b */ /* 0x000eae0000000200 */
[-C--:B-1----:R-:W-:Y:S01]  /*5da0*/  HMMA.16816.F32 R4, R204, R208.reuse, R4 ;  /* 0x000000d0cc04723c */ /* 0x082fe20000001804 */
[----:B------:R-:W1:Y:S07]  /*5db0*/  LDSM.16.M88.4 R200, [R216+0x3000] ;  /* 0x00300000d8c8783b */ /* 0x000e6e0000000200 */
[C---:B---3--:R-:W-:Y:S08]  /*5dc0*/  HMMA.16816.F32 R8, R176.reuse, R208, R8 ;  /* 0x000000d0b008723c */ /* 0x048ff00000001808 */
[-C--:B------:R-:W-:Y:S08]  /*5dd0*/  HMMA.16816.F32 R12, R176, R210.reuse, R12 ;  /* 0x000000d2b00c723c */ /* 0x080ff0000000180c */
[C---:B------:R-:W-:Y:S01]  /*5de0*/  HMMA.16816.F32 R16, R204.reuse, R210, R16 ;  /* 0x000000d2cc10723c */ /* 0x040fe20000001810 */
[----:B------:R-:W3:Y:S07]  /*5df0*/  LDSM.16.M88.4 R208, [R224] ;  /* 0x00000000e0d0783b */ /* 0x000eee0000000200 */
[-C--:B-----5:R-:W-:Y:S08]  /*5e00*/  HMMA.16816.F32 R20, R204, R184.reuse, R20 ;  /* 0x000000b8cc14723c */ /* 0x0a0ff00000001814 */
[C---:B------:R-:W-:Y:S08]  /*5e10*/  HMMA.16816.F32 R24, R176.reuse, R184, R24 ;  /* 0x000000b8b018723c */ /* 0x040ff00000001818 */
[-C--:B------:R-:W-:Y:S08]  /*5e20*/  HMMA.16816.F32 R28, R176, R186.reuse, R28 ;  /* 0x000000bab01c723c */ /* 0x080ff0000000181c */
[C---:B------:R-:W-:Y:S01]  /*5e30*/  HMMA.16816.F32 R32, R204.reuse, R186, R32 ;  /* 0x000000bacc20723c */ /* 0x040fe20000001820 */
[----:B------:R-:W5:Y:S07]  /*5e40*/  LDSM.16.M88.4 R184, [R223] ;  /* 0x00000000dfb8783b */ /* 0x000f6e0000000200 */
[-C--:B--2---:R-:W-:Y:S08]  /*5e50*/  HMMA.16816.F32 R36, R204, R188.reuse, R36 ;  /* 0x000000bccc24723c */ /* 0x084ff00000001824 */
[C---:B------:R-:W-:Y:S08]  /*5e60*/  HMMA.16816.F32 R40, R176.reuse, R188, R40 ;  /* 0x000000bcb028723c */ /* 0x040ff00000001828 */
[-C--:B------:R-:W-:Y:S08]  /*5e70*/  HMMA.16816.F32 R44, R176, R190.reuse, R44 ;  /* 0x000000beb02c723c */ /* 0x080ff0000000182c */
[C---:B------:R-:W-:Y:S01]  /*5e80*/  HMMA.16816.F32 R48, R204.reuse, R190, R48 ;  /* 0x000000becc30723c */ /* 0x040fe20000001830 */
[----:B------:R-:W-:Y:S07]  /*5e90*/  LDSM.16.M88.4 R188, [R212+0x2000] ;  /* 0x00200000d4bc783b */ /* 0x000fee0000000200 */
[-C--:B------:R-:W-:Y:S08]  /*5ea0*/  HMMA.16816.F32 R52, R204, R180.reuse, R52 ;  /* 0x000000b4cc34723c */ /* 0x080ff00000001834 */
[C---:B------:R-:W-:Y:S08]  /*5eb0*/  HMMA.16816.F32 R56, R176.reuse, R180, R56 ;  /* 0x000000b4b038723c */ /* 0x040ff00000001838 */
[-C--:B------:R-:W-:Y:S01]  /*5ec0*/  HMMA.16816.F32 R60, R176, R182.reuse, R60 ;  /* 0x000000b6b03c723c */ /* 0x080fe2000000183c */
[----:B------:R-:W2:Y:S07]  /*5ed0*/  LDSM.16.M88.4 R176, [R222] ;  /* 0x00000000deb0783b */ /* 0x000eae0000000200 */
[----:B------:R-:W-:Y:S01]  /*5ee0*/  HMMA.16816.F32 R64, R204, R182, R64 ;  /* 0x000000b6cc40723c */ /* 0x000fe20000001840 */
[----:B------:R-:W2:Y:S07]  /*5ef0*/  LDSM.16.M88.4 R180, [R215+0x4000] ;  /* 0x00400000d7b4783b */ /* 0x000eae0000000200 */
[-C--:B------:R-:W-:Y:S01]  /*5f00*/  HMMA.16816.F32 R4, R192, R196.reuse, R4 ;  /* 0x000000c4c004723c */ /* 0x080fe20000001804 */
[----:B------:R-:W-:Y:S07]  /*5f10*/  LDSM.16.M88.4 R204, [R212+0x2400] ;  /* 0x00240000d4cc783b */ /* 0x000fee0000000200 */
[C---:B-1----:R-:W-:Y:S08]  /*5f20*/  HMMA.16816.F32 R8, R200.reuse, R196, R8 ;  /* 0x000000c4c808723c */ /* 0x042ff00000001808 */
[-C--:B------:R-:W-:Y:S08]  /*5f30*/  HMMA.16816.F32 R12, R200, R198.reuse, R12 ;  /* 0x000000c6c80c723c */ /* 0x080ff0000000180c */
[C---:B------:R-:W-:Y:S01]  /*5f40*/  HMMA.16816.F32 R16, R192.reuse, R198, R16 ;  /* 0x000000c6c010723c */ /* 0x040fe20000001810 */
[----:B------:R-:W1:Y:S07]  /*5f50*/  LDSM.16.M88.4 R196, [R215+0x5000] ;  /* 0x00500000d7c4783b */ /* 0x000e6e0000000200 */
[-C--:B---3--:R-:W-:Y:S08]  /*5f60*/  HMMA.16816.F32 R20, R192, R208.reuse, R20 ;  /* 0x000000d0c014723c */ /* 0x088ff00000001814 */
[C---:B------:R-:W-:Y:S08]  /*5f70*/  HMMA.16816.F32 R24, R200.reuse, R208, R24 ;  /* 0x000000d0c818723c */ /* 0x040ff00000001818 */
[-C--:B------:R-:W-:Y:S08]  /*5f80*/  HMMA.16816.F32 R28, R200, R210.reuse, R28 ;  /* 0x000000d2c81c723c */ /* 0x080ff0000000181c */
[C---:B------:R-:W-:Y:S01]  /*5f90*/  HMMA.16816.F32 R32, R192.reuse, R210, R32 ;  /* 0x000000d2c020723c */ /* 0x040fe20000001820 */
[----:B------:R-:W3:Y:S07]  /*5fa0*/  LDSM.16.M88.4 R208, [R212+0x2800] ;  /* 0x00280000d4d0783b */ /* 0x000eee0000000200 */
[-C--:B-----5:R-:W-:Y:S08]  /*5fb0*/  HMMA.16816.F32 R36, R192, R184.reuse, R36 ;  /* 0x000000b8c024723c */ /* 0x0a0ff00000001824 */
[C---:B------:R-:W-:Y:S08]  /*5fc0*/  HMMA.16816.F32 R40, R200.reuse, R184, R40 ;  /* 0x000000b8c828723c */ /* 0x040ff00000001828 */
[-C--:B------:R-:W-:Y:S08]  /*5fd0*/  HMMA.16816.F32 R44, R200, R186.reuse, R44 ;  /* 0x000000bac82c723c */ /* 0x080ff0000000182c */
[C---:B------:R-:W-:Y:S01]  /*5fe0*/  HMMA.16816.F32 R48, R192.reuse, R186, R48 ;  /* 0x000000bac030723c */ /* 0x040fe20000001830 */
[----:B------:R-:W5:Y:S07]  /*5ff0*/  LDSM.16.M88.4 R184, [R212+0x2c00] ;  /* 0x002c0000d4b8783b */ /* 0x000f6e0000000200 */
[-C--:B--2---:R-:W-:Y:S08]  /*6000*/  HMMA.16816.F32 R52, R192, R176.reuse, R52 ;  /* 0x000000b0c034723c */ /* 0x084ff00000001834 */
[C---:B------:R-:W-:Y:S08]  /*6010*/  HMMA.16816.F32 R56, R200.reuse, R176, R56 ;  /* 0x000000b0c838723c */ /* 0x040ff00000001838 */
[-C--:B------:R-:W-:Y:S01]  /*6020*/  HMMA.16816.F32 R60, R200, R178.reuse, R60 ;  /* 0x000000b2c83c723c */ /* 0x080fe2000000183c */
[----:B------:R-:W2:Y:S07]  /*6030*/  LDL R200, [R1+0x3c] ;  /* 0x00003c0001c87983 */ /* 0x000eae0000100800 */
[----:B------:R-:W-:Y:S01]  /*6040*/  HMMA.16816.F32 R64, R192, R178, R64 ;  /* 0x000000b2c040723c */ /* 0x000fe20000001840 */
[----:B------:R-:W-:Y:S07]  /*6050*/  LDSM.16.M88.4 R176, [R216+0x4000] ;  /* 0x00400000d8b0783b */ /* 0x000fee0000000200 */
[-C--:B------:R-:W-:Y:S01]  /*6060*/  HMMA.16816.F32 R4, R180, R188.reuse, R4 ;  /* 0x000000bcb404723c */ /* 0x080fe20000001804 */
[----:B------:R-:W-:Y:S07]  /*6070*/  LDSM.16.M88.4 R192, [R216+0x5000] ;  /* 0x00500000d8c0783b */ /* 0x000fee0000000200 */
[C---:B-1----:R-:W-:Y:S08]  /*6080*/  HMMA.16816.F32 R8, R196.reuse, R188, R8 ;  /* 0x000000bcc408723c */ /* 0x042ff00000001808 */
[-C--:B------:R-:W-:Y:S08]  /*6090*/  HMMA.16816.F32 R12, R196, R190.reuse, R12 ;  /* 0x000000bec40c723c */ /* 0x080ff0000000180c */
[C---:B------:R-:W-:Y:S01]  /*60a0*/  HMMA.16816.F32 R16, R180.reuse, R190, R16 ;  /* 0x000000beb410723c */ /* 0x040fe20000001810 */
[----:B------:R-:W1:Y:S07]  /*60b0*/  LDSM.16.M88.4 R188, [R221] ;  /* 0x00000000ddbc783b */ /* 0x000e6e0000000200 */
[-C--:B------:R-:W-:Y:S08]  /*60c0*/  HMMA.16816.F32 R20, R180, R204.reuse, R20 ;  /* 0x000000ccb414723c */ /* 0x080ff00000001814 */
[C---:B------:R-:W-:Y:S07]  /*60d0*/  HMMA.16816.F32 R24, R196.reuse, R204, R24 ;  /* 0x000000ccc418723c */ /* 0x040fee0000001818 */
[----:B------:R-:W-:Y:S01]  /*60e0*/  IADD3 R204, R229, -0x1, RZ ;  /* 0xffffffffe5cc7810 */ /* 0x000fe20007ffe0ff */
[-C--:B------:R-:W-:Y:S04]  /*60f0*/  HMMA.16816.F32 R28, R196, R206.reuse, R28 ;  /* 0x000000cec41c723c */ /* 0x080fe8000000181c */
[----:B------:R-:W-:Y:S01]  /*6100*/  @P6 IMAD.WIDE.U32 R2, R204, c[0x0][0x1e0], RZ ;  /* 0x00007800cc026a25 */ /* 0x000fe200078e00ff */
[----:B----4-:R-:W-:Y:S03]  /*6110*/  @P6 SHF.R.S32.HI R0, RZ, 0x1f, R204 ;  /* 0x0000001fff006819 */ /* 0x010fe600000114cc */
[C---:B------:R-:W-:Y:S04]  /*6120*/  HMMA.16816.F32 R32, R180.reuse, R206, R32 ;  /* 0x000000ceb420723c */ /* 0x040fe80000001820 */
[----:B------:R-:W-:Y:S04]  /*6130*/  @P6 IMAD R0, R0, c[0x0][0x1e0], RZ ;  /* 0x0000780000006a24 */ /* 0x000fe800078e02ff */
[-C--:B---3--:R-:W-:Y:S04]  /*6140*/  HMMA.16816.F32 R36, R180, R208.reuse, R36 ;  /* 0x000000d0b424723c */ /* 0x088fe80000001824 */
[----:B------:R-:W-:Y:S04]  /*6150*/  @P6 IMAD R0, R204, c[0x0][0x1e4], R0 ;  /* 0x00007900cc006a24 */ /* 0x000fe800078e0200 */
[C---:B------:R-:W-:Y:S04]  /*6160*/  HMMA.16816.F32 R40, R196.reuse, R208, R40 ;  /* 0x000000d0c428723c */ /* 0x040fe80000001828 */
[----:B------:R-:W-:Y:S02]  /*6170*/  @P6 IMAD.IADD R0, R3, 0x1, R0 ;  /* 0x0000000103006824 */ /* 0x000fe400078e0200 */
[C---:B------:R-:W-:Y:S02]  /*6180*/  @P6 IMAD.SHL.U32 R3, R2.reuse, 0x40, RZ ;  /* 0x0000004002036824 */ /* 0x040fe400078e00ff */
[-C--:B------:R-:W-:Y:S04]  /*6190*/  HMMA.16816.F32 R44, R196, R210.reuse, R44 ;  /* 0x000000d2c42c723c */ /* 0x080fe8000000182c */
[----:B------:R-:W-:Y:S01]  /*61a0*/  @P6 SHF.L.U64.HI R2, R2, 0x6, R0 ;  /* 0x0000000602026819 */ /* 0x000fe20000010200 */
[----:B------:R-:W-:Y:S01]  /*61b0*/  IMAD.MOV.U32 R0, RZ, RZ, R231 ;  /* 0x000000ffff007224 */ /* 0x000fe200078e00e7 */
[C---:B------:R-:W-:Y:S02]  /*61c0*/  @P6 LEA R141, P0, R143.reuse, R3, 0x5 ;  /* 0x000000038f8d6211 */ /* 0x040fe400078028ff */
[C---:B------:R-:W-:Y:S04]  /*61d0*/  HMMA.16816.F32 R48, R180.reuse, R210, R48 ;  /* 0x000000d2b430723c */ /* 0x040fe80000001830 */
[----:B------:R-:W-:Y:S02]  /*61e0*/  @P2 SHF.R.U32.HI R0, RZ, c[0x0][0x2cc], R142 ;  /* 0x0000b300ff002a19 */ /* 0x000fe4000001168e */
[----:B------:R-:W-:Y:S02]  /*61f0*/  @P6 LEA.HI.X R142, R143, R2, R144, 0x5, P0 ;  /* 0x000000028f8e6211 */ /* 0x000fe400000f2c90 */
[-C--:B-----5:R-:W-:Y:S04]  /*6200*/  HMMA.16816.F32 R52, R180, R184.reuse, R52 ;  /* 0x000000b8b434723c */ /* 0x0a0fe80000001834 */
[CC--:B------:R-:W-:Y:S02]  /*6210*/  @P6 IADD3 R144, P1, R3.reuse, R149.reuse, RZ ;  /* 0x0000009503906210 */ /* 0x0c0fe40007f3e0ff */
[----:B------:R-:W-:Y:S02]  /*6220*/  @P6 IADD3 R143, P0, R3, R234, RZ ;  /* 0x000000ea038f6210 */ /* 0x000fe40007f1e0ff */
[C---:B------:R-:W-:Y:S04]  /*6230*/  HMMA.16816.F32 R56, R196.reuse, R184, R56 ;  /* 0x000000b8c438723c */ /* 0x040fe80000001838 */
[----:B------:R-:W-:Y:S01]  /*6240*/  @P6 IMAD.X R151, R2, 0x1, R145, P1 ;  /* 0x0000000102976824 */ /* 0x000fe200008e0691 */
[----:B------:R-:W-:Y:S01]  /*6250*/  @P6 LEA R202, P1, R144, c[0x0][0x1c8], 0x1 ;  /* 0x0000720090ca6a11 */ /* 0x000fe200078208ff */
[----:B------:R-:W-:Y:S01]  /*6260*/  @P6 IMAD.X R150, R2, 0x1, R230, P0 ;  /* 0x0000000102966824 */ /* 0x000fe200000e06e6 */
[----:B------:R-:W-:Y:S01]  /*6270*/  MOV R184, 0xffffffc0 ;  /* 0xffffffc000b87802 */ /* 0x000fe20000000f00 */
[-C--:B------:R-:W-:Y:S01]  /*6280*/  HMMA.16816.F32 R60, R196, R186.reuse, R60 ;  /* 0x000000bac43c723c */ /* 0x080fe2000000183c */
[----:B------:R-:W-:Y:S03]  /*6290*/  SHFL.IDX PT, R196, R0, 0x2, 0x1c1f ;  /* 0x005c1f0000c47f89 */ /* 0x000fe600000e0000 */
[----:B------:R-:W-:Y:S02]  /*62a0*/  @P6 LEA.HI.X R203, R144, c[0x0][0x1cc], R151, 0x1, P1 ;  /* 0x0000730090cb6a11 */ /* 0x000fe400008f0c97 */
[C---:B------:R-:W-:Y:S02]  /*62b0*/  @P6 LEA R206, P0, R143.reuse, c[0x0][0x1c8], 0x1 ;  /* 0x000072008fce6a11 */ /* 0x040fe400078008ff */
[----:B------:R-:W-:Y:S01]  /*62c0*/  HMMA.16816.F32 R64, R180, R186, R64 ;  /* 0x000000bab440723c */ /* 0x000fe20000001840 */
[----:B------:R-:W3:Y:S03]  /*62d0*/  LDSM.16.M88.4 R180, [R220] ;  /* 0x00000000dcb4783b */ /* 0x000ee60000000200 */
[----:B------:R-:W-:Y:S01]  /*62e0*/  @P6 LEA.HI.X R207, R143, c[0x0][0x1cc], R150, 0x1, P0 ;  /* 0x000073008fcf6a11 */ /* 0x000fe200000f0c96 */
[----:B------:R-:W-:Y:S01]  /*62f0*/  IMAD R150, R229, R184, 0x1 ;  /* 0x00000001e5967424 */ /* 0x000fe200078e02b8 */
[----:B------:R-:W-:Y:S02]  /*6300*/  @P6 IADD3 R144, P0, R234, 0x40, RZ ;  /* 0x00000040ea906810 */ /* 0x000fe40007f1e0ff */
[-C--:B-1----:R-:W-:Y:S01]  /*6310*/  HMMA.16816.F32 R4, R176, R188.reuse, R4 ;  /* 0x000000bcb004723c */ /* 0x082fe20000001804 */
[----:B------:R-:W1:Y:S04]  /*6320*/  LDSM.16.M88.4 R184, [R219] ;  /* 0x00000000dbb8783b */ /* 0x000e680000000200 */
[--C-:B------:R-:W-:Y:S01]  /*6330*/  @P6 IMAD.X R143, RZ, RZ, R230.reuse, P0 ;  /* 0x000000ffff8f6224 */ /* 0x100fe200000e06e6 */
[-C--:B------:R-:W-:Y:S02]  /*6340*/  @P6 IADD3 R3, P0, R3, R144.reuse, RZ ;  /* 0x0000009003036210 */ /* 0x080fe40007f1e0ff */
[C---:B------:R-:W-:Y:S01]  /*6350*/  HMMA.16816.F32 R8, R192.reuse, R188, R8 ;  /* 0x000000bcc008723c */ /* 0x040fe20000001808 */
[----:B------:R-:W4:Y:S07]  /*6360*/  SHFL.IDX PT, R188, R0, RZ, 0x1c1f ;  /* 0x001c1fff00bc7589 */ /* 0x000f2e00000e0000 */
[-C--:B------:R-:W-:Y:S01]  /*6370*/  HMMA.16816.F32 R12, R192, R190.reuse, R12 ;  /* 0x000000bec00c723c */ /* 0x080fe2000000180c */
[----:B------:R-:W5:Y:S07]  /*6380*/  SHFL.IDX PT, R189, R0, 0x1, 0x1c1f ;  /* 0x003c1f0000bd7f89 */ /* 0x000f6e00000e0000 */
[C---:B------:R-:W-:Y:S01]  /*6390*/  HMMA.16816.F32 R16, R176.reuse, R190, R16 ;  /* 0x000000beb010723c */ /* 0x040fe20000001810 */
[----:B------:R1:W1:Y:S06]  /*63a0*/  SHFL.IDX PT, R151, R0, 0x3, 0x1c1f ;  /* 0x007c1f0000977f89 */ /* 0x00026c00000e0000 */
[C---:B------:R-:W-:Y:S01]  /*63b0*/  @P6 IADD3 R190, P1, R141.reuse, R149, RZ ;  /* 0x000000958dbe6210 */ /* 0x040fe20007f3e0ff */
[-C--:B---3--:R-:W-:Y:S04]  /*63c0*/  HMMA.16816.F32 R20, R176, R180.reuse, R20 ;  /* 0x000000b4b014723c */ /* 0x088fe80000001814 */
[----:B------:R-:W-:Y:S01]  /*63d0*/  @P6 IADD3.X R149, R2, R143, RZ, P0, !PT ;  /* 0x0000008f02956210 */ /* 0x000fe200007fe4ff */
[C---:B------:R-:W-:Y:S01]  /*63e0*/  @P6 IMAD.X R233, R142.reuse, 0x1, R145, P1 ;  /* 0x000000018ee96824 */ /* 0x040fe200008e0691 */
[C---:B------:R-:W-:Y:S02]  /*63f0*/  @P6 IADD3 R191, P0, R141.reuse, R144, RZ ;  /* 0x000000908dbf6210 */ /* 0x040fe40007f1e0ff */
[----:B------:R-:W-:Y:S01]  /*6400*/  @P6 IADD3 R2, P1, R141, R234, RZ ;  /* 0x000000ea8d026210 */ /* 0x000fe20007f3e0ff */
[C---:B------:R-:W-:Y:S04]  /*6410*/  HMMA.16816.F32 R24, R192.reuse, R180, R24 ;  /* 0x000000b4c018723c */ /* 0x040fe80000001818 */
[C---:B------:R-:W-:Y:S01]  /*6420*/  @P6 IMAD.X R234, R142.reuse, 0x1, R143, P0 ;  /* 0x000000018eea6824 */ /* 0x040fe200000e068f */
[C---:B------:R-:W-:Y:S01]  /*6430*/  @P6 LEA R198, P0, R3.reuse, c[0x0][0x1c8], 0x1 ;  /* 0x0000720003c66a11 */ /* 0x040fe200078008ff */
[----:B------:R-:W-:Y:S02]  /*6440*/  @P6 IMAD.X R142, R142, 0x1, R230, P1 ;  /* 0x000000018e8e6824 */ /* 0x000fe400008e06e6 */
[-C--:B------:R-:W-:Y:S04]  /*6450*/  HMMA.16816.F32 R28, R192, R182.reuse, R28 ;  /* 0x000000b6c01c723c */ /* 0x080fe8000000181c */
[----:B------:R-:W-:Y:S04]  /*6460*/  @P6 LEA.HI.X R199, R3, c[0x0][0x1cc], R149, 0x1, P0 ;  /* 0x0000730003c76a11 */ /* 0x000fe800000f0c95 */
[C---:B------:R-:W-:Y:S08]  /*6470*/  HMMA.16816.F32 R32, R176.reuse, R182, R32 ;  /* 0x000000b6b020723c */ /* 0x040ff00000001820 */
[-C--:B-1----:R-:W-:Y:S08]  /*6480*/  HMMA.16816.F32 R36, R176, R184.reuse, R36 ;  /* 0x000000b8b024723c */ /* 0x082ff00000001824 */
[C---:B------:R-:W-:Y:S08]  /*6490*/  HMMA.16816.F32 R40, R192.reuse, R184, R40 ;  /* 0x000000b8c028723c */ /* 0x040ff00000001828 */
[-C--:B------:R-:W-:Y:S08]  /*64a0*/  HMMA.16816.F32 R44, R192, R186.reuse, R44 ;  /* 0x000000bac02c723c */ /* 0x080ff0000000182c */
[C---:B------:R-:W-:Y:S04]  /*64b0*/  HMMA.16816.F32 R48, R176.reuse, R186, R48 ;  /* 0x000000bab030723c */ /* 0x040fe80000001830 */
[----:B--2---:R-:W-:Y:S02]  /*64c0*/  IADD3 R150, R150, c[0x0][0x1d0], -R200 ;  /* 0x0000740096967a10 */ /* 0x004fe40007ffe8c8 */
[----:B------:R-:W-:Y:S02]  /*64d0*/  @P6 LEA R200, P1, R2, c[0x0][0x1c8], 0x1 ;  /* 0x0000720002c86a11 */ /* 0x000fe400078208ff */
[----:B------:R-:W-:Y:S04]  /*64e0*/  IADD3 R0, R150, -c[0x0][0x168], RZ ;  /* 0x80005a0096007a10 */ /* 0x000fe80007ffe0ff */
[----:B------:R-:W-:Y:S02]  /*64f0*/  @P6 LEA.HI.X R201, R2, c[0x0][0x1cc], R142, 0x1, P1 ;  /* 0x0000730002c96a11 */ /* 0x000fe400008f0c8e */
[C---:B----4-:R-:W-:Y:S01]  /*6500*/  IADD3 R141, R0.reuse, R188, RZ ;  /* 0x000000bc008d7210 */ /* 0x050fe20007ffe0ff */
[C---:B-----5:R-:W-:Y:S02]  /*6510*/  IMAD.IADD R3, R0.reuse, 0x1, R189 ;  /* 0x0000000100037824 */ /* 0x060fe400078e02bd */
[C---:B------:R-:W-:Y:S01]  /*6520*/  IMAD.IADD R2, R0.reuse, 0x1, R196 ;  /* 0x0000000100027824 */ /* 0x040fe200078e02c4 */
[C---:B------:R-:W-:Y:S01]  /*6530*/  ISETP.GT.AND P1, PT, R141.reuse, RZ, PT ;  /* 0x000000ff8d00720c */ /* 0x040fe20003f24270 */
[----:B------:R-:W-:Y:S01]  /*6540*/  IMAD.IADD R0, R0, 0x1, R151 ;  /* 0x0000000100007824 */ /* 0x000fe200078e0297 */
[----:B------:R-:W-:Y:S02]  /*6550*/  ISETP.GT.AND P0, PT, R141, 0x1, PT ;  /* 0x000000018d00780c */ /* 0x000fe40003f04270 */
[----:B------:R-:W-:Y:S02]  /*6560*/  FSEL R149, R4, -INF , P1 ;  /* 0xff80000004957808 */ /* 0x000fe40000800000 */
[----:B------:R-:W-:Y:S02]  /*6570*/  FSEL R142, R5, -INF , P0 ;  /* 0xff800000058e7808 */ /* 0x000fe40000000000 */
[C---:B------:R-:W-:Y:S02]  /*6580*/  ISETP.GT.AND P1, PT, R3.reuse, RZ, PT ;  /* 0x000000ff0300720c */ /* 0x040fe40003f24270 */
[----:B------:R-:W-:Y:S02]  /*6590*/  ISETP.GT.AND P0, PT, R3, 0x1, PT ;  /* 0x000000010300780c */ /* 0x000fe40003f04270 */
[----:B------:R-:W-:Y:S02]  /*65a0*/  FSEL R181, R6, -INF , P1 ;  /* 0xff80000006b57808 */ /* 0x000fe40000800000 */
[----:B------:R-:W-:Y:S02]  /*65b0*/  FSEL R180, R7, -INF , P0 ;  /* 0xff80000007b47808 */ /* 0x000fe40000000000 */
[----:B------:R-:W1:Y:S01]  /*65c0*/  LDSM.16.M88.4 R4, [R218] ;  /* 0x00000000da04783b */ /* 0x000e620000000200 */
[C---:B------:R-:W-:Y:S01]  /*65d0*/  ISETP.GT.AND P1, PT, R2.reuse, RZ, PT ;  /* 0x000000ff0200720c */ /* 0x040fe20003f24270 */
[----:B------:R-:W-:Y:S06]  /*65e0*/  DEPBAR.LE SB0, 0x0 ;  /* 0x000080000000791a */ /* 0x000fec0000000000 */
[----:B------:R-:W-:Y:S01]  /*65f0*/  BAR.SYNC.DEFER_BLOCKING 0x0 ;  /* 0x0000000000007b1d */ /* 0x000fe20000010000 */
[----:B------:R-:W-:Y:S02]  /*6600*/  ISETP.GT.AND P0, PT, R2, 0x1, PT ;  /* 0x000000010200780c */ /* 0x000fe40003f04270 */
[----:B------:R-:W-:Y:S02]  /*6610*/  FSEL R182, R8, -INF , P1 ;  /* 0xff80000008b67808 */ /* 0x000fe40000800000 */
[----:B------:R-:W-:Y:S02]  /*6620*/  FSEL R9, R9, -INF , P0 ;  /* 0xff80000009097808 */ /* 0x000fe40000000000 */
[C---:B------:R-:W-:Y:S02]  /*6630*/  ISETP.GT.AND P1, PT, R0.reuse, RZ, PT ;  /* 0x000000ff0000720c */ /* 0x040fe40003f24270 */
[----:B------:R-:W-:Y:S02]  /*6640*/  ISETP.GT.AND P0, PT, R0, 0x1, PT ;  /* 0x000000010000780c */ /* 0x000fe40003f04270 */
[----:B------:R-:W-:Y:S02]  /*6650*/  FSEL R10, R10, -INF , P1 ;  /* 0xff8000000a0a7808 */ /* 0x000fe40000800000 */
[----:B------:R-:W-:Y:S02]  /*6660*/  FSEL R11, R11, -INF , P0 ;  /* 0xff8000000b0b7808 */ /* 0x000fe40000000000 */
[C---:B------:R-:W-:Y:S02]  /*6670*/  ISETP.GT.AND P1, PT, R2.reuse, 0x8, PT ;  /* 0x000000080200780c */ /* 0x040fe40003f24270 */
[----:B------:R-:W-:Y:S02]  /*6680*/  ISETP.GT.AND P0, PT, R2, 0x9, PT ;  /* 0x000000090200780c */ /* 0x000fe40003f04270 */
[----:B------:R-:W-:Y:S02]  /*6690*/  FSEL R12, R12, -INF , P1 ;  /* 0xff8000000c0c7808 */ /* 0x000fe40000800000 */
[----:B------:R-:W-:Y:S02]  /*66a0*/  FSEL R13, R13, -INF , P0 ;  /* 0xff8000000d0d7808 */ /* 0x000fe40000000000 */
[C---:B------:R-:W-:Y:S02]  /*66b0*/  ISETP.GT.AND P1, PT, R0.reuse, 0x8, PT ;  /* 0x000000080000780c */ /* 0x040fe40003f24270 */
[----:B------:R-:W-:Y:S02]  /*66c0*/  ISETP.GT.AND P0, PT, R0, 0x9, PT ;  /* 0x000000090000780c */ /* 0x000fe40003f04270 */
[----:B------:R-:W-:Y:S02]  /*66d0*/  FSEL R14, R14, -INF , P1 ;  /* 0xff8000000e0e7808 */ /* 0x000fe40000800000 */
[----:B------:R-:W-:Y:S02]  /*66e0*/  ISETP.GT.AND P1, PT, R141, 0x8, PT ;  /* 0x000000088d00780c */ /* 0x000fe40003f24270 */
[----:B------:R-:W-:Y:S01]  /*66f0*/  FSEL R15, R15, -INF , P0 ;  /* 0xff8000000f0f7808 */ /* 0x000fe20000000000 */
[-C--:B-1----:R-:W-:Y:S05]  /*6700*/  HMMA.16816.F32 R52, R176, R4.reuse, R52 ;  /* 0x00000004b034723c */ /* 0x082fea0000001834 */
[----:B------:R-:W-:Y:S02]  /*6710*/  ISETP.GT.AND P0, PT, R141, 0x9, PT ;  /* 0x000000098d00780c */ /* 0x000fe40003f04270 */
[----:B------:R-:W-:Y:S01]  /*6720*/  FSEL R16, R16, -INF , P1 ;  /* 0xff80000010107808 */ /* 0x000fe20000800000 */
[C---:B------:R-:W-:Y:S04]  /*6730*/  HMMA.16816.F32 R56, R192.reuse, R4, R56 ;  /* 0x00000004c038723c */ /* 0x040fe80000001838 */
[----:B------:R-:W-:Y:S02]  /*6740*/  FSEL R17, R17, -INF , P0 ;  /* 0xff80000011117808 */ /* 0x000fe40000000000 */
[C---:B------:R-:W-:Y:S02]  /*6750*/  ISETP.GT.AND P1, PT, R3.reuse, 0x8, PT ;  /* 0x000000080300780c */ /* 0x040fe40003f24270 */
[-C--:B------:R-:W-:Y:S03]  /*6760*/  HMMA.16816.F32 R60, R192, R6.reuse, R60 ;  /* 0x00000006c03c723c */ /* 0x080fe6000000183c */
[----:B------:R-:W-:Y:S02]  /*6770*/  ISETP.GT.AND P0, PT, R3, 0x9, PT ;  /* 0x000000090300780c */ /* 0x000fe40003f04270 */
[----:B------:R-:W-:Y:S02]  /*6780*/  FSEL R18, R18, -INF , P1 ;  /* 0xff80000012127808 */ /* 0x000fe40000800000 */
[----:B------:R-:W-:Y:S01]  /*6790*/  ISETP.GT.AND P1, PT, R141, 0x10, PT ;  /* 0x000000108d00780c */ /* 0x000fe20003f24270 */
[----:B------:R-:W-:Y:S04]  /*67a0*/  HMMA.16816.F32 R64, R176, R6, R64 ;  /* 0x00000006b040723c */ /* 0x000fe80000001840 */
[----:B------:R-:W-:Y:S02]  /*67b0*/  FSEL R19, R19, -INF , P0 ;  /* 0xff80000013137808 */ /* 0x000fe40000000000 */
[----:B------:R-:W-:Y:S02]  /*67c0*/  ISETP.GT.AND P0, PT, R141, 0x11, PT ;  /* 0x000000118d00780c */ /* 0x000fe40003f04270 */
[----:B------:R-:W-:Y:S02]  /*67d0*/  FSEL R189, R20, -INF , P1 ;  /* 0xff80000014bd7808 */ /* 0x000fe40000800000 */
[----:B------:R-:W-:Y:S02]  /*67e0*/  ISETP.GT.AND P1, PT, R3, 0x10, PT ;  /* 0x000000100300780c */ /* 0x000fe40003f24270 */
[----:B------:R-:W-:Y:S02]  /*67f0*/  FSEL R188, R21, -INF , P0 ;  /* 0xff80000015bc7808 */ /* 0x000fe40000000000 */
[----:B------:R-:W-:Y:S02]  /*6800*/  ISETP.GT.AND P0, PT, R3, 0x11, PT ;  /* 0x000000110300780c */ /* 0x000fe40003f04270 */
[----:B------:R-:W-:Y:S02]  /*6810*/  FSEL R196, R22, -INF , P1 ;  /* 0xff80000016c47808 */ /* 0x000fe40000800000 */
[----:B------:R-:W-:Y:S02]  /*6820*/  FSEL R197, R23, -INF , P0 ;  /* 0xff80000017c57808 */ /* 0x000fe40000000000 */
[----:B------:R-:W-:Y:S02]  /*6830*/  FMNMX.FTZ R4, R149, R140, !PT ;  /* 0x0000008c95047209 */ /* 0x000fe40007810000 */
[C---:B------:R-:W-:Y:S02]  /*6840*/  ISETP.GT.AND P1, PT, R2.reuse, 0x10, PT ;  /* 0x000000100200780c */ /* 0x040fe40003f24270 */
[----:B------:R-:W-:Y:S02]  /*6850*/  ISETP.GT.AND P0, PT, R2, 0x11, PT ;  /* 0x000000110200780c */ /* 0x000fe40003f04270 */
[----:B------:R-:W-:Y:S02]  /*6860*/  FSEL R208, R24, -INF , P1 ;  /* 0xff80000018d07808 */ /* 0x000fe40000800000 */
[----:B------:R-:W-:Y:S02]  /*6870*/  FSEL R205, R25, -INF , P0 ;  /* 0xff80000019cd7808 */ /* 0x000fe40000000000 */
[C---:B------:R-:W-:Y:S02]  /*6880*/  ISETP.GT.AND P1, PT, R0.reuse, 0x10, PT ;  /* 0x000000100000780c */ /* 0x040fe40003f24270 */
[----:B------:R-:W-:Y:S02]  /*6890*/  ISETP.GT.AND P0, PT, R0, 0x11, PT ;  /* 0x000000110000780c */ /* 0x000fe40003f04270 */
[----:B------:R-:W-:Y:S02]  /*68a0*/  FMNMX.FTZ R4, R142, R4, !PT ;  /* 0x000000048e047209 */ /* 0x000fe40007810000 */
[----:B------:R-:W-:Y:S02]  /*68b0*/  FSEL R211, R26, -INF , P1 ;  /* 0xff8000001ad37808 */ /* 0x000fe40000800000 */
[----:B------:R-:W-:Y:S02]  /*68c0*/  FSEL R230, R27, -INF , P0 ;  /* 0xff8000001be67808 */ /* 0x000fe40000000000 */
[C---:B------:R-:W-:Y:S02]  /*68d0*/  ISETP.GT.AND P1, PT, R2.reuse, 0x18, PT ;  /* 0x000000180200780c */ /* 0x040fe40003f24270 */
[----:B------:R-:W-:Y:S02]  /*68e0*/  ISETP.GT.AND P0, PT, R2, 0x19, PT ;  /* 0x000000190200780c */ /* 0x000fe40003f04270 */
[----:B------:R-:W-:Y:S02]  /*68f0*/  FMNMX.FTZ R4, R16, R4, !PT ;  /* 0x0000000410047209 */ /* 0x000fe40007810000 */
[----:B------:R-:W-:Y:S02]  /*6900*/  FSEL R209, R28, -INF , P1 ;  /* 0xff8000001cd17808 */ /* 0x000fe40000800000 */
[----:B------:R-:W-:Y:S02]  /*6910*/  FSEL R210, R29, -INF , P0 ;  /* 0xff8000001dd27808 */ /* 0x000fe40000000000 */
[----:B------:R-:W-:Y:S02]  /*6920*/  FMNMX.FTZ R4, R17, R4, !PT ;  /* 0x0000000411047209 */ /* 0x000fe40007810000 */
[C---:B------:R-:W-:Y:S02]  /*6930*/  ISETP.GT.AND P1, PT, R0.reuse, 0x18, PT ;  /* 0x000000180000780c */ /* 0x040fe40003f24270 */
[----:B------:R-:W-:Y:S02]  /*6940*/  ISETP.GT.AND P0, PT, R0, 0x19, PT ;  /* 0x000000190000780c */ /* 0x000fe40003f04270 */
[----:B------:R-:W-:Y:S02]  /*6950*/  FMNMX.FTZ R4, R189, R4, !PT ;  /* 0x00000004bd047209 */ /* 0x000fe40007810000 */
[----:B------:R-:W-:Y:S02]  /*6960*/  FSEL R231, R30, -INF , P1 ;  /* 0xff8000001ee77808 */ /* 0x000fe40000800000 */
[----:B------:R-:W-:Y:S02]  /*6970*/  ISETP.GT.AND P1, PT, R141, 0x18, PT ;  /* 0x000000188d00780c */ /* 0x000fe40003f24270 */
[----:B------:R-:W-:Y:S02]  /*6980*/  FSEL R232, R31, -INF , P0 ;  /* 0xff8000001fe87808 */ /* 0x000fe40000000000 */
[----:B------:R-:W-:Y:S02]  /*6990*/  ISETP.GT.AND P0, PT, R141, 0x19, PT ;  /* 0x000000198d00780c */ /* 0x000fe40003f04270 */
[----:B------:R-:W-:Y:S01]  /*69a0*/  FSEL R186, R32, -INF , P1 ;  /* 0xff80000020ba7808 */ /* 0x000fe20000800000 */
[----:B------:R-:W-:Y:S01]  /*69b0*/  IMAD.MOV.U32 R32, RZ, RZ, R252 ;  /* 0x000000ffff207224 */ /* 0x000fe200078e00fc */
        /* <DEDUP_REMOVED lines=16> */
[----:B------:R-:W-:Y:S02]  /*6ac0*/  ISETP.GT.AND P1, PT, R2, 0x20, PT ;  /* 0x000000200200780c */ /* 0x000fe40003f24270 */
[C---:B------:R-:W-:Y:S02]  /*6ad0*/  ISETP.GT.AND P0, PT, R141.reuse, 0x28, PT ;  /* 0x000000288d00780c */ /* 0x040fe40003f04270 */
[----:B------:R-:W-:Y:S02]  /*6ae0*/  FMNMX.FTZ R145, R194, R145, !PT ;  /* 0x00000091c2917209 */ /* 0x000fe40007810000 */
[----:B------:R-:W-:Y:S02]  /*6af0*/  FSEL R247, R40, -INF , P1 ;  /* 0xff80000028f77808 */ /* 0x000fe40000800000 */
[----:B------:R-:W-:Y:S02]  /*6b00*/  FSEL R195, R48, -INF , P0 ;  /* 0xff80000030c37808 */ /* 0x000fe40000000000 */
[----:B------:R-:W-:Y:S02]  /*6b10*/  ISETP.GT.AND P1, PT, R141, 0x29, PT ;  /* 0x000000298d00780c */ /* 0x000fe40003f24270 */
[----:B------:R-:W-:Y:S02]  /*6b20*/  FMNMX.FTZ R145, R235, R145, !PT ;  /* 0x00000091eb917209 */ /* 0x000fe40007810000 */
[----:B------:R-:W-:Y:S02]  /*6b30*/  ISETP.GT.AND P0, PT, R141, 0x30, PT ;  /* 0x000000308d00780c */ /* 0x000fe40003f04270 */
[----:B------:R-:W-:Y:S02]  /*6b40*/  FSEL R237, R49, -INF , P1 ;  /* 0xff80000031ed7808 */ /* 0x000fe40000800000 */
[----:B------:R-:W-:Y:S02]  /*6b50*/  FMNMX.FTZ R145, R195, R145, !PT ;  /* 0x00000091c3917209 */ /* 0x000fe40007810000 */
[----:B------:R-:W-:Y:S02]  /*6b60*/  FSEL R243, R52, -INF , P0 ;  /* 0xff80000034f37808 */ /* 0x000fe40000000000 */
[----:B------:R-:W-:Y:S02]  /*6b70*/  ISETP.GT.AND P1, PT, R141, 0x31, PT ;  /* 0x000000318d00780c */ /* 0x000fe40003f24270 */
[----:B------:R-:W-:Y:S02]  /*6b80*/  FMNMX.FTZ R145, R237, R145, !PT ;  /* 0x00000091ed917209 */ /* 0x000fe40007810000 */
[----:B------:R-:W-:Y:S02]  /*6b90*/  FSEL R48, R53, -INF , P1 ;  /* 0xff80000035307808 */ /* 0x000fe40000800000 */
[----:B------:R-:W-:Y:S02]  /*6ba0*/  ISETP.GT.AND P0, PT, R141, 0x38, PT ;  /* 0x000000388d00780c */ /* 0x000fe40003f04270 */
[----:B------:R-:W-:Y:S02]  /*6bb0*/  FMNMX.FTZ R145, R243, R145, !PT ;  /* 0x00000091f3917209 */ /* 0x000fe40007810000 */
[----:B------:R-:W-:Y:S02]  /*6bc0*/  FMNMX.FTZ R4, R181, R146, !PT ;  /* 0x00000092b5047209 */ /* 0x000fe40007810000 */
[----:B------:R-:W-:Y:S02]  /*6bd0*/  FSEL R26, R64, -INF , P0 ;  /* 0xff800000401a7808 */ /* 0x000fe40000000000 */
[----:B------:R-:W-:Y:S02]  /*6be0*/  ISETP.GT.AND P1, PT, R141, 0x39, PT ;  /* 0x000000398d00780c */ /* 0x000fe40003f24270 */
[----:B------:R-:W-:Y:S02]  /*6bf0*/  FMNMX.FTZ R145, R48, R145, !PT ;  /* 0x0000009130917209 */ /* 0x000fe40007810000 */
[----:B------:R-:W-:Y:S02]  /*6c00*/  FMNMX.FTZ R4, R180, R4, !PT ;  /* 0x00000004b4047209 */ /* 0x000fe40007810000 */
[----:B------:R-:W-:Y:S02]  /*6c10*/  FMNMX.FTZ R145, R26, R145, !PT ;  /* 0x000000911a917209 */ /* 0x000fe40007810000 */
[----:B------:R-:W-:Y:S02]  /*6c20*/  FSEL R245, R65, -INF , P1 ;  /* 0xff80000041f57808 */ /* 0x000fe40000800000 */
[----:B------:R-:W-:Y:S02]  /*6c30*/  FMNMX.FTZ R4, R18, R4, !PT ;  /* 0x0000000412047209 */ /* 0x000fe40007810000 */
[----:B------:R-:W-:Y:S02]  /*6c40*/  FMNMX.FTZ R145, R245, R145, !PT ;  /* 0x00000091f5917209 */ /* 0x000fe40007810000 */
[----:B------:R-:W-:Y:S02]  /*6c50*/  FMNMX.FTZ R4, R19, R4, !PT ;  /* 0x0000000413047209 */ /* 0x000fe40007810000 */
[----:B------:R-:W-:Y:S01]  /*6c60*/  ISETP.GT.AND P1, PT, R0, 0x20, PT ;  /* 0x000000200000780c */ /* 0x000fe20003f24270 */
[----:B------:R-:W1:Y:S01]  /*6c70*/  SHFL.BFLY PT, R6, R145, 0x2, 0x1f ;  /* 0x0c401f0091067f89 */ /* 0x000e6200000e0000 */
[----:B------:R-:W-:Y:S02]  /*6c80*/  FMNMX.FTZ R4, R196, R4, !PT ;  /* 0x00000004c4047209 */ /* 0x000fe40007810000 */
[----:B------:R-:W-:Y:S02]  /*6c90*/  FSEL R249, R42, -INF , P1 ;  /* 0xff8000002af97808 */ /* 0x000fe40000800000 */
[----:B------:R-:W-:Y:S02]  /*6ca0*/  FMNMX.FTZ R4, R197, R4, !PT ;  /* 0x00000004c5047209 */ /* 0x000fe40007810000 */
[----:B------:R-:W-:Y:S02]  /*6cb0*/  ISETP.GT.AND P1, PT, R3, 0x28, PT ;  /* 0x000000280300780c */ /* 0x000fe40003f24270 */
[----:B------:R-:W-:Y:S02]  /*6cc0*/  FMNMX.FTZ R4, R192, R4, !PT ;  /* 0x00000004c0047209 */ /* 0x000fe40007810000 */
[----:B------:R-:W-:Y:S02]  /*6cd0*/  FSEL R236, R50, -INF , P1 ;  /* 0xff80000032ec7808 */ /* 0x000fe40000800000 */
[----:B------:R-:W-:Y:S02]  /*6ce0*/  FMNMX.FTZ R4, R193, R4, !PT ;  /* 0x00000004c1047209 */ /* 0x000fe40007810000 */
[----:B------:R-:W-:Y:S02]  /*6cf0*/  ISETP.GT.AND P0, PT, R2, 0x21, PT ;  /* 0x000000210200780c */ /* 0x000fe40003f04270 */
[----:B------:R-:W-:Y:S02]  /*6d00*/  FMNMX.FTZ R4, R241, R4, !PT ;  /* 0x00000004f1047209 */ /* 0x000fe40007810000 */
[----:B------:R-:W-:Y:S02]  /*6d10*/  ISETP.GT.AND P1, PT, R3, 0x30, PT ;  /* 0x000000300300780c */ /* 0x000fe40003f24270 */
[----:B------:R-:W-:Y:S02]  /*6d20*/  FMNMX.FTZ R4, R242, R4, !PT ;  /* 0x00000004f2047209 */ /* 0x000fe40007810000 */
[----:B------:R-:W-:Y:S02]  /*6d30*/  FSEL R244, R41, -INF , P0 ;  /* 0xff80000029f47808 */ /* 0x000fe40000000000 */
[----:B-1----:R-:W-:Y:S02]  /*6d40*/  FMNMX.FTZ R145, R145, R6, !PT ;  /* 0x0000000691917209 */ /* 0x002fe40007810000 */
[----:B------:R-:W-:Y:S02]  /*6d50*/  FMNMX.FTZ R144, R236, R4, !PT ;  /* 0x00000004ec907209 */ /* 0x000fe40007810000 */
[----:B------:R-:W-:Y:S01]  /*6d60*/  ISETP.GT.AND P0, PT, R0, 0x21, PT ;  /* 0x000000210000780c */ /* 0x000fe20003f04270 */
[----:B------:R-:W1:Y:S01]  /*6d70*/  SHFL.BFLY PT, R4, R145, 0x1, 0x1f ;  /* 0x0c201f0091047f89 */ /* 0x000e6200000e0000 */
[----:B------:R-:W-:Y:S02]  /*6d80*/  FSEL R64, R54, -INF , P1 ;  /* 0xff80000036407808 */ /* 0x000fe40000800000 */
[----:B------:R-:W-:Y:S02]  /*6d90*/  ISETP.GT.AND P1, PT, R3, 0x38, PT ;  /* 0x000000380300780c */ /* 0x000fe40003f24270 */
        /* <DEDUP_REMOVED lines=10> */
[----:B------:R-:W-:Y:S02]  /*6e40*/  FMNMX.FTZ R3, R10, R148, !PT ;  /* 0x000000940a037209 */ /* 0x000fe40007810000 */
[----:B------:R-:W-:Y:S02]  /*6e50*/  FMNMX.FTZ R5, R182, R147, !PT ;  /* 0x00000093b6057209 */ /* 0x000fe40007810000 */
[----:B------:R-:W-:Y:S02]  /*6e60*/  FSEL R246, R46, -INF , P1 ;  /* 0xff8000002ef67808 */ /* 0x000fe40000800000 */
[----:B------:R-:W-:Y:S02]  /*6e70*/  ISETP.GT.AND P1, PT, R2, 0x30, PT ;  /* 0x000000300200780c */ /* 0x000fe40003f24270 */
[----:B------:R-:W-:Y:S02]  /*6e80*/  FMNMX.FTZ R3, R11, R3, !PT ;  /* 0x000000030b037209 */ /* 0x000fe40007810000 */
[----:B-1----:R-:W-:Y:S02]  /*6e90*/  FMNMX.FTZ R145, R145, R4, !PT ;  /* 0x0000000491917209 */ /* 0x002fe40007810000 */
[----:B------:R-:W-:Y:S02]  /*6ea0*/  FMNMX.FTZ R5, R9, R5, !PT ;  /* 0x0000000509057209 */ /* 0x000fe40007810000 */
[----:B------:R-:W-:Y:S01]  /*6eb0*/  FSEL R65, R56, -INF , P1 ;  /* 0xff80000038417808 */ /* 0x000fe20000800000 */
[----:B------:R-:W-:Y:S01]  /*6ec0*/  FMUL.FTZ R150, R145, c[0x0][0x2d0] ;  /* 0x0000b40091967a20 */ /* 0x000fe20000410000 */
[----:B------:R-:W-:Y:S02]  /*6ed0*/  ISETP.GT.AND P1, PT, R2, 0x38, PT ;  /* 0x000000380200780c */ /* 0x000fe40003f24270 */
[----:B------:R-:W-:Y:S02]  /*6ee0*/  FSEL R183, R67, -INF , P0 ;  /* 0xff80000043b77808 */ /* 0x000fe40000000000 */
[----:B------:R-:W-:Y:S02]  /*6ef0*/  FMNMX.FTZ R3, R14, R3, !PT ;  /* 0x000000030e037209 */ /* 0x000fe40007810000 */
[----:B------:R-:W-:Y:S02]  /*6f00*/  ISETP.GT.AND P0, PT, R2, 0x29, PT ;  /* 0x000000290200780c */ /* 0x000fe40003f04270 */
[----:B------:R-:W-:Y:S02]  /*6f10*/  FMNMX.FTZ R143, R12, R5, !PT ;  /* 0x000000050c8f7209 */ /* 0x000fe40007810000 */
[----:B------:R-:W-:Y:S02]  /*6f20*/  FSEL R27, R60, -INF , P1 ;  /* 0xff8000003c1b7808 */ /* 0x000fe40000800000 */
[----:B------:R-:W-:Y:S02]  /*6f30*/  FSETP.NEU.FTZ.AND P1, PT, R145, -INF , PT ;  /* 0xff8000009100780b */ /* 0x000fe40003f3d000 */
[----:B------:R-:W-:Y:S02]  /*6f40*/  FSEL R240, R45, -INF , P0 ;  /* 0xff8000002df07808 */ /* 0x000fe40000000000 */
[----:B------:R-:W-:Y:S02]  /*6f50*/  FMNMX.FTZ R3, R15, R3, !PT ;  /* 0x000000030f037209 */ /* 0x000fe40007810000 */
[----:B------:R-:W-:Y:S02]  /*6f60*/  ISETP.GT.AND P0, PT, R0, 0x29, PT ;  /* 0x000000290000780c */ /* 0x000fe40003f04270 */
[----:B------:R-:W-:Y:S02]  /*6f70*/  FMNMX.FTZ R143, R13, R143, !PT ;  /* 0x0000008f0d8f7209 */ /* 0x000fe40007810000 */
[----:B------:R-:W-:Y:S02]  /*6f80*/  FMNMX.FTZ R144, R238, R144, !PT ;  /* 0x00000090ee907209 */ /* 0x000fe40007810000 */
[----:B------:R-:W-:Y:S02]  /*6f90*/  FSEL R150, R150, RZ, P1 ;  /* 0x000000ff96967208 */ /* 0x000fe40000800000 */
[----:B------:R-:W-:Y:S02]  /*6fa0*/  FSEL R248, R47, -INF , P0 ;  /* 0xff8000002ff87808 */ /* 0x000fe40000000000 */
[----:B------:R-:W-:Y:S02]  /*6fb0*/  ISETP.GT.AND P0, PT, R2, 0x31, PT ;  /* 0x000000310200780c */ /* 0x000fe40003f04270 */
[----:B------:R-:W-:Y:S02]  /*6fc0*/  FMNMX.FTZ R3, R211, R3, !PT ;  /* 0x00000003d3037209 */ /* 0x000fe40007810000 */
[----:B------:R-:W-:Y:S02]  /*6fd0*/  FMNMX.FTZ R143, R208, R143, !PT ;  /* 0x0000008fd08f7209 */ /* 0x000fe40007810000 */
[----:B------:R-:W-:Y:S02]  /*6fe0*/  FMNMX.FTZ R144, R64, R144, !PT ;  /* 0x0000009040907209 */ /* 0x000fe40007810000 */
[----:B------:R-:W-:Y:S01]  /*6ff0*/  FSEL R250, R57, -INF , P0 ;  /* 0xff80000039fa7808 */ /* 0x000fe20000000000 */
[----:B------:R-:W-:Y:S01]  /*7000*/  IMAD.MOV.U32 R57, RZ, RZ, R55 ;  /* 0x000000ffff397224 */ /* 0x000fe200078e0037 */
[----:B------:R-:W-:Y:S01]  /*7010*/  ISETP.GT.AND P0, PT, R2, 0x39, PT ;  /* 0x000000390200780c */ /* 0x000fe20003f04270 */
[--C-:B------:R-:W-:Y:S01]  /*7020*/  FFMA.FTZ R2, R149, c[0x0][0x2d0], -R150.reuse ;  /* 0x0000b40095027a23 */ /* 0x100fe20000010896 */
[----:B------:R-:W-:Y:S02]  /*7030*/  FMNMX.FTZ R3, R230, R3, !PT ;  /* 0x00000003e6037209 */ /* 0x000fe40007810000 */
[----:B------:R-:W-:Y:S01]  /*7040*/  FMNMX.FTZ R143, R205, R143, !PT ;  /* 0x0000008fcd8f7209 */ /* 0x000fe20007810000 */
[----:B------:R1:W2:Y:S01]  /*7050*/  MUFU.EX2 R151, R2 ;  /* 0x0000000200977308 */ /* 0x0002a20000000800 */
        /* <DEDUP_REMOVED lines=9> */
[----:B------:R-:W3:Y:S01]  /*70f0*/  SHFL.BFLY PT, R5, R144, 0x2, 0x1f ;  /* 0x0c401f0090057f89 */ /* 0x000ee200000e0000 */
[----:B------:R-:W-:Y:S02]  /*7100*/  FMNMX.FTZ R3, R251, R3, !PT ;  /* 0x00000003fb037209 */ /* 0x000fe40007810000 */
[----:B------:R-:W-:Y:S02]  /*7110*/  FMNMX.FTZ R143, R244, R143, !PT ;  /* 0x0000008ff48f7209 */ /* 0x000fe40007810000 */
[----:B------:R-:W-:Y:S02]  /*7120*/  FSEL R56, R61, -INF , P0 ;  /* 0xff8000003d387808 */ /* 0x000fe40000000000 */
[----:B------:R-:W-:Y:S02]  /*7130*/  FMNMX.FTZ R3, R246, R3, !PT ;  /* 0x00000003f6037209 */ /* 0x000fe40007810000 */
[----:B------:R-:W-:Y:S02]  /*7140*/  ISETP.GT.AND P0, PT, R0, 0x30, PT ;  /* 0x000000300000780c */ /* 0x000fe40003f04270 */
[----:B------:R-:W-:Y:S02]  /*7150*/  FMNMX.FTZ R143, R239, R143, !PT ;  /* 0x0000008fef8f7209 */ /* 0x000fe40007810000 */
[----:B------:R-:W-:Y:S01]  /*7160*/  FSEL R24, R58, -INF , P0 ;  /* 0xff8000003a187808 */ /* 0x000fe20000000000 */
[----:B------:R-:W-:Y:S01]  /*7170*/  IMAD.MOV.U32 R58, RZ, RZ, R27 ;  /* 0x000000ffff3a7224 */ /* 0x000fe200078e001b */
[----:B------:R-:W-:Y:S02]  /*7180*/  FMNMX.FTZ R3, R248, R3, !PT ;  /* 0x00000003f8037209 */ /* 0x000fe40007810000 */
[----:B------:R-:W-:Y:S02]  /*7190*/  FMNMX.FTZ R143, R240, R143, !PT ;  /* 0x0000008ff08f7209 */ /* 0x000fe40007810000 */
[----:B-1----:R-:W-:Y:S01]  /*71a0*/  FMNMX.FTZ R2, R24, R3, !PT ;  /* 0x0000000318027209 */ /* 0x002fe20007810000 */
[--C-:B------:R-:W-:Y:S01]  /*71b0*/  FFMA.FTZ R3, R142, c[0x0][0x2d0], -R150.reuse ;  /* 0x0000b4008e037a23 */ /* 0x100fe20000010896 */
[----:B------:R-:W-:Y:S02]  /*71c0*/  FMNMX.FTZ R143, R65, R143, !PT ;  /* 0x0000008f418f7209 */ /* 0x000fe40007810000 */
[----:B------:R-:W-:Y:S01]  /*71d0*/  ISETP.GT.AND P0, PT, R0, 0x31, PT ;  /* 0x000000310000780c */ /* 0x000fe20003f04270 */
[----:B------:R1:W4:Y:S01]  /*71e0*/  MUFU.EX2 R67, R3 ;  /* 0x0000000300437308 */ /* 0x0003220000000800 */
[----:B------:R-:W-:Y:S02]  /*71f0*/  FMNMX.FTZ R143, R250, R143, !PT ;  /* 0x0000008ffa8f7209 */ /* 0x000fe40007810000 */
[----:B---3--:R-:W-:Y:S02]  /*7200*/  FMNMX.FTZ R144, R144, R5, !PT ;  /* 0x0000000590907209 */ /* 0x008fe40007810000 */
[----:B------:R-:W-:Y:S02]  /*7210*/  FMNMX.FTZ R143, R27, R143, !PT ;  /* 0x0000008f1b8f7209 */ /* 0x000fe40007810000 */
[----:B------:R-:W-:Y:S01]  /*7220*/  FSEL R59, R59, -INF , P0 ;  /* 0xff8000003b3b7808 */ /* 0x000fe20000000000 */
[----:B------:R-:W3:Y:S01]  /*7230*/  SHFL.BFLY PT, R5, R144, 0x1, 0x1f ;  /* 0x0c201f0090057f89 */ /* 0x000ee200000e0000 */
[----:B------:R-:W-:Y:S02]  /*7240*/  FMNMX.FTZ R143, R56, R143, !PT ;  /* 0x0000008f388f7209 */ /* 0x000fe40007810000 */
[----:B------:R-:W-:Y:S02]  /*7250*/  ISETP.GT.AND P0, PT, R0, 0x38, PT ;  /* 0x000000380000780c */ /* 0x000fe40003f04270 */
[----:B------:R-:W-:Y:S02]  /*7260*/  MOV R61, R48 ;  /* 0x00000030003d7202 */ /* 0x000fe40000000f00 */
[----:B------:R-:W-:Y:S01]  /*7270*/  FSEL R62, R62, -INF , P0 ;  /* 0xff8000003e3e7808 */ /* 0x000fe20000000000 */
[----:B------:R-:W5:Y:S01]  /*7280*/  SHFL.BFLY PT, R4, R143, 0x2, 0x1f ;  /* 0x0c401f008f047f89 */ /* 0x000f6200000e0000 */
[----:B------:R-:W-:Y:S02]  /*7290*/  ISETP.GT.AND P0, PT, R0, 0x39, PT ;  /* 0x000000390000780c */ /* 0x000fe40003f04270 */
[----:B------:R-:W-:Y:S01]  /*72a0*/  FMNMX.FTZ R0, R59, R2, !PT ;  /* 0x000000023b007209 */ /* 0x000fe20007810000 */
[----:B------:R-:W-:Y:S01]  /*72b0*/  FFMA.FTZ R2, R16, c[0x0][0x2d0], -R150 ;  /* 0x0000b40010027a23 */ /* 0x000fe20000010896 */
[----:B------:R-:W-:Y:S01]  /*72c0*/  FSEL R149, R63, -INF , P0 ;  /* 0xff8000003f957808 */ /* 0x000fe20000000000 */
[----:B------:R-:W-:Y:S01]  /*72d0*/  IMAD.MOV.U32 R63, RZ, RZ, R26 ;  /* 0x000000ffff3f7224 */ /* 0x000fe200078e001a */
[----:B------:R-:W-:Y:S01]  /*72e0*/  FMNMX.FTZ R0, R62, R0, !PT ;  /* 0x000000003e007209 */ /* 0x000fe20007810000 */
[----:B------:R2:W-:Y:S01]  /*72f0*/  MUFU.EX2 R22, R2 ;  /* 0x0000000200167308 */ /* 0x0005e20000000800 */
[----:B-1----:R-:W-:Y:S01]  /*7300*/  FFMA.FTZ R3, R17, c[0x0][0x2d0], -R150 ;  /* 0x0000b40011037a23 */ /* 0x002fe20000010896 */
[C---:B------:R-:W-:Y:S02]  /*7310*/  @P6 LEA R6, P0, R190.reuse, c[0x0][0x1c8], 0x1 ;  /* 0x00007200be066a11 */ /* 0x040fe400078008ff */
[----:B------:R-:W-:Y:S02]  /*7320*/  FMNMX.FTZ R0, R149, R0, !PT ;  /* 0x0000000095007209 */ /* 0x000fe40007810000 */
[----:B------:R-:W-:Y:S02]  /*7330*/  @P6 LEA.HI.X R7, R190, c[0x0][0x1cc], R233, 0x1, P0 ;  /* 0x00007300be076a11 */ /* 0x000fe400000f0ce9 */
[----:B---3--:R-:W-:Y:S02]  /*7340*/  FMNMX.FTZ R144, R144, R5, !PT ;  /* 0x0000000590907209 */ /* 0x008fe40007810000 */
[----:B------:R1:W-:Y:S01]  /*7350*/  MUFU.EX2 R21, R3 ;  /* 0x0000000300157308 */ /* 0x0003e20000000800 */
[----:B------:R-:W-:Y:S02]  /*7360*/  MOV R233, R25 ;  /* 0x0000001900e97202 */ /* 0x000fe40000000f00 */
[----:B-----5:R-:W-:Y:S02]  /*7370*/  FMNMX.FTZ R143, R143, R4, !PT ;  /* 0x000000048f8f7209 */ /* 0x020fe40007810000 */
[C---:B------:R-:W-:Y:S03]  /*7380*/  @P6 LEA R4, P0, R191.reuse, c[0x0][0x1c8], 0x1 ;  /* 0x00007200bf046a11 */ /* 0x040fe600078008ff */
[----:B------:R-:W3:Y:S01]  /*7390*/  SHFL.BFLY PT, R8, R143, 0x1, 0x1f ;  /* 0x0c201f008f087f89 */ /* 0x000ee200000e0000 */
[----:B------:R-:W-:Y:S01]  /*73a0*/  @P6 LEA.HI.X R5, R191, c[0x0][0x1cc], R234, 0x1, P0 ;  /* 0x00007300bf056a11 */ /* 0x000fe200000f0cea */
[----:B------:R-:W-:Y:S01]  /*73b0*/  IMAD.MOV.U32 R191, RZ, RZ, R24 ;  /* 0x000000ffffbf7224 */ /* 0x000fe200078e0018 */
[----:B--2---:R-:W-:Y:S01]  /*73c0*/  MOV R234, R151 ;  /* 0x0000009700ea7202 */ /* 0x004fe20000000f00 */
[C---:B------:R-:W-:Y:S01]  /*73d0*/  FMUL.FTZ R151, R144.reuse, c[0x0][0x2d0] ;  /* 0x0000b40090977a20 */ /* 0x040fe20000410000 */
[----:B------:R-:W-:Y:S02]  /*73e0*/  FSETP.NEU.FTZ.AND P0, PT, R144, -INF , PT ;  /* 0xff8000009000780b */ /* 0x000fe40003f1d000 */
[----:B----4-:R-:W-:Y:S01]  /*73f0*/  F2FP.PACK_AB R176, R67, R234 ;  /* 0x000000ea43b0723e */ /* 0x010fe200000000ff */
[----:B------:R-:W2:Y:S01]  /*7400*/  SHFL.BFLY PT, R2, R0, 0x2, 0x1f ;  /* 0x0c401f0000027f89 */ /* 0x000ea200000e0000 */
[----:B------:R-:W-:Y:S05]  /*7410*/  FSEL R151, R151, RZ, P0 ;  /* 0x000000ff97977208 */ /* 0x000fea0000000000 */
[--C-:B-1----:R-:W-:Y:S04]  /*7420*/  FFMA.FTZ R3, R181, c[0x0][0x2d0], -R151.reuse ;  /* 0x0000b400b5037a23 */ /* 0x102fe80000010897 */
[----:B------:R1:W4:Y:S01]  /*7430*/  MUFU.EX2 R31, R3 ;  /* 0x00000003001f7308 */ /* 0x0003220000000800 */
[----:B---3--:R-:W-:Y:S01]  /*7440*/  FMNMX.FTZ R143, R143, R8, !PT ;  /* 0x000000088f8f7209 */ /* 0x008fe20007810000 */
[--C-:B------:R-:W-:Y:S04]  /*7450*/  FFMA.FTZ R8, R19, c[0x0][0x2d0], -R151.reuse ;  /* 0x0000b40013087a23 */ /* 0x100fe80000010897 */
[----:B------:R-:W-:Y:S04]  /*7460*/  FMUL.FTZ R184, R143, c[0x0][0x2d0] ;  /* 0x0000b4008fb87a20 */ /* 0x000fe80000410000 */
[----:B------:R-:W-:Y:S01]  /*7470*/  MUFU.EX2 R23, R8 ;  /* 0x0000000800177308 */ /* 0x000fe20000000800 */
[----:B--2---:R-:W-:Y:S01]  /*7480*/  FMNMX.FTZ R0, R0, R2, !PT ;  /* 0x0000000200007209 */ /* 0x004fe20007810000 */
[--C-:B------:R-:W-:Y:S08]  /*7490*/  FFMA.FTZ R2, R18, c[0x0][0x2d0], -R151.reuse ;  /* 0x0000b40012027a23 */ /* 0x100ff00000010897 */
[----:B------:R2:W-:Y:S01]  /*74a0*/  MUFU.EX2 R190, R2 ;  /* 0x0000000200be7308 */ /* 0x0005e20000000800 */
[----:B-1----:R-:W-:Y:S09]  /*74b0*/  FFMA.FTZ R3, R180, c[0x0][0x2d0], -R151 ;  /* 0x0000b400b4037a23 */ /* 0x002ff20000010897 */
[----:B------:R1:W-:Y:S01]  /*74c0*/  MUFU.EX2 R60, R3 ;  /* 0x00000003003c7308 */ /* 0x0003e20000000800 */
[----:B--2---:R-:W2:Y:S01]  /*74d0*/  SHFL.BFLY PT, R2, R0, 0x1, 0x1f ;  /* 0x0c201f0000027f89 */ /* 0x004ea200000e0000 */
[----:B-1----:R-:W-:Y:S02]  /*74e0*/  FSEL R3, R145, RZ, P1 ;  /* 0x000000ff91037208 */ /* 0x002fe40000800000 */
[----:B------:R-:W-:Y:S04]  /*74f0*/  FSETP.NEU.FTZ.AND P1, PT, R143, -INF , PT ;  /* 0xff8000008f00780b */ /* 0x000fe80003f3d000 */
[----:B------:R-:W-:Y:S05]  /*7500*/  FSEL R184, R184, RZ, P1 ;  /* 0x000000ffb8b87208 */ /* 0x000fea0000800000 */
[--C-:B------:R-:W-:Y:S01]  /*7510*/  FFMA.FTZ R8, R182, c[0x0][0x2d0], -R184.reuse ;  /* 0x0000b400b6087a23 */ /* 0x100fe200000108b8 */
[----:B--2---:R-:W-:Y:S01]  /*7520*/  FMNMX.FTZ R142, R0, R2, !PT ;  /* 0x00000002008e7209 */ /* 0x004fe20007810000 */
[--C-:B------:R-:W-:Y:S01]  /*7530*/  FFMA.FTZ R0, R12, c[0x0][0x2d0], -R184.reuse ;  /* 0x0000b4000c007a23 */ /* 0x100fe200000108b8 */
[----:B------:R-:W-:Y:S01]  /*7540*/  FSEL R2, R144, RZ, P0 ;  /* 0x000000ff90027208 */ /* 0x000fe20000000000 */
[----:B------:R1:W2:Y:S01]  /*7550*/  MUFU.EX2 R30, R8 ;  /* 0x00000008001e7308 */ /* 0x0002a20000000800 */
[C---:B------:R-:W-:Y:S01]  /*7560*/  FSETP.NEU.FTZ.AND P0, PT, R142.reuse, -INF , PT ;  /* 0xff8000008e00780b */ /* 0x040fe20003f1d000 */
[----:B------:R-:W-:Y:S05]  /*7570*/  FMUL.FTZ R185, R142, c[0x0][0x2d0] ;  /* 0x0000b4008eb97a20 */ /* 0x000fea0000410000 */
[----:B------:R-:W-:Y:S03]  /*7580*/  FSEL R185, R185, RZ, P0 ;  /* 0x000000ffb9b97208 */ /* 0x000fe60000000000 */
[----:B------:R3:W-:Y:S01]  /*7590*/  MUFU.EX2 R252, R0 ;  /* 0x0000000000fc7308 */ /* 0x0007e20000000800 */
[--C-:B-1----:R-:W-:Y:S09]  /*75a0*/  FFMA.FTZ R8, R9, c[0x0][0x2d0], -R184.reuse ;  /* 0x0000b40009087a23 */ /* 0x102ff200000108b8 */
[----:B------:R1:W-:Y:S01]  /*75b0*/  MUFU.EX2 R29, R8 ;  /* 0x00000008001d7308 */ /* 0x0003e20000000800 */
[----:B---3--:R-:W-:Y:S09]  /*75c0*/  FFMA.FTZ R0, R13, c[0x0][0x2d0], -R184 ;  /* 0x0000b4000d007a23 */ /* 0x008ff200000108b8 */
[----:B------:R3:W-:Y:S01]  /*75d0*/  MUFU.EX2 R28, R0 ;  /* 0x00000000001c7308 */ /* 0x0007e20000000800 */
[--C-:B-1----:R-:W-:Y:S09]  /*75e0*/  FFMA.FTZ R8, R15, c[0x0][0x2d0], -R185.reuse ;  /* 0x0000b4000f087a23 */ /* 0x102ff200000108b9 */
[----:B------:R-:W1:Y:S01]  /*75f0*/  MUFU.EX2 R8, R8 ;  /* 0x0000000800087308 */ /* 0x000e620000000800 */
[--C-:B---3--:R-:W-:Y:S09]  /*7600*/  FFMA.FTZ R0, R10, c[0x0][0x2d0], -R185.reuse ;  /* 0x0000b4000a007a23 */ /* 0x108ff200000108b9 */
[----:B------:R3:W-:Y:S02]  /*7610*/  MUFU.EX2 R66, R0 ;  /* 0x0000000000427308 */ /* 0x0007e40000000800 */
[--C-:B---3--:R-:W-:Y:S08]  /*7620*/  FFMA.FTZ R0, R11, c[0x0][0x2d0], -R185.reuse ;  /* 0x0000b4000b007a23 */ /* 0x108ff000000108b9 */
[----:B------:R3:W-:Y:S02]  /*7630*/  MUFU.EX2 R20, R0 ;  /* 0x0000000000147308 */ /* 0x0007e40000000800 */
[----:B---3--:R-:W-:Y:S08]  /*7640*/  FFMA.FTZ R0, R14, c[0x0][0x2d0], -R185 ;  /* 0x0000b4000e007a23 */ /* 0x008ff000000108b9 */
[----:B------:R3:W-:Y:S02]  /*7650*/  MUFU.EX2 R16, R0 ;  /* 0x0000000000107308 */ /* 0x0007e40000000800 */
[----:B---3--:R-:W-:Y:S02]  /*7660*/  FADD.FTZ R0, -R3, R140 ;  /* 0x0000008c03007221 */ /* 0x008fe40000010100 */
[----:B------:R-:W-:Y:S02]  /*7670*/  @P6 IMAD.SHL.U32 R3, R32, 0x2, RZ ;  /* 0x0000000220036824 */ /* 0x000fe400078e00ff */
[----:B------:R-:W-:Y:S03]  /*7680*/  FMUL.FTZ R0, R0, c[0x0][0x2d0] ;  /* 0x0000b40000007a20 */ /* 0x000fe60000410000 */
[----:B------:R4:W-:Y:S01]  /*7690*/  @P6 LDGSTS.E.BYPASS.LTC128B.128 [R3+0x3100], [R206.64], !P5 ;  /* 0x03100000ce036fae */ /* 0x0009e2000e901d46 */
[----:B------:R3:W5:Y:S07]  /*76a0*/  MUFU.EX2 R141, R0 ;  /* 0x00000000008d7308 */ /* 0x00076e0000000800 */
[----:B------:R5:W-:Y:S08]  /*76b0*/  @P6 LDGSTS.E.BYPASS.LTC128B.128 [R3+0x4100], [R202.64], !P4 ;  /* 0x04100000ca036fae */ /* 0x000bf0000e101d46 */
[----:B------:R5:W-:Y:S08]  /*76c0*/  @P6 LDGSTS.E.BYPASS.LTC128B.128 [R3+0x5100], [R198.64], !P3 ;  /* 0x05100000c6036fae */ /* 0x000bf0000d901d46 */
[----:B------:R5:W-:Y:S01]  /*76d0*/  @P6 LDGSTS.E.BYPASS.LTC128B.128 [R3+0x3900], [R200.64], !P5 ;  /* 0x03900000c8036fae */ /* 0x000be2000e901d46 */
[----:B---3--:R-:W-:Y:S01]  /*76e0*/  FADD.FTZ R0, -R2, R146 ;  /* 0x0000009202007221 */ /* 0x008fe20000010100 */
[----:B------:R-:W-:Y:S01]  /*76f0*/  FSEL R2, R143, RZ, P1 ;  /* 0x000000ff8f027208 */ /* 0x000fe20000800000 */
[----:B----4-:R-:W-:Y:S01]  /*7700*/  IMAD.MOV.U32 R206, RZ, RZ, R31 ;  /* 0x000000ffffce7224 */ /* 0x010fe200078e001f */
[----:B--2---:R-:W-:Y:S01]  /*7710*/  MOV R207, R30 ;  /* 0x0000001e00cf7202 */ /* 0x004fe20000000f00 */
[----:B------:R-:W-:Y:S02]  /*7720*/  FMUL.FTZ R0, R0, c[0x0][0x2d0] ;  /* 0x0000b40000007a20 */ /* 0x000fe40000410000 */
[----:B-1----:R-:W-:Y:S01]  /*7730*/  IMAD.MOV.U32 R146, RZ, RZ, R8 ;  /* 0x000000ffff927224 */ /* 0x002fe200078e0008 */
[----:B------:R1:W-:Y:S01]  /*7740*/  @P6 LDGSTS.E.BYPASS.LTC128B.128 [R3+0x4900], [R6.64], !P4 ;  /* 0x0490000006036fae */ /* 0x0003e2000e101d46 */
[----:B------:R2:W1:Y:S01]  /*7750*/  MUFU.EX2 R140, R0 ;  /* 0x00000000008c7308 */ /* 0x0004620000000800 */
[----:B------:R-:W-:Y:S01]  /*7760*/  F2FP.PACK_AB R177, R60, R206 ;  /* 0x000000ce3cb1723e */ /* 0x000fe200000000ff */
[----:B-----5:R-:W-:Y:S02]  /*7770*/  IMAD.MOV.U32 R202, RZ, RZ, R23 ;  /* 0x000000ffffca7224 */ /* 0x020fe400078e0017 */
[----:B------:R-:W-:Y:S02]  /*7780*/  IMAD.MOV.U32 R203, RZ, RZ, R22 ;  /* 0x000000ffffcb7224 */ /* 0x000fe400078e0016 */
[C---:B------:R-:W-:Y:S01]  /*7790*/  FMUL.FTZ R17, R141.reuse, R165 ;  /* 0x000000a58d117220 */ /* 0x040fe20000410000 */
[----:B------:R3:W-:Y:S01]  /*77a0*/  @P6 LDGSTS.E.BYPASS.LTC128B.128 [R3+0x5900], [R4.64], !P3 ;  /* 0x0590000004036fae */ /* 0x0007e2000d901d46 */
[----:B------:R-:W-:Y:S01]  /*77b0*/  F2FP.PACK_AB R179, R202, R190 ;  /* 0x000000becab3723e */ /* 0x000fe200000000ff */
[C---:B------:R-:W-:Y:S01]  /*77c0*/  FMUL.FTZ R32, R141.reuse, R112 ;  /* 0x000000708d207220 */ /* 0x040fe20000410000 */
[----:B------:R-:W-:Y:S01]  /*77d0*/  MOV R198, R21 ;  /* 0x0000001500c67202 */ /* 0x000fe20000000f00 */
[----:B------:R-:W-:Y:S02]  /*77e0*/  IMAD.MOV.U32 R199, RZ, RZ, R183 ;  /* 0x000000ffffc77224 */ /* 0x000fe400078e00b7 */
[C---:B------:R-:W-:Y:S01]  /*77f0*/  FMUL.FTZ R33, R141.reuse, R113 ;  /* 0x000000718d217220 */ /* 0x040fe20000410000 */
[----:B------:R-:W-:Y:S01]  /*7800*/  F2FP.PACK_AB R178, R198, R203 ;  /* 0x000000cbc6b2723e */ /* 0x000fe200000000ff */
[----:B------:R-:W-:Y:S01]  /*7810*/  LDSM.16.MT88.4 R36, [R214] ;  /* 0x00000000d624783b */ /* 0x000fe20000004200 */
[C---:B------:R-:W-:Y:S02]  /*7820*/  FMUL.FTZ R48, R141.reuse, R128 ;  /* 0x000000808d307220 */ /* 0x040fe40000410000 */
[C---:B------:R-:W-:Y:S01]  /*7830*/  FMUL.FTZ R49, R141.reuse, R129 ;  /* 0x000000818d317220 */ /* 0x040fe20000410000 */
[----:B------:R-:W-:Y:S01]  /*7840*/  MOV R129, R65 ;  /* 0x0000004100817202 */ /* 0x000fe20000000f00 */
[----:B------:R-:W-:Y:S02]  /*7850*/  IMAD.MOV.U32 R165, RZ, RZ, R191 ;  /* 0x000000ffffa57224 */ /* 0x000fe400078e00bf */
[----:B------:R-:W-:Y:S01]  /*7860*/  IMAD.MOV.U32 R191, RZ, RZ, R56 ;  /* 0x000000ffffbf7224 */ /* 0x000fe200078e0038 */
[----:B------:R-:W-:Y:S01]  /*7870*/  LDSM.16.MT88.4 R52, [R213+0x1000] ;  /* 0x00100000d534783b */ /* 0x000fe20000004200 */
[----:B--2---:R-:W-:Y:S01]  /*7880*/  FADD.FTZ R0, -R2, R147 ;  /* 0x0000009302007221 */ /* 0x004fe20000010100 */
[----:B------:R-:W-:Y:S01]  /*7890*/  FSEL R2, R142, RZ, P0 ;  /* 0x000000ff8e027208 */ /* 0x000fe20000000000 */
[----:B------:R-:W-:Y:S02]  /*78a0*/  IMAD.MOV.U32 R147, RZ, RZ, R20 ;  /* 0x000000ffff937224 */ /* 0x000fe400078e0014 */
[----:B------:R-:W-:Y:S02]  /*78b0*/  FMUL.FTZ R0, R0, c[0x0][0x2d0] ;  /* 0x0000b40000007a20 */ /* 0x000fe40000410000 */
[C---:B-1----:R-:W-:Y:S01]  /*78c0*/  FMUL.FTZ R6, R140.reuse, R154 ;  /* 0x0000009a8c067220 */ /* 0x042fe20000410000 */
[----:B------:R-:W1:Y:S01]  /*78d0*/  LDSM.16.MT88.4 R20, [R213] ;  /* 0x00000000d514783b */ /* 0x000e620000004200 */
[----:B------:R-:W-:Y:S01]  /*78e0*/  FMUL.FTZ R7, R140, R155 ;  /* 0x0000009b8c077220 */ /* 0x000fe20000410000 */
[----:B------:R-:W-:Y:S01]  /*78f0*/  MOV R155, R16 ;  /* 0x00000010009b7202 */ /* 0x000fe20000000f00 */
[----:B---3--:R2:W3:Y:S01]  /*7900*/  MUFU.EX2 R3, R0 ;  /* 0x0000000000037308 */ /* 0x0084e20000000800 */
[----:B------:R-:W-:Y:S01]  /*7910*/  FMUL.FTZ R4, R141, R152 ;  /* 0x000000988d047220 */ /* 0x000fe20000410000 */
[----:B------:R-:W-:Y:S01]  /*7920*/  F2FP.PACK_AB R181, R147, R66 ;  /* 0x0000004293b5723e */ /* 0x000fe200000000ff */
[C---:B------:R-:W-:Y:S01]  /*7930*/  FMUL.FTZ R5, R141.reuse, R153 ;  /* 0x000000998d057220 */ /* 0x040fe20000410000 */
[----:B------:R-:W-:Y:S01]  /*7940*/  F2FP.PACK_AB R183, R146, R155 ;  /* 0x0000009b92b7723e */ /* 0x000fe200000000ff */
[----:B------:R-:W-:Y:S01]  /*7950*/  IMAD.MOV.U32 R154, RZ, RZ, R28 ;  /* 0x000000ffff9a7224 */ /* 0x000fe200078e001c */
[----:B------:R-:W0:Y:S01]  /*7960*/  LDGDEPBAR ;  /* 0x00000000000079af */ /* 0x000e220000000000 */
[C---:B------:R-:W-:Y:S02]  /*7970*/  FMUL.FTZ R34, R140.reuse, R114 ;  /* 0x000000728c227220 */ /* 0x040fe40000410000 */
[----:B------:R-:W-:Y:S01]  /*7980*/  FMUL.FTZ R35, R140, R115 ;  /* 0x000000738c237220 */ /* 0x000fe20000410000 */
[----:B------:R-:W-:Y:S01]  /*7990*/  F2FP.PACK_AB R182, R154, R252 ;  /* 0x000000fc9ab6723e */ /* 0x000fe200000000ff */
[----:B------:R-:W-:Y:S02]  /*79a0*/  IMAD.MOV.U32 R128, RZ, RZ, R66 ;  /* 0x000000ffff807224 */ /* 0x000fe400078e0042 */
[C---:B------:R-:W-:Y:S01]  /*79b0*/  FMUL.FTZ R65, R141.reuse, R137 ;  /* 0x000000898d417220 */ /* 0x040fe20000410000 */
[----:B------:R-:W-:Y:S01]  /*79c0*/  LDSM.16.MT88.4 R112, [R214+0x400] ;  /* 0x00040000d670783b */ /* 0x000fe20000004200 */
[----:B------:R-:W-:Y:S02]  /*79d0*/  FMUL.FTZ R66, R140, R138 ;  /* 0x0000008a8c427220 */ /* 0x000fe40000410000 */
[C---:B------:R-:W-:Y:S02]  /*79e0*/  FMUL.FTZ R16, R141.reuse, R164 ;  /* 0x000000a48d107220 */ /* 0x040fe40000410000 */
[----:B------:R-:W-:Y:S02]  /*79f0*/  IMAD.MOV.U32 R164, RZ, RZ, R206 ;  /* 0x000000ffffa47224 */ /* 0x000fe400078e00ce */
[C---:B------:R-:W-:Y:S02]  /*7a00*/  FMUL.FTZ R68, R141.reuse, R68 ;  /* 0x000000448d447220 */ /* 0x040fe40000410000 */
[----:B------:R-:W-:Y:S02]  /*7a10*/  FMUL.FTZ R69, R141, R69 ;  /* 0x000000458d457220 */ /* 0x000fe40000410000 */
[----:B--2---:R-:W-:Y:S02]  /*7a20*/  FADD.FTZ R0, -R2, R148 ;  /* 0x0000009402007221 */ /* 0x004fe40000010100 */
[--C-:B------:R-:W-:Y:S01]  /*7a30*/  FFMA.FTZ R2, R189, c[0x0][0x2d0], -R150.reuse ;  /* 0x0000b400bd027a23 */ /* 0x100fe20000010896 */
[----:B------:R-:W-:Y:S01]  /*7a40*/  MOV R189, R250 ;  /* 0x000000fa00bd7202 */ /* 0x000fe20000000f00 */
[----:B------:R-:W-:Y:S02]  /*7a50*/  FMUL.FTZ R0, R0, c[0x0][0x2d0] ;  /* 0x0000b40000007a20 */ /* 0x000fe40000410000 */
[----:B------:R-:W-:Y:S02]  /*7a60*/  IMAD.MOV.U32 R148, RZ, RZ, R29 ;  /* 0x000000ffff947224 */ /* 0x000fe400078e001d */
[C---:B---3--:R-:W-:Y:S02]  /*7a70*/  FMUL.FTZ R25, R3.reuse, R105 ;  /* 0x0000006903197220 */ /* 0x048fe40000410000 */
[----:B------:R-:W2:Y:S01]  /*7a80*/  MUFU.EX2 R0, R0 ;  /* 0x0000000000007308 */ /* 0x000ea20000000800 */
[----:B------:R-:W-:Y:S01]  /*7a90*/  F2FP.PACK_AB R180, R148, R207 ;  /* 0x000000cf94b4723e */ /* 0x000fe200000000ff */
[-C--:B-1----:R-:W-:Y:S03]  /*7aa0*/  HMMA.16816.F32 R4, R176, R20.reuse, R4 ;  /* 0x00000014b004723c */ /* 0x082fe60000001804 */
[C---:B------:R-:W-:Y:S02]  /*7ab0*/  FMUL.FTZ R8, R3.reuse, R156 ;  /* 0x0000009c03087220 */ /* 0x040fe40000410000 */
[C---:B------:R-:W-:Y:S02]  /*7ac0*/  FMUL.FTZ R9, R3.reuse, R157 ;  /* 0x0000009d03097220 */ /* 0x040fe40000410000 */
[C---:B------:R-:W-:Y:S02]  /*7ad0*/  FMUL.FTZ R24, R3.reuse, R104 ;  /* 0x0000006803187220 */ /* 0x040fe40000410000 */
[C---:B------:R-:W-:Y:S03]  /*7ae0*/  FMUL.FTZ R12, R3.reuse, R160 ;  /* 0x000000a0030c7220 */ /* 0x040fe60000410000 */
[C---:B------:R-:W-:Y:S01]  /*7af0*/  FMUL.FTZ R13, R3.reuse, R161 ;  /* 0x000000a1030d7220 */ /* 0x040fe20000410000 */
[----:B------:R-:W-:Y:S01]  /*7b00*/  MOV R161, R199 ;  /* 0x000000c700a17202 */ /* 0x000fe20000000f00 */
[C---:B------:R-:W-:Y:S02]  /*7b10*/  FMUL.FTZ R18, R140.reuse, R166 ;  /* 0x000000a68c127220 */ /* 0x040fe40000410000 */
[----:B------:R-:W-:Y:S02]  /*7b20*/  FMUL.FTZ R19, R140, R167 ;  /* 0x000000a78c137220 */ /* 0x000fe40000410000 */
[C---:B------:R-:W-:Y:S02]  /*7b30*/  FMUL.FTZ R28, R3.reuse, R108 ;  /* 0x0000006c031c7220 */ /* 0x040fe40000410000 */
[C---:B------:R-:W-:Y:S02]  /*7b40*/  FMUL.FTZ R29, R3.reuse, R109 ;  /* 0x0000006d031d7220 */ /* 0x040fe40000410000 */
[C---:B--2---:R-:W-:Y:S02]  /*7b50*/  FMUL.FTZ R10, R0.reuse, R158 ;  /* 0x0000009e000a7220 */ /* 0x044fe40000410000 */
[----:B------:R1:W-:Y:S01]  /*7b60*/  MUFU.EX2 R158, R2 ;  /* 0x00000002009e7308 */ /* 0x0003e20000000800 */
[C---:B------:R-:W-:Y:S02]  /*7b70*/  FMUL.FTZ R11, R0.reuse, R159 ;  /* 0x0000009f000b7220 */ /* 0x040fe40000410000 */
[C---:B------:R-:W-:Y:S02]  /*7b80*/  FMUL.FTZ R26, R0.reuse, R106 ;  /* 0x0000006a001a7220 */ /* 0x040fe40000410000 */
[C---:B------:R-:W-:Y:S02]  /*7b90*/  FMUL.FTZ R27, R0.reuse, R107 ;  /* 0x0000006b001b7220 */ /* 0x040fe40000410000 */
[----:B------:R-:W-:Y:S01]  /*7ba0*/  FMUL.FTZ R41, R3, R121 ;  /* 0x0000007903297220 */ /* 0x000fe20000410000 */
[C---:B------:R-:W-:Y:S04]  /*7bb0*/  HMMA.16816.F32 R8, R180.reuse, R20, R8 ;  /* 0x00000014b408723c */ /* 0x040fe80000001808 */
[C---:B------:R-:W-:Y:S02]  /*7bc0*/  FMUL.FTZ R14, R0.reuse, R162 ;  /* 0x000000a2000e7220 */ /* 0x040fe40000410000 */
[----:B------:R-:W-:Y:S01]  /*7bd0*/  FMUL.FTZ R15, R0, R163 ;  /* 0x000000a3000f7220 */ /* 0x000fe20000410000 */
[----:B------:R-:W-:Y:S01]  /*7be0*/  MOV R163, R207 ;  /* 0x000000cf00a37202 */ /* 0x000fe20000000f00 */
[C---:B------:R-:W-:Y:S04]  /*7bf0*/  FMUL.FTZ R20, R141.reuse, R100 ;  /* 0x000000648d147220 */ /* 0x040fe80000410000 */
[----:B------:R-:W-:Y:S01]  /*7c00*/  FMUL.FTZ R21, R141, R101 ;  /* 0x000000658d157220 */ /* 0x000fe20000410000 */
[-C--:B------:R-:W-:Y:S03]  /*7c10*/  HMMA.16816.F32 R12, R180, R22.reuse, R12 ;  /* 0x00000016b40c723c */ /* 0x080fe6000000180c */
[--C-:B-1----:R-:W-:Y:S02]  /*7c20*/  FFMA.FTZ R2, R188, c[0x0][0x2d0], -R150.reuse ;  /* 0x0000b400bc027a23 */ /* 0x102fe40000010896 */
[C---:B------:R-:W-:Y:S02]  /*7c30*/  FMUL.FTZ R42, R0.reuse, R122 ;  /* 0x0000007a002a7220 */ /* 0x040fe40000410000 */
[----:B------:R1:W2:Y:S01]  /*7c40*/  MUFU.EX2 R46, R2 ;  /* 0x00000002002e7308 */ /* 0x0002a20000000800 */
[C---:B------:R-:W-:Y:S04]  /*7c50*/  HMMA.16816.F32 R16, R176.reuse, R22, R16 ;  /* 0x00000016b010723c */ /* 0x040fe80000001810 */
[C---:B------:R-:W-:Y:S02]  /*7c60*/  FMUL.FTZ R30, R0.reuse, R110 ;  /* 0x0000006e001e7220 */ /* 0x040fe40000410000 */
[----:B------:R-:W-:Y:S02]  /*7c70*/  FMUL.FTZ R31, R0, R111 ;  /* 0x0000006f001f7220 */ /* 0x000fe40000410000 */
[C---:B------:R-:W-:Y:S04]  /*7c80*/  FMUL.FTZ R22, R140.reuse, R102 ;  /* 0x000000668c167220 */ /* 0x040fe80000410000 */
[----:B------:R-:W-:Y:S02]  /*7c90*/  FMUL.FTZ R23, R140, R103 ;  /* 0x000000678c177220 */ /* 0x000fe40000410000 */
[----:B------:R-:W3:Y:S01]  /*7ca0*/  LDSM.16.MT88.4 R100, [R214+0x1000] ;  /* 0x00100000d664783b */ /* 0x000ee20000004200 */
[----:B------:R-:W-:Y:S02]  /*7cb0*/  FMUL.FTZ R43, R0, R123 ;  /* 0x0000007b002b7220 */ /* 0x000fe40000410000 */
[C---:B------:R-:W-:Y:S02]  /*7cc0*/  FMUL.FTZ R45, R3.reuse, R125 ;  /* 0x0000007d032d7220 */ /* 0x040fe40000410000 */
[-C--:B------:R-:W-:Y:S03]  /*7cd0*/  HMMA.16816.F32 R20, R176, R36.reuse, R20 ;  /* 0x00000024b014723c */ /* 0x080fe60000001814 */
[C---:B------:R-:W-:Y:S02]  /*7ce0*/  FMUL.FTZ R40, R3.reuse, R120 ;  /* 0x0000007803287220 */ /* 0x040fe40000410000 */
[----:B-1----:R-:W-:Y:S01]  /*7cf0*/  FFMA.FTZ R2, R186, c[0x0][0x2d0], -R150 ;  /* 0x0000b400ba027a23 */ /* 0x002fe20000010896 */
[----:B------:R-:W-:Y:S01]  /*7d00*/  MOV R186, R59 ;  /* 0x0000003b00ba7202 */ /* 0x000fe20000000f00 */
[C---:B------:R-:W-:Y:S01]  /*7d10*/  FMUL.FTZ R44, R3.reuse, R124 ;  /* 0x0000007c032c7220 */ /* 0x040fe20000410000 */
[C---:B------:R-:W-:Y:S01]  /*7d20*/  HMMA.16816.F32 R24, R180.reuse, R36, R24 ;  /* 0x00000024b418723c */ /* 0x040fe20000001818 */
[----:B------:R1:W-:Y:S03]  /*7d30*/  MUFU.EX2 R152, R2 ;  /* 0x0000000200987308 */ /* 0x0003e60000000800 */
[C---:B------:R-:W-:Y:S02]  /*7d40*/  FMUL.FTZ R47, R0.reuse, R127 ;  /* 0x0000007f002f7220 */ /* 0x040fe40000410000 */
[----:B------:R-:W-:Y:S02]  /*7d50*/  FMUL.FTZ R56, R3, R132 ;  /* 0x0000008403387220 */ /* 0x000fe40000410000 */
[-C--:B------:R-:W-:Y:S04]  /*7d60*/  HMMA.16816.F32 R28, R180, R38.reuse, R28 ;  /* 0x00000026b41c723c */ /* 0x080fe8000000181c */
[C---:B------:R-:W-:Y:S02]  /*7d70*/  FMUL.FTZ R36, R141.reuse, R116 ;  /* 0x000000748d247220 */ /* 0x040fe40000410000 */
[----:B------:R-:W-:Y:S02]  /*7d80*/  FMUL.FTZ R37, R141, R117 ;  /* 0x000000758d257220 */ /* 0x000fe40000410000 */
[C---:B------:R-:W-:Y:S04]  /*7d90*/  HMMA.16816.F32 R32, R176.reuse, R38, R32 ;  /* 0x00000026b020723c */ /* 0x040fe80000001820 */
[----:B--2---:R-:W-:Y:S02]  /*7da0*/  IMAD.MOV.U32 R125, RZ, RZ, R46 ;  /* 0x000000ffff7d7224 */ /* 0x004fe400078e002e */
[----:B------:R-:W-:Y:S02]  /*7db0*/  FMUL.FTZ R46, R0, R126 ;  /* 0x0000007e002e7220 */ /* 0x000fe40000410000 */
[C---:B------:R-:W-:Y:S04]  /*7dc0*/  FMUL.FTZ R38, R140.reuse, R118 ;  /* 0x000000768c267220 */ /* 0x040fe80000410000 */
[----:B-1----:R-:W-:Y:S02]  /*7dd0*/  FFMA.FTZ R2, R187, c[0x0][0x2d0], -R150 ;  /* 0x0000b400bb027a23 */ /* 0x002fe40000010896 */
[----:B------:R-:W-:Y:S02]  /*7de0*/  FMUL.FTZ R39, R140, R119 ;  /* 0x000000778c277220 */ /* 0x000fe40000410000 */
[----:B------:R1:W2:Y:S01]  /*7df0*/  MUFU.EX2 R104, R2 ;  /* 0x0000000200687308 */ /* 0x0002a20000000800 */
[----:B------:R-:W-:Y:S01]  /*7e00*/  LDSM.16.MT88.4 R116, [R213+0x1400] ;  /* 0x00140000d574783b */ /* 0x000fe20000004200 */
[----:B------:R-:W-:Y:S02]  /*7e10*/  IMAD.MOV.U32 R166, RZ, RZ, R58 ;  /* 0x000000ffffa67224 */ /* 0x000fe400078e003a */
[----:B------:R-:W-:Y:S01]  /*7e20*/  IMAD.MOV.U32 R167, RZ, RZ, R57 ;  /* 0x000000ffffa77224 */ /* 0x000fe200078e0039 */
[-C--:B------:R-:W-:Y:S03]  /*7e30*/  HMMA.16816.F32 R36, R176, R52.reuse, R36 ;  /* 0x00000034b024723c */ /* 0x080fe60000001824 */
[----:B------:R-:W-:Y:S01]  /*7e40*/  FMUL.FTZ R57, R3, R133 ;  /* 0x0000008503397220 */ /* 0x000fe20000410000 */
[----:B------:R-:W-:Y:S01]  /*7e50*/  MOV R133, R61 ;  /* 0x0000003d00857202 */ /* 0x000fe20000000f00 */
[C---:B------:R-:W-:Y:S02]  /*7e60*/  FMUL.FTZ R58, R0.reuse, R134 ;  /* 0x00000086003a7220 */ /* 0x040fe40000410000 */
[----:B------:R-:W-:Y:S01]  /*7e70*/  IMAD.MOV.U32 R134, RZ, RZ, R128 ;  /* 0x000000ffff867224 */ /* 0x000fe200078e0080 */
[C---:B------:R-:W-:Y:S04]  /*7e80*/  HMMA.16816.F32 R40, R180.reuse, R52, R40 ;  /* 0x00000034b428723c */ /* 0x040fe80000001828 */
[----:B------:R-:W-:Y:S02]  /*7e90*/  FMUL.FTZ R59, R0, R135 ;  /* 0x00000087003b7220 */ /* 0x000fe40000410000 */
[----:B------:R-:W-:Y:S02]  /*7ea0*/  IMAD.MOV.U32 R135, RZ, RZ, R164 ;  /* 0x000000ffff877224 */ /* 0x000fe400078e00a4 */
[-C--:B------:R-:W-:Y:S04]  /*7eb0*/  HMMA.16816.F32 R44, R180, R54.reuse, R44 ;  /* 0x00000036b42c723c */ /* 0x080fe8000000182c */
[----:B-1----:R-:W-:Y:S01]  /*7ec0*/  FFMA.FTZ R2, R196, c[0x0][0x2d0], -R151 ;  /* 0x0000b400c4027a23 */ /* 0x002fe20000010897 */
[----:B------:R-:W-:Y:S01]  /*7ed0*/  MOV R196, R63 ;  /* 0x0000003f00c47202 */ /* 0x000fe20000000f00 */
[C---:B------:R-:W-:Y:S02]  /*7ee0*/  FMUL.FTZ R53, R141.reuse, R169 ;  /* 0x000000a98d357220 */ /* 0x040fe40000410000 */
[----:B------:R1:W-:Y:S01]  /*7ef0*/  MUFU.EX2 R159, R2 ;  /* 0x00000002009f7308 */ /* 0x0003e20000000800 */
[C---:B------:R-:W-:Y:S03]  /*7f00*/  FMUL.FTZ R50, R140.reuse, R130 ;  /* 0x000000828c327220 */ /* 0x040fe60000410000 */
[C---:B------:R-:W-:Y:S02]  /*7f10*/  FMUL.FTZ R51, R140.reuse, R131 ;  /* 0x000000838c337220 */ /* 0x040fe40000410000 */
[----:B------:R-:W-:Y:S02]  /*7f20*/  IMAD.MOV.U32 R130, RZ, RZ, R233 ;  /* 0x000000ffff827224 */ /* 0x000fe400078e00e9 */
[----:B------:R-:W-:Y:S02]  /*7f30*/  FMUL.FTZ R52, R141, R168 ;  /* 0x000000a88d347220 */ /* 0x000fe40000410000 */
[----:B------:R-:W-:Y:S01]  /*7f40*/  IMAD.MOV.U32 R188, RZ, RZ, R60 ;  /* 0x000000ffffbc7224 */ /* 0x000fe200078e003c */
[C---:B------:R-:W-:Y:S04]  /*7f50*/  HMMA.16816.F32 R48, R176.reuse, R54, R48 ;  /* 0x00000036b030723c */ /* 0x040fe80000001830 */
[----:B------:R-:W-:Y:S02]  /*7f60*/  IMAD.MOV.U32 R156, RZ, RZ, R252 ;  /* 0x000000ffff9c7224 */ /* 0x000fe400078e00fc */
[----:B------:R-:W-:Y:S02]  /*7f70*/  IMAD.MOV.U32 R132, RZ, RZ, R243 ;  /* 0x000000ffff847224 */ /* 0x000fe400078e00f3 */
[C---:B------:R-:W-:Y:S04]  /*7f80*/  FMUL.FTZ R55, R140.reuse, R171 ;  /* 0x000000ab8c377220 */ /* 0x040fe80000410000 */
[----:B------:R-:W-:Y:S02]  /*7f90*/  IMAD.MOV.U32 R162, RZ, RZ, R234 ;  /* 0x000000ffffa27224 */ /* 0x000fe400078e00ea */
[----:B-1----:R-:W-:Y:S02]  /*7fa0*/  FFMA.FTZ R2, R197, c[0x0][0x2d0], -R151 ;  /* 0x0000b400c5027a23 */ /* 0x002fe40000010897 */
[----:B------:R-:W-:Y:S02]  /*7fb0*/  IMAD.MOV.U32 R197, RZ, RZ, R245 ;  /* 0x000000ffffc57224 */ /* 0x000fe400078e00f5 */
[----:B------:R1:W4:Y:S01]  /*7fc0*/  MUFU.EX2 R126, R2 ;  /* 0x00000002007e7308 */ /* 0x0003220000000800 */
[----:B------:R-:W-:Y:S02]  /*7fd0*/  FMUL.FTZ R54, R140, R170 ;  /* 0x000000aa8c367220 */ /* 0x000fe40000410000 */
[----:B--2---:R-:W-:Y:S02]  /*7fe0*/  IMAD.MOV.U32 R170, RZ, RZ, R104 ;  /* 0x000000ffffaa7224 */ /* 0x004fe400078e0068 */
[----:B------:R-:W2:Y:S01]  /*7ff0*/  LDSM.16.MT88.4 R104, [R213+0x2000] ;  /* 0x00200000d568783b */ /* 0x000ea20000004200 */
[C---:B------:R-:W-:Y:S01]  /*8000*/  FMUL.FTZ R60, R3.reuse, R172 ;  /* 0x000000ac033c7220 */ /* 0x040fe20000410000 */
[----:B------:R-:W-:Y:S01]  /*8010*/  MOV R172, R162 ;  /* 0x000000a200ac7202 */ /* 0x000fe20000000f00 */
[-C--:B---3--:R-:W-:Y:S03]  /*8020*/  HMMA.16816.F32 R52, R176, R100.reuse, R52 ;  /* 0x00000064b034723c */ /* 0x088fe60000001834 */
[----:B------:R-:W-:Y:S02]  /*8030*/  FMUL.FTZ R61, R3, R173 ;  /* 0x000000ad033d7220 */ /* 0x000fe40000410000 */
[C---:B------:R-:W-:Y:S02]  /*8040*/  FMUL.FTZ R63, R0.reuse, R175 ;  /* 0x000000af003f7220 */ /* 0x040fe40000410000 */
[----:B------:R-:W-:Y:S01]  /*8050*/  IMAD.MOV.U32 R187, RZ, RZ, R67 ;  /* 0x000000ffffbb7224 */ /* 0x000fe200078e0043 */
[C---:B------:R-:W-:Y:S04]  /*8060*/  HMMA.16816.F32 R56, R180.reuse, R100, R56 ;  /* 0x00000064b438723c */ /* 0x040fe80000001838 */
[----:B------:R-:W-:Y:S02]  /*8070*/  IMAD.MOV.U32 R157, RZ, RZ, R62 ;  /* 0x000000ffff9d7224 */ /* 0x000fe400078e003e */
[----:B------:R-:W-:Y:S02]  /*8080*/  FMUL.FTZ R62, R0, R174 ;  /* 0x000000ae003e7220 */ /* 0x000fe40000410000 */
[--C-:B-1----:R-:W-:Y:S04]  /*8090*/  FFMA.FTZ R2, R192, c[0x0][0x2d0], -R151.reuse ;  /* 0x0000b400c0027a23 */ /* 0x102fe80000010897 */
[----:B------:R1:W3:Y:S01]  /*80a0*/  MUFU.EX2 R169, R2 ;  /* 0x0000000200a97308 */ /* 0x0002e20000000800 */
[-C--:B------:R-:W-:Y:S03]  /*80b0*/  HMMA.16816.F32 R60, R180, R102.reuse, R60 ;  /* 0x00000066b43c723c */ /* 0x080fe6000000183c */
[C---:B------:R-:W-:Y:S02]  /*80c0*/  FMUL.FTZ R67, R140.reuse, R139 ;  /* 0x0000008b8c437220 */ /* 0x040fe40000410000 */
[----:B------:R-:W-:Y:S02]  /*80d0*/  IMAD.MOV.U32 R131, RZ, RZ, R64 ;  /* 0x000000ffff837224 */ /* 0x000fe400078e0040 */
[----:B------:R-:W-:Y:S02]  /*80e0*/  FMUL.FTZ R64, R141, R136 ;  /* 0x000000888d407220 */ /* 0x000fe40000410000 */
[----:B------:R-:W-:Y:S03]  /*80f0*/  LDSM.16.MT88.4 R136, [R214+0x1c00] ;  /* 0x001c0000d688783b */ /* 0x000fe60000004200 */
[C---:B------:R-:W-:Y:S02]  /*8100*/  FMUL.FTZ R70, R140.reuse, R70 ;  /* 0x000000468c467220 */ /* 0x040fe40000410000 */
[C---:B------:R-:W-:Y:S03]  /*8110*/  HMMA.16816.F32 R64, R176.reuse, R102, R64 ;  /* 0x00000066b040723c */ /* 0x040fe60000001840 */
[----:B------:R-:W5:Y:S01]  /*8120*/  LDSM.16.MT88.4 R100, [R214+0x2000] ;  /* 0x00200000d664783b */ /* 0x000f620000004200 */
[----:B------:R-:W-:Y:S02]  /*8130*/  FMUL.FTZ R71, R140, R71 ;  /* 0x000000478c477220 */ /* 0x000fe40000410000 */
[C---:B------:R-:W-:Y:S02]  /*8140*/  FMUL.FTZ R72, R3.reuse, R72 ;  /* 0x0000004803487220 */ /* 0x040fe40000410000 */
[----:B------:R-:W-:Y:S03]  /*8150*/  FMUL.FTZ R73, R3, R73 ;  /* 0x0000004903497220 */ /* 0x000fe60000410000 */
[-C--:B--2---:R-:W-:Y:S03]  /*8160*/  HMMA.16816.F32 R68, R176, R104.reuse, R68 ;  /* 0x00000068b044723c */ /* 0x084fe60000001844 */
[--C-:B-1----:R-:W-:Y:S02]  /*8170*/  FFMA.FTZ R2, R193, c[0x0][0x2d0], -R151.reuse ;  /* 0x0000b400c1027a23 */ /* 0x102fe40000010897 */
[C---:B------:R-:W-:Y:S02]  /*8180*/  FMUL.FTZ R74, R0.reuse, R74 ;  /* 0x0000004a004a7220 */ /* 0x040fe40000410000 */
[----:B------:R1:W-:Y:S01]  /*8190*/  MUFU.EX2 R171, R2 ;  /* 0x0000000200ab7308 */ /* 0x0003e20000000800 */
[C---:B------:R-:W-:Y:S04]  /*81a0*/  FMUL.FTZ R75, R0.reuse, R75 ;  /* 0x0000004b004b7220 */ /* 0x040fe80000410000 */
[C---:B------:R-:W-:Y:S02]  /*81b0*/  FMUL.FTZ R76, R3.reuse, R76 ;  /* 0x0000004c034c7220 */ /* 0x040fe40000410000 */
[----:B------:R-:W-:Y:S01]  /*81c0*/  FMUL.FTZ R77, R3, R77 ;  /* 0x0000004d034d7220 */ /* 0x000fe20000410000 */
[C---:B------:R-:W-:Y:S04]  /*81d0*/  HMMA.16816.F32 R72, R180.reuse, R104, R72 ;  /* 0x00000068b448723c */ /* 0x040fe80000001848 */
[C---:B------:R-:W-:Y:S02]  /*81e0*/  FMUL.FTZ R78, R0.reuse, R78 ;  /* 0x0000004e004e7220 */ /* 0x040fe40000410000 */
[----:B------:R-:W-:Y:S02]  /*81f0*/  FMUL.FTZ R79, R0, R79 ;  /* 0x0000004f004f7220 */ /* 0x000fe40000410000 */
[C---:B------:R-:W-:Y:S04]  /*8200*/  FMUL.FTZ R80, R141.reuse, R80 ;  /* 0x000000508d507220 */ /* 0x040fe80000410000 */
[----:B------:R-:W-:Y:S01]  /*8210*/  FMUL.FTZ R81, R141, R81 ;  /* 0x000000518d517220 */ /* 0x000fe20000410000 */
[-C--:B------:R-:W-:Y:S03]  /*8220*/  HMMA.16816.F32 R76, R180, R106.reuse, R76 ;  /* 0x0000006ab44c723c */ /* 0x080fe6000000184c */
[--C-:B-1----:R-:W-:Y:S02]  /*8230*/  FFMA.FTZ R2, R208, c[0x0][0x2d0], -R184.reuse ;  /* 0x0000b400d0027a23 */ /* 0x102fe400000108b8 */
[C---:B------:R-:W-:Y:S02]  /*8240*/  FMUL.FTZ R82, R140.reuse, R82 ;  /* 0x000000528c527220 */ /* 0x040fe40000410000 */
[----:B------:R1:W-:Y:S01]  /*8250*/  MUFU.EX2 R124, R2 ;  /* 0x00000002007c7308 */ /* 0x0003e20000000800 */
[C---:B------:R-:W-:Y:S04]  /*8260*/  FMUL.FTZ R83, R140.reuse, R83 ;  /* 0x000000538c537220 */ /* 0x040fe80000410000 */
[C---:B------:R-:W-:Y:S02]  /*8270*/  FMUL.FTZ R88, R3.reuse, R88 ;  /* 0x0000005803587220 */ /* 0x040fe40000410000 */
[----:B------:R-:W-:Y:S01]  /*8280*/  FMUL.FTZ R89, R3, R89 ;  /* 0x0000005903597220 */ /* 0x000fe20000410000 */
[C---:B------:R-:W-:Y:S01]  /*8290*/  HMMA.16816.F32 R80, R176.reuse, R106, R80 ;  /* 0x0000006ab050723c */ /* 0x040fe20000001850 */
[----:B------:R-:W2:Y:S03]  /*82a0*/  LDSM.16.MT88.4 R104, [R213+0x400] ;  /* 0x00040000d568783b */ /* 0x000ea60000004200 */
[C---:B------:R-:W-:Y:S02]  /*82b0*/  FMUL.FTZ R84, R141.reuse, R84 ;  /* 0x000000548d547220 */ /* 0x040fe40000410000 */
[----:B------:R-:W-:Y:S02]  /*82c0*/  FMUL.FTZ R85, R141, R85 ;  /* 0x000000558d557220 */ /* 0x000fe40000410000 */
[C---:B------:R-:W-:Y:S04]  /*82d0*/  FMUL.FTZ R86, R140.reuse, R86 ;  /* 0x000000568c567220 */ /* 0x040fe80000410000 */
[----:B------:R-:W-:Y:S02]  /*82e0*/  FMUL.FTZ R87, R140, R87 ;  /* 0x000000578c577220 */ /* 0x000fe40000410000 */
[C---:B------:R-:W-:Y:S02]  /*82f0*/  FMUL.FTZ R90, R0.reuse, R90 ;  /* 0x0000005a005a7220 */ /* 0x040fe40000410000 */
[----:B-1----:R-:W-:Y:S02]  /*8300*/  FFMA.FTZ R2, R205, c[0x0][0x2d0], -R184 ;  /* 0x0000b400cd027a23 */ /* 0x002fe400000108b8 */
[C---:B------:R-:W-:Y:S01]  /*8310*/  FMUL.FTZ R91, R0.reuse, R91 ;  /* 0x0000005b005b7220 */ /* 0x040fe20000410000 */
[-C--:B-----5:R-:W-:Y:S01]  /*8320*/  HMMA.16816.F32 R84, R176, R100.reuse, R84 ;  /* 0x00000064b054723c */ /* 0x0a0fe20000001854 */
[----:B------:R-:W1:Y:S02]  /*8330*/  MUFU.EX2 R127, R2 ;  /* 0x00000002007f7308 */ /* 0x000e640000000800 */
[C---:B------:R-:W-:Y:S02]  /*8340*/  FMUL.FTZ R92, R3.reuse, R92 ;  /* 0x0000005c035c7220 */ /* 0x040fe40000410000 */
[----:B------:R-:W-:Y:S02]  /*8350*/  FMUL.FTZ R93, R3, R93 ;  /* 0x0000005d035d7220 */ /* 0x000fe40000410000 */
[C---:B------:R-:W-:Y:S01]  /*8360*/  FMUL.FTZ R94, R0.reuse, R94 ;  /* 0x0000005e005e7220 */ /* 0x040fe20000410000 */
[C---:B------:R-:W-:Y:S04]  /*8370*/  HMMA.16816.F32 R88, R180.reuse, R100, R88 ;  /* 0x00000064b458723c */ /* 0x040fe80000001858 */
[----:B------:R-:W-:Y:S02]  /*8380*/  FMUL.FTZ R95, R0, R95 ;  /* 0x0000005f005f7220 */ /* 0x000fe40000410000 */
[----:B------:R-:W-:Y:S01]  /*8390*/  FFMA.FTZ R120, R241, c[0x0][0x2d0], -R151 ;  /* 0x0000b400f1787a23 */ /* 0x000fe20000010897 */
[----:B------:R-:W-:Y:S01]  /*83a0*/  F2FP.PACK_AB R100, R125, R158 ;  /* 0x0000009e7d64723e */ /* 0x000fe200000000ff */
[----:B------:R-:W-:Y:S01]  /*83b0*/  IMAD.MOV.U32 R153, RZ, RZ, R198 ;  /* 0x000000ffff997224 */ /* 0x000fe200078e00c6 */
[----:B----4-:R-:W-:Y:S02]  /*83c0*/  F2FP.PACK_AB R101, R126, R159 ;  /* 0x0000009f7e65723e */ /* 0x010fe400000000ff */
[-C--:B------:R-:W-:Y:S01]  /*83d0*/  HMMA.16816.F32 R92, R180, R102.reuse, R92 ;  /* 0x00000066b45c723c */ /* 0x080fe2000000185c */
[----:B------:R-:W-:Y:S02]  /*83e0*/  LDSM.16.MT88.4 R180, [R213+0x2c00] ;  /* 0x002c0000d5b4783b */ /* 0x000fe40000004200 */
[C---:B------:R-:W-:Y:S01]  /*83f0*/  FMUL.FTZ R96, R141.reuse, R96 ;  /* 0x000000608d607220 */ /* 0x040fe20000410000 */
[----:B---3--:R-:W-:Y:S01]  /*8400*/  MOV R241, R169 ;  /* 0x000000a900f17202 */ /* 0x008fe20000000f00 */
[----:B------:R-:W-:Y:S01]  /*8410*/  FMUL.FTZ R97, R141, R97 ;  /* 0x000000618d617220 */ /* 0x000fe20000410000 */
[----:B-1----:R-:W-:Y:S01]  /*8420*/  F2FP.PACK_AB R108, R127, R124 ;  /* 0x0000007c7f6c723e */ /* 0x002fe200000000ff */
[----:B------:R-:W-:Y:S02]  /*8430*/  FFMA.FTZ R2, R209, c[0x0][0x2d0], -R184 ;  /* 0x0000b400d1027a23 */ /* 0x000fe400000108b8 */
[C---:B------:R-:W-:Y:S02]  /*8440*/  FMUL.FTZ R98, R140.reuse, R98 ;  /* 0x000000628c627220 */ /* 0x040fe40000410000 */
[----:B------:R1:W-:Y:S01]  /*8450*/  MUFU.EX2 R252, R2 ;  /* 0x0000000200fc7308 */ /* 0x0003e20000000800 */
[----:B------:R-:W-:Y:S02]  /*8460*/  FMUL.FTZ R99, R140, R99 ;  /* 0x000000638c637220 */ /* 0x000fe40000410000 */
[----:B------:R-:W-:Y:S02]  /*8470*/  IMAD.MOV.U32 R168, RZ, RZ, R152 ;  /* 0x000000ffffa87224 */ /* 0x000fe400078e0098 */
[----:B------:R-:W-:Y:S02]  /*8480*/  IMAD.MOV.U32 R152, RZ, RZ, R202 ;  /* 0x000000ffff987224 */ /* 0x000fe400078e00ca */
[----:B------:R-:W-:Y:S01]  /*8490*/  IMAD.MOV.U32 R162, RZ, RZ, R147 ;  /* 0x000000ffffa27224 */ /* 0x000fe200078e0093 */
[----:B------:R-:W-:Y:S04]  /*84a0*/  HMMA.16816.F32 R96, R176, R102, R96 ;  /* 0x00000066b060723c */ /* 0x000fe80000001860 */
[----:B------:R-:W-:Y:S03]  /*84b0*/  IMAD.MOV.U32 R160, RZ, RZ, R203 ;  /* 0x000000ffffa07224 */ /* 0x000fe600078e00cb */
[----:B------:R-:W-:Y:S02]  /*84c0*/  F2FP.PACK_AB R102, R170, R168 ;  /* 0x000000a8aa66723e */ /* 0x000fe400000000ff */
[----:B------:R-:W-:Y:S07]  /*84d0*/  F2FP.PACK_AB R103, R171, R169 ;  /* 0x000000a9ab67723e */ /* 0x000fee00000000ff */
[-C--:B--2---:R-:W-:Y:S05]  /*84e0*/  HMMA.16816.F32 R4, R100, R104.reuse, R4 ;  /* 0x000000686404723c */ /* 0x084fea0000001804 */
[--C-:B-1----:R-:W-:Y:S02]  /*84f0*/  FFMA.FTZ R2, R210, c[0x0][0x2d0], -R184.reuse ;  /* 0x0000b400d2027a23 */ /* 0x102fe400000108b8 */
[----:B------:R1:W-:Y:S10]  /*8500*/  MUFU.EX2 R210, R120 ;  /* 0x0000007800d27308 */ /* 0x0003f40000000800 */
[----:B------:R2:W3:Y:S01]  /*8510*/  MUFU.EX2 R250, R2 ;  /* 0x0000000200fa7308 */ /* 0x0004e20000000800 */
[----:B-1----:R-:W-:Y:S02]  /*8520*/  FFMA.FTZ R120, R247, c[0x0][0x2d0], -R184 ;  /* 0x0000b400f7787a23 */ /* 0x002fe400000108b8 */
[----:B------:R-:W-:Y:S07]  /*8530*/  IMAD.MOV.U32 R247, RZ, RZ, R125 ;  /* 0x000000fffff77224 */ /* 0x000fee00078e007d */
[----:B------:R1:W-:Y:S01]  /*8540*/  MUFU.EX2 R206, R120 ;  /* 0x0000007800ce7308 */ /* 0x0003e20000000800 */
[--C-:B--2---:R-:W-:Y:S01]  /*8550*/  FFMA.FTZ R2, R211, c[0x0][0x2d0], -R185.reuse ;  /* 0x0000b400d3027a23 */ /* 0x104fe200000108b9 */
[----:B---3--:R-:W-:Y:S08]  /*8560*/  F2FP.PACK_AB R110, R250, R252 ;  /* 0x000000fcfa6e723e */ /* 0x008ff000000000ff */
[----:B------:R2:W-:Y:S01]  /*8570*/  MUFU.EX2 R245, R2 ;  /* 0x0000000200f57308 */ /* 0x0005e20000000800 */
[----:B-1----:R-:W-:Y:S01]  /*8580*/  LDSM.16.MT88.4 R120, [R214+0x800] ;  /* 0x00080000d678783b */ /* 0x002fe20000004200 */
[--C-:B--2---:R-:W-:Y:S08]  /*8590*/  FFMA.FTZ R2, R230, c[0x0][0x2d0], -R185.reuse ;  /* 0x0000b400e6027a23 */ /* 0x104ff000000108b9 */
[----:B------:R1:W2:Y:S02]  /*85a0*/  MUFU.EX2 R243, R2 ;  /* 0x0000000200f37308 */ /* 0x0002a40000000800 */
[--C-:B-1----:R-:W-:Y:S01]  /*85b0*/  FFMA.FTZ R2, R231, c[0x0][0x2d0], -R185.reuse ;  /* 0x0000b400e7027a23 */ /* 0x102fe200000108b9 */
[----:B--2---:R-:W-:Y:S07]  /*85c0*/  F2FP.PACK_AB R109, R243, R245 ;  /* 0x000000f5f36d723e */ /* 0x004fee00000000ff */
[----:B------:R1:W-:Y:S02]  /*85d0*/  MUFU.EX2 R234, R2 ;  /* 0x0000000200ea7308 */ /* 0x0003e40000000800 */
[----:B-1----:R-:W-:Y:S08]  /*85e0*/  FFMA.FTZ R2, R232, c[0x0][0x2d0], -R185 ;  /* 0x0000b400e8027a23 */ /* 0x002ff000000108b9 */
[----:B------:R1:W2:Y:S02]  /*85f0*/  MUFU.EX2 R233, R2 ;  /* 0x0000000200e97308 */ /* 0x0002a40000000800 */
[--C-:B-1----:R-:W-:Y:S01]  /*8600*/  FFMA.FTZ R2, R194, c[0x0][0x2d0], -R150.reuse ;  /* 0x0000b400c2027a23 */ /* 0x102fe20000010896 */
[----:B--2---:R-:W-:Y:S07]  /*8610*/  F2FP.PACK_AB R111, R233, R234 ;  /* 0x000000eae96f723e */ /* 0x004fee00000000ff */
[----:B------:R1:W-:Y:S01]  /*8620*/  MUFU.EX2 R211, R2 ;  /* 0x0000000200d37308 */ /* 0x0003e20000000800 */
[C---:B------:R-:W-:Y:S08]  /*8630*/  HMMA.16816.F32 R8, R108.reuse, R104, R8 ;  /* 0x000000686c08723c */ /* 0x040ff00000001808 */
[-C--:B------:R-:W-:Y:S08]  /*8640*/  HMMA.16816.F32 R12, R108, R106.reuse, R12 ;  /* 0x0000006a6c0c723c */ /* 0x080ff0000000180c */
[C---:B------:R-:W-:Y:S01]  /*8650*/  HMMA.16816.F32 R16, R100.reuse, R106, R16 ;  /* 0x0000006a6410723c */ /* 0x040fe20000001810 */
[----:B------:R-:W2:Y:S03]  /*8660*/  LDSM.16.MT88.4 R104, [R214+0x1400] ;  /* 0x00140000d668783b */ /* 0x000ea60000004200 */
[--C-:B-1----:R-:W-:Y:S02]  /*8670*/  FFMA.FTZ R2, R235, c[0x0][0x2d0], -R150.reuse ;  /* 0x0000b400eb027a23 */ /* 0x102fe40000010896 */
[----:B------:R-:W-:Y:S02]  /*8680*/  IMAD.MOV.U32 R235, RZ, RZ, R171 ;  /* 0x000000ffffeb7224 */ /* 0x000fe400078e00ab */
[-C--:B------:R-:W-:Y:S01]  /*8690*/  HMMA.16816.F32 R20, R100, R112.reuse, R20 ;  /* 0x000000706414723c */ /* 0x080fe20000001814 */
[----:B------:R1:W3:Y:S07]  /*86a0*/  MUFU.EX2 R231, R2 ;  /* 0x0000000200e77308 */ /* 0x0002ee0000000800 */
[C---:B------:R-:W-:Y:S08]  /*86b0*/  HMMA.16816.F32 R24, R108.reuse, R112, R24 ;  /* 0x000000706c18723c */ /* 0x040ff00000001818 */
[-C--:B------:R-:W-:Y:S08]  /*86c0*/  HMMA.16816.F32 R28, R108, R114.reuse, R28 ;  /* 0x000000726c1c723c */ /* 0x080ff0000000181c */
[C---:B------:R-:W-:Y:S01]  /*86d0*/  HMMA.16816.F32 R32, R100.reuse, R114, R32 ;  /* 0x000000726420723c */ /* 0x040fe20000001820 */
[----:B------:R-:W4:Y:S03]  /*86e0*/  LDSM.16.MT88.4 R112, [R213+0x2400] ;  /* 0x00240000d570783b */ /* 0x000f260000004200 */
[--C-:B-1----:R-:W-:Y:S04]  /*86f0*/  FFMA.FTZ R2, R195, c[0x0][0x2d0], -R150.reuse ;  /* 0x0000b400c3027a23 */ /* 0x102fe80000010896 */
[-C--:B------:R-:W-:Y:S01]  /*8700*/  HMMA.16816.F32 R36, R100, R116.reuse, R36 ;  /* 0x000000746424723c */ /* 0x080fe20000001824 */
[----:B------:R1:W-:Y:S07]  /*8710*/  MUFU.EX2 R232, R2 ;  /* 0x0000000200e87308 */ /* 0x0003ee0000000800 */
[C---:B------:R-:W-:Y:S08]  /*8720*/  HMMA.16816.F32 R40, R108.reuse, R116, R40 ;  /* 0x000000746c28723c */ /* 0x040ff00000001828 */
[-C--:B------:R-:W-:Y:S08]  /*8730*/  HMMA.16816.F32 R44, R108, R118.reuse, R44 ;  /* 0x000000766c2c723c */ /* 0x080ff0000000182c */
[C---:B------:R-:W-:Y:S01]  /*8740*/  HMMA.16816.F32 R48, R100.reuse, R118, R48 ;  /* 0x000000766430723c */ /* 0x040fe20000001830 */
[----:B------:R-:W5:Y:S03]  /*8750*/  LDSM.16.MT88.4 R116, [R214+0x2400] ;  /* 0x00240000d674783b */ /* 0x000f660000004200 */
[----:B-1----:R-:W-:Y:S02]  /*8760*/  FFMA.FTZ R2, R237, c[0x0][0x2d0], -R150 ;  /* 0x0000b400ed027a23 */ /* 0x002fe40000010896 */
[----:B------:R-:W-:Y:S02]  /*8770*/  IMAD.MOV.U32 R237, RZ, RZ, R170 ;  /* 0x000000ffffed7224 */ /* 0x000fe400078e00aa */
[-C--:B--2---:R-:W-:Y:S01]  /*8780*/  HMMA.16816.F32 R52, R100, R104.reuse, R52 ;  /* 0x000000686434723c */ /* 0x084fe20000001834 */
[----:B------:R1:W2:Y:S07]  /*8790*/  MUFU.EX2 R230, R2 ;  /* 0x0000000200e67308 */ /* 0x0002ae0000000800 */
[C---:B------:R-:W-:Y:S08]  /*87a0*/  HMMA.16816.F32 R56, R108.reuse, R104, R56 ;  /* 0x000000686c38723c */ /* 0x040ff00000001838 */
[-C--:B------:R-:W-:Y:S08]  /*87b0*/  HMMA.16816.F32 R60, R108, R106.reuse, R60 ;  /* 0x0000006a6c3c723c */ /* 0x080ff0000000183c */
[C---:B------:R-:W-:Y:S01]  /*87c0*/  HMMA.16816.F32 R64, R100.reuse, R106, R64 ;  /* 0x0000006a6440723c */ /* 0x040fe20000001840 */
[----:B------:R-:W2:Y:S03]  /*87d0*/  LDSM.16.MT88.4 R104, [R213+0x800] ;  /* 0x00080000d568783b */ /* 0x000ea60000004200 */
[--C-:B-1----:R-:W-:Y:S02]  /*87e0*/  FFMA.FTZ R2, R242, c[0x0][0x2d0], -R151.reuse ;  /* 0x0000b400f2027a23 */ /* 0x102fe40000010897 */
[----:B------:R-:W-:Y:S02]  /*87f0*/  IMAD.MOV.U32 R242, RZ, RZ, R168 ;  /* 0x000000fffff27224 */ /* 0x000fe400078e00a8 */
[-C--:B----4-:R-:W-:Y:S01]  /*8800*/  HMMA.16816.F32 R68, R100, R112.reuse, R68 ;  /* 0x000000706444723c */ /* 0x090fe20000001844 */
[----:B------:R1:W4:Y:S07]  /*8810*/  MUFU.EX2 R208, R2 ;  /* 0x0000000200d07308 */ /* 0x00032e0000000800 */
[C---:B------:R-:W-:Y:S08]  /*8820*/  HMMA.16816.F32 R72, R108.reuse, R112, R72 ;  /* 0x000000706c48723c */ /* 0x040ff00000001848 */
[-C--:B------:R-:W-:Y:S08]  /*8830*/  HMMA.16816.F32 R76, R108, R114.reuse, R76 ;  /* 0x000000726c4c723c */ /* 0x080ff0000000184c */
[C---:B------:R-:W-:Y:S01]  /*8840*/  HMMA.16816.F32 R80, R100.reuse, R114, R80 ;  /* 0x000000726450723c */ /* 0x040fe20000001850 */
[----:B------:R-:W2:Y:S03]  /*8850*/  LDSM.16.MT88.4 R112, [R213+0x1800] ;  /* 0x00180000d570783b */ /* 0x000ea60000004200 */
[----:B-1----:R-:W-:Y:S02]  /*8860*/  FFMA.FTZ R2, R236, c[0x0][0x2d0], -R151 ;  /* 0x0000b400ec027a23 */ /* 0x002fe40000010897 */
[----:B------:R-:W-:Y:S02]  /*8870*/  IMAD.MOV.U32 R236, RZ, RZ, R127 ;  /* 0x000000ffffec7224 */ /* 0x000fe400078e007f */
[-C--:B-----5:R-:W-:Y:S01]  /*8880*/  HMMA.16816.F32 R84, R100, R116.reuse, R84 ;  /* 0x000000746454723c */ /* 0x0a0fe20000001854 */
[----:B------:R1:W-:Y:S07]  /*8890*/  MUFU.EX2 R209, R2 ;  /* 0x0000000200d17308 */ /* 0x0003ee0000000800 */
[C---:B------:R-:W-:Y:S08]  /*88a0*/  HMMA.16816.F32 R88, R108.reuse, R116, R88 ;  /* 0x000000746c58723c */ /* 0x040ff00000001858 */
[-C--:B------:R-:W-:Y:S08]  /*88b0*/  HMMA.16816.F32 R92, R108, R118.reuse, R92 ;  /* 0x000000766c5c723c */ /* 0x080ff0000000185c */
[----:B------:R-:W-:Y:S01]  /*88c0*/  HMMA.16816.F32 R96, R100, R118, R96 ;  /* 0x000000766460723c */ /* 0x000fe20000001860 */
[----:B------:R-:W-:Y:S03]  /*88d0*/  LDSM.16.MT88.4 R116, [R213+0x2800] ;  /* 0x00280000d574783b */ /* 0x000fe60000004200 */
[----:B-1----:R-:W-:Y:S01]  /*88e0*/  FFMA.FTZ R2, R238, c[0x0][0x2d0], -R151 ;  /* 0x0000b400ee027a23 */ /* 0x002fe20000010897 */
[----:B------:R-:W-:Y:S02]  /*88f0*/  MOV R238, R126 ;  /* 0x0000007e00ee7202 */ /* 0x000fe40000000f00 */
[----:B---3--:R-:W-:Y:S01]  /*8900*/  F2FP.PACK_AB R100, R231, R211 ;  /* 0x000000d3e764723e */ /* 0x008fe200000000ff */
[----:B------:R1:W3:Y:S01]  /*8910*/  MUFU.EX2 R207, R2 ;  /* 0x0000000200cf7308 */ /* 0x0002e20000000800 */
[----:B--2---:R-:W-:Y:S03]  /*8920*/  F2FP.PACK_AB R102, R230, R232 ;  /* 0x000000e8e666723e */ /* 0x004fe600000000ff */
[----:B----4-:R-:W-:Y:S01]  /*8930*/  F2FP.PACK_AB R101, R208, R210 ;  /* 0x000000d2d065723e */ /* 0x010fe200000000ff */
[----:B-1----:R-:W-:Y:S01]  /*8940*/  FFMA.FTZ R2, R244, c[0x0][0x2d0], -R184 ;  /* 0x0000b400f4027a23 */ /* 0x002fe200000108b8 */
[----:B---3--:R-:W-:Y:S01]  /*8950*/  F2FP.PACK_AB R103, R207, R209 ;  /* 0x000000d1cf67723e */ /* 0x008fe200000000ff */
[----:B------:R-:W-:Y:S03]  /*8960*/  IMAD.MOV.U32 R244, RZ, RZ, R124 ;  /* 0x000000fffff47224 */ /* 0x000fe600078e007c */
[----:B------:R1:W2:Y:S03]  /*8970*/  MUFU.EX2 R203, R2 ;  /* 0x0000000200cb7308 */ /* 0x0002a60000000800 */
[-C--:B------:R-:W-:Y:S03]  /*8980*/  HMMA.16816.F32 R4, R100, R104.reuse, R4 ;  /* 0x000000686404723c */ /* 0x080fe60000001804 */
[--C-:B-1----:R-:W-:Y:S01]  /*8990*/  FFMA.FTZ R2, R239, c[0x0][0x2d0], -R184.reuse ;  /* 0x0000b400ef027a23 */ /* 0x102fe200000108b8 */
[----:B--2---:R-:W-:Y:S02]  /*89a0*/  F2FP.PACK_AB R108, R203, R206 ;  /* 0x000000cecb6c723e */ /* 0x004fe400000000ff */
[----:B------:R-:W-:Y:S01]  /*89b0*/  MOV R239, R159 ;  /* 0x0000009f00ef7202 */ /* 0x000fe20000000f00 */
[----:B------:R1:W-:Y:S02]  /*89c0*/  MUFU.EX2 R205, R2 ;  /* 0x0000000200cd7308 */ /* 0x0003e40000000800 */
[----:B-1----:R-:W-:Y:S03]  /*89d0*/  FFMA.FTZ R2, R240, c[0x0][0x2d0], -R184 ;  /* 0x0000b400f0027a23 */ /* 0x002fe600000108b8 */
[----:B------:R-:W-:Y:S05]  /*89e0*/  IMAD.MOV.U32 R240, RZ, RZ, R158 ;  /* 0x000000fffff07224 */ /* 0x000fea00078e009e */
[----:B------:R1:W2:Y:S02]  /*89f0*/  MUFU.EX2 R202, R2 ;  /* 0x0000000200ca7308 */ /* 0x0002a40000000800 */
[--C-:B-1----:R-:W-:Y:S01]  /*8a00*/  FFMA.FTZ R2, R249, c[0x0][0x2d0], -R185.reuse ;  /* 0x0000b400f9027a23 */ /* 0x102fe200000108b9 */
[----:B--2---:R-:W-:Y:S07]  /*8a10*/  F2FP.PACK_AB R110, R202, R205 ;  /* 0x000000cdca6e723e */ /* 0x004fee00000000ff */
[----:B------:R1:W-:Y:S02]  /*8a20*/  MUFU.EX2 R201, R2 ;  /* 0x0000000200c97308 */ /* 0x0003e40000000800 */
[--C-:B-1----:R-:W-:Y:S02]  /*8a30*/  FFMA.FTZ R2, R251, c[0x0][0x2d0], -R185.reuse ;  /* 0x0000b400fb027a23 */ /* 0x102fe400000108b9 */
[----:B------:R-:W-:Y:S06]  /*8a40*/  IMAD.MOV.U32 R251, RZ, RZ, R154 ;  /* 0x000000fffffb7224 */ /* 0x000fec00078e009a */
[----:B------:R1:W2:Y:S02]  /*8a50*/  MUFU.EX2 R199, R2 ;  /* 0x0000000200c77308 */ /* 0x0002a40000000800 */
[--C-:B-1----:R-:W-:Y:S01]  /*8a60*/  FFMA.FTZ R2, R246, c[0x0][0x2d0], -R185.reuse ;  /* 0x0000b400f6027a23 */ /* 0x102fe200000108b9 */
[----:B--2---:R-:W-:Y:S01]  /*8a70*/  F2FP.PACK_AB R109, R199, R201 ;  /* 0x000000c9c76d723e */ /* 0x004fe200000000ff */
[----:B------:R-:W-:Y:S06]  /*8a80*/  IMAD.MOV.U32 R246, RZ, RZ, R152 ;  /* 0x000000fffff67224 */ /* 0x000fec00078e0098 */
[----:B------:R1:W-:Y:S02]  /*8a90*/  MUFU.EX2 R200, R2 ;  /* 0x0000000200c87308 */ /* 0x0003e40000000800 */
[----:B-1----:R-:W-:Y:S01]  /*8aa0*/  FFMA.FTZ R2, R248, c[0x0][0x2d0], -R185 ;  /* 0x0000b400f8027a23 */ /* 0x002fe200000108b9 */
[----:B------:R-:W-:Y:S07]  /*8ab0*/  MOV R248, R153 ;  /* 0x0000009900f87202 */ /* 0x000fee0000000f00 */
[----:B------:R-:W1:Y:S02]  /*8ac0*/  MUFU.EX2 R198, R2 ;  /* 0x0000000200c67308 */ /* 0x000e640000000800 */
[----:B-1----:R-:W-:Y:S01]  /*8ad0*/  F2FP.PACK_AB R111, R198, R200 ;  /* 0x000000c8c66f723e */ /* 0x002fe200000000ff */
[--C-:B------:R-:W-:Y:S01]  /*8ae0*/  FFMA.FTZ R2, R132, c[0x0][0x2d0], -R150.reuse ;  /* 0x0000b40084027a23 */ /* 0x100fe20000010896 */
[----:B------:R-:W-:Y:S06]  /*8af0*/  MOV R132, R197 ;  /* 0x000000c500847202 */ /* 0x000fec0000000f00 */
[----:B------:R1:W-:Y:S01]  /*8b00*/  MUFU.EX2 R197, R2 ;  /* 0x0000000200c57308 */ /* 0x0003e20000000800 */
[C---:B------:R-:W-:Y:S08]  /*8b10*/  HMMA.16816.F32 R8, R108.reuse, R104, R8 ;  /* 0x000000686c08723c */ /* 0x040ff00000001808 */
[-C--:B------:R-:W-:Y:S08]  /*8b20*/  HMMA.16816.F32 R12, R108, R106.reuse, R12 ;  /* 0x0000006a6c0c723c */ /* 0x080ff0000000180c */
[C---:B------:R-:W-:Y:S01]  /*8b30*/  HMMA.16816.F32 R16, R100.reuse, R106, R16 ;  /* 0x0000006a6410723c */ /* 0x040fe20000001810 */
[----:B------:R-:W2:Y:S03]  /*8b40*/  LDSM.16.MT88.4 R104, [R214+0x1800] ;  /* 0x00180000d668783b */ /* 0x000ea60000004200 */
[--C-:B-1----:R-:W-:Y:S04]  /*8b50*/  FFMA.FTZ R2, R133, c[0x0][0x2d0], -R150.reuse ;  /* 0x0000b40085027a23 */ /* 0x102fe80000010896 */
[-C--:B------:R-:W-:Y:S01]  /*8b60*/  HMMA.16816.F32 R20, R100, R120.reuse, R20 ;  /* 0x000000786414723c */ /* 0x080fe20000001814 */
[----:B------:R1:W-:Y:S07]  /*8b70*/  MUFU.EX2 R195, R2 ;  /* 0x0000000200c37308 */ /* 0x0003ee0000000800 */
[C---:B------:R-:W-:Y:S01]  /*8b80*/  HMMA.16816.F32 R24, R108.reuse, R120, R24 ;  /* 0x000000786c18723c */ /* 0x040fe20000001818 */
[----:B------:R-:W3:Y:S07]  /*8b90*/  LDL R120, [R1+0x38] ;  /* 0x0000380001787983 */ /* 0x000eee0000100800 */
[-C--:B------:R-:W-:Y:S08]  /*8ba0*/  HMMA.16816.F32 R28, R108, R122.reuse, R28 ;  /* 0x0000007a6c1c723c */ /* 0x080ff0000000181c */
[C---:B------:R-:W-:Y:S04]  /*8bb0*/  HMMA.16816.F32 R32, R100.reuse, R122, R32 ;  /* 0x0000007a6420723c */ /* 0x040fe80000001820 */
[--C-:B-1----:R-:W-:Y:S02]  /*8bc0*/  FFMA.FTZ R2, R196, c[0x0][0x2d0], -R150.reuse ;  /* 0x0000b400c4027a23 */ /* 0x102fe40000010896 */
[----:B------:R-:W-:Y:S02]  /*8bd0*/  FFMA.FTZ R150, R132, c[0x0][0x2d0], -R150 ;  /* 0x0000b40084967a23 */ /* 0x000fe40000010896 */
[-C--:B------:R-:W-:Y:S01]  /*8be0*/  HMMA.16816.F32 R36, R100, R112.reuse, R36 ;  /* 0x000000706424723c */ /* 0x080fe20000001824 */
[----:B------:R1:W-:Y:S07]  /*8bf0*/  MUFU.EX2 R196, R2 ;  /* 0x0000000200c47308 */ /* 0x0003ee0000000800 */
[C---:B------:R-:W-:Y:S03]  /*8c00*/  HMMA.16816.F32 R40, R108.reuse, R112, R40 ;  /* 0x000000706c28723c */ /* 0x040fe60000001828 */
[----:B------:R-:W4:Y:S05]  /*8c10*/  MUFU.EX2 R194, R150 ;  /* 0x0000009600c27308 */ /* 0x000f2a0000000800 */
[-C--:B------:R-:W-:Y:S08]  /*8c20*/  HMMA.16816.F32 R44, R108, R114.reuse, R44 ;  /* 0x000000726c2c723c */ /* 0x080ff0000000182c */
[C---:B------:R-:W-:Y:S01]  /*8c30*/  HMMA.16816.F32 R48, R100.reuse, R114, R48 ;  /* 0x000000726430723c */ /* 0x040fe20000001830 */
[----:B------:R-:W5:Y:S03]  /*8c40*/  LDSM.16.MT88.4 R112, [R214+0x2800] ;  /* 0x00280000d670783b */ /* 0x000f660000004200 */
[--C-:B-1----:R-:W-:Y:S01]  /*8c50*/  FFMA.FTZ R2, R131, c[0x0][0x2d0], -R151.reuse ;  /* 0x0000b40083027a23 */ /* 0x102fe20000010897 */
[----:B------:R-:W-:Y:S03]  /*8c60*/  MOV R131, R186 ;  /* 0x000000ba00837202 */ /* 0x000fe60000000f00 */
[-C--:B--2---:R-:W-:Y:S01]  /*8c70*/  HMMA.16816.F32 R52, R100, R104.reuse, R52 ;  /* 0x000000686434723c */ /* 0x084fe20000001834 */
[----:B------:R1:W-:Y:S03]  /*8c80*/  MUFU.EX2 R193, R2 ;  /* 0x0000000200c17308 */ /* 0x0003e60000000800 */
[----:B----4-:R-:W-:Y:S04]  /*8c90*/  F2FP.PACK_AB R150, R194, R196 ;  /* 0x000000c4c296723e */ /* 0x010fe800000000ff */
[C---:B------:R-:W-:Y:S08]  /*8ca0*/  HMMA.16816.F32 R56, R108.reuse, R104, R56 ;  /* 0x000000686c38723c */ /* 0x040ff00000001838 */
[-C--:B------:R-:W-:Y:S08]  /*8cb0*/  HMMA.16816.F32 R60, R108, R106.reuse, R60 ;  /* 0x0000006a6c3c723c */ /* 0x080ff0000000183c */
[C---:B------:R-:W-:Y:S01]  /*8cc0*/  HMMA.16816.F32 R64, R100.reuse, R106, R64 ;  /* 0x0000006a6440723c */ /* 0x040fe20000001840 */
[----:B------:R-:W2:Y:S03]  /*8cd0*/  LDL.LU R107, [R1+0x20] ;  /* 0x00002000016b7983 */ /* 0x000ea60000300800 */
[----:B-1----:R-:W-:Y:S01]  /*8ce0*/  FFMA.FTZ R2, R167, c[0x0][0x2d0], -R151 ;  /* 0x0000b400a7027a23 */ /* 0x002fe20000010897 */
[----:B------:R-:W4:Y:S01]  /*8cf0*/  LDL.LU R106, [R1+0x24] ;  /* 0x00002400016a7983 */ /* 0x000f220000300800 */
[----:B------:R-:W-:Y:S02]  /*8d00*/  IMAD.MOV.U32 R167, RZ, RZ, R166 ;  /* 0x000000ffffa77224 */ /* 0x000fe400078e00a6 */
[-C--:B------:R-:W-:Y:S01]  /*8d10*/  HMMA.16816.F32 R68, R100, R116.reuse, R68 ;  /* 0x000000746444723c */ /* 0x080fe20000001844 */
[----:B------:R-:W4:Y:S03]  /*8d20*/  LDL.LU R105, [R1+0x28] ;  /* 0x0000280001697983 */ /* 0x000f260000300800 */
[----:B------:R-:W-:Y:S01]  /*8d30*/  IMAD.MOV.U32 R166, RZ, RZ, R191 ;  /* 0x000000ffffa67224 */ /* 0x000fe200078e00bf */
[----:B------:R-:W4:Y:S01]  /*8d40*/  LDL.LU R104, [R1+0x2c] ;  /* 0x00002c0001687983 */ /* 0x000f220000300800 */
[----:B------:R1:W-:Y:S02]  /*8d50*/  MUFU.EX2 R191, R2 ;  /* 0x0000000200bf7308 */ /* 0x0003e40000000800 */
[C---:B------:R-:W-:Y:S08]  /*8d60*/  HMMA.16816.F32 R72, R108.reuse, R116, R72 ;  /* 0x000000746c48723c */ /* 0x040ff00000001848 */
[-C--:B------:R-:W-:Y:S08]  /*8d70*/  HMMA.16816.F32 R76, R108, R118.reuse, R76 ;  /* 0x000000766c4c723c */ /* 0x080ff0000000184c */
[C---:B------:R-:W-:Y:S01]  /*8d80*/  HMMA.16816.F32 R80, R100.reuse, R118, R80 ;  /* 0x000000766450723c */ /* 0x040fe20000001850 */
[----:B------:R-:W-:Y:S03]  /*8d90*/  LDSM.16.MT88.4 R116, [R214+0xc00] ;  /* 0x000c0000d674783b */ /* 0x000fe60000004200 */
[--C-:B-1----:R-:W-:Y:S04]  /*8da0*/  FFMA.FTZ R2, R130, c[0x0][0x2d0], -R151.reuse ;  /* 0x0000b40082027a23 */ /* 0x102fe80000010897 */
[-C--:B-----5:R-:W-:Y:S01]  /*8db0*/  HMMA.16816.F32 R84, R100, R112.reuse, R84 ;  /* 0x000000706454723c */ /* 0x0a0fe20000001854 */
[----:B------:R1:W-:Y:S03]  /*8dc0*/  MUFU.EX2 R192, R2 ;  /* 0x0000000200c07308 */ /* 0x0003e60000000800 */
[----:B------:R-:W-:Y:S02]  /*8dd0*/  IMAD.MOV.U32 R130, RZ, RZ, R188 ;  /* 0x000000ffff827224 */ /* 0x000fe400078e00bc */
[----:B------:R-:W-:Y:S01]  /*8de0*/  FFMA.FTZ R151, R161, c[0x0][0x2d0], -R151 ;  /* 0x0000b400a1977a23 */ /* 0x000fe20000010897 */
[----:B------:R-:W-:Y:S01]  /*8df0*/  MOV R161, R160 ;  /* 0x000000a000a17202 */ /* 0x000fe20000000f00 */
[C---:B------:R-:W-:Y:S04]  /*8e00*/  HMMA.16816.F32 R88, R108.reuse, R112, R88 ;  /* 0x000000706c58723c */ /* 0x040fe80000001858 */
[----:B------:R-:W-:Y:S02]  /*8e10*/  IMAD.MOV.U32 R160, RZ, RZ, R190 ;  /* 0x000000ffffa07224 */ /* 0x000fe400078e00be */
[----:B------:R-:W5:Y:S01]  /*8e20*/  MUFU.EX2 R190, R151 ;  /* 0x0000009700be7308 */ /* 0x000f620000000800 */
[----:B------:R-:W-:Y:S01]  /*8e30*/  IMAD.MOV.U32 R132, RZ, RZ, R130 ;  /* 0x000000ffff847224 */ /* 0x000fe200078e0082 */
[-C--:B------:R-:W-:Y:S08]  /*8e40*/  HMMA.16816.F32 R92, R108, R114.reuse, R92 ;  /* 0x000000726c5c723c */ /* 0x080ff0000000185c */
[----:B------:R-:W-:Y:S04]  /*8e50*/  HMMA.16816.F32 R96, R100, R114, R96 ;  /* 0x000000726460723c */ /* 0x000fe80000001860 */
[--C-:B-1----:R-:W-:Y:S02]  /*8e60*/  FFMA.FTZ R2, R129, c[0x0][0x2d0], -R184.reuse ;  /* 0x0000b40081027a23 */ /* 0x102fe400000108b8 */
[----:B------:R-:W-:Y:S02]  /*8e70*/  IMAD.MOV.U32 R129, RZ, RZ, R187 ;  /* 0x000000ffff817224 */ /* 0x000fe400078e00bb */
[----:B------:R1:W-:Y:S04]  /*8e80*/  MUFU.EX2 R188, R2 ;  /* 0x0000000200bc7308 */ /* 0x0003e80000000800 */
[----:B------:R-:W-:Y:S02]  /*8e90*/  MOV R133, R129 ;  /* 0x0000008100857202 */ /* 0x000fe40000000f00 */
[----:B-----5:R-:W-:Y:S01]  /*8ea0*/  F2FP.PACK_AB R151, R190, R192 ;  /* 0x000000c0be97723e */ /* 0x020fe200000000ff */
[--C-:B-1----:R-:W-:Y:S04]  /*8eb0*/  FFMA.FTZ R2, R189, c[0x0][0x2d0], -R184.reuse ;  /* 0x0000b400bd027a23 */ /* 0x102fe800000108b8 */
[----:B------:R1:W5:Y:S02]  /*8ec0*/  MUFU.EX2 R189, R2 ;  /* 0x0000000200bd7308 */ /* 0x0003640000000800 */
[--C-:B-1----:R-:W-:Y:S01]  /*8ed0*/  FFMA.FTZ R2, R167, c[0x0][0x2d0], -R184.reuse ;  /* 0x0000b400a7027a23 */ /* 0x102fe200000108b8 */
[----:B-----5:R-:W-:Y:S01]  /*8ee0*/  F2FP.PACK_AB R176, R189, R188 ;  /* 0x000000bcbdb0723e */ /* 0x020fe200000000ff */
[----:B------:R-:W-:Y:S06]  /*8ef0*/  FFMA.FTZ R184, R166, c[0x0][0x2d0], -R184 ;  /* 0x0000b400a6b87a23 */ /* 0x000fec00000108b8 */
[----:B------:R1:W-:Y:S10]  /*8f00*/  MUFU.EX2 R187, R2 ;  /* 0x0000000200bb7308 */ /* 0x0003f40000000800 */
[----:B------:R-:W5:Y:S01]  /*8f10*/  MUFU.EX2 R186, R184 ;  /* 0x000000b800ba7308 */ /* 0x000f620000000800 */
[--C-:B-1----:R-:W-:Y:S02]  /*8f20*/  FFMA.FTZ R2, R165, c[0x0][0x2d0], -R185.reuse ;  /* 0x0000b400a5027a23 */ /* 0x102fe400000108b9 */
[----:B------:R-:W1:Y:S07]  /*8f30*/  LDSM.16.MT88.4 R164, [R213+0xc00] ;  /* 0x000c0000d5a4783b */ /* 0x000e6e0000004200 */
[----:B------:R1:W-:Y:S01]  /*8f40*/  MUFU.EX2 R147, R2 ;  /* 0x0000000200937308 */ /* 0x0003e20000000800 */
[----:B-----5:R-:W-:Y:S01]  /*8f50*/  F2FP.PACK_AB R178, R186, R187 ;  /* 0x000000bbbab2723e */ /* 0x020fe200000000ff */
[--C-:B-1----:R-:W-:Y:S02]  /*8f60*/  FFMA.FTZ R2, R131, c[0x0][0x2d0], -R185.reuse ;  /* 0x0000b40083027a23 */ /* 0x102fe400000108b9 */
[----:B------:R-:W1:Y:S06]  /*8f70*/  LDSM.16.MT88.4 R128, [R213+0x1c00] ;  /* 0x001c0000d580783b */ /* 0x000e6c0000004200 */
[----:B------:R5:W5:Y:S02]  /*8f80*/  MUFU.EX2 R184, R2 ;  /* 0x0000000200b87308 */ /* 0x000b640000000800 */
[--C-:B-----5:R-:W-:Y:S01]  /*8f90*/  FFMA.FTZ R2, R157, c[0x0][0x2d0], -R185.reuse ;  /* 0x0000b4009d027a23 */ /* 0x120fe200000108b9 */
[----:B------:R-:W-:Y:S01]  /*8fa0*/  F2FP.PACK_AB R177, R184, R147 ;  /* 0x00000093b8b1723e */ /* 0x000fe200000000ff */
[----:B------:R-:W-:Y:S06]  /*8fb0*/  IMAD.MOV.U32 R157, RZ, RZ, R146 ;  /* 0x000000ffff9d7224 */ /* 0x000fec00078e0092 */
[----:B------:R-:W-:Y:S01]  /*8fc0*/  MUFU.EX2 R146, R2 ;  /* 0x0000000200927308 */ /* 0x000fe20000000800 */
[----:B------:R-:W-:Y:S01]  /*8fd0*/  FFMA.FTZ R185, R149, c[0x0][0x2d0], -R185 ;  /* 0x0000b40095b97a23 */ /* 0x000fe200000108b9 */
[----:B------:R-:W-:Y:S01]  /*8fe0*/  F2FP.PACK_AB R149, R191, R193 ;  /* 0x000000c1bf95723e */ /* 0x000fe200000000ff */
[----:B------:R-:W-:Y:S01]  /*8ff0*/  IMAD.MOV.U32 R249, RZ, RZ, R157 ;  /* 0x000000fffff97224 */ /* 0x000fe200078e009d */
[----:B---3--:R-:W-:Y:S06]  /*9000*/  ISETP.GT.AND P0, PT, R229, R120, PT ;  /* 0x00000078e500720c */ /* 0x008fec0003f04270 */
[----:B------:R-:W3:Y:S01]  /*9010*/  MUFU.EX2 R185, R185 ;  /* 0x000000b900b97308 */ /* 0x000ee20000000800 */
[----:B------:R-:W-:Y:S01]  /*9020*/  IMAD.MOV.U32 R229, RZ, RZ, R155 ;  /* 0x000000ffffe57224 */ /* 0x000fe200078e009b */
[----:B---3--:R-:W-:Y:S01]  /*9030*/  F2FP.PACK_AB R179, R185, R146 ;  /* 0x00000092b9b3723e */ /* 0x008fe200000000ff */
[----:B--2---:R-:W-:Y:S02]  /*9040*/  FFMA.FTZ R141, R141, R107, R172 ;  /* 0x0000006b8d8d7223 */ /* 0x004fe400000100ac */
[----:B----4-:R-:W-:Y:S02]  /*9050*/  FFMA.FTZ R140, R140, R106, R135 ;  /* 0x0000006a8c8c7223 */ /* 0x010fe40000010087 */
[----:B------:R-:W-:Y:S01]  /*9060*/  FFMA.FTZ R2, R3, R105, R163 ;  /* 0x0000006903027223 */ /* 0x000fe200000100a3 */
[----:B------:R-:W-:Y:S01]  /*9070*/  MOV R163, R148 ;  /* 0x0000009400a37202 */ /* 0x000fe20000000f00 */
[----:B------:R-:W-:Y:S01]  /*9080*/  FADD.FTZ R3, R133, R141 ;  /* 0x0000008d85037221 */ /* 0x000fe20000010000 */
[----:B------:R-:W-:Y:S01]  /*9090*/  F2FP.PACK_AB R148, R195, R197 ;  /* 0x000000c5c394723e */ /* 0x000fe200000000ff */
[----:B------:R-:W-:Y:S01]  /*90a0*/  FFMA.FTZ R0, R0, R104, R134 ;  /* 0x0000006800007223 */ /* 0x000fe20000010086 */
[----:B------:R-:W-:Y:S01]  /*90b0*/  MOV R141, R156 ;  /* 0x0000009c008d7202 */ /* 0x000fe20000000f00 */
[----:B------:R-:W-:Y:S04]  /*90c0*/  FADD.FTZ R140, R132, R140 ;  /* 0x0000008c848c7221 */ /* 0x000fe80000010000 */
[-C--:B------:R-:W-:Y:S01]  /*90d0*/  HMMA.16816.F32 R152, R148, R164.reuse, R4 ;  /* 0x000000a49498723c */ /* 0x080fe20000001804 */
[----:B------:R-:W2:Y:S07]  /*90e0*/  LDSM.16.MT88.4 R4, [R214+0x2c00] ;  /* 0x002c0000d604783b */ /* 0x000eae0000004200 */
[C---:B------:R-:W-:Y:S07]  /*90f0*/  HMMA.16816.F32 R156, R176.reuse, R164, R8 ;  /* 0x000000a4b09c723c */ /* 0x040fee0000001808 */
[----:B------:R-:W-:Y:S01]  /*9100*/  IMAD.MOV.U32 R10, RZ, RZ, R161 ;  /* 0x000000ffff0a7224 */ /* 0x000fe200078e00a1 */
[----:B------:R-:W-:Y:S01]  /*9110*/  MOV R9, R162 ;  /* 0x000000a200097202 */ /* 0x000fe20000000f00 */
[----:B------:R-:W-:Y:S03]  /*9120*/  IMAD.MOV.U32 R8, RZ, RZ, R163 ;  /* 0x000000ffff087224 */ /* 0x000fe600078e00a3 */
[----:B------:R-:W-:Y:S02]  /*9130*/  IMAD.MOV.U32 R11, RZ, RZ, R160 ;  /* 0x000000ffff0b7224 */ /* 0x000fe400078e00a0 */
[-C--:B------:R-:W-:Y:S03]  /*9140*/  HMMA.16816.F32 R160, R176, R166.reuse, R12 ;  /* 0x000000a6b0a0723c */ /* 0x080fe6000000180c */
[----:B------:R-:W-:Y:S02]  /*9150*/  FADD.FTZ R2, R8, R2 ;  /* 0x0000000208027221 */ /* 0x000fe40000010000 */
[----:B------:R-:W-:Y:S02]  /*9160*/  FADD.FTZ R0, R9, R0 ;  /* 0x0000000009007221 */ /* 0x000fe40000010000 */
[----:B------:R-:W-:Y:S01]  /*9170*/  FADD.FTZ R3, R10, R3 ;  /* 0x000000030a037221 */ /* 0x000fe20000010000 */
[C---:B------:R-:W-:Y:S04]  /*9180*/  HMMA.16816.F32 R164, R148.reuse, R166, R16 ;  /* 0x000000a694a4723c */ /* 0x040fe80000001810 */
[----:B------:R-:W-:Y:S02]  /*9190*/  FADD.FTZ R3, R248, R3 ;  /* 0x00000003f8037221 */ /* 0x000fe40000010000 */
[----:B------:R-:W-:Y:S01]  /*91a0*/  FADD.FTZ R9, R11, R140 ;  /* 0x0000008c0b097221 */ /* 0x000fe20000010000 */
[----:B------:R-:W-:Y:S01]  /*91b0*/  MOV R140, R145 ;  /* 0x00000091008c7202 */ /* 0x000fe20000000f00 */
[-C--:B------:R-:W-:Y:S04]  /*91c0*/  HMMA.16816.F32 R100, R148, R116.reuse, R20 ;  /* 0x000000749464723c */ /* 0x080fe80000001814 */
[----:B------:R-:W-:Y:S02]  /*91d0*/  FADD.FTZ R10, R240, R3 ;  /* 0x00000003f00a7221 */ /* 0x000fe40000010000 */
[----:B------:R-:W-:Y:S02]  /*91e0*/  FADD.FTZ R8, R141, R2 ;  /* 0x000000028d087221 */ /* 0x000fe40000010000 */
        /* <DEDUP_REMOVED lines=37> */
[----:B------:R-:W-:Y:S01]  /*9440*/  FADD.FTZ R10, R208, R3 ;  /* 0x00000003d00a7221 */ /* 0x000fe20000010000 */
[C---:B------:R-:W-:Y:S04]  /*9450*/  HMMA.16816.F32 R72, R176.reuse, R180, R72 ;  /* 0x000000b4b048723c */ /* 0x040fe80000001848 */
[----:B------:R-:W-:Y:S02]  /*9460*/  FADD.FTZ R9, R203, R2 ;  /* 0x00000002cb097221 */ /* 0x000fe40000010000 */
[----:B------:R-:W-:Y:S02]  /*9470*/  FADD.FTZ R8, R199, R0 ;  /* 0x00000000c7087221 */ /* 0x000fe40000010000 */
[----:B------:R-:W-:Y:S01]  /*9480*/  FADD.FTZ R3, R232, R11 ;  /* 0x0000000be8037221 */ /* 0x000fe20000010000 */
[-C--:B------:R-:W-:Y:S03]  /*9490*/  HMMA.16816.F32 R76, R176, R182.reuse, R76 ;  /* 0x000000b6b04c723c */ /* 0x080fe6000000184c */
[----:B------:R-:W-:Y:S02]  /*94a0*/  FADD.FTZ R2, R209, R10 ;  /* 0x0000000ad1027221 */ /* 0x000fe40000010000 */
[----:B------:R-:W-:Y:S02]  /*94b0*/  FADD.FTZ R0, R205, R9 ;  /* 0x00000009cd007221 */ /* 0x000fe40000010000 */
[----:B------:R-:W-:Y:S01]  /*94c0*/  FADD.FTZ R9, R200, R8 ;  /* 0x00000008c8097221 */ /* 0x000fe20000010000 */
[C---:B------:R-:W-:Y:S04]  /*94d0*/  HMMA.16816.F32 R80, R148.reuse, R182, R80 ;  /* 0x000000b69450723c */ /* 0x040fe80000001850 */
[----:B------:R-:W-:Y:S02]  /*94e0*/  FADD.FTZ R8, R230, R3 ;  /* 0x00000003e6087221 */ /* 0x000fe40000010000 */
[----:B------:R-:W-:Y:S02]  /*94f0*/  FADD.FTZ R3, R198, R9 ;  /* 0x00000009c6037221 */ /* 0x000fe40000010000 */
[-C--:B--2---:R-:W-:Y:S04]  /*9500*/  HMMA.16816.F32 R84, R148, R4.reuse, R84 ;  /* 0x000000049454723c */ /* 0x084fe80000001854 */
[----:B------:R-:W-:Y:S02]  /*9510*/  FADD.FTZ R3, R147, R3 ;  /* 0x0000000393037221 */ /* 0x000fe40000010000 */
[----:B------:R-:W-:Y:S02]  /*9520*/  IMAD.MOV.U32 R147, RZ, RZ, R143 ;  /* 0x000000ffff937224 */ /* 0x000fe400078e008f */
[----:B------:R-:W-:Y:S01]  /*9530*/  FADD.FTZ R3, R184, R3 ;  /* 0x00000003b8037221 */ /* 0x000fe20000010000 */
        /* <DEDUP_REMOVED lines=8> */
[----:B------:R-:W-:Y:S02]  /*95c0*/  FADD.FTZ R2, R195, R2 ;  /* 0x00000002c3027221 */ /* 0x000fe40000010000 */
[----:B------:R-:W-:Y:S04]  /*95d0*/  FADD.FTZ R4, R191, R0 ;  /* 0x00000000bf047221 */ /* 0x000fe80000010000 */
[----:B------:R-:W-:Y:S02]  /*95e0*/  FADD.FTZ R0, R189, R5 ;  /* 0x00000005bd007221 */ /* 0x000fe40000010000 */
[----:B------:R-:W-:Y:S02]  /*95f0*/  FADD.FTZ R5, R196, R2 ;  /* 0x00000002c4057221 */ /* 0x000fe40000010000 */
[----:B------:R-:W-:Y:S02]  /*9600*/  FADD.FTZ R4, R192, R4 ;  /* 0x00000004c0047221 */ /* 0x000fe40000010000 */
[----:B------:R-:W-:Y:S02]  /*9610*/  FADD.FTZ R5, R194, R5 ;  /* 0x00000005c2057221 */ /* 0x000fe40000010000 */
[----:B------:R-:W-:Y:S02]  /*9620*/  FADD.FTZ R2, R187, R0 ;  /* 0x00000000bb027221 */ /* 0x000fe40000010000 */
[----:B------:R-:W-:Y:S01]  /*9630*/  FADD.FTZ R0, R146, R3 ;  /* 0x0000000392007221 */ /* 0x000fe20000010000 */
[----:B------:R1:W-:Y:S01]  /*9640*/  STL [R1+0x20], R5 ;  /* 0x0000200501007387 */ /* 0x0003e20000100800 */
[----:B------:R-:W-:Y:S02]  /*9650*/  FADD.FTZ R3, R190, R4 ;  /* 0x00000004be037221 */ /* 0x000fe40000010000 */
[----:B------:R-:W-:Y:S02]  /*9660*/  FADD.FTZ R2, R186, R2 ;  /* 0x00000002ba027221 */ /* 0x000fe40000010000 */
[----:B------:R-:W-:Y:S01]  /*9670*/  FADD.FTZ R0, R185, R0 ;  /* 0x00000000b9007221 */ /* 0x000fe20000010000 */
[----:B------:R1:W-:Y:S01]  /*9680*/  STL [R1+0x24], R3 ;  /* 0x0000240301007387 */ /* 0x0003e20000100800 */
[----:B------:R-:W-:Y:S02]  /*9690*/  IMAD.MOV.U32 R148, RZ, RZ, R142 ;  /* 0x000000ffff947224 */ /* 0x000fe400078e008e */
[----:B------:R-:W-:Y:S01]  /*96a0*/  IMAD.MOV.U32 R146, RZ, RZ, R144 ;  /* 0x000000ffff927224 */ /* 0x000fe200078e0090 */
[----:B------:R1:W-:Y:S04]  /*96b0*/  STL [R1+0x28], R2 ;  /* 0x0000280201007387 */ /* 0x0003e80000100800 */
[----:B------:R1:W-:Y:S01]  /*96c0*/  STL [R1+0x2c], R0 ;  /* 0x00002c0001007387 */ /* 0x0003e20000100800 */
[----:B------:R-:W-:-:S05]  /*96d0*/  @P0 BRA `(.L_x_1011) ;  /* 0xffffbf4000000947 */ /* 0x000fca000383ffff */
.L_x_1010:
[----:B-1----:R-:W2:Y:S02]  /*96e0*/  LDL R0, [R1+0x1c] ;  /* 0x00001c0001007983 */ /* 0x002ea40000100800 */
[----:B--2---:R-:W-:-:S13]  /*96f0*/  ISETP.GE.AND P0, PT, R204, R0, PT ;  /* 0x00000000cc00720c */ /* 0x004fda0003f06270 */
[----:B------:R-:W-:Y:S05]  /*9700*/  @!P0 BRA `(.L_x_1012) ;  /* 0x000031a000008947 */ /* 0x000fea0003800000 */
[----:B------:R-:W-:Y:S01]  /*9710*/  IMAD.MOV.U32 R2, RZ, RZ, R144 ;  /* 0x000000ffff027224 */ /* 0x000fe200078e0090 */
[----:B------:R-:W-:Y:S01]  /*9720*/  MOV R146, R142 ;  /* 0x0000008e00927202 */ /* 0x000fe20000000f00 */
[----:B------:R-:W-:Y:S01]  /*9730*/  IMAD.MOV.U32 R0, RZ, RZ, R145 ;  /* 0x000000ffff007224 */ /* 0x000fe200078e0091 */
[----:B------:R-:W-:Y:S02]  /*9740*/  MOV R3, R143 ;  /* 0x0000008f00037202 */ /* 0x000fe40000000f00 */
.L_x_1013:
[----:B------:R-:W2:Y:S01]  /*9750*/  LDL.64 R208, [R1+0x10] ;  /* 0x0000100001d07983 */ /* 0x000ea20000100a00 */
[----:B------:R-:W-:Y:S04]  /*9760*/  DEPBAR.LE SB0, 0x0 ;  /* 0x000080000000791a */ /* 0x000fe80000000000 */
[----:B------:R-:W-:Y:S01]  /*9770*/  WARPSYNC 0xffffffff ;  /* 0xffffffff00007948 */ /* 0x000fe20003800000 */
[----:B------:R-:W3:Y:S01]  /*9780*/  LDL R206, [R1+0x18] ;  /* 0x0000180001ce7983 */ /* 0x000ee20000100800 */
[----:B------:R-:W-:Y:S01]  /*9790*/  SHF.R.S32.HI R40, RZ, 0x1f, R204 ;  /* 0x0000001fff287819 */ /* 0x000fe200000114cc */
[----:B------:R-:W-:Y:S01]  /*97a0*/  IMAD.WIDE.U32 R144, R204, c[0x0][0x208], RZ ;  /* 0x00008200cc907a25 */ /* 0x000fe200078e00ff */
[----:B------:R-:W-:Y:S01]  /*97b0*/  MOV R147, c[0x0][0x208] ;  /* 0x0000820000937a02 */ /* 0x000fe20000000f00 */
[----:B------:R-:W4:Y:S01]  /*97c0*/  LDL R184, [R1+0x34] ;  /* 0x0000340001b87983 */ /* 0x000f220000100800 */
[----:B------:R-:W-:Y:S01]  /*97d0*/  MOV R180, c[0x0][0x20c] ;  /* 0x0000830000b47a02 */ /* 0x000fe20000000f00 */
[----:B------:R-:W-:Y:S01]  /*97e0*/  IMAD R44, R40, c[0x0][0x208], RZ ;  /* 0x00008200282c7a24 */ /* 0x000fe200078e02ff */
[----:B------:R-:W-:Y:S01]  /*97f0*/  SHF.L.U32 R196, R144, 0x6, RZ ;  /* 0x0000000690c47819 */ /* 0x000fe200000006ff */
[----:B------:R-:W-:Y:S02]  /*9800*/  BAR.SYNC.DEFER_BLOCKING 0x0 ;  /* 0x0000000000007b1d */ /* 0x000fe40000010000 */
[----:B------:R-:W-:Y:S06]  /*9810*/  IMAD R44, R204, c[0x0][0x20c], R44 ;  /* 0x00008300cc2c7a24 */ /* 0x000fec00078e022c */
[----:B------:R-:W-:Y:S08]  /*9820*/  LDSM.16.M88.4 R64, [R215] ;  /* 0x00000000d740783b */ /* 0x000ff00000000200 */
[----:B------:R-:W1:Y:S08]  /*9830*/  LDSM.16.M88.4 R16, [R212] ;  /* 0x00000000d410783b */ /* 0x000e700000000200 */
[----:B------:R-:W5:Y:S08]  /*9840*/  LDSM.16.M88.4 R60, [R215+0x1000] ;  /* 0x00100000d73c783b */ /* 0x000f700000000200 */
[----:B------:R-:W5:Y:S08]  /*9850*/  LDSM.16.M88.4 R32, [R212+0x400] ;  /* 0x00040000d420783b */ /* 0x000f700000000200 */
[----:B------:R-:W4:Y:S04]  /*9860*/  LDL R207, [R1+0x1c] ;  /* 0x00001c0001cf7983 */ /* 0x000f280000100800 */
[----:B------:R-:W5:Y:S08]  /*9870*/  LDSM.16.M88.4 R48, [R212+0x800] ;  /* 0x00080000d430783b */ /* 0x000f700000000200 */
[----:B------:R-:W5:Y:S01]  /*9880*/  LDSM.16.M88.4 R140, [R212+0xc00] ;  /* 0x000c0000d48c783b */ /* 0x000f620000000200 */
[-C--:B-1----:R-:W-:Y:S07]  /*9890*/  HMMA.16816.F32 R4, R64, R16.reuse, RZ ;  /* 0x000000104004723c */ /* 0x082fee00000018ff */
[----:B------:R-:W-:Y:S01]  /*98a0*/  LDSM.16.M88.4 R148, [R216] ;  /* 0x00000000d894783b */ /* 0x000fe20000000200 */
[C---:B-----5:R-:W-:Y:S07]  /*98b0*/  HMMA.16816.F32 R8, R60.reuse, R16, RZ ;  /* 0x000000103c08723c */ /* 0x060fee00000018ff */
[----:B------:R-:W1:Y:S01]  /*98c0*/  LDSM.16.M88.4 R176, [R217] ;  /* 0x00000000d9b0783b */ /* 0x000e620000000200 */
[-C--:B------:R-:W-:Y:S07]  /*98d0*/  HMMA.16816.F32 R12, R60, R18.reuse, RZ ;  /* 0x000000123c0c723c */ /* 0x080fee00000018ff */
[----:B------:R-:W-:Y:S01]  /*98e0*/  LDSM.16.M88.4 R188, [R227] ;  /* 0x00000000e3bc783b */ /* 0x000fe20000000200 */
[C---:B------:R-:W-:Y:S07]  /*98f0*/  HMMA.16816.F32 R16, R64.reuse, R18, RZ ;  /* 0x000000124010723c */ /* 0x040fee00000018ff */
[----:B------:R-:W-:Y:S01]  /*9900*/  LDSM.16.M88.4 R192, [R226] ;  /* 0x00000000e2c0783b */ /* 0x000fe20000000200 */
[-C--:B------:R-:W-:Y:S08]  /*9910*/  HMMA.16816.F32 R20, R64, R32.reuse, RZ ;  /* 0x000000204014723c */ /* 0x080ff000000018ff */
[C---:B------:R-:W-:Y:S08]  /*9920*/  HMMA.16816.F32 R24, R60.reuse, R32, RZ ;  /* 0x000000203c18723c */ /* 0x040ff000000018ff */
[-C--:B------:R-:W-:Y:S08]  /*9930*/  HMMA.16816.F32 R28, R60, R34.reuse, RZ ;  /* 0x000000223c1c723c */ /* 0x080ff000000018ff */
[C---:B------:R-:W-:Y:S08]  /*9940*/  HMMA.16816.F32 R32, R64.reuse, R34, RZ ;  /* 0x000000224020723c */ /* 0x040ff000000018ff */
[-C--:B------:R-:W-:Y:S08]  /*9950*/  HMMA.16816.F32 R36, R64, R48.reuse, RZ ;  /* 0x000000304024723c */ /* 0x080ff000000018ff */
[C---:B------:R-:W-:Y:S07]  /*9960*/  HMMA.16816.F32 R40, R60.reuse, R48, RZ ;  /* 0x000000303c28723c */ /* 0x040fee00000018ff */
[----:B------:R-:W-:Y:S02]  /*9970*/  IADD3 R48, R145, R44, RZ ;  /* 0x0000002c91307210 */ /* 0x000fe40007ffe0ff */
[-C--:B------:R-:W-:Y:S03]  /*9980*/  HMMA.16816.F32 R44, R60, R50.reuse, RZ ;  /* 0x000000323c2c723c */ /* 0x080fe600000018ff */
[----:B------:R-:W-:Y:S05]  /*9990*/  SHF.L.U64.HI R144, R144, 0x6, R48 ;  /* 0x0000000690907819 */ /* 0x000fea0000010230 */
[C---:B------:R-:W-:Y:S08]  /*99a0*/  HMMA.16816.F32 R48, R64.reuse, R50, RZ ;  /* 0x000000324030723c */ /* 0x040ff000000018ff */
[-C--:B------:R-:W-:Y:S01]  /*99b0*/  HMMA.16816.F32 R52, R64, R140.reuse, RZ ;  /* 0x0000008c4034723c */ /* 0x080fe200000018ff */
[----:B--2---:R-:W-:Y:S03]  /*99c0*/  IADD3 R200, P0, R208, 0x20, RZ ;  /* 0x00000020d0c87810 */ /* 0x004fe60007f1e0ff */
[C---:B------:R-:W-:Y:S02]  /*99d0*/  IADD3 R57, P1, R196.reuse, R208, RZ ;  /* 0x000000d0c4397210 */ /* 0x040fe40007f3e0ff */
[----:B------:R-:W-:Y:S02]  /*99e0*/  IADD3 R56, P2, R196, R200, RZ ;  /* 0x000000c8c4387210 */ /* 0x000fe40007f5e0ff */
[----:B---3--:R-:W-:Y:S04]  /*99f0*/  IADD3.X R201, RZ, R206, RZ, P0, !PT ;  /* 0x000000ceffc97210 */ /* 0x008fe800007fe4ff */
[----:B------:R-:W-:Y:S02]  /*9a00*/  LEA R145, P0, R147, R196, 0x5 ;  /* 0x000000c493917211 */ /* 0x000fe400078028ff */
[----:B------:R-:W-:Y:S02]  /*9a10*/  LEA R198, P6, R57, c[0x0][0x1f8], 0x1 ;  /* 0x00007e0039c67a11 */ /* 0x000fe400078c08ff */
[----:B------:R-:W-:Y:S02]  /*9a20*/  LEA.HI.X R147, R147, R144, R180, 0x5, P0 ;  /* 0x0000009093937211 */ /* 0x000fe400000f2cb4 */
[----:B------:R-:W2:Y:S01]  /*9a30*/  LDSM.16.M88.4 R180, [R216+0x1000] ;  /* 0x00100000d8b4783b */ /* 0x000ea20000000200 */
[-C--:B------:R-:W-:Y:S02]  /*9a40*/  IADD3.X R58, R144, R206.reuse, RZ, P1, !PT ;  /* 0x000000ce903a7210 */ /* 0x080fe40000ffe4ff */
[----:B------:R-:W-:Y:S02]  /*9a50*/  LEA R202, P1, R56, c[0x0][0x1f8], 0x1 ;  /* 0x00007e0038ca7a11 */ /* 0x000fe400078208ff */
[----:B------:R-:W-:Y:S02]  /*9a60*/  IADD3.X R59, R144, R201, RZ, P2, !PT ;  /* 0x000000c9903b7210 */ /* 0x000fe400017fe4ff */
[----:B------:R-:W-:Y:S02]  /*9a70*/  LEA.HI.X R199, R57, c[0x0][0x1fc], R58, 0x1, P6 ;  /* 0x00007f0039c77a11 */ /* 0x000fe400030f0c3a */
[----:B------:R-:W-:Y:S02]  /*9a80*/  LEA.HI.X R203, R56, c[0x0][0x1fc], R59, 0x1, P1 ;  /* 0x00007f0038cb7a11 */ /* 0x000fe400008f0c3b */
[C---:B------:R-:W-:Y:S02]  /*9a90*/  HMMA.16816.F32 R56, R60.reuse, R140, RZ ;  /* 0x0000008c3c38723c */ /* 0x040fe400000018ff */
[----:B------:R-:W-:Y:S02]  /*9aa0*/  IADD3 R197, P1, R208, 0x40, RZ ;  /* 0x00000040d0c57810 */ /* 0x000fe40007f3e0ff */
[----:B----4-:R-:W-:Y:S02]  /*9ab0*/  SHF.L.U32 R205, R184, 0x1, RZ ;  /* 0x00000001b8cd7819 */ /* 0x010fe400000006ff */
[----:B------:R-:W3:Y:S01]  /*9ac0*/  LDSM.16.M88.4 R184, [R228] ;  /* 0x00000000e4b8783b */ /* 0x000ee20000000200 */
[----:B------:R-:W-:Y:S01]  /*9ad0*/  IADD3.X R140, RZ, R206, RZ, P1, !PT ;  /* 0x000000ceff8c7210 */ /* 0x000fe20000ffe4ff */
[-C--:B------:R-:W-:Y:S01]  /*9ae0*/  HMMA.16816.F32 R60, R60, R142.reuse, RZ ;  /* 0x0000008e3c3c723c */ /* 0x080fe200000018ff */
[----:B------:R-:W-:Y:S03]  /*9af0*/  IADD3 R141, P1, R145, R200, RZ ;  /* 0x000000c8918d7210 */ /* 0x000fe60007f3e0ff */
[----:B------:R-:W-:Y:S02]  /*9b00*/  IADD3 R196, P0, R196, R197, RZ ;  /* 0x000000c5c4c47210 */ /* 0x000fe40007f1e0ff */
[----:B------:R-:W-:Y:S01]  /*9b10*/  @!PT LDS RZ, [RZ] ;  /* 0x00000000fffff984 */ /* 0x000fe20000000800 */
[----:B------:R-:W-:Y:S01]  /*9b20*/  @!PT LDS RZ, [RZ] ;  /* 0x00000000fffff984 */ /* 0x000fe20000000800 */
[----:B------:R-:W-:Y:S01]  /*9b30*/  @!PT LDS RZ, [RZ] ;  /* 0x00000000fffff984 */ /* 0x000fe20000000800 */
[----:B------:R4:W-:Y:S01]  /*9b40*/  LDGSTS.E.BYPASS.LTC128B.128 [R205+0x100], [R198.64], !P5 ;  /* 0x00100000c6cd7fae */ /* 0x0009e2000e901d46 */
[----:B------:R-:W-:Y:S01]  /*9b50*/  IADD3.X R201, R147, R201, RZ, P1, !PT ;  /* 0x000000c993c97210 */ /* 0x000fe20000ffe4ff */
[----:B------:R-:W-:Y:S04]  /*9b60*/  HMMA.16816.F32 R64, R64, R142, RZ ;  /* 0x0000008e4040723c */ /* 0x000fe800000018ff */
[----:B------:R-:W-:Y:S02]  /*9b70*/  IADD3.X R144, R144, R140, RZ, P0, !PT ;  /* 0x0000008c90907210 */ /* 0x000fe400007fe4ff */
[----:B------:R3:W-:Y:S01]  /*9b80*/  LDGSTS.E.BYPASS.LTC128B.128 [R205+0x1100], [R202.64], !P4 ;  /* 0x01100000cacd7fae */ /* 0x0007e2000e101d46 */
[C---:B------:R-:W-:Y:S01]  /*9b90*/  IADD3 R197, P0, R145.reuse, R197, RZ ;  /* 0x000000c591c57210 */ /* 0x040fe20007f1e0ff */
[-C--:B-1----:R-:W-:Y:S05]  /*9ba0*/  HMMA.16816.F32 R4, R148, R176.reuse, R4 ;  /* 0x000000b09404723c */ /* 0x082fea0000001804 */
[----:B------:R-:W-:Y:S02]  /*9bb0*/  IADD3 R145, P6, R145, R208, RZ ;  /* 0x000000d091917210 */ /* 0x000fe40007fde0ff */
[----:B------:R-:W5:Y:S01]  /*9bc0*/  LDL.64 R208, [R1+0x8] ;  /* 0x0000080001d07983 */ /* 0x000f620000100a00 */
[C---:B--2---:R-:W-:Y:S08]  /*9bd0*/  HMMA.16816.F32 R8, R180.reuse, R176, R8 ;  /* 0x000000b0b408723c */ /* 0x044ff00000001808 */
[-C--:B------:R-:W-:Y:S04]  /*9be0*/  HMMA.16816.F32 R12, R180, R178.reuse, R12 ;  /* 0x000000b2b40c723c */ /* 0x080fe8000000180c */
[C---:B----4-:R-:W-:Y:S04]  /*9bf0*/  LEA R198, P2, R196.reuse, c[0x0][0x1f8], 0x1 ;  /* 0x00007e00c4c67a11 */ /* 0x050fe800078408ff */
[C---:B------:R-:W-:Y:S04]  /*9c00*/  HMMA.16816.F32 R16, R148.reuse, R178, R16 ;  /* 0x000000b29410723c */ /* 0x040fe80000001810 */
[----:B------:R-:W-:Y:S02]  /*9c10*/  LEA.HI.X R199, R196, c[0x0][0x1fc], R144, 0x1, P2 ;  /* 0x00007f00c4c77a11 */ /* 0x000fe400010f0c90 */
[----:B------:R-:W-:Y:S02]  /*9c20*/  IADD3.X R196, R147, R140, RZ, P0, !PT ;  /* 0x0000008c93c47210 */ /* 0x000fe400007fe4ff */
[-C--:B---3--:R-:W-:Y:S01]  /*9c30*/  HMMA.16816.F32 R20, R148, R184.reuse, R20 ;  /* 0x000000b89414723c */ /* 0x088fe20000001814 */
[----:B------:R1:W-:Y:S03]  /*9c40*/  LDGSTS.E.BYPASS.LTC128B.128 [R205+0x2100], [R198.64], !P3 ;  /* 0x02100000c6cd7fae */ /* 0x0003e6000d901d46 */
[----:B------:R-:W-:Y:S02]  /*9c50*/  LEA R142, P2, R145, c[0x0][0x1f8], 0x1 ;  /* 0x00007e00918e7a11 */ /* 0x000fe400078408ff */
[----:B------:R-:W-:Y:S02]  /*9c60*/  IADD3.X R147, R147, R206, RZ, P6, !PT ;  /* 0x000000ce93937210 */ /* 0x000fe400037fe4ff */
[C---:B------:R-:W-:Y:S01]  /*9c70*/  HMMA.16816.F32 R24, R180.reuse, R184, R24 ;  /* 0x000000b8b418723c */ /* 0x040fe20000001818 */
[----:B------:R-:W2:Y:S03]  /*9c80*/  LDL R206, [R1+0x4] ;  /* 0x0000040001ce7983 */ /* 0x000ea60000100800 */
[----:B------:R-:W-:Y:S01]  /*9c90*/  LEA.HI.X R143, R145, c[0x0][0x1fc], R147, 0x1, P2 ;  /* 0x00007f00918f7a11 */ /* 0x000fe200010f0c93 */
[----:B------:R-:W3:Y:S01]  /*9ca0*/  LDL.LU R243, [R1+0x20] ;  /* 0x0000200001f37983 */ /* 0x000ee20000300800 */
[C---:B------:R-:W-:Y:S02]  /*9cb0*/  LEA R144, P0, R141.reuse, c[0x0][0x1f8], 0x1 ;  /* 0x00007e008d907a11 */ /* 0x040fe400078008ff */
[-C--:B------:R-:W-:Y:S01]  /*9cc0*/  HMMA.16816.F32 R28, R180, R186.reuse, R28 ;  /* 0x000000bab41c723c */ /* 0x080fe2000000181c */
[----:B------:R4:W-:Y:S03]  /*9cd0*/  LDGSTS.E.BYPASS.LTC128B.128 [R205+0x900], [R142.64], !P5 ;  /* 0x009000008ecd7fae */ /* 0x0009e6000e901d46 */
[----:B------:R-:W-:Y:S02]  /*9ce0*/  LEA.HI.X R145, R141, c[0x0][0x1fc], R201, 0x1, P0 ;  /* 0x00007f008d917a11 */ /* 0x000fe400000f0cc9 */
[C---:B------:R-:W-:Y:S02]  /*9cf0*/  LEA R140, P0, R197.reuse, c[0x0][0x1f8], 0x1 ;  /* 0x00007e00c58c7a11 */ /* 0x040fe400078008ff */
[C---:B------:R-:W-:Y:S01]  /*9d00*/  HMMA.16816.F32 R32, R148.reuse, R186, R32 ;  /* 0x000000ba9420723c */ /* 0x040fe20000001820 */
[----:B------:R2:W-:Y:S03]  /*9d10*/  LDGSTS.E.BYPASS.LTC128B.128 [R205+0x1900], [R144.64], !P4 ;  /* 0x0190000090cd7fae */ /* 0x0005e6000e101d46 */
[----:B------:R-:W-:Y:S02]  /*9d20*/  LEA.HI.X R141, R197, c[0x0][0x1fc], R196, 0x1, P0 ;  /* 0x00007f00c58d7a11 */ /* 0x000fe400000f0cc4 */
[C---:B------:R-:W-:Y:S02]  /*9d30*/  ISETP.GT.AND P0, PT, R204.reuse, R207, PT ;  /* 0x000000cfcc00720c */ /* 0x040fe40003f04270 */
[-C--:B------:R-:W-:Y:S01]  /*9d40*/  HMMA.16816.F32 R36, R148, R188.reuse, R36 ;  /* 0x000000bc9424723c */ /* 0x080fe20000001824 */
[----:B------:R4:W-:Y:S03]  /*9d50*/  LDGSTS.E.BYPASS.LTC128B.128 [R205+0x2900], [R140.64], !P3 ;  /* 0x029000008ccd7fae */ /* 0x0009e6000d901d46 */
[----:B------:R-:W-:Y:S04]  /*9d60*/  IADD3 R204, R204, -0x1, RZ ;  /* 0xffffffffcccc7810 */ /* 0x000fe80007ffe0ff */
[C---:B------:R-:W-:Y:S01]  /*9d70*/  HMMA.16816.F32 R40, R180.reuse, R188, R40 ;  /* 0x000000bcb428723c */ /* 0x040fe20000001828 */
[----:B-1----:R-:W-:Y:S07]  /*9d80*/  LDSM.16.M88.4 R196, [R212+0x1000] ;  /* 0x00100000d4c4783b */ /* 0x002fee0000000200 */
[-C--:B------:R-:W-:Y:S01]  /*9d90*/  HMMA.16816.F32 R44, R180, R190.reuse, R44 ;  /* 0x000000beb42c723c */ /* 0x080fe2000000182c */
[----:B------:R-:W0:Y:S07]  /*9da0*/  LDGDEPBAR ;  /* 0x00000000000079af */ /* 0x000e2e0000000000 */
[C---:B------:R-:W-:Y:S01]  /*9db0*/  HMMA.16816.F32 R48, R148.reuse, R190, R48 ;  /* 0x000000be9430723c */ /* 0x040fe20000001830 */
[----:B------:R-:W-:Y:S07]  /*9dc0*/  LDSM.16.M88.4 R200, [R215+0x3000] ;  /* 0x00300000d7c8783b */ /* 0x000fee0000000200 */
[-C--:B------:R-:W-:Y:S01]  /*9dd0*/  HMMA.16816.F32 R52, R148, R192.reuse, R52 ;  /* 0x000000c09434723c */ /* 0x080fe20000001834 */
[----:B----4-:R-:W1:Y:S07]  /*9de0*/  LDSM.16.M88.4 R140, [R215+0x2000] ;  /* 0x00200000d78c783b */ /* 0x010e6e0000000200 */
[C---:B------:R-:W-:Y:S01]  /*9df0*/  HMMA.16816.F32 R56, R180.reuse, R192, R56 ;  /* 0x000000c0b438723c */ /* 0x040fe20000001838 */
[----:B------:R-:W4:Y:S04]  /*9e00*/  LDL.LU R242, [R1+0x24] ;  /* 0x0000240001f27983 */ /* 0x000f280000300800 */
[----:B------:R-:W1:Y:S03]  /*9e10*/  LDSM.16.M88.4 R176, [R212+0x1400] ;  /* 0x00140000d4b0783b */ /* 0x000e660000000200 */
[-C--:B------:R-:W-:Y:S05]  /*9e20*/  HMMA.16816.F32 R60, R180, R194.reuse, R60 ;  /* 0x000000c2b43c723c */ /* 0x080fea000000183c */
[----:B------:R-:W2:Y:S03]  /*9e30*/  LDL.LU R241, [R1+0x28] ;  /* 0x0000280001f17983 */ /* 0x000ea60000300800 */
[----:B------:R-:W-:Y:S01]  /*9e40*/  HMMA.16816.F32 R64, R148, R194, R64 ;  /* 0x000000c29440723c */ /* 0x000fe20000001840 */
[----:B------:R-:W1:Y:S08]  /*9e50*/  LDSM.16.M88.4 R184, [R212+0x1800] ;  /* 0x00180000d4b8783b */ /* 0x000e700000000200 */
[----:B------:R-:W2:Y:S04]  /*9e60*/  LDL.LU R240, [R1+0x2c] ;  /* 0x00002c0001f07983 */ /* 0x000ea80000300800 */
[----:B------:R-:W1:Y:S02]  /*9e70*/  LDSM.16.M88.4 R148, [R212+0x1c00] ;  /* 0x001c0000d494783b */ /* 0x000e640000000200 */
[-C--:B-1----:R-:W-:Y:S06]  /*9e80*/  HMMA.16816.F32 R4, R140, R196.reuse, R4 ;  /* 0x000000c48c04723c */ /* 0x082fec0000001804 */
[----:B------:R-:W-:Y:S02]  /*9e90*/  LDSM.16.M88.4 R180, [R216+0x2000] ;  /* 0x00200000d8b4783b */ /* 0x000fe40000000200 */
[C---:B------:R-:W-:Y:S06]  /*9ea0*/  HMMA.16816.F32 R8, R200.reuse, R196, R8 ;  /* 0x000000c4c808723c */ /* 0x040fec0000001808 */
[----:B------:R-:W1:Y:S02]  /*9eb0*/  LDSM.16.M88.4 R188, [R225] ;  /* 0x00000000e1bc783b */ /* 0x000e640000000200 */
[-C--:B------:R-:W-:Y:S06]  /*9ec0*/  HMMA.16816.F32 R12, R200, R198.reuse, R12 ;  /* 0x000000c6c80c723c */ /* 0x080fec000000180c */
[----:B------:R-:W1:Y:S02]  /*9ed0*/  LDSM.16.M88.4 R192, [R216+0x3000] ;  /* 0x00300000d8c0783b */ /* 0x000e640000000200 */
[C---:B------:R-:W-:Y:S06]  /*9ee0*/  HMMA.16816.F32 R16, R140.reuse, R198, R16 ;  /* 0x000000c68c10723c */ /* 0x040fec0000001810 */
[----:B------:R-:W-:Y:S02]  /*9ef0*/  LDSM.16.M88.4 R196, [R222] ;  /* 0x00000000dec4783b */ /* 0x000fe40000000200 */
[-C--:B------:R-:W-:Y:S08]  /*9f00*/  HMMA.16816.F32 R20, R140, R176.reuse, R20 ;  /* 0x000000b08c14723c */ /* 0x080ff00000001814 */
[C---:B------:R-:W-:Y:S08]  /*9f10*/  HMMA.16816.F32 R24, R200.reuse, R176, R24 ;  /* 0x000000b0c818723c */ /* 0x040ff00000001818 */
[-C--:B------:R-:W-:Y:S08]  /*9f20*/  HMMA.16816.F32 R28, R200, R178.reuse, R28 ;  /* 0x000000b2c81c723c */ /* 0x080ff0000000181c */
[C---:B------:R-:W-:Y:S01]  /*9f30*/  HMMA.16816.F32 R32, R140.reuse, R178, R32 ;  /* 0x000000b28c20723c */ /* 0x040fe20000001820 */
[----:B------:R-:W1:Y:S07]  /*9f40*/  LDSM.16.M88.4 R176, [R224] ;  /* 0x00000000e0b0783b */ /* 0x000e6e0000000200 */
[-C--:B------:R-:W-:Y:S08]  /*9f50*/  HMMA.16816.F32 R36, R140, R184.reuse, R36 ;  /* 0x000000b88c24723c */ /* 0x080ff00000001824 */
[C---:B------:R-:W-:Y:S08]  /*9f60*/  HMMA.16816.F32 R40, R200.reuse, R184, R40 ;  /* 0x000000b8c828723c */ /* 0x040ff00000001828 */
[-C--:B------:R-:W-:Y:S08]  /*9f70*/  HMMA.16816.F32 R44, R200, R186.reuse, R44 ;  /* 0x000000bac82c723c */ /* 0x080ff0000000182c */
[C---:B------:R-:W-:Y:S01]  /*9f80*/  HMMA.16816.F32 R48, R140.reuse, R186, R48 ;  /* 0x000000ba8c30723c */ /* 0x040fe20000001830 */
[----:B------:R-:W5:Y:S07]  /*9f90*/  LDSM.16.M88.4 R184, [R223] ;  /* 0x00000000dfb8783b */ /* 0x000f6e0000000200 */
[-C--:B------:R-:W-:Y:S08]  /*9fa0*/  HMMA.16816.F32 R52, R140, R148.reuse, R52 ;  /* 0x000000948c34723c */ /* 0x080ff00000001834 */
[C---:B------:R-:W-:Y:S08]  /*9fb0*/  HMMA.16816.F32 R56, R200.reuse, R148, R56 ;  /* 0x00000094c838723c */ /* 0x040ff00000001838 */
[-C--:B------:R-:W-:Y:S01]  /*9fc0*/  HMMA.16816.F32 R60, R200, R150.reuse, R60 ;  /* 0x00000096c83c723c */ /* 0x080fe2000000183c */
[----:B------:R-:W-:Y:S07]  /*9fd0*/  LDSM.16.M88.4 R200, [R215+0x5000] ;  /* 0x00500000d7c8783b */ /* 0x000fee0000000200 */
[----:B------:R-:W-:Y:S01]  /*9fe0*/  HMMA.16816.F32 R64, R140, R150, R64 ;  /* 0x000000968c40723c */ /* 0x000fe20000001840 */
[----:B------:R-:W-:Y:S07]  /*9ff0*/  LDSM.16.M88.4 R140, [R215+0x4000] ;  /* 0x00400000d78c783b */ /* 0x000fee0000000200 */
[-C--:B-1----:R-:W-:Y:S01]  /*a000*/  HMMA.16816.F32 R4, R180, R188.reuse, R4 ;  /* 0x000000bcb404723c */ /* 0x082fe20000001804 */
[----:B------:R-:W1:Y:S07]  /*a010*/  LDSM.16.M88.4 R148, [R212+0x2000] ;  /* 0x00200000d494783b */ /* 0x000e6e0000000200 */
        /* <DEDUP_REMOVED lines=8> */
[----:B------:R-:W1:Y:S07]  /*a0a0*/  LDSM.16.M88.4 R176, [R212+0x2800] ;  /* 0x00280000d4b0783b */ /* 0x000e6e0000000200 */
[-C--:B-----5:R-:W-:Y:S08]  /*a0b0*/  HMMA.16816.F32 R36, R180, R184.reuse, R36 ;  /* 0x000000b8b424723c */ /* 0x0a0ff00000001824 */
[C---:B------:R-:W-:Y:S08]  /*a0c0*/  HMMA.16816.F32 R40, R192.reuse, R184, R40 ;  /* 0x000000b8c028723c */ /* 0x040ff00000001828 */
[-C--:B------:R-:W-:Y:S08]  /*a0d0*/  HMMA.16816.F32 R44, R192, R186.reuse, R44 ;  /* 0x000000bac02c723c */ /* 0x080ff0000000182c */
[C---:B------:R-:W-:Y:S01]  /*a0e0*/  HMMA.16816.F32 R48, R180.reuse, R186, R48 ;  /* 0x000000bab430723c */ /* 0x040fe20000001830 */
[----:B------:R-:W-:Y:S07]  /*a0f0*/  LDSM.16.M88.4 R184, [R221] ;  /* 0x00000000ddb8783b */ /* 0x000fee0000000200 */
[-C--:B------:R-:W-:Y:S08]  /*a100*/  HMMA.16816.F32 R52, R180, R196.reuse, R52 ;  /* 0x000000c4b434723c */ /* 0x080ff00000001834 */
[C---:B------:R-:W-:Y:S08]  /*a110*/  HMMA.16816.F32 R56, R192.reuse, R196, R56 ;  /* 0x000000c4c038723c */ /* 0x040ff00000001838 */
[-C--:B------:R-:W-:Y:S01]  /*a120*/  HMMA.16816.F32 R60, R192, R198.reuse, R60 ;  /* 0x000000c6c03c723c */ /* 0x080fe2000000183c */
[----:B------:R-:W-:Y:S07]  /*a130*/  LDSM.16.M88.4 R192, [R220] ;  /* 0x00000000dcc0783b */ /* 0x000fee0000000200 */
        /* <DEDUP_REMOVED lines=12> */
[----:B------:R-:W5:Y:S07]  /*a200*/  LDSM.16.M88.4 R188, [R216+0x5000] ;  /* 0x00500000d8bc783b */ /* 0x000f6e0000000200 */
[-C--:B------:R-:W-:Y:S08]  /*a210*/  HMMA.16816.F32 R36, R140, R176.reuse, R36 ;  /* 0x000000b08c24723c */ /* 0x080ff00000001824 */
        /* <DEDUP_REMOVED lines=10> */
[----:B------:R-:W-:Y:S01]  /*a2c0*/  @P0 IADD3 R150, P2, R208, 0x40, RZ ;  /* 0x00000040d0960810 */ /* 0x000fe20007f5e0ff */
[-C--:B------:R-:W-:Y:S05]  /*a2d0*/  HMMA.16816.F32 R4, R180, R184.reuse, R4 ;  /* 0x000000b8b404723c */ /* 0x080fea0000001804 */
[----:B--2---:R-:W-:Y:S03]  /*a2e0*/  @P0 IADD3.X R151, RZ, R206, RZ, P2, !PT ;  /* 0x000000ceff970210 */ /* 0x004fe600017fe4ff */
[C---:B-----5:R-:W-:Y:S08]  /*a2f0*/  HMMA.16816.F32 R8, R188.reuse, R184, R8 ;  /* 0x000000b8bc08723c */ /* 0x060ff00000001808 */
        /* <DEDUP_REMOVED lines=78> */
[----:B------:R-:W5:Y:S01]  /*a7e0*/  SHFL.BFLY PT, R147, R141, 0x2, 0x1f ;  /* 0x0c401f008d937f89 */ /* 0x000f6200000e0000 */
[----:B-1----:R-:W-:Y:S02]  /*a7f0*/  FMNMX.FTZ R145, R145, R148, !PT ;  /* 0x0000009491917209 */ /* 0x002fe40007810000 */
[----:B------:R-:W-:Y:S03]  /*a800*/  @P0 IADD3 R148, P1, R208, 0x20, RZ ;  /* 0x00000020d0940810 */ /* 0x000fe60007f3e0ff */
[C---:B------:R-:W-:Y:S01]  /*a810*/  FADD.FTZ R0, -R145.reuse, R0 ;  /* 0x0000000091007221 */ /* 0x040fe20000010100 */
[----:B------:R-:W-:Y:S01]  /*a820*/  @P0 IADD3.X R149, RZ, R206, RZ, P1, !PT ;  /* 0x000000ceff950210 */ /* 0x000fe20000ffe4ff */
[----:B------:R-:W-:Y:S01]  /*a830*/  FMUL.FTZ R184, R145, c[0x0][0x2d0] ;  /* 0x0000b40091b87a20 */ /* 0x000fe20000410000 */
[----:B--2---:R-:W-:Y:S01]  /*a840*/  FMNMX.FTZ R144, R140, R144, !PT ;  /* 0x000000908c907209 */ /* 0x004fe20007810000 */
[----:B------:R-:W-:Y:S01]  /*a850*/  FMUL.FTZ R0, R0, c[0x0][0x2d0] ;  /* 0x0000b40000007a20 */ /* 0x000fe20000410000 */
[----:B------:R-:W-:Y:S01]  /*a860*/  FMNMX.FTZ R140, R46, R142, !PT ;  /* 0x0000008e2e8c7209 */ /* 0x000fe20007810000 */
[--C-:B------:R-:W-:Y:S02]  /*a870*/  FFMA.FTZ R4, R4, c[0x0][0x2d0], -R184.reuse ;  /* 0x0000b40004047a23 */ /* 0x100fe400000108b8 */
[----:B------:R-:W-:Y:S01]  /*a880*/  FMUL.FTZ R185, R144, c[0x0][0x2d0] ;  /* 0x0000b40090b97a20 */ /* 0x000fe20000410000 */
[----:B------:R-:W-:Y:S01]  /*a890*/  FMNMX.FTZ R142, R47, R140, !PT ;  /* 0x0000008c2f8e7209 */ /* 0x000fe20007810000 */
[----:B------:R1:W-:Y:S01]  /*a8a0*/  MUFU.EX2 R232, R4 ;  /* 0x0000000400e87308 */ /* 0x0003e20000000800 */
[----:B-----5:R-:W-:Y:S01]  /*a8b0*/  FMNMX.FTZ R141, R141, R147, !PT ;  /* 0x000000938d8d7209 */ /* 0x020fe20007810000 */
[--C-:B------:R-:W-:Y:S01]  /*a8c0*/  FFMA.FTZ R6, R6, c[0x0][0x2d0], -R185.reuse ;  /* 0x0000b40006067a23 */ /* 0x100fe200000108b9 */
[----:B------:R-:W-:Y:S01]  /*a8d0*/  FMNMX.FTZ R142, R58, R142, !PT ;  /* 0x0000008e3a8e7209 */ /* 0x000fe20007810000 */
[--C-:B------:R-:W-:Y:S02]  /*a8e0*/  FFMA.FTZ R5, R5, c[0x0][0x2d0], -R184.reuse ;  /* 0x0000b40005057a23 */ /* 0x100fe400000108b8 */
[----:B------:R-:W2:Y:S01]  /*a8f0*/  SHFL.BFLY PT, R143, R141, 0x1, 0x1f ;  /* 0x0c201f008d8f7f89 */ /* 0x000ea200000e0000 */
[--C-:B------:R-:W-:Y:S02]  /*a900*/  FFMA.FTZ R7, R7, c[0x0][0x2d0], -R185.reuse ;  /* 0x0000b40007077a23 */ /* 0x100fe400000108b9 */
[--C-:B------:R-:W-:Y:S01]  /*a910*/  FFMA.FTZ R19, R19, c[0x0][0x2d0], -R185.reuse ;  /* 0x0000b40013137a23 */ /* 0x100fe200000108b9 */
[----:B------:R5:W3:Y:S01]  /*a920*/  MUFU.EX2 R140, R0 ;  /* 0x00000000008c7308 */ /* 0x000ae20000000800 */
[--C-:B------:R-:W-:Y:S02]  /*a930*/  FFMA.FTZ R17, R17, c[0x0][0x2d0], -R184.reuse ;  /* 0x0000b40011117a23 */ /* 0x100fe400000108b8 */
[--C-:B------:R-:W-:Y:S02]  /*a940*/  FFMA.FTZ R18, R18, c[0x0][0x2d0], -R185.reuse ;  /* 0x0000b40012127a23 */ /* 0x100fe400000108b9 */
[--C-:B------:R-:W-:Y:S02]  /*a950*/  FFMA.FTZ R16, R16, c[0x0][0x2d0], -R184.reuse ;  /* 0x0000b40010107a23 */ /* 0x100fe400000108b8 */
[--C-:B------:R-:W-:Y:S02]  /*a960*/  FFMA.FTZ R32, R32, c[0x0][0x2d0], -R184.reuse ;  /* 0x0000b40020207a23 */ /* 0x100fe400000108b8 */
[--C-:B------:R-:W-:Y:S01]  /*a970*/  FFMA.FTZ R36, R36, c[0x0][0x2d0], -R184.reuse ;  /* 0x0000b40024247a23 */ /* 0x100fe200000108b8 */
[----:B------:R3:W-:Y:S01]  /*a980*/  MUFU.EX2 R233, R6 ;  /* 0x0000000600e97308 */ /* 0x0007e20000000800 */
[----:B------:R-:W-:Y:S02]  /*a990*/  FFMA.FTZ R37, R37, c[0x0][0x2d0], -R184 ;  /* 0x0000b40025257a23 */ /* 0x000fe400000108b8 */
[--C-:B------:R-:W-:Y:S01]  /*a9a0*/  FFMA.FTZ R38, R38, c[0x0][0x2d0], -R185.reuse ;  /* 0x0000b40026267a23 */ /* 0x100fe200000108b9 */
[----:B-1----:R-:W-:Y:S01]  /*a9b0*/  @P0 SHF.R.S32.HI R4, RZ, 0x1f, R204 ;  /* 0x0000001fff040819 */ /* 0x002fe200000114cc */
[--C-:B------:R-:W-:Y:S02]  /*a9c0*/  FFMA.FTZ R39, R39, c[0x0][0x2d0], -R185.reuse ;  /* 0x0000b40027277a23 */ /* 0x100fe400000108b9 */
[--C-:B------:R-:W-:Y:S02]  /*a9d0*/  FFMA.FTZ R48, R48, c[0x0][0x2d0], -R184.reuse ;  /* 0x0000b40030307a23 */ /* 0x100fe400000108b8 */
[----:B------:R-:W-:Y:S01]  /*a9e0*/  FFMA.FTZ R49, R49, c[0x0][0x2d0], -R184 ;  /* 0x0000b40031317a23 */ /* 0x000fe200000108b8 */
[----:B--2---:R-:W-:Y:S01]  /*a9f0*/  FMNMX.FTZ R143, R141, R143, !PT ;  /* 0x0000008f8d8f7209 */ /* 0x004fe20007810000 */
[----:B------:R1:W-:Y:S01]  /*aa00*/  MUFU.EX2 R237, R5 ;  /* 0x0000000500ed7308 */ /* 0x0003e20000000800 */
[--C-:B------:R-:W-:Y:S02]  /*aa10*/  FFMA.FTZ R50, R50, c[0x0][0x2d0], -R185.reuse ;  /* 0x0000b40032327a23 */ /* 0x100fe400000108b9 */
[----:B-----5:R-:W-:Y:S02]  /*aa20*/  FADD.FTZ R0, -R144, R2 ;  /* 0x0000000290007221 */ /* 0x020fe40000010100 */
[----:B------:R-:W-:Y:S02]  /*aa30*/  FMUL.FTZ R186, R143, c[0x0][0x2d0] ;  /* 0x0000b4008fba7a20 */ /* 0x000fe40000410000 */
[----:B------:R-:W-:Y:S01]  /*aa40*/  FMUL.FTZ R2, R0, c[0x0][0x2d0] ;  /* 0x0000b40000027a20 */ /* 0x000fe20000410000 */
[----:B------:R-:W-:Y:S01]  /*aa50*/  FMNMX.FTZ R0, R59, R142, !PT ;  /* 0x0000008e3b007209 */ /* 0x000fe20007810000 */
[--C-:B------:R-:W-:Y:S01]  /*aa60*/  FFMA.FTZ R8, R8, c[0x0][0x2d0], -R186.reuse ;  /* 0x0000b40008087a23 */ /* 0x100fe200000108ba */
[----:B------:R2:W-:Y:S01]  /*aa70*/  MUFU.EX2 R236, R7 ;  /* 0x0000000700ec7308 */ /* 0x0005e20000000800 */
[--C-:B------:R-:W-:Y:S01]  /*aa80*/  FFMA.FTZ R9, R9, c[0x0][0x2d0], -R186.reuse ;  /* 0x0000b40009097a23 */ /* 0x100fe200000108ba */
[----:B------:R-:W-:Y:S01]  /*aa90*/  FMNMX.FTZ R0, R62, R0, !PT ;  /* 0x000000003e007209 */ /* 0x000fe20007810000 */
[----:B---3--:R-:W-:Y:S02]  /*aaa0*/  @P0 IMAD R6, R4, c[0x0][0x1e0], RZ ;  /* 0x0000780004060a24 */ /* 0x008fe400078e02ff */
[----:B------:R-:W-:Y:S01]  /*aab0*/  FFMA.FTZ R12, R12, c[0x0][0x2d0], -R186 ;  /* 0x0000b4000c0c7a23 */ /* 0x000fe200000108ba */
[----:B------:R-:W-:Y:S01]  /*aac0*/  FMNMX.FTZ R0, R63, R0, !PT ;  /* 0x000000003f007209 */ /* 0x000fe20007810000 */
[----:B------:R-:W-:Y:S02]  /*aad0*/  @P0 IMAD R6, R204, c[0x0][0x1e4], R6 ;  /* 0x00007900cc060a24 */ /* 0x000fe400078e0206 */
[--C-:B------:R-:W-:Y:S01]  /*aae0*/  FFMA.FTZ R13, R13, c[0x0][0x2d0], -R186.reuse ;  /* 0x0000b4000d0d7a23 */ /* 0x100fe200000108ba */
[----:B------:R3:W5:Y:S01]  /*aaf0*/  MUFU.EX2 R141, R2 ;  /* 0x00000002008d7308 */ /* 0x0007620000000800 */
[C---:B------:R-:W-:Y:S02]  /*ab00*/  FMUL.FTZ R100, R140.reuse, R100 ;  /* 0x000000648c647220 */ /* 0x040fe40000410000 */
[----:B------:R-:W-:Y:S02]  /*ab10*/  FMUL.FTZ R101, R140, R101 ;  /* 0x000000658c657220 */ /* 0x000fe40000410000 */
[----:B-1----:R-:W-:Y:S04]  /*ab20*/  @P0 IMAD.WIDE.U32 R4, R204, c[0x0][0x1e0], RZ ;  /* 0x00007800cc040a25 */ /* 0x002fe800078e00ff */
[C---:B------:R-:W-:Y:S01]  /*ab30*/  FMUL.FTZ R112, R140.reuse, R112 ;  /* 0x000000708c707220 */ /* 0x040fe20000410000 */
[----:B------:R-:W-:Y:S01]  /*ab40*/  MUFU.EX2 R234, R19 ;  /* 0x0000001300ea7308 */ /* 0x000fe20000000800 */
[----:B------:R-:W-:Y:S01]  /*ab50*/  @P0 IADD3 R6, R5, R6, RZ ;  /* 0x0000000605060210 */ /* 0x000fe20007ffe0ff */
[----:B------:R-:W-:Y:S01]  /*ab60*/  FMUL.FTZ R113, R140, R113 ;  /* 0x000000718c717220 */ /* 0x000fe20000410000 */
[----:B------:R-:W-:Y:S01]  /*ab70*/  @P0 SHF.L.U32 R5, R4, 0x6, RZ ;  /* 0x0000000604050819 */ /* 0x000fe200000006ff */
[----:B------:R-:W-:Y:S01]  /*ab80*/  FFMA.FTZ R51, R51, c[0x0][0x2d0], -R185 ;  /* 0x0000b40033337a23 */ /* 0x000fe200000108b9 */
[----:B--2---:R-:W-:Y:S01]  /*ab90*/  @P0 MOV R7, c[0x0][0x1e0] ;  /* 0x0000780000070a02 */ /* 0x004fe20000000f00 */
[----:B------:R-:W-:Y:S01]  /*aba0*/  FFMA.FTZ R40, R40, c[0x0][0x2d0], -R186 ;  /* 0x0000b40028287a23 */ /* 0x000fe200000108ba */
[----:B------:R-:W-:Y:S01]  /*abb0*/  @P0 SHF.L.U64.HI R4, R4, 0x6, R6 ;  /* 0x0000000604040819 */ /* 0x000fe20000010206 */
[--C-:B------:R-:W-:Y:S01]  /*abc0*/  FFMA.FTZ R41, R41, c[0x0][0x2d0], -R186.reuse ;  /* 0x0000b40029297a23 */ /* 0x100fe200000108ba */
[----:B------:R-:W-:Y:S01]  /*abd0*/  @P0 LEA R6, P6, R7, R5, 0x5 ;  /* 0x0000000507060211 */ /* 0x000fe200078c28ff */
[----:B------:R1:W-:Y:S01]  /*abe0*/  MUFU.EX2 R239, R17 ;  /* 0x0000001100ef7308 */ /* 0x0003e20000000800 */
[--C-:B------:R-:W-:Y:S02]  /*abf0*/  FFMA.FTZ R44, R44, c[0x0][0x2d0], -R186.reuse ;  /* 0x0000b4002c2c7a23 */ /* 0x100fe400000108ba */
[----:B------:R-:W-:Y:S02]  /*ac00*/  FFMA.FTZ R45, R45, c[0x0][0x2d0], -R186 ;  /* 0x0000b4002d2d7a23 */ /* 0x000fe400000108ba */
[----:B---3--:R-:W-:Y:S02]  /*ac10*/  FADD.FTZ R2, -R143, R3 ;  /* 0x000000038f027221 */ /* 0x008fe40000010100 */
[C---:B-----5:R-:W-:Y:S02]  /*ac20*/  FMUL.FTZ R102, R141.reuse, R102 ;  /* 0x000000668d667220 */ /* 0x060fe40000410000 */
[----:B------:R-:W-:Y:S01]  /*ac30*/  FMUL.FTZ R2, R2, c[0x0][0x2d0] ;  /* 0x0000b40002027a20 */ /* 0x000fe20000410000 */
        /* <DEDUP_REMOVED lines=8> */
[----:B------:R-:W-:Y:S01]  /*acc0*/  FMUL.FTZ R119, R141, R119 ;  /* 0x000000778d777220 */ /* 0x000fe20000410000 */
[----:B-1----:R-:W-:Y:S01]  /*acd0*/  @P0 IADD3 R17, P2, R5, R148, RZ ;  /* 0x0000009405110210 */ /* 0x002fe20007f5e0ff */
[C---:B------:R-:W-:Y:S02]  /*ace0*/  FMUL.FTZ R128, R140.reuse, R128 ;  /* 0x000000808c807220 */ /* 0x040fe40000410000 */
[----:B------:R-:W-:Y:S01]  /*acf0*/  FMUL.FTZ R129, R140, R129 ;  /* 0x000000818c817220 */ /* 0x000fe20000410000 */
[----:B------:R-:W-:Y:S01]  /*ad00*/  @P0 IADD3.X R176, R4, R149, RZ, P2, !PT ;  /* 0x0000009504b00210 */ /* 0x000fe200017fe4ff */
[C---:B------:R-:W-:Y:S01]  /*ad10*/  FMUL.FTZ R130, R141.reuse, R130 ;  /* 0x000000828d827220 */ /* 0x040fe20000410000 */
[----:B------:R-:W1:Y:S01]  /*ad20*/  MUFU.EX2 R238, R16 ;  /* 0x0000001000ee7308 */ /* 0x000e620000000800 */
[----:B------:R-:W-:Y:S02]  /*ad30*/  FMUL.FTZ R131, R141, R131 ;  /* 0x000000838d837220 */ /* 0x000fe40000410000 */
[C---:B------:R-:W-:Y:S01]  /*ad40*/  FMUL.FTZ R136, R140.reuse, R136 ;  /* 0x000000888c887220 */ /* 0x040fe20000410000 */
[----:B--2---:R-:W-:Y:S01]  /*ad50*/  @P0 LEA R18, P2, R17, c[0x0][0x1c8], 0x1 ;  /* 0x0000720011120a11 */ /* 0x004fe200078408ff */
[C---:B------:R-:W-:Y:S02]  /*ad60*/  FMUL.FTZ R137, R140.reuse, R137 ;  /* 0x000000898c897220 */ /* 0x040fe40000410000 */
[C---:B------:R-:W-:Y:S02]  /*ad70*/  FMUL.FTZ R138, R141.reuse, R138 ;  /* 0x0000008a8d8a7220 */ /* 0x040fe40000410000 */
[----:B------:R-:W-:Y:S01]  /*ad80*/  FMUL.FTZ R139, R141, R139 ;  /* 0x0000008b8d8b7220 */ /* 0x000fe20000410000 */
[----:B------:R-:W-:Y:S01]  /*ad90*/  MUFU.EX2 R231, R8 ;  /* 0x0000000800e77308 */ /* 0x000fe20000000800 */
[C---:B------:R-:W-:Y:S02]  /*ada0*/  FMUL.FTZ R68, R140.reuse, R68 ;  /* 0x000000448c447220 */ /* 0x040fe40000410000 */
[----:B------:R-:W-:Y:S01]  /*adb0*/  FMUL.FTZ R69, R140, R69 ;  /* 0x000000458c457220 */ /* 0x000fe20000410000 */
[----:B---3--:R-:W2:Y:S01]  /*adc0*/  SHFL.BFLY PT, R2, R0, 0x2, 0x1f ;  /* 0x0c401f0000027f89 */ /* 0x008ea200000e0000 */
[C---:B-----5:R-:W-:Y:S02]  /*add0*/  FMUL.FTZ R104, R3.reuse, R104 ;  /* 0x0000006803687220 */ /* 0x060fe40000410000 */
        /* <DEDUP_REMOVED lines=12> */
[----:B------:R-:W-:Y:S01]  /*aea0*/  FMUL.FTZ R71, R141, R71 ;  /* 0x000000478d477220 */ /* 0x000fe20000410000 */
[----:B--2---:R-:W-:Y:S01]  /*aeb0*/  FMNMX.FTZ R0, R0, R2, !PT ;  /* 0x0000000200007209 */ /* 0x004fe20007810000 */
[C---:B------:R-:W-:Y:S01]  /*aec0*/  FMUL.FTZ R72, R3.reuse, R72 ;  /* 0x0000004803487220 */ /* 0x040fe20000410000 */
[----:B------:R2:W-:Y:S01]  /*aed0*/  MUFU.EX2 R211, R13 ;  /* 0x0000000d00d37308 */ /* 0x0005e20000000800 */
[C---:B------:R-:W-:Y:S02]  /*aee0*/  FMUL.FTZ R73, R3.reuse, R73 ;  /* 0x0000004903497220 */ /* 0x040fe40000410000 */
[----:B------:R-:W5:Y:S01]  /*aef0*/  SHFL.BFLY PT, R2, R0, 0x1, 0x1f ;  /* 0x0c201f0000027f89 */ /* 0x000f6200000e0000 */
[C---:B------:R-:W-:Y:S02]  /*af00*/  FMUL.FTZ R76, R3.reuse, R76 ;  /* 0x0000004c034c7220 */ /* 0x040fe40000410000 */
[----:B------:R-:W-:Y:S02]  /*af10*/  FMUL.FTZ R77, R3, R77 ;  /* 0x0000004d034d7220 */ /* 0x000fe40000410000 */
[C---:B------:R-:W-:Y:S02]  /*af20*/  FMUL.FTZ R80, R140.reuse, R80 ;  /* 0x000000508c507220 */ /* 0x040fe40000410000 */
[----:B------:R-:W-:Y:S01]  /*af30*/  MUFU.EX2 R197, R36 ;  /* 0x0000002400c57308 */ /* 0x000fe20000000800 */
[C---:B------:R-:W-:Y:S02]  /*af40*/  FMUL.FTZ R81, R140.reuse, R81 ;  /* 0x000000518c517220 */ /* 0x040fe40000410000 */
[----:B------:R-:W-:Y:S02]  /*af50*/  FMUL.FTZ R82, R141, R82 ;  /* 0x000000528d527220 */ /* 0x000fe40000410000 */
[----:B---3--:R-:W-:Y:S02]  /*af60*/  FMUL.FTZ R12, R3, R160 ;  /* 0x000000a0030c7220 */ /* 0x008fe40000410000 */
[C---:B------:R-:W-:Y:S02]  /*af70*/  FMUL.FTZ R83, R141.reuse, R83 ;  /* 0x000000538d537220 */ /* 0x040fe40000410000 */
[C---:B------:R-:W-:Y:S01]  /*af80*/  FMUL.FTZ R84, R140.reuse, R84 ;  /* 0x000000548c547220 */ /* 0x040fe20000410000 */
[----:B------:R-:W-:Y:S01]  /*af90*/  MUFU.EX2 R196, R37 ;  /* 0x0000002500c47308 */ /* 0x000fe20000000800 */
[----:B------:R-:W-:Y:S02]  /*afa0*/  FMUL.FTZ R85, R140, R85 ;  /* 0x000000558c557220 */ /* 0x000fe40000410000 */
[----:B------:R-:W-:Y:S02]  /*afb0*/  FMUL.FTZ R86, R141, R86 ;  /* 0x000000568d567220 */ /* 0x000fe40000410000 */
[----:B--2---:R-:W-:Y:S01]  /*afc0*/  FMUL.FTZ R13, R3, R161 ;  /* 0x000000a1030d7220 */ /* 0x004fe20000410000 */
[----:B-----5:R-:W-:Y:S01]  /*afd0*/  FMNMX.FTZ R142, R0, R2, !PT ;  /* 0x00000002008e7209 */ /* 0x020fe20007810000 */
[----:B------:R-:W-:Y:S01]  /*afe0*/  FMUL.FTZ R87, R141, R87 ;  /* 0x000000578d577220 */ /* 0x000fe20000410000 */
[----:B------:R-:W-:Y:S02]  /*aff0*/  @P0 MOV R2, c[0x0][0x1e4] ;  /* 0x0000790000020a02 */ /* 0x000fe40000000f00 */
[----:B------:R-:W-:Y:S01]  /*b000*/  MUFU.EX2 R195, R38 ;  /* 0x0000002600c37308 */ /* 0x000fe20000000800 */
[----:B------:R-:W-:Y:S01]  /*b010*/  FMUL.FTZ R88, R3, R88 ;  /* 0x0000005803587220 */ /* 0x000fe20000410000 */
[----:B------:R-:W-:Y:S01]  /*b020*/  @P0 LEA.HI.X R2, R7, R4, R2, 0x5, P6 ;  /* 0x0000000407020211 */ /* 0x000fe200030f2c02 */
[----:B------:R-:W-:Y:S01]  /*b030*/  FADD.FTZ R0, -R142, R146 ;  /* 0x000000928e007221 */ /* 0x000fe20000010100 */
[----:B------:R-:W-:Y:S01]  /*b040*/  @P0 IADD3 R7, P6, R5, R208, RZ ;  /* 0x000000d005070210 */ /* 0x000fe20007fde0ff */
[----:B------:R-:W-:Y:S01]  /*b050*/  FMUL.FTZ R89, R3, R89 ;  /* 0x0000005903597220 */ /* 0x000fe20000410000 */
[----:B------:R-:W-:Y:S01]  /*b060*/  @P0 IADD3 R5, P1, R5, R150, RZ ;  /* 0x0000009605050210 */ /* 0x000fe20007f3e0ff */
[----:B------:R-:W-:Y:S01]  /*b070*/  FMUL.FTZ R0, R0, c[0x0][0x2d0] ;  /* 0x0000b40000007a20 */ /* 0x000fe20000410000 */
[C---:B------:R-:W-:Y:S02]  /*b080*/  @P0 IADD3.X R19, R4.reuse, R206, RZ, P6, !PT ;  /* 0x000000ce04130210 */ /* 0x040fe400037fe4ff */
[----:B------:R-:W-:Y:S01]  /*b090*/  MUFU.EX2 R194, R39 ;  /* 0x0000002700c27308 */ /* 0x000fe20000000800 */
[----:B------:R-:W-:Y:S01]  /*b0a0*/  @P0 LEA R146, P6, R7, c[0x0][0x1c8], 0x1 ;  /* 0x0000720007920a11 */ /* 0x000fe200078c08ff */
[C---:B------:R-:W-:Y:S01]  /*b0b0*/  FMUL.FTZ R92, R3.reuse, R92 ;  /* 0x0000005c035c7220 */ /* 0x040fe20000410000 */
[----:B------:R-:W-:Y:S01]  /*b0c0*/  @P0 IADD3.X R4, R4, R151, RZ, P1, !PT ;  /* 0x0000009704040210 */ /* 0x000fe20000ffe4ff */
[----:B------:R-:W-:Y:S01]  /*b0d0*/  FMUL.FTZ R93, R3, R93 ;  /* 0x0000005d035d7220 */ /* 0x000fe20000410000 */
[----:B------:R-:W-:Y:S01]  /*b0e0*/  @P0 LEA.HI.X R147, R7, c[0x0][0x1cc], R19, 0x1, P6 ;  /* 0x0000730007930a11 */ /* 0x000fe200030f0c13 */
[C---:B------:R-:W-:Y:S01]  /*b0f0*/  FMUL.FTZ R96, R140.reuse, R96 ;  /* 0x000000608c607220 */ /* 0x040fe20000410000 */
[----:B------:R-:W-:Y:S01]  /*b100*/  @P0 LEA.HI.X R19, R17, c[0x0][0x1cc], R176, 0x1, P2 ;  /* 0x0000730011130a11 */ /* 0x000fe200010f0cb0 */
[----:B------:R-:W-:Y:S01]  /*b110*/  FMUL.FTZ R97, R140, R97 ;  /* 0x000000618c617220 */ /* 0x000fe20000410000 */
[C---:B------:R-:W-:Y:S01]  /*b120*/  @P0 LEA R16, P1, R5.reuse, c[0x0][0x1c8], 0x1 ;  /* 0x0000720005100a11 */ /* 0x040fe200078208ff */
[----:B------:R2:W-:Y:S01]  /*b130*/  @P0 LDGSTS.E.BYPASS.LTC128B.128 [R205+0x3100], [R146.64], !P5 ;  /* 0x0310000092cd0fae */ /* 0x0005e2000e901d46 */
[C---:B------:R-:W-:Y:S01]  /*b140*/  @P0 IADD3 R148, P6, R6.reuse, R148, RZ ;  /* 0x0000009406940210 */ /* 0x040fe20007fde0ff */
[----:B------:R-:W3:Y:S01]  /*b150*/  MUFU.EX2 R0, R0 ;  /* 0x0000000000007308 */ /* 0x000ee20000000800 */
[----:B------:R-:W-:Y:S01]  /*b160*/  @P0 LEA.HI.X R17, R5, c[0x0][0x1cc], R4, 0x1, P1 ;  /* 0x0000730005110a11 */ /* 0x000fe200008f0c04 */
[C---:B------:R-:W-:Y:S01]  /*b170*/  FMUL.FTZ R98, R141.reuse, R98 ;  /* 0x000000628d627220 */ /* 0x040fe20000410000 */
[C---:B------:R-:W-:Y:S01]  /*b180*/  @P0 IADD3 R7, P2, R6.reuse, R208, RZ ;  /* 0x000000d006070210 */ /* 0x040fe20007f5e0ff */
[----:B------:R-:W-:Y:S01]  /*b190*/  FMUL.FTZ R99, R141, R99 ;  /* 0x000000638d637220 */ /* 0x000fe20000410000 */
[----:B------:R-:W-:Y:S01]  /*b1a0*/  @P0 IADD3 R5, P1, R6, R150, RZ ;  /* 0x0000009606050210 */ /* 0x000fe20007f3e0ff */
[----:B------:R5:W-:Y:S01]  /*b1b0*/  @P0 LDGSTS.E.BYPASS.LTC128B.128 [R205+0x4100], [R18.64], !P4 ;  /* 0x0410000012cd0fae */ /* 0x000be2000e101d46 */
[----:B------:R-:W-:Y:S01]  /*b1c0*/  @P0 IADD3.X R149, R2, R149, RZ, P6, !PT ;  /* 0x0000009502950210 */ /* 0x000fe200037fe4ff */
[--C-:B------:R-:W-:Y:S01]  /*b1d0*/  FFMA.FTZ R20, R20, c[0x0][0x2d0], -R184.reuse ;  /* 0x0000b40014147a23 */ /* 0x100fe200000108b8 */
[----:B------:R-:W-:Y:S01]  /*b1e0*/  @P0 LEA R8, P6, R7, c[0x0][0x1c8], 0x1 ;  /* 0x0000720007080a11 */ /* 0x000fe200078c08ff */
[----:B------:R-:W-:Y:S01]  /*b1f0*/  MUFU.EX2 R208, R32 ;  /* 0x0000002000d07308 */ /* 0x000fe20000000800 */
[C---:B------:R-:W-:Y:S01]  /*b200*/  @P0 IADD3.X R151, R2.reuse, R151, RZ, P1, !PT ;  /* 0x0000009702970210 */ /* 0x040fe20000ffe4ff */
[----:B------:R-:W-:Y:S01]  /*b210*/  FFMA.FTZ R21, R21, c[0x0][0x2d0], -R184 ;  /* 0x0000b40015157a23 */ /* 0x000fe200000108b8 */
[----:B------:R-:W-:Y:S01]  /*b220*/  @P0 IADD3.X R2, R2, R206, RZ, P2, !PT ;  /* 0x000000ce02020210 */ /* 0x000fe200017fe4ff */
[----:B------:R2:W-:Y:S01]  /*b230*/  @P0 LDGSTS.E.BYPASS.LTC128B.128 [R205+0x5100], [R16.64], !P3 ;  /* 0x0510000010cd0fae */ /* 0x0005e2000d901d46 */
[----:B------:R-:W-:Y:S01]  /*b240*/  @P0 LEA R6, P2, R148, c[0x0][0x1c8], 0x1 ;  /* 0x0000720094060a11 */ /* 0x000fe200078408ff */
[----:B------:R-:W-:Y:S01]  /*b250*/  FFMA.FTZ R22, R22, c[0x0][0x2d0], -R185 ;  /* 0x0000b40016167a23 */ /* 0x000fe200000108b9 */
[----:B------:R-:W-:Y:S01]  /*b260*/  @P0 LEA.HI.X R9, R7, c[0x0][0x1cc], R2, 0x1, P6 ;  /* 0x0000730007090a11 */ /* 0x000fe200030f0c02 */
[----:B------:R-:W-:Y:S01]  /*b270*/  FMUL.FTZ R2, R142, c[0x0][0x2d0] ;  /* 0x0000b4008e027a20 */ /* 0x000fe20000410000 */
[----:B------:R-:W-:Y:S01]  /*b280*/  @P0 LEA.HI.X R7, R148, c[0x0][0x1cc], R149, 0x1, P2 ;  /* 0x0000730094070a11 */ /* 0x000fe200010f0c95 */
[----:B------:R-:W-:Y:S01]  /*b290*/  MUFU.EX2 R193, R48 ;  /* 0x0000003000c17308 */ /* 0x000fe20000000800 */
[----:B------:R-:W-:Y:S01]  /*b2a0*/  @P0 LEA R4, P1, R5, c[0x0][0x1c8], 0x1 ;  /* 0x0000720005040a11 */ /* 0x000fe200078208ff */
[----:B------:R4:W-:Y:S01]  /*b2b0*/  @P0 LDGSTS.E.BYPASS.LTC128B.128 [R205+0x3900], [R8.64], !P5 ;  /* 0x0390000008cd0fae */ /* 0x0009e2000e901d46 */
[--C-:B------:R-:W-:Y:S01]  /*b2c0*/  FFMA.FTZ R10, R10, c[0x0][0x2d0], -R2.reuse ;  /* 0x0000b4000a0a7a23 */ /* 0x100fe20000010802 */
[----:B------:R-:W-:Y:S01]  /*b2d0*/  F2FP.PACK_AB R148, R237, R232 ;  /* 0x000000e8ed94723e */ /* 0x000fe200000000ff */
[--C-:B------:R-:W-:Y:S01]  /*b2e0*/  FFMA.FTZ R11, R11, c[0x0][0x2d0], -R2.reuse ;  /* 0x0000b4000b0b7a23 */ /* 0x100fe20000010802 */
[----:B------:R-:W-:Y:S01]  /*b2f0*/  @P0 LEA.HI.X R5, R5, c[0x0][0x1cc], R151, 0x1, P1 ;  /* 0x0000730005050a11 */ /* 0x000fe200008f0c97 */
[--C-:B------:R-:W-:Y:S01]  /*b300*/  FFMA.FTZ R14, R14, c[0x0][0x2d0], -R2.reuse ;  /* 0x0000b4000e0e7a23 */ /* 0x100fe20000010802 */
[----:B-1----:R-:W-:Y:S01]  /*b310*/  F2FP.PACK_AB R150, R239, R238 ;  /* 0x000000eeef96723e */ /* 0x002fe200000000ff */
[--C-:B------:R-:W-:Y:S01]  /*b320*/  FFMA.FTZ R15, R15, c[0x0][0x2d0], -R2.reuse ;  /* 0x0000b4000f0f7a23 */ /* 0x100fe20000010802 */
[----:B------:R1:W-:Y:S01]  /*b330*/  @P0 LDGSTS.E.BYPASS.LTC128B.128 [R205+0x4900], [R6.64], !P4 ;  /* 0x0490000006cd0fae */ /* 0x0003e2000e101d46 */
[----:B------:R1:W-:Y:S01]  /*b340*/  MUFU.EX2 R187, R10 ;  /* 0x0000000a00bb7308 */ /* 0x0003e20000000800 */
[----:B------:R-:W-:Y:S01]  /*b350*/  F2FP.PACK_AB R149, R236, R233 ;  /* 0x000000e9ec95723e */ /* 0x000fe200000000ff */
[C---:B-----5:R-:W-:Y:S01]  /*b360*/  FMUL.FTZ R18, R141.reuse, R166 ;  /* 0x000000a68d127220 */ /* 0x060fe20000410000 */
[----:B------:R-:W-:Y:S01]  /*b370*/  F2FP.PACK_AB R151, R234, R235 ;  /* 0x000000ebea97723e */ /* 0x000fe200000000ff */
[----:B------:R-:W-:Y:S02]  /*b380*/  FMUL.FTZ R19, R141, R167 ;  /* 0x000000a78d137220 */ /* 0x000fe40000410000 */
[C---:B---3--:R-:W-:Y:S01]  /*b390*/  FMUL.FTZ R106, R0.reuse, R106 ;  /* 0x0000006a006a7220 */ /* 0x048fe20000410000 */
[----:B------:R3:W-:Y:S01]  /*b3a0*/  @P0 LDGSTS.E.BYPASS.LTC128B.128 [R205+0x5900], [R4.64], !P3 ;  /* 0x0590000004cd0fae */ /* 0x0007e2000d901d46 */
[----:B------:R-:W-:Y:S02]  /*b3b0*/  FMUL.FTZ R107, R0, R107 ;  /* 0x0000006b006b7220 */ /* 0x000fe40000410000 */
[----:B------:R-:W5:Y:S01]  /*b3c0*/  MUFU.EX2 R188, R11 ;  /* 0x0000000b00bc7308 */ /* 0x000f620000000800 */
[C---:B--2---:R-:W-:Y:S02]  /*b3d0*/  FMUL.FTZ R16, R140.reuse, R164 ;  /* 0x000000a48c107220 */ /* 0x044fe40000410000 */
[----:B------:R-:W-:Y:S02]  /*b3e0*/  FMUL.FTZ R17, R140, R165 ;  /* 0x000000a58c117220 */ /* 0x000fe40000410000 */
[----:B------:R-:W2:Y:S01]  /*b3f0*/  LDSM.16.MT88.4 R176, [R213] ;  /* 0x00000000d5b0783b */ /* 0x000ea20000004200 */
[C---:B------:R-:W-:Y:S02]  /*b400*/  FMUL.FTZ R110, R0.reuse, R110 ;  /* 0x0000006e006e7220 */ /* 0x040fe40000410000 */
[C---:B----4-:R-:W-:Y:S02]  /*b410*/  FMUL.FTZ R8, R3.reuse, R156 ;  /* 0x0000009c03087220 */ /* 0x050fe40000410000 */
[----:B------:R4:W-:Y:S01]  /*b420*/  MUFU.EX2 R189, R14 ;  /* 0x0000000e00bd7308 */ /* 0x0009e20000000800 */
[----:B------:R-:W-:Y:S02]  /*b430*/  FMUL.FTZ R9, R3, R157 ;  /* 0x0000009d03097220 */ /* 0x000fe40000410000 */
[----:B------:R-:W2:Y:S01]  /*b440*/  LDSM.16.MT88.4 R180, [R214] ;  /* 0x00000000d6b4783b */ /* 0x000ea20000004200 */
[C---:B-1----:R-:W-:Y:S02]  /*b450*/  FMUL.FTZ R10, R0.reuse, R158 ;  /* 0x0000009e000a7220 */ /* 0x042fe40000410000 */
[----:B------:R-:W-:Y:S01]  /*b460*/  FMUL.FTZ R6, R141, R154 ;  /* 0x0000009a8d067220 */ /* 0x000fe20000410000 */
[----:B------:R-:W-:Y:S01]  /*b470*/  F2FP.PACK_AB R154, R211, R229 ;  /* 0x000000e5d39a723e */ /* 0x000fe200000000ff */
[----:B------:R-:W-:Y:S02]  /*b480*/  FMUL.FTZ R7, R141, R155 ;  /* 0x0000009b8d077220 */ /* 0x000fe40000410000 */
[----:B------:R-:W1:Y:S01]  /*b490*/  MUFU.EX2 R190, R15 ;  /* 0x0000000f00be7308 */ /* 0x000e620000000800 */
[----:B------:R-:W-:Y:S01]  /*b4a0*/  FMUL.FTZ R111, R0, R111 ;  /* 0x0000006f006f7220 */ /* 0x000fe20000410000 */
[----:B------:R-:W-:Y:S01]  /*b4b0*/  LDSM.16.MT88.4 R164, [R214+0x400] ;  /* 0x00040000d6a4783b */ /* 0x000fe20000004200 */
[--C-:B------:R-:W-:Y:S02]  /*b4c0*/  FFMA.FTZ R42, R42, c[0x0][0x2d0], -R2.reuse ;  /* 0x0000b4002a2a7a23 */ /* 0x100fe40000010802 */
[----:B---3--:R-:W-:Y:S01]  /*b4d0*/  FMUL.FTZ R4, R140, R152 ;  /* 0x000000988c047220 */ /* 0x008fe20000410000 */
[----:B------:R-:W-:Y:S01]  /*b4e0*/  F2FP.PACK_AB R152, R230, R231 ;  /* 0x000000e7e698723e */ /* 0x000fe200000000ff */
[----:B------:R-:W-:Y:S01]  /*b4f0*/  FMUL.FTZ R5, R140, R153 ;  /* 0x000000998c057220 */ /* 0x000fe20000410000 */
[----:B-----5:R-:W-:Y:S01]  /*b500*/  F2FP.PACK_AB R153, R188, R187 ;  /* 0x000000bbbc99723e */ /* 0x020fe200000000ff */
[C---:B------:R-:W-:Y:S01]  /*b510*/  FMUL.FTZ R11, R0.reuse, R159 ;  /* 0x0000009f000b7220 */ /* 0x040fe20000410000 */
[----:B------:R-:W-:Y:S01]  /*b520*/  LDSM.16.MT88.4 R36, [R213+0x2400] ;  /* 0x00240000d524783b */ /* 0x000fe20000004200 */
[----:B------:R-:W-:Y:S01]  /*b530*/  MUFU.EX2 R192, R49 ;  /* 0x0000003100c07308 */ /* 0x000fe20000000800 */
[--C-:B------:R-:W-:Y:S02]  /*b540*/  FFMA.FTZ R43, R43, c[0x0][0x2d0], -R2.reuse ;  /* 0x0000b4002b2b7a23 */ /* 0x100fe40000010802 */
[----:B----4-:R-:W-:Y:S02]  /*b550*/  FMUL.FTZ R14, R0, R162 ;  /* 0x000000a2000e7220 */ /* 0x010fe40000410000 */
[--C-:B------:R-:W-:Y:S02]  /*b560*/  FFMA.FTZ R46, R46, c[0x0][0x2d0], -R2.reuse ;  /* 0x0000b4002e2e7a23 */ /* 0x100fe40000010802 */
[----:B------:R-:W3:Y:S01]  /*b570*/  LDSM.16.MT88.4 R156, [R213+0x1000] ;  /* 0x00100000d59c783b */ /* 0x000ee20000004200 */
[----:B------:R-:W-:Y:S02]  /*b580*/  FFMA.FTZ R47, R47, c[0x0][0x2d0], -R2 ;  /* 0x0000b4002f2f7a23 */ /* 0x000fe40000010802 */
[----:B------:R-:W-:Y:S01]  /*b590*/  MUFU.EX2 R191, R51 ;  /* 0x0000003300bf7308 */ /* 0x000fe20000000800 */
[----:B------:R-:W-:Y:S01]  /*b5a0*/  FMUL.FTZ R122, R0, R122 ;  /* 0x0000007a007a7220 */ /* 0x000fe20000410000 */
[----:B-1----:R-:W-:Y:S01]  /*b5b0*/  F2FP.PACK_AB R155, R190, R189 ;  /* 0x000000bdbe9b723e */ /* 0x002fe200000000ff */
[-C--:B--2---:R-:W-:Y:S02]  /*b5c0*/  HMMA.16816.F32 R4, R148, R176.reuse, R4 ;  /* 0x000000b09404723c */ /* 0x084fe40000001804 */
[----:B------:R-:W0:Y:S03]  /*b5d0*/  LDGDEPBAR ;  /* 0x00000000000079af */ /* 0x000e260000000000 */
[C---:B------:R-:W-:Y:S02]  /*b5e0*/  FMUL.FTZ R15, R0.reuse, R163 ;  /* 0x000000a3000f7220 */ /* 0x040fe40000410000 */
[----:B------:R-:W-:Y:S01]  /*b5f0*/  MUFU.EX2 R147, R46 ;  /* 0x0000002e00937308 */ /* 0x000fe20000000800 */
[C---:B------:R-:W-:Y:S01]  /*b600*/  FMUL.FTZ R123, R0.reuse, R123 ;  /* 0x0000007b007b7220 */ /* 0x040fe20000410000 */
[C---:B------:R-:W-:Y:S01]  /*b610*/  HMMA.16816.F32 R8, R152.reuse, R176, R8 ;  /* 0x000000b09808723c */ /* 0x040fe20000001808 */
[----:B------:R-:W1:Y:S03]  /*b620*/  LDSM.16.MT88.4 R160, [R214+0x1000] ;  /* 0x00100000d6a0783b */ /* 0x000e660000004200 */
[C---:B------:R-:W-:Y:S02]  /*b630*/  FMUL.FTZ R126, R0.reuse, R126 ;  /* 0x0000007e007e7220 */ /* 0x040fe40000410000 */
[C---:B------:R-:W-:Y:S02]  /*b640*/  FMUL.FTZ R127, R0.reuse, R127 ;  /* 0x0000007f007f7220 */ /* 0x040fe40000410000 */
[-C--:B------:R-:W-:Y:S01]  /*b650*/  HMMA.16816.F32 R12, R152, R178.reuse, R12 ;  /* 0x000000b2980c723c */ /* 0x080fe2000000180c */
[----:B------:R2:W-:Y:S03]  /*b660*/  MUFU.EX2 R210, R20 ;  /* 0x0000001400d27308 */ /* 0x0005e60000000800 */
[C---:B------:R-:W-:Y:S02]  /*b670*/  FMUL.FTZ R134, R0.reuse, R134 ;  /* 0x0000008600867220 */ /* 0x040fe40000410000 */
[C---:B------:R-:W-:Y:S02]  /*b680*/  FMUL.FTZ R135, R0.reuse, R135 ;  /* 0x0000008700877220 */ /* 0x040fe40000410000 */
[C---:B------:R-:W-:Y:S03]  /*b690*/  HMMA.16816.F32 R16, R148.reuse, R178, R16 ;  /* 0x000000b29410723c */ /* 0x040fe60000001810 */
[----:B------:R4:W5:Y:S01]  /*b6a0*/  MUFU.EX2 R209, R21 ;  /* 0x0000001500d17308 */ /* 0x0009620000000800 */
[--C-:B------:R-:W-:Y:S02]  /*b6b0*/  FFMA.FTZ R146, R35, c[0x0][0x2d0], -R185.reuse ;  /* 0x0000b40023927a23 */ /* 0x100fe400000108b9 */
[C---:B------:R-:W-:Y:S02]  /*b6c0*/  FMUL.FTZ R35, R0.reuse, R175 ;  /* 0x000000af00237220 */ /* 0x040fe40000410000 */
[-C--:B------:R-:W-:Y:S04]  /*b6d0*/  HMMA.16816.F32 R100, R148, R180.reuse, R100 ;  /* 0x000000b49464723c */ /* 0x080fe80000001864 */
[C---:B------:R-:W-:Y:S01]  /*b6e0*/  FMUL.FTZ R74, R0.reuse, R74 ;  /* 0x0000004a004a7220 */ /* 0x040fe20000410000 */
[----:B------:R-:W-:Y:S01]  /*b6f0*/  MUFU.EX2 R202, R146 ;  /* 0x0000009200ca7308 */ /* 0x000fe20000000800 */
[----:B------:R-:W-:Y:S02]  /*b700*/  FMUL.FTZ R75, R0, R75 ;  /* 0x0000004b004b7220 */ /* 0x000fe40000410000 */
[C---:B------:R-:W-:Y:S04]  /*b710*/  HMMA.16816.F32 R104, R152.reuse, R180, R104 ;  /* 0x000000b49868723c */ /* 0x040fe80000001868 */
[----:B--2---:R-:W-:Y:S02]  /*b720*/  FMUL.FTZ R20, R140, R168 ;  /* 0x000000a88c147220 */ /* 0x004fe40000410000 */
[----:B------:R-:W-:Y:S01]  /*b730*/  FMUL.FTZ R78, R0, R78 ;  /* 0x0000004e004e7220 */ /* 0x000fe20000410000 */
[----:B------:R-:W-:Y:S01]  /*b740*/  MUFU.EX2 R181, R40 ;  /* 0x0000002800b57308 */ /* 0x000fe20000000800 */
[-C--:B------:R-:W-:Y:S04]  /*b750*/  HMMA.16816.F32 R108, R152, R182.reuse, R108 ;  /* 0x000000b6986c723c */ /* 0x080fe8000000186c */
[----:B----4-:R-:W-:Y:S02]  /*b760*/  FMUL.FTZ R21, R140, R169 ;  /* 0x000000a98c157220 */ /* 0x010fe40000410000 */
[C---:B------:R-:W-:Y:S02]  /*b770*/  FMUL.FTZ R79, R0.reuse, R79 ;  /* 0x0000004f004f7220 */ /* 0x040fe40000410000 */
[C---:B------:R-:W-:Y:S01]  /*b780*/  HMMA.16816.F32 R112, R148.reuse, R182, R112 ;  /* 0x000000b69470723c */ /* 0x040fe20000001870 */
[----:B------:R2:W-:Y:S03]  /*b790*/  MUFU.EX2 R183, R50 ;  /* 0x0000003200b77308 */ /* 0x0005e60000000800 */
[C---:B------:R-:W-:Y:S02]  /*b7a0*/  FMUL.FTZ R90, R0.reuse, R90 ;  /* 0x0000005a005a7220 */ /* 0x040fe40000410000 */
[C---:B------:R-:W-:Y:S02]  /*b7b0*/  FMUL.FTZ R91, R0.reuse, R91 ;  /* 0x0000005b005b7220 */ /* 0x040fe40000410000 */
[-C--:B---3--:R-:W-:Y:S03]  /*b7c0*/  HMMA.16816.F32 R116, R148, R156.reuse, R116 ;  /* 0x0000009c9474723c */ /* 0x088fe60000001874 */
[----:B------:R3:W-:Y:S01]  /*b7d0*/  MUFU.EX2 R206, R22 ;  /* 0x0000001600ce7308 */ /* 0x0007e20000000800 */
[C---:B------:R-:W-:Y:S02]  /*b7e0*/  FMUL.FTZ R94, R0.reuse, R94 ;  /* 0x0000005e005e7220 */ /* 0x040fe40000410000 */
[----:B------:R-:W-:Y:S02]  /*b7f0*/  FMUL.FTZ R95, R0, R95 ;  /* 0x0000005f005f7220 */ /* 0x000fe40000410000 */
[C---:B------:R-:W-:Y:S04]  /*b800*/  HMMA.16816.F32 R120, R152.reuse, R156, R120 ;  /* 0x0000009c9878723c */ /* 0x040fe80000001878 */
[----:B------:R-:W-:Y:S01]  /*b810*/  FFMA.FTZ R33, R33, c[0x0][0x2d0], -R184 ;  /* 0x0000b40021217a23 */ /* 0x000fe200000108b8 */
[----:B------:R-:W-:Y:S01]  /*b820*/  MUFU.EX2 R182, R41 ;  /* 0x0000002900b67308 */ /* 0x000fe20000000800 */
[--C-:B------:R-:W-:Y:S02]  /*b830*/  FFMA.FTZ R32, R23, c[0x0][0x2d0], -R185.reuse ;  /* 0x0000b40017207a23 */ /* 0x100fe400000108b9 */
[-C--:B------:R-:W-:Y:S01]  /*b840*/  HMMA.16816.F32 R124, R152, R158.reuse, R124 ;  /* 0x0000009e987c723c */ /* 0x080fe2000000187c */
[----:B--2---:R-:W-:Y:S03]  /*b850*/  LDSM.16.MT88.4 R48, [R214+0x2400] ;  /* 0x00240000d630783b */ /* 0x004fe60000004200 */
[--C-:B------:R-:W-:Y:S02]  /*b860*/  FFMA.FTZ R34, R34, c[0x0][0x2d0], -R185.reuse ;  /* 0x0000b40022227a23 */ /* 0x100fe400000108b9 */
[C---:B------:R-:W-:Y:S01]  /*b870*/  FMUL.FTZ R23, R141.reuse, R171 ;  /* 0x000000ab8d177220 */ /* 0x040fe20000410000 */
[----:B------:R2:W-:Y:S01]  /*b880*/  MUFU.EX2 R207, R33 ;  /* 0x0000002100cf7308 */ /* 0x0005e20000000800 */
[C---:B------:R-:W-:Y:S01]  /*b890*/  HMMA.16816.F32 R128, R148.reuse, R158, R128 ;  /* 0x0000009e9480723c */ /* 0x040fe20000001880 */
[----:B------:R-:W4:Y:S03]  /*b8a0*/  LDSM.16.MT88.4 R156, [R213+0x2000] ;  /* 0x00200000d59c783b */ /* 0x000f260000004200 */
[----:B---3--:R-:W-:Y:S02]  /*b8b0*/  FMUL.FTZ R22, R141, R170 ;  /* 0x000000aa8d167220 */ /* 0x008fe40000410000 */
[--C-:B------:R-:W-:Y:S02]  /*b8c0*/  FFMA.FTZ R24, R24, c[0x0][0x2d0], -R186.reuse ;  /* 0x0000b40018187a23 */ /* 0x100fe400000108ba */
[----:B------:R-:W-:Y:S01]  /*b8d0*/  FFMA.FTZ R25, R25, c[0x0][0x2d0], -R186 ;  /* 0x0000b40019197a23 */ /* 0x000fe200000108ba */
[----:B------:R3:W3:Y:S02]  /*b8e0*/  MUFU.EX2 R205, R32 ;  /* 0x0000002000cd7308 */ /* 0x0006e40000000800 */
[-C--:B-1----:R-:W-:Y:S03]  /*b8f0*/  HMMA.16816.F32 R20, R148, R160.reuse, R20 ;  /* 0x000000a09414723c */ /* 0x082fe60000001814 */
[--C-:B------:R-:W-:Y:S02]  /*b900*/  FFMA.FTZ R26, R26, c[0x0][0x2d0], -R2.reuse ;  /* 0x0000b4001a1a7a23 */ /* 0x100fe40000010802 */
[----:B------:R-:W-:Y:S02]  /*b910*/  FFMA.FTZ R27, R27, c[0x0][0x2d0], -R2 ;  /* 0x0000b4001b1b7a23 */ /* 0x000fe40000010802 */
[--C-:B------:R-:W-:Y:S01]  /*b920*/  FFMA.FTZ R28, R28, c[0x0][0x2d0], -R186.reuse ;  /* 0x0000b4001c1c7a23 */ /* 0x100fe200000108ba */
[C---:B------:R-:W-:Y:S01]  /*b930*/  HMMA.16816.F32 R132, R152.reuse, R160, R132 ;  /* 0x000000a09884723c */ /* 0x040fe20000001884 */
[----:B------:R1:W1:Y:S03]  /*b940*/  MUFU.EX2 R203, R34 ;  /* 0x0000002200cb7308 */ /* 0x0002660000000800 */
[----:B--2---:R-:W-:Y:S02]  /*b950*/  FMUL.FTZ R33, R3, R173 ;  /* 0x000000ad03217220 */ /* 0x004fe40000410000 */
[----:B------:R-:W-:Y:S02]  /*b960*/  FFMA.FTZ R29, R29, c[0x0][0x2d0], -R186 ;  /* 0x0000b4001d1d7a23 */ /* 0x000fe400000108ba */
[--C-:B------:R-:W-:Y:S03]  /*b970*/  FFMA.FTZ R30, R30, c[0x0][0x2d0], -R2.reuse ;  /* 0x0000b4001e1e7a23 */ /* 0x100fe60000010802 */
[----:B------:R5:W-:Y:S01]  /*b980*/  MUFU.EX2 R201, R24 ;  /* 0x0000001800c97308 */ /* 0x000be20000000800 */
[----:B------:R-:W-:Y:S02]  /*b990*/  FFMA.FTZ R31, R31, c[0x0][0x2d0], -R2 ;  /* 0x0000b4001f1f7a23 */ /* 0x000fe40000010802 */
[----:B---3--:R-:W-:Y:S02]  /*b9a0*/  FMUL.FTZ R32, R3, R172 ;  /* 0x000000ac03207220 */ /* 0x008fe40000410000 */
[--C-:B------:R-:W-:Y:S02]  /*b9b0*/  FFMA.FTZ R65, R65, c[0x0][0x2d0], -R184.reuse ;  /* 0x0000b40041417a23 */ /* 0x100fe400000108b8 */
[--C-:B------:R-:W-:Y:S02]  /*b9c0*/  FFMA.FTZ R67, R67, c[0x0][0x2d0], -R185.reuse ;  /* 0x0000b40043437a23 */ /* 0x100fe400000108b9 */
[----:B------:R-:W-:Y:S01]  /*b9d0*/  FFMA.FTZ R52, R52, c[0x0][0x2d0], -R184 ;  /* 0x0000b40034347a23 */ /* 0x000fe200000108b8 */
[----:B------:R2:W3:Y:S01]  /*b9e0*/  MUFU.EX2 R200, R25 ;  /* 0x0000001900c87308 */ /* 0x0004e20000000800 */
[----:B------:R-:W-:Y:S02]  /*b9f0*/  FFMA.FTZ R61, R61, c[0x0][0x2d0], -R186 ;  /* 0x0000b4003d3d7a23 */ /* 0x000fe400000108ba */
[--C-:B------:R-:W-:Y:S02]  /*ba00*/  FFMA.FTZ R53, R53, c[0x0][0x2d0], -R184.reuse ;  /* 0x0000b40035357a23 */ /* 0x100fe400000108b8 */
[----:B-1----:R-:W-:Y:S02]  /*ba10*/  FMUL.FTZ R34, R0, R174 ;  /* 0x000000ae00227220 */ /* 0x002fe40000410000 */
[--C-:B------:R-:W-:Y:S02]  /*ba20*/  FFMA.FTZ R54, R54, c[0x0][0x2d0], -R185.reuse ;  /* 0x0000b40036367a23 */ /* 0x100fe400000108b9 */
[--C-:B------:R-:W-:Y:S01]  /*ba30*/  FFMA.FTZ R55, R55, c[0x0][0x2d0], -R185.reuse ;  /* 0x0000b40037377a23 */ /* 0x100fe200000108b9 */
[----:B------:R-:W-:Y:S01]  /*ba40*/  MUFU.EX2 R180, R45 ;  /* 0x0000002d00b47308 */ /* 0x000fe20000000800 */
[----:B------:R-:W-:Y:S01]  /*ba50*/  FFMA.FTZ R64, R64, c[0x0][0x2d0], -R184 ;  /* 0x0000b40040407a23 */ /* 0x000fe200000108b8 */
[-C--:B------:R-:W-:Y:S03]  /*ba60*/  HMMA.16816.F32 R32, R152, R162.reuse, R32 ;  /* 0x000000a29820723c */ /* 0x080fe60000001820 */
[----:B-----5:R-:W-:Y:S01]  /*ba70*/  F2FP.PACK_AB R24, R209, R210 ;  /* 0x000000d2d118723e */ /* 0x020fe200000000ff */
[----:B------:R-:W-:Y:S02]  /*ba80*/  FFMA.FTZ R66, R66, c[0x0][0x2d0], -R185 ;  /* 0x0000b40042427a23 */ /* 0x000fe400000108b9 */
[----:B------:R-:W-:Y:S02]  /*ba90*/  FFMA.FTZ R57, R57, c[0x0][0x2d0], -R186 ;  /* 0x0000b40039397a23 */ /* 0x000fe400000108ba */
[C---:B------:R-:W-:Y:S01]  /*baa0*/  HMMA.16816.F32 R136, R148.reuse, R162, R136 ;  /* 0x000000a29488723c */ /* 0x040fe20000001888 */
[----:B------:R-:W1:Y:S01]  /*bab0*/  LDSM.16.MT88.4 R160, [R214+0x2000] ;  /* 0x00200000d6a0783b */ /* 0x000e620000004200 */
[----:B------:R-:W-:Y:S02]  /*bac0*/  MUFU.EX2 R146, R47 ;  /* 0x0000002f00927308 */ /* 0x000fe40000000800 */
[----:B--2---:R-:W-:Y:S01]  /*bad0*/  F2FP.PACK_AB R25, R205, R206 ;  /* 0x000000cecd19723e */ /* 0x004fe200000000ff */
[--C-:B------:R-:W-:Y:S02]  /*bae0*/  FFMA.FTZ R58, R58, c[0x0][0x2d0], -R2.reuse ;  /* 0x0000b4003a3a7a23 */ /* 0x100fe40000010802 */
[----:B------:R-:W-:Y:S01]  /*baf0*/  FFMA.FTZ R59, R59, c[0x0][0x2d0], -R2 ;  /* 0x0000b4003b3b7a23 */ /* 0x000fe20000010802 */
[-C--:B----4-:R-:W-:Y:S04]  /*bb00*/  HMMA.16816.F32 R68, R148, R156.reuse, R68 ;  /* 0x0000009c9444723c */ /* 0x090fe80000001844 */
[----:B------:R-:W-:Y:S01]  /*bb10*/  MUFU.EX2 R65, R65 ;  /* 0x0000004100417308 */ /* 0x000fe20000000800 */
[----:B------:R-:W-:Y:S02]  /*bb20*/  FFMA.FTZ R60, R60, c[0x0][0x2d0], -R186 ;  /* 0x0000b4003c3c7a23 */ /* 0x000fe400000108ba */
[--C-:B------:R-:W-:Y:S01]  /*bb30*/  FFMA.FTZ R62, R62, c[0x0][0x2d0], -R2.reuse ;  /* 0x0000b4003e3e7a23 */ /* 0x100fe20000010802 */
[C---:B------:R-:W-:Y:S04]  /*bb40*/  HMMA.16816.F32 R72, R152.reuse, R156, R72 ;  /* 0x0000009c9848723c */ /* 0x040fe80000001848 */
[----:B------:R-:W-:Y:S02]  /*bb50*/  FFMA.FTZ R2, R63, c[0x0][0x2d0], -R2 ;  /* 0x0000b4003f027a23 */ /* 0x000fe40000010802 */
[----:B------:R-:W-:Y:S01]  /*bb60*/  MUFU.EX2 R67, R67 ;  /* 0x0000004300437308 */ /* 0x000fe20000000800 */
[----:B------:R-:W-:Y:S01]  /*bb70*/  FFMA.FTZ R56, R56, c[0x0][0x2d0], -R186 ;  /* 0x0000b40038387a23 */ /* 0x000fe200000108ba */
[-C--:B------:R-:W-:Y:S04]  /*bb80*/  HMMA.16816.F32 R76, R152, R158.reuse, R76 ;  /* 0x0000009e984c723c */ /* 0x080fe8000000184c */
[----:B------:R-:W-:Y:S02]  /*bb90*/  FFMA.FTZ R3, R3, R241, R231 ;  /* 0x000000f103037223 */ /* 0x000fe400000100e7 */
[----:B------:R-:W-:Y:S02]  /*bba0*/  FFMA.FTZ R140, R140, R243, R232 ;  /* 0x000000f38c8c7223 */ /* 0x000fe400000100e8 */
[C---:B------:R-:W-:Y:S01]  /*bbb0*/  HMMA.16816.F32 R80, R148.reuse, R158, R80 ;  /* 0x0000009e9450723c */ /* 0x040fe20000001850 */
[----:B------:R-:W2:Y:S01]  /*bbc0*/  LDSM.16.MT88.4 R156, [R213+0x400] ;  /* 0x00040000d59c783b */ /* 0x000ea20000004200 */
[----:B------:R-:W-:Y:S02]  /*bbd0*/  MUFU.EX2 R61, R61 ;  /* 0x0000003d003d7308 */ /* 0x000fe40000000800 */
[----:B------:R-:W-:Y:S02]  /*bbe0*/  FADD.FTZ R3, R230, R3 ;  /* 0x00000003e6037221 */ /* 0x000fe40000010000 */
[----:B------:R-:W-:Y:S02]  /*bbf0*/  FFMA.FTZ R141, R141, R242, R233 ;  /* 0x000000f28d8d7223 */ /* 0x000fe400000100e9 */
[----:B------:R-:W-:Y:S01]  /*bc00*/  FADD.FTZ R3, R229, R3 ;  /* 0x00000003e5037221 */ /* 0x000fe20000010000 */
[-C--:B-1----:R-:W-:Y:S03]  /*bc10*/  HMMA.16816.F32 R84, R148, R160.reuse, R84 ;  /* 0x000000a09454723c */ /* 0x082fe60000001854 */
[----:B------:R1:W-:Y:S05]  /*bc20*/  MUFU.EX2 R179, R26 ;  /* 0x0000001a00b37308 */ /* 0x0003ea0000000800 */
[C---:B------:R-:W-:Y:S05]  /*bc30*/  HMMA.16816.F32 R88, R152.reuse, R160, R88 ;  /* 0x000000a09858723c */ /* 0x040fea0000001858 */
[----:B------:R4:W5:Y:S03]  /*bc40*/  MUFU.EX2 R178, R27 ;  /* 0x0000001b00b27308 */ /* 0x0009660000000800 */
[-C--:B------:R-:W-:Y:S01]  /*bc50*/  HMMA.16816.F32 R92, R152, R162.reuse, R92 ;  /* 0x000000a2985c723c */ /* 0x080fe2000000185c */
[----:B------:R-:W-:Y:S06]  /*bc60*/  LDSM.16.MT88.4 R152, [R214+0x1400] ;  /* 0x00140000d698783b */ /* 0x000fec0000004200 */
[----:B------:R3:W-:Y:S01]  /*bc70*/  MUFU.EX2 R199, R28 ;  /* 0x0000001c00c77308 */ /* 0x0007e20000000800 */
[----:B------:R-:W-:Y:S01]  /*bc80*/  HMMA.16816.F32 R96, R148, R162, R96 ;  /* 0x000000a29460723c */ /* 0x000fe20000001860 */
[----:B------:R-:W5:Y:S03]  /*bc90*/  LDSM.16.MT88.4 R148, [R213+0x1400] ;  /* 0x00140000d594783b */ /* 0x000f660000004200 */
[----:B-1----:R-:W-:Y:S05]  /*bca0*/  F2FP.PACK_AB R26, R207, R208 ;  /* 0x000000d0cf1a723e */ /* 0x002fea00000000ff */
[----:B------:R5:W1:Y:S03]  /*bcb0*/  MUFU.EX2 R198, R29 ;  /* 0x0000001d00c67308 */ /* 0x000a660000000800 */
[----:B----4-:R-:W-:Y:S07]  /*bcc0*/  F2FP.PACK_AB R27, R202, R203 ;  /* 0x000000cbca1b723e */ /* 0x010fee00000000ff */
[----:B------:R1:W-:Y:S01]  /*bcd0*/  MUFU.EX2 R177, R30 ;  /* 0x0000001e00b17308 */ /* 0x0003e20000000800 */
[-C--:B--2---:R-:W-:Y:S05]  /*bce0*/  HMMA.16816.F32 R4, R24, R156.reuse, R4 ;  /* 0x0000009c1804723c */ /* 0x084fea0000001804 */
[----:B---3--:R-:W-:Y:S04]  /*bcf0*/  F2FP.PACK_AB R28, R200, R201 ;  /* 0x000000c9c81c723e */ /* 0x008fe800000000ff */
[----:B------:R-:W2:Y:S03]  /*bd00*/  MUFU.EX2 R176, R31 ;  /* 0x0000001f00b07308 */ /* 0x000ea60000000800 */
[----:B-----5:R-:W-:Y:S07]  /*bd10*/  F2FP.PACK_AB R29, R178, R179 ;  /* 0x000000b3b21d723e */ /* 0x020fee00000000ff */
[----:B------:R-:W-:Y:S01]  /*bd20*/  MUFU.EX2 R53, R53 ;  /* 0x0000003500357308 */ /* 0x000fe20000000800 */
[----:B-1----:R-:W-:Y:S09]  /*bd30*/  F2FP.PACK_AB R30, R198, R199 ;  /* 0x000000c7c61e723e */ /* 0x002ff200000000ff */
[----:B------:R-:W-:Y:S01]  /*bd40*/  MUFU.EX2 R54, R54 ;  /* 0x0000003600367308 */ /* 0x000fe20000000800 */
[----:B--2---:R-:W-:Y:S09]  /*bd50*/  F2FP.PACK_AB R31, R176, R177 ;  /* 0x000000b1b01f723e */ /* 0x004ff200000000ff */
[----:B------:R-:W-:Y:S01]  /*bd60*/  MUFU.EX2 R55, R55 ;  /* 0x0000003700377308 */ /* 0x000fe20000000800 */
[C---:B------:R-:W-:Y:S08]  /*bd70*/  HMMA.16816.F32 R8, R28.reuse, R156, R8 ;  /* 0x0000009c1c08723c */ /* 0x040ff00000001808 */
[-C--:B------:R-:W-:Y:S01]  /*bd80*/  HMMA.16816.F32 R12, R28, R158.reuse, R12 ;  /* 0x0000009e1c0c723c */ /* 0x080fe2000000180c */
[----:B------:R-:W-:Y:S07]  /*bd90*/  MUFU.EX2 R64, R64 ;  /* 0x0000004000407308 */ /* 0x000fee0000000800 */
[C---:B------:R-:W-:Y:S03]  /*bda0*/  HMMA.16816.F32 R16, R24.reuse, R158, R16 ;  /* 0x0000009e1810723c */ /* 0x040fe60000001810 */
[----:B------:R-:W-:Y:S05]  /*bdb0*/  MUFU.EX2 R66, R66 ;  /* 0x0000004200427308 */ /* 0x000fea0000000800 */
[-C--:B------:R-:W-:Y:S05]  /*bdc0*/  HMMA.16816.F32 R100, R24, R164.reuse, R100 ;  /* 0x000000a41864723c */ /* 0x080fea0000001864 */
[----:B------:R-:W-:Y:S03]  /*bdd0*/  MUFU.EX2 R57, R57 ;  /* 0x0000003900397308 */ /* 0x000fe60000000800 */
[C---:B------:R-:W-:Y:S07]  /*bde0*/  HMMA.16816.F32 R104, R28.reuse, R164, R104 ;  /* 0x000000a41c68723c */ /* 0x040fee0000001868 */
[----:B------:R-:W-:Y:S01]  /*bdf0*/  MUFU.EX2 R60, R60 ;  /* 0x0000003c003c7308 */ /* 0x000fe20000000800 */
[-C--:B------:R-:W-:Y:S08]  /*be00*/  HMMA.16816.F32 R108, R28, R166.reuse, R108 ;  /* 0x000000a61c6c723c */ /* 0x080ff0000000186c */
[C---:B------:R-:W-:Y:S01]  /*be10*/  HMMA.16816.F32 R112, R24.reuse, R166, R112 ;  /* 0x000000a61870723c */ /* 0x040fe20000001870 */
[----:B------:R-:W-:Y:S01]  /*be20*/  LDSM.16.MT88.4 R164, [R213+0xc00] ;  /* 0x000c0000d5a4783b */ /* 0x000fe20000004200 */
[----:B------:R-:W-:Y:S06]  /*be30*/  MUFU.EX2 R62, R62 ;  /* 0x0000003e003e7308 */ /* 0x000fec0000000800 */
[-C--:B------:R-:W-:Y:S04]  /*be40*/  HMMA.16816.F32 R116, R24, R148.reuse, R116 ;  /* 0x000000941874723c */ /* 0x080fe80000001874 */
[----:B------:R-:W-:Y:S04]  /*be50*/  MUFU.EX2 R56, R56 ;  /* 0x0000003800387308 */ /* 0x000fe80000000800 */
[C---:B------:R-:W-:Y:S06]  /*be60*/  HMMA.16816.F32 R120, R28.reuse, R148, R120 ;  /* 0x000000941c78723c */ /* 0x040fec0000001878 */
[----:B------:R-:W-:Y:S02]  /*be70*/  MUFU.EX2 R148, R42 ;  /* 0x0000002a00947308 */ /* 0x000fe40000000800 */
[-C--:B------:R-:W-:Y:S08]  /*be80*/  HMMA.16816.F32 R124, R28, R150.reuse, R124 ;  /* 0x000000961c7c723c */ /* 0x080ff0000000187c */
[C---:B------:R-:W-:Y:S01]  /*be90*/  HMMA.16816.F32 R128, R24.reuse, R150, R128 ;  /* 0x000000961880723c */ /* 0x040fe20000001880 */
[----:B------:R1:W2:Y:S07]  /*bea0*/  MUFU.EX2 R149, R43 ;  /* 0x0000002b00957308 */ /* 0x0002ae0000000800 */
[-C--:B------:R-:W-:Y:S03]  /*beb0*/  HMMA.16816.F32 R20, R24, R152.reuse, R20 ;  /* 0x000000981814723c */ /* 0x080fe60000001814 */
[----:B------:R3:W4:Y:S05]  /*bec0*/  MUFU.EX2 R151, R44 ;  /* 0x0000002c00977308 */ /* 0x00072a0000000800 */
[C---:B------:R-:W-:Y:S05]  /*bed0*/  HMMA.16816.F32 R132, R28.reuse, R152, R132 ;  /* 0x000000981c84723c */ /* 0x040fea0000001884 */
[----:B------:R-:W-:Y:S03]  /*bee0*/  MUFU.EX2 R150, R52 ;  /* 0x0000003400967308 */ /* 0x000fe60000000800 */
[-C--:B------:R-:W-:Y:S01]  /*bef0*/  HMMA.16816.F32 R32, R28, R154.reuse, R32 ;  /* 0x0000009a1c20723c */ /* 0x080fe20000001820 */
[----:B-1----:R-:W1:Y:S06]  /*bf00*/  LDSM.16.MT88.4 R40, [R213+0x800] ;  /* 0x00080000d528783b */ /* 0x002e6c0000004200 */
[----:B------:R5:W-:Y:S01]  /*bf10*/  MUFU.EX2 R52, R2 ;  /* 0x0000000200347308 */ /* 0x000be20000000800 */
[C---:B------:R-:W-:Y:S01]  /*bf20*/  HMMA.16816.F32 R136, R24.reuse, R154, R136 ;  /* 0x0000009a1888723c */ /* 0x040fe20000001888 */
[----:B---3--:R-:W-:Y:S07]  /*bf30*/  LDSM.16.MT88.4 R44, [R213+0x1800] ;  /* 0x00180000d52c783b */ /* 0x008fee0000004200 */
[-C--:B------:R-:W-:Y:S01]  /*bf40*/  HMMA.16816.F32 R68, R24, R36.reuse, R68 ;  /* 0x000000241844723c */ /* 0x080fe20000001844 */
[----:B------:R-:W-:Y:S07]  /*bf50*/  MUFU.EX2 R58, R58 ;  /* 0x0000003a003a7308 */ /* 0x000fee0000000800 */
[C---:B------:R-:W-:Y:S03]  /*bf60*/  HMMA.16816.F32 R72, R28.reuse, R36, R72 ;  /* 0x000000241c48723c */ /* 0x040fe60000001848 */
[----:B------:R-:W3:Y:S01]  /*bf70*/  MUFU.EX2 R59, R59 ;  /* 0x0000003b003b7308 */ /* 0x000ee20000000800 */
[----:B-----5:R-:W-:Y:S04]  /*bf80*/  FFMA.FTZ R2, R0, R240, R187 ;  /* 0x000000f000027223 */ /* 0x020fe800000100bb */
[-C--:B------:R-:W-:Y:S04]  /*bf90*/  HMMA.16816.F32 R76, R28, R38.reuse, R76 ;  /* 0x000000261c4c723c */ /* 0x080fe8000000184c */
[----:B------:R-:W-:Y:S02]  /*bfa0*/  FADD.FTZ R2, R188, R2 ;  /* 0x00000002bc027221 */ /* 0x000fe40000010000 */
[----:B------:R-:W-:Y:S02]  /*bfb0*/  FADD.FTZ R0, R237, R140 ;  /* 0x0000008ced007221 */ /* 0x000fe40000010000 */
[C---:B------:R-:W-:Y:S01]  /*bfc0*/  HMMA.16816.F32 R80, R24.reuse, R38, R80 ;  /* 0x000000261850723c */ /* 0x040fe20000001850 */
[----:B------:R-:W5:Y:S03]  /*bfd0*/  LDSM.16.MT88.4 R36, [R214+0x800] ;  /* 0x00080000d624783b */ /* 0x000f660000004200 */
[----:B------:R-:W-:Y:S02]  /*bfe0*/  FADD.FTZ R2, R189, R2 ;  /* 0x00000002bd027221 */ /* 0x000fe40000010000 */
[----:B------:R-:W-:Y:S02]  /*bff0*/  FADD.FTZ R0, R238, R0 ;  /* 0x00000000ee007221 */ /* 0x000fe40000010000 */
[-C--:B------:R-:W-:Y:S04]  /*c000*/  HMMA.16816.F32 R84, R24, R48.reuse, R84 ;  /* 0x000000301854723c */ /* 0x080fe80000001854 */
[----:B------:R-:W-:Y:S04]  /*c010*/  FADD.FTZ R0, R239, R0 ;  /* 0x00000000ef007221 */ /* 0x000fe80000010000 */
[C---:B------:R-:W-:Y:S08]  /*c020*/  HMMA.16816.F32 R88, R28.reuse, R48, R88 ;  /* 0x000000301c58723c */ /* 0x040ff00000001858 */
[-C--:B------:R-:W-:Y:S07]  /*c030*/  HMMA.16816.F32 R92, R28, R50.reuse, R92 ;  /* 0x000000321c5c723c */ /* 0x080fee000000185c */
[----:B------:R-:W-:Y:S01]  /*c040*/  F2FP.PACK_AB R28, R182, R181 ;  /* 0x000000b5b61c723e */ /* 0x000fe200000000ff */
[----:B------:R-:W-:Y:S01]  /*c050*/  HMMA.16816.F32 R96, R24, R50, R96 ;  /* 0x000000321860723c */ /* 0x000fe20000001860 */
[----:B------:R-:W-:Y:S03]  /*c060*/  LDSM.16.MT88.4 R48, [R214+0x1c00] ;  /* 0x001c0000d630783b */ /* 0x000fe60000004200 */
[----:B--2---:R-:W-:Y:S02]  /*c070*/  F2FP.PACK_AB R29, R149, R148 ;  /* 0x00000094951d723e */ /* 0x004fe400000000ff */
[----:B----4-:R-:W-:Y:S02]  /*c080*/  F2FP.PACK_AB R30, R180, R151 ;  /* 0x00000097b41e723e */ /* 0x010fe400000000ff */
[----:B------:R-:W-:Y:S04]  /*c090*/  F2FP.PACK_AB R24, R196, R197 ;  /* 0x000000c5c418723e */ /* 0x000fe800000000ff */
[----:B------:R-:W-:Y:S02]  /*c0a0*/  F2FP.PACK_AB R25, R194, R195 ;  /* 0x000000c3c219723e */ /* 0x000fe400000000ff */
[----:B------:R-:W-:Y:S02]  /*c0b0*/  F2FP.PACK_AB R26, R192, R193 ;  /* 0x000000c1c01a723e */ /* 0x000fe400000000ff */
[----:B------:R-:W-:Y:S02]  /*c0c0*/  F2FP.PACK_AB R27, R191, R183 ;  /* 0x000000b7bf1b723e */ /* 0x000fe400000000ff */
[----:B------:R-:W-:Y:S05]  /*c0d0*/  F2FP.PACK_AB R31, R146, R147 ;  /* 0x00000093921f723e */ /* 0x000fea00000000ff */
[-C--:B-1----:R-:W-:Y:S08]  /*c0e0*/  HMMA.16816.F32 R4, R24, R40.reuse, R4 ;  /* 0x000000281804723c */ /* 0x082ff00000001804 */
[C---:B------:R-:W-:Y:S08]  /*c0f0*/  HMMA.16816.F32 R8, R28.reuse, R40, R8 ;  /* 0x000000281c08723c */ /* 0x040ff00000001808 */
[-C--:B------:R-:W-:Y:S08]  /*c100*/  HMMA.16816.F32 R12, R28, R42.reuse, R12 ;  /* 0x0000002a1c0c723c */ /* 0x080ff0000000180c */
[C---:B------:R-:W-:Y:S01]  /*c110*/  HMMA.16816.F32 R16, R24.reuse, R42, R16 ;  /* 0x0000002a1810723c */ /* 0x040fe20000001810 */
[----:B------:R-:W1:Y:S07]  /*c120*/  LDSM.16.MT88.4 R40, [R214+0x1800] ;  /* 0x00180000d628783b */ /* 0x000e6e0000004200 */
[-C--:B-----5:R-:W-:Y:S08]  /*c130*/  HMMA.16816.F32 R100, R24, R36.reuse, R100 ;  /* 0x000000241864723c */ /* 0x0a0ff00000001864 */
[C---:B------:R-:W-:Y:S08]  /*c140*/  HMMA.16816.F32 R104, R28.reuse, R36, R104 ;  /* 0x000000241c68723c */ /* 0x040ff00000001868 */
[-C--:B------:R-:W-:Y:S08]  /*c150*/  HMMA.16816.F32 R108, R28, R38.reuse, R108 ;  /* 0x000000261c6c723c */ /* 0x080ff0000000186c */
[C---:B------:R-:W-:Y:S01]  /*c160*/  HMMA.16816.F32 R112, R24.reuse, R38, R112 ;  /* 0x000000261870723c */ /* 0x040fe20000001870 */
[----:B------:R-:W2:Y:S07]  /*c170*/  LDSM.16.MT88.4 R36, [R213+0x2800] ;  /* 0x00280000d524783b */ /* 0x000eae0000004200 */
[-C--:B------:R-:W-:Y:S08]  /*c180*/  HMMA.16816.F32 R116, R24, R44.reuse, R116 ;  /* 0x0000002c1874723c */ /* 0x080ff00000001874 */
[C---:B------:R-:W-:Y:S08]  /*c190*/  HMMA.16816.F32 R120, R28.reuse, R44, R120 ;  /* 0x0000002c1c78723c */ /* 0x040ff00000001878 */
[-C--:B------:R-:W-:Y:S08]  /*c1a0*/  HMMA.16816.F32 R124, R28, R46.reuse, R124 ;  /* 0x0000002e1c7c723c */ /* 0x080ff0000000187c */
[C---:B------:R-:W-:Y:S01]  /*c1b0*/  HMMA.16816.F32 R128, R24.reuse, R46, R128 ;  /* 0x0000002e1880723c */ /* 0x040fe20000001880 */
[----:B------:R-:W4:Y:S07]  /*c1c0*/  LDSM.16.MT88.4 R44, [R214+0x2800] ;  /* 0x00280000d62c783b */ /* 0x000f2e0000004200 */
        /* <DEDUP_REMOVED lines=10> */
[-C--:B----4-:R-:W-:Y:S08]  /*c270*/  HMMA.16816.F32 R84, R24, R44.reuse, R84 ;  /* 0x0000002c1854723c */ /* 0x090ff00000001854 */
[C---:B------:R-:W-:Y:S08]  /*c280*/  HMMA.16816.F32 R88, R28.reuse, R44, R88 ;  /* 0x0000002c1c58723c */ /* 0x040ff00000001858 */
[-C--:B------:R-:W-:Y:S07]  /*c290*/  HMMA.16816.F32 R92, R28, R46.reuse, R92 ;  /* 0x0000002e1c5c723c */ /* 0x080fee000000185c */
[----:B------:R-:W-:Y:S01]  /*c2a0*/  F2FP.PACK_AB R28, R57, R56 ;  /* 0x00000038391c723e */ /* 0x000fe200000000ff */
[----:B------:R-:W-:Y:S01]  /*c2b0*/  HMMA.16816.F32 R96, R24, R46, R96 ;  /* 0x0000002e1860723c */ /* 0x000fe20000001860 */
[----:B------:R-:W2:Y:S03]  /*c2c0*/  LDSM.16.MT88.4 R44, [R213+0x2c00] ;  /* 0x002c0000d52c783b */ /* 0x000ea60000004200 */
[----:B---3--:R-:W-:Y:S02]  /*c2d0*/  F2FP.PACK_AB R29, R59, R58 ;  /* 0x0000003a3b1d723e */ /* 0x008fe400000000ff */
[----:B------:R-:W-:Y:S02]  /*c2e0*/  F2FP.PACK_AB R30, R61, R60 ;  /* 0x0000003c3d1e723e */ /* 0x000fe400000000ff */
[----:B------:R-:W-:Y:S04]  /*c2f0*/  F2FP.PACK_AB R24, R53, R150 ;  /* 0x000000963518723e */ /* 0x000fe800000000ff */
[----:B------:R-:W-:Y:S02]  /*c300*/  F2FP.PACK_AB R25, R55, R54 ;  /* 0x000000363719723e */ /* 0x000fe400000000ff */
[----:B------:R-:W-:Y:S02]  /*c310*/  F2FP.PACK_AB R26, R65, R64 ;  /* 0x00000040411a723e */ /* 0x000fe400000000ff */
[----:B------:R-:W-:Y:S02]  /*c320*/  F2FP.PACK_AB R27, R67, R66 ;  /* 0x00000042431b723e */ /* 0x000fe400000000ff */
[----:B------:R-:W-:Y:S05]  /*c330*/  F2FP.PACK_AB R31, R52, R62 ;  /* 0x0000003e341f723e */ /* 0x000fea00000000ff */
[-C--:B------:R-:W-:Y:S01]  /*c340*/  HMMA.16816.F32 R152, R24, R164.reuse, R4 ;  /* 0x000000a41898723c */ /* 0x080fe20000001804 */
[----:B------:R-:W3:Y:S07]  /*c350*/  LDSM.16.MT88.4 R4, [R214+0x2c00] ;  /* 0x002c0000d604783b */ /* 0x000eee0000004200 */
        /* <DEDUP_REMOVED lines=12> */
[----:B------:R-:W-:Y:S04]  /*c420*/  FADD.FTZ R11, R235, R11 ;  /* 0x0000000beb0b7221 */ /* 0x000fe80000010000 */
[-C--:B------:R-:W-:Y:S04]  /*c430*/  HMMA.16816.F32 R108, R28, R38.reuse, R108 ;  /* 0x000000261c6c723c */ /* 0x080fe8000000186c */
[----:B------:R-:W-:Y:S04]  /*c440*/  FADD.FTZ R11, R234, R11 ;  /* 0x0000000bea0b7221 */ /* 0x000fe80000010000 */
        /* <DEDUP_REMOVED lines=35> */
[----:B------:R-:W-:Y:S01]  /*c680*/  FADD.FTZ R8, R150, R8 ;  /* 0x0000000896087221 */ /* 0x000fe20000010000 */
[C---:B------:R-:W-:Y:S08]  /*c690*/  HMMA.16816.F32 R80, R24.reuse, R46, R80 ;  /* 0x0000002e1850723c */ /* 0x040ff00000001850 */
[-C--:B---3--:R-:W-:Y:S08]  /*c6a0*/  HMMA.16816.F32 R84, R24, R4.reuse, R84 ;  /* 0x000000041854723c */ /* 0x088ff00000001854 */
[C---:B------:R-:W-:Y:S07]  /*c6b0*/  HMMA.16816.F32 R88, R28.reuse, R4, R88 ;  /* 0x000000041c58723c */ /* 0x040fee0000001858 */
[----:B------:R-:W-:Y:S01]  /*c6c0*/  FADD.FTZ R5, R151, R3 ;  /* 0x0000000397057221 */ /* 0x000fe20000010000 */
[-C--:B------:R-:W-:Y:S04]  /*c6d0*/  HMMA.16816.F32 R92, R28, R6.reuse, R92 ;  /* 0x000000061c5c723c */ /* 0x080fe8000000185c */
[----:B------:R-:W-:Y:S02]  /*c6e0*/  FADD.FTZ R4, R147, R2 ;  /* 0x0000000293047221 */ /* 0x000fe40000010000 */
[----:B------:R-:W-:Y:S02]  /*c6f0*/  FADD.FTZ R3, R191, R9 ;  /* 0x00000009bf037221 */ /* 0x000fe40000010000 */
[----:B------:R-:W-:Y:S01]  /*c700*/  FADD.FTZ R2, R180, R5 ;  /* 0x00000005b4027221 */ /* 0x000fe20000010000 */
[----:B------:R-:W-:Y:S04]  /*c710*/  HMMA.16816.F32 R96, R24, R6, R96 ;  /* 0x000000061860723c */ /* 0x000fe80000001860 */
[----:B------:R-:W-:Y:S01]  /*c720*/  FADD.FTZ R0, R146, R4 ;  /* 0x0000000492007221 */ /* 0x000fe20000010000 */
[----:B------:R-:W-:Y:S01]  /*c730*/  MOV R146, R142 ;  /* 0x0000008e00927202 */ /* 0x000fe20000000f00 */
[----:B------:R-:W-:Y:S02]  /*c740*/  FADD.FTZ R5, R54, R3 ;  /* 0x0000000336057221 */ /* 0x000fe40000010000 */
        /* <DEDUP_REMOVED lines=10> */
[----:B------:R-:W-:Y:S01]  /*c7f0*/  STL [R1+0x20], R4 ;  /* 0x0000200401007387 */ /* 0x000fe20000100800 */
[----:B------:R-:W-:Y:S02]  /*c800*/  FADD.FTZ R2, R61, R2 ;  /* 0x000000023d027221 */ /* 0x000fe40000010000 */
[----:B------:R-:W-:Y:S02]  /*c810*/  FADD.FTZ R3, R67, R3 ;  /* 0x0000000343037221 */ /* 0x000fe40000010000 */
[----:B------:R-:W-:Y:S03]  /*c820*/  FADD.FTZ R0, R62, R6 ;  /* 0x000000063e007221 */ /* 0x000fe60000010000 */
[----:B------:R1:W-:Y:S01]  /*c830*/  STL [R1+0x24], R3 ;  /* 0x0000240301007387 */ /* 0x0003e20000100800 */
[----:B------:R-:W-:Y:S03]  /*c840*/  FADD.FTZ R0, R52, R0 ;  /* 0x0000000034007221 */ /* 0x000fe60000010000 */
[----:B------:R2:W-:Y:S04]  /*c850*/  STL [R1+0x28], R2 ;  /* 0x0000280201007387 */ /* 0x0005e80000100800 */
[----:B------:R3:W-:Y:S01]  /*c860*/  STL [R1+0x2c], R0 ;  /* 0x00002c0001007387 */ /* 0x0007e20000100800 */
[----:B-1----:R-:W-:Y:S02]  /*c870*/  MOV R3, R143 ;  /* 0x0000008f00037202 */ /* 0x002fe40000000f00 */
[----:B--2---:R-:W-:Y:S02]  /*c880*/  MOV R2, R144 ;  /* 0x0000009000027202 */ /* 0x004fe40000000f00 */
[----:B---3--:R-:W-:Y:S01]  /*c890*/  MOV R0, R145 ;  /* 0x0000009100007202 */ /* 0x008fe20000000f00 */
[----:B------:R-:W-:-:S05]  /*c8a0*/  @P0 BRA `(.L_x_1013) ;  /* 0xffffcea000000947 */ /* 0x000fca000383ffff */
.L_x_1012:
[----:B------:R-:W-:Y:S02]  /*c8b0*/  MOV R10, 0x1f ;  /* 0x0000001f000a7802 */ /* 0x000fe40000000f00 */
[----:B------:R-:W-:Y:S01]  /*c8c0*/  MOV R9, 0xffffffff ;  /* 0xffffffff00097802 */ /* 0x000fe20000000f00 */
[----:B------:R-:W-:Y:S05]  /*c8d0*/  BRA.DIV ~URZ, `(.L_x_1014) ;  /* 0x000028a27f007947 */ /* 0x000fea000b800000 */
[----:B------:R-:W2:Y:S04]  /*c8e0*/  LDL R0, [R1+0x20] ;  /* 0x0000200001007983 */ /* 0x000ea80000100800 */
[----:B--2---:R1:W2:Y:S02]  /*c8f0*/  SHFL.BFLY PT, R5, R0, 0x2, 0x1f ;  /* 0x0c401f0000057f89 */ /* 0x0042a400000e0000 */
.L_x_1038:
[----:B-1----:R-:W3:Y:S02]  /*c900*/  LDL.LU R0, [R1+0x20] ;  /* 0x0000200001007983 */ /* 0x002ee40000300800 */
[----:B--23--:R-:W-:Y:S01]  /*c910*/  FADD.FTZ R5, R5, R0 ;  /* 0x0000000005057221 */ /* 0x00cfe20000010000 */
[----:B------:R-:W-:Y:S05]  /*c920*/  BRA.DIV ~URZ, `(.L_x_1015) ;  /* 0x000028b27f007947 */ /* 0x000fea000b800000 */
[----:B------:R-:W2:Y:S04]  /*c930*/  LDL.LU R2, [R1+0x24] ;  /* 0x0000240001027983 */ /* 0x000ea80000300800 */
[----:B------:R-:W3:Y:S04]  /*c940*/  LDL.LU R0, [R1+0x28] ;  /* 0x0000280001007983 */ /* 0x000ee80000300800 */
[----:B------:R-:W4:Y:S04]  /*c950*/  LDL.LU R9, [R1+0x2c] ;  /* 0x00002c0001097983 */ /* 0x000f280000300800 */
[----:B--2---:R-:W1:Y:S04]  /*c960*/  SHFL.BFLY PT, R4, R2, 0x2, 0x1f ;  /* 0x0c401f0002047f89 */ /* 0x004e6800000e0000 */
[----:B---3--:R-:W2:Y:S04]  /*c970*/  SHFL.BFLY PT, R7, R0, 0x2, 0x1f ;  /* 0x0c401f0000077f89 */ /* 0x008ea800000e0000 */
[----:B----4-:R-:W3:Y:S01]  /*c980*/  SHFL.BFLY PT, R6, R9, 0x2, 0x1f ;  /* 0x0c401f0009067f89 */ /* 0x010ee200000e0000 */
[----:B-1----:R-:W-:-:S02]  /*c990*/  FADD.FTZ R4, R4, R2 ;  /* 0x0000000204047221 */ /* 0x002fc40000010000 */
[----:B--2---:R-:W-:-:S03]  /*c9a0*/  FADD.FTZ R7, R7, R0 ;  /* 0x0000000007077221 */ /* 0x004fc60000010000 */
[----:B------:R-:W1:Y:S01]  /*c9b0*/  SHFL.BFLY PT, R2, R4, 0x1, 0x1f ;  /* 0x0c201f0004027f89 */ /* 0x000e6200000e0000 */
[----:B---3--:R-:W-:-:S03]  /*c9c0*/  FADD.FTZ R6, R6, R9 ;  /* 0x0000000906067221 */ /* 0x008fc60000010000 */
[----:B------:R-:W2:Y:S04]  /*c9d0*/  SHFL.BFLY PT, R0, R5, 0x1, 0x1f ;  /* 0x0c201f0005007f89 */ /* 0x000ea800000e0000 */
[----:B------:R-:W3:Y:S04]  /*c9e0*/  SHFL.BFLY PT, R3, R7, 0x1, 0x1f ;  /* 0x0c201f0007037f89 */ /* 0x000ee800000e0000 */
[----:B------:R4:W4:Y:S01]  /*c9f0*/  SHFL.BFLY PT, R8, R6, 0x1, 0x1f ;  /* 0x0c201f0006087f89 */ /* 0x00092200000e0000 */
[----:B-1----:R-:W-:Y:S02]  /*ca00*/  FADD.FTZ R4, R4, R2 ;  /* 0x0000000204047221 */ /* 0x002fe40000010000 */
[----:B--2---:R-:W-:-:S02]  /*ca10*/  FADD.FTZ R5, R5, R0 ;  /* 0x0000000005057221 */ /* 0x004fc40000010000 */
[----:B---3--:R-:W-:-:S03]  /*ca20*/  FADD.FTZ R7, R7, R3 ;  /* 0x0000000307077221 */ /* 0x008fc60000010000 */
.L_x_1039:
[----:B------:R-:W-:Y:S01]  /*ca30*/  FSETP.NE.FTZ.AND P3, PT, R5, RZ, PT ;  /* 0x000000ff0500720b */ /* 0x000fe20003f75000 */
[----:B------:R-:W-:Y:S01]  /*ca40*/  CS2R R2, SRZ ;  /* 0x0000000000027805 */ /* 0x000fe2000001ff00 */
[----:B------:R-:W-:Y:S01]  /*ca50*/  MOV R0, RZ ;  /* 0x000000ff00007202 */ /* 0x000fe20000000f00 */
[----:B----4-:R-:W-:Y:S01]  /*ca60*/  FADD.FTZ R6, R8, R6 ;  /* 0x0000000608067221 */ /* 0x010fe20000010000 */
[----:B------:R-:W-:Y:S02]  /*ca70*/  FSETP.NE.FTZ.AND P2, PT, R4, RZ, PT ;  /* 0x000000ff0400720b */ /* 0x000fe40003f55000 */
[----:B------:R-:W-:Y:S02]  /*ca80*/  FSETP.NE.FTZ.AND P1, PT, R7, RZ, PT ;  /* 0x000000ff0700720b */ /* 0x000fe40003f35000 */
[----:B------:R-:W-:Y:S02]  /*ca90*/  FSETP.NE.FTZ.AND P0, PT, R6, RZ, PT ;  /* 0x000000ff0600720b */ /* 0x000fe40003f15000 */
[----:B------:R-:W-:-:S02]  /*caa0*/  MOV R21, 0xff800000 ;  /* 0xff80000000157802 */ /* 0x000fc40000000f00 */
[----:B------:R-:W-:Y:S01]  /*cab0*/  MOV R20, 0xff800000 ;  /* 0xff80000000147802 */ /* 0x000fe20000000f00 */
[----:B------:R-:W1:Y:S01]  /*cac0*/  @P3 MUFU.RCP R0, R5 ;  /* 0x0000000500003308 */ /* 0x000e620000001000 */
[----:B------:R-:W-:Y:S02]  /*cad0*/  MOV R19, 0xff800000 ;  /* 0xff80000000137802 */ /* 0x000fe40000000f00 */
[----:B------:R-:W-:-:S03]  /*cae0*/  MOV R18, 0xff800000 ;  /* 0xff80000000127802 */ /* 0x000fc60000000f00 */
[----:B------:R-:W-:Y:S02]  /*caf0*/  @P1 MOV R10, 0x3f317218 ;  /* 0x3f317218000a1802 */ /* 0x000fe40000000f00 */
[----:B------:R-:W2:Y:S08]  /*cb00*/  @P3 MUFU.LG2 R5, R5 ;  /* 0x0000000500053308 */ /* 0x000eb00000000c00 */
[----:B------:R-:W3:Y:S01]  /*cb10*/  @P2 MUFU.RCP R3, R4 ;  /* 0x0000000400032308 */ /* 0x000ee20000001000 */
[----:B-1----:R-:W-:-:S02]  /*cb20*/  FMUL.FTZ R152, R0, R152 ;  /* 0x0000009800987220 */ /* 0x002fc40000410000 */
[C---:B------:R-:W-:Y:S02]  /*cb30*/  FMUL.FTZ R153, R0.reuse, R153 ;  /* 0x0000009900997220 */ /* 0x040fe40000410000 */
[C---:B------:R-:W-:Y:S02]  /*cb40*/  FMUL.FTZ R164, R0.reuse, R164 ;  /* 0x000000a400a47220 */ /* 0x040fe40000410000 */
[C---:B------:R-:W-:Y:S01]  /*cb50*/  FMUL.FTZ R165, R0.reuse, R165 ;  /* 0x000000a500a57220 */ /* 0x040fe20000410000 */
[----:B------:R-:W1:Y:S01]  /*cb60*/  @P1 MUFU.RCP R2, R7 ;  /* 0x0000000700021308 */ /* 0x000e620000001000 */
[C---:B------:R-:W-:Y:S02]  /*cb70*/  FMUL.FTZ R100, R0.reuse, R100 ;  /* 0x0000006400647220 */ /* 0x040fe40000410000 */
[C---:B------:R-:W-:Y:S02]  /*cb80*/  FMUL.FTZ R101, R0.reuse, R101 ;  /* 0x0000006500657220 */ /* 0x040fe40000410000 */
[----:B------:R-:W-:-:S02]  /*cb90*/  FMUL.FTZ R112, R0, R112 ;  /* 0x0000007000707220 */ /* 0x000fc40000410000 */
[C---:B------:R-:W-:Y:S01]  /*cba0*/  FMUL.FTZ R113, R0.reuse, R113 ;  /* 0x0000007100717220 */ /* 0x040fe20000410000 */
[----:B------:R-:W4:Y:S01]  /*cbb0*/  @P2 MUFU.LG2 R4, R4 ;  /* 0x0000000400042308 */ /* 0x000f220000000c00 */
[C---:B------:R-:W-:Y:S02]  /*cbc0*/  FMUL.FTZ R116, R0.reuse, R116 ;  /* 0x0000007400747220 */ /* 0x040fe40000410000 */
[C---:B------:R-:W-:Y:S02]  /*cbd0*/  FMUL.FTZ R117, R0.reuse, R117 ;  /* 0x0000007500757220 */ /* 0x040fe40000410000 */
[C---:B------:R-:W-:Y:S02]  /*cbe0*/  FMUL.FTZ R128, R0.reuse, R128 ;  /* 0x0000008000807220 */ /* 0x040fe40000410000 */
[C---:B------:R-:W-:Y:S01]  /*cbf0*/  FMUL.FTZ R129, R0.reuse, R129 ;  /* 0x0000008100817220 */ /* 0x040fe20000410000 */
[----:B------:R-:W5:Y:S01]  /*cc00*/  @P1 MUFU.LG2 R7, R7 ;  /* 0x0000000700071308 */ /* 0x000f620000000c00 */
        /* <DEDUP_REMOVED lines=13> */
[----:B--2---:R-:W-:-:S02]  /*cce0*/  @P3 FMUL.FTZ R9, R5, 0.69314718246459960938 ;  /* 0x3f31721805093820 */ /* 0x004fc40000410000 */
[C---:B---3--:R-:W-:Y:S02]  /*ccf0*/  FMUL.FTZ R154, R3.reuse, R154 ;  /* 0x0000009a039a7220 */ /* 0x048fe40000410000 */
[----:B------:R-:W-:Y:S01]  /*cd00*/  @P3 FMUL.FTZ R5, R0, c[0x0][0x2d0] ;  /* 0x0000b40000053a20 */ /* 0x000fe20000410000 */
[----:B------:R-:W-:Y:S01]  /*cd10*/  MOV R0, RZ ;  /* 0x000000ff00007202 */ /* 0x000fe20000000f00 */
[C---:B------:R-:W-:Y:S02]  /*cd20*/  FMUL.FTZ R155, R3.reuse, R155 ;  /* 0x0000009b039b7220 */ /* 0x040fe40000410000 */
[C---:B------:R-:W-:Y:S02]  /*cd30*/  FMUL.FTZ R166, R3.reuse, R166 ;  /* 0x000000a603a67220 */ /* 0x040fe40000410000 */
[C---:B------:R-:W-:Y:S01]  /*cd40*/  FMUL.FTZ R167, R3.reuse, R167 ;  /* 0x000000a703a77220 */ /* 0x040fe20000410000 */
[----:B------:R-:W2:Y:S01]  /*cd50*/  @P0 MUFU.RCP R0, R6 ;  /* 0x0000000600000308 */ /* 0x000ea20000001000 */
        /* <DEDUP_REMOVED lines=20> */
[----:B------:R-:W-:Y:S01]  /*cea0*/  @P2 MOV R3, 0x3f317218 ;  /* 0x3f31721800032802 */ /* 0x000fe20000000f00 */
[C---:B-1----:R-:W-:Y:S02]  /*ceb0*/  FMUL.FTZ R156, R2.reuse, R156 ;  /* 0x0000009c029c7220 */ /* 0x042fe40000410000 */
        /* <DEDUP_REMOVED lines=23> */
[----:B------:R-:W1:Y:S01]  /*d030*/  @P0 MUFU.LG2 R2, R6 ;  /* 0x0000000600020308 */ /* 0x000e620000000c00 */
[----:B----4-:R-:W-:Y:S02]  /*d040*/  @P2 FMUL.FTZ R8, R4, 0.69314718246459960938 ;  /* 0x3f31721804082820 */ /* 0x010fe40000410000 */
[----:B------:R-:W-:Y:S02]  /*d050*/  @P2 FMUL.FTZ R4, R3, c[0x0][0x2d0] ;  /* 0x0000b40003042a20 */ /* 0x000fe40000410000 */
[----:B-----5:R-:W-:Y:S02]  /*d060*/  @P1 FMUL.FTZ R7, R7, 0.69314718246459960938 ;  /* 0x3f31721807071820 */ /* 0x020fe40000410000 */
[----:B------:R-:W-:Y:S02]  /*d070*/  @P1 FMUL.FTZ R3, R10, c[0x0][0x2d0] ;  /* 0x0000b4000a031a20 */ /* 0x000fe40000410000 */
[----:B------:R-:W-:Y:S01]  /*d080*/  @P2 FFMA.FTZ R20, R4, R144, R8 ;  /* 0x0000009004142223 */ /* 0x000fe20000010008 */
[----:B------:R-:W-:Y:S01]  /*d090*/  MOV R4, 0x1 ;  /* 0x0000000100047802 */ /* 0x000fe20000000f00 */
[----:B------:R-:W-:Y:S01]  /*d0a0*/  @P1 FFMA.FTZ R21, R3, R143, R7 ;  /* 0x0000008f03151223 */ /* 0x000fe20000010007 */
[----:B------:R-:W-:Y:S01]  /*d0b0*/  @P0 MOV R3, 0x3f317218 ;  /* 0x3f31721800030802 */ /* 0x000fe20000000f00 */
[----:B--2---:R-:W-:-:S02]  /*d0c0*/  FMUL.FTZ R158, R0, R158 ;  /* 0x0000009e009e7220 */ /* 0x004fc40000410000 */
[----:B------:R-:W-:Y:S02]  /*d0d0*/  FMUL.FTZ R159, R0, R159 ;  /* 0x0000009f009f7220 */ /* 0x000fe40000410000 */
[----:B-1----:R-:W-:Y:S02]  /*d0e0*/  @P0 FMUL.FTZ R2, R2, 0.69314718246459960938 ;  /* 0x3f31721802020820 */ /* 0x002fe40000410000 */
[----:B------:R-:W-:Y:S02]  /*d0f0*/  @P0 FMUL.FTZ R3, R3, c[0x0][0x2d0] ;  /* 0x0000b40003030a20 */ /* 0x000fe40000410000 */
        /* <DEDUP_REMOVED lines=25> */
.L_x_995:
[----:B--2---:R2:W5:Y:S01]  /*d290*/  LDL R7, [R1+0x58] ;  /* 0x0000580001077983 */ /* 0x0045620000100800 */
[----:B------:R-:W-:Y:S03]  /*d2a0*/  BSSY B0, `(.L_x_1016) ;  /* 0x0000012000007945 */ /* 0x000fe60003800000 */
[----:B------:R-:W3:Y:S02]  /*d2b0*/  S2R R6, SR_TID.X ;  /* 0x0000000000067919 */ /* 0x000ee40000002100 */
[----:B---3--:R-:W-:-:S13]  /*d2c0*/  LOP3.LUT P0, RZ, R6, 0x7f, RZ, 0xc0, !PT ;  /* 0x0000007f06ff7812 */ /* 0x008fda000780c0ff */
[----:B------:R-:W-:Y:S05]  /*d2d0*/  @P0 BRA `(.L_x_1017) ;  /* 0x000000e000000947 */ /* 0x000fea0003800000 */
[----:B--2---:R-:W2:Y:S01]  /*d2e0*/  S2R R4, SR_LANEID ;  /* 0x0000000000047919 */ /* 0x004ea20000000000 */
        /* <DEDUP_REMOVED lines=11> */
[----:B---3-5:R-:W-:-:S05]  /*d3a0*/  IADD3 R7, R3, c[0x0][0xc], R2 ;  /* 0x0000030003077a10 */ /* 0x028fca0007ffe002 */
[----:B------:R2:W-:Y:S02]  /*d3b0*/  STL [R1+0x58], R7 ;  /* 0x0000580701007387 */ /* 0x0005e40000100800 */
.L_x_1017:
[----:B--2---:R-:W-:Y:S05]  /*d3c0*/  BSYNC B0 ;  /* 0x0000000000007941 */ /* 0x004fea0003800000 */
.L_x_1016:
[----:B------:R-:W-:Y:S01]  /*d3d0*/  PRMT R0, R0, 0x9910, RZ ;  /* 0x0000991000007816 */ /* 0x000fe200000000ff */
[----:B------:R-:W-:Y:S01]  /*d3e0*/  BSSY B1, `(.L_x_1018) ;  /* 0x000018d000017945 */ /* 0x000fe20003800000 */
[----:B-----5:R-:W-:Y:S02]  /*d3f0*/  IMAD.MOV.U32 R36, RZ, RZ, R7 ;  /* 0x000000ffff247224 */ /* 0x020fe400078e0007 */
[----:B------:R-:W-:-:S13]  /*d400*/  ISETP.NE.AND P0, PT, R0, RZ, PT ;  /* 0x000000ff0000720c */ /* 0x000fda0003f05270 */
[----:B------:R-:W-:Y:S05]  /*d410*/  @!P0 BRA `(.L_x_1019) ;  /* 0x000015d000008947 */ /* 0x000fea0003800000 */
[----:B------:R-:W-:Y:S01]  /*d420*/  WARPSYNC 0xffffffff ;  /* 0xffffffff00007948 */ /* 0x000fe20003800000 */
[----:B------:R-:W-:Y:S06]  /*d430*/  BAR.SYNC.DEFER_BLOCKING 0x1, 0x80 ;  /* 0x0042000000007b1d */ /* 0x000fec0000010000 */
[----:B------:R-:W-:Y:S05]  /*d440*/  BRA.CONV ~URZ, `(.L_x_1020) ;  /* 0x000000737f007947 */ /* 0x000fea000b800000 */
[----:B------:R-:W-:Y:S01]  /*d450*/  SHF.R.S32.HI R7, RZ, 0x1f, R6 ;  /* 0x0000001fff077819 */ /* 0x000fe20000011406 */
[----:B------:R-:W-:Y:S01]  /*d460*/  IMAD.MOV.U32 R3, RZ, RZ, 0x1f ;  /* 0x0000001fff037424 */ /* 0x000fe200078e00ff */
[----:B------:R-:W-:Y:S02]  /*d470*/  MOV R2, 0xd4c0 ;  /* 0x0000d4c000027802 */ /* 0x000fe40000000f00 */
[----:B------:R-:W-:Y:S01]  /*d480*/  LEA.HI R7, R7, R6, RZ, 0x7 ;  /* 0x0000000607077211 */ /* 0x000fe200078f38ff */
[----:B------:R-:W-:-:S03]  /*d490*/  IMAD.MOV.U32 R6, RZ, RZ, RZ ;  /* 0x000000ffff067224 */ /* 0x000fc600078e00ff */
[----:B------:R-:W-:Y:S02]  /*d4a0*/  SHF.R.S32.HI R7, RZ, 0x7, R7 ;  /* 0x00000007ff077819 */ /* 0x000fe40000011407 */
[----:B-1----:R-:W-:Y:S05]  /*d4b0*/  CALL.REL.NOINC `($__internal_17_$__cuda_sm70_shflsync_idx_p) ;  /* 0x0000203000007944 */ /* 0x002fea0003c00000 */
.L_x_1020:
[----:B------:R-:W2:Y:S04]  /*d4c0*/  LDL R8, [R1+0x64] ;  /* 0x0000640001087983 */ /* 0x000ea80000100800 */
[----:B------:R-:W3:Y:S04]  /*d4d0*/  LDL.LU R5, [R1+0x40] ;  /* 0x0000400001057983 */ /* 0x000ee80000300800 */
[----:B-1----:R-:W4:Y:S04]  /*d4e0*/  LDL.LU R11, [R1+0x44] ;  /* 0x00004400010b7983 */ /* 0x002f280000300800 */
[----:B------:R-:W5:Y:S04]  /*d4f0*/  LDL.LU R17, [R1+0x50] ;  /* 0x0000500001117983 */ /* 0x000f680000300800 */
[----:B------:R-:W2:Y:S01]  /*d500*/  LDL.LU R16, [R1+0x54] ;  /* 0x0000540001107983 */ /* 0x000ea20000300800 */
[----:B------:R-:W-:-:S03]  /*d510*/  IMAD.MOV.U32 R3, RZ, RZ, 0x1 ;  /* 0x00000001ff037424 */ /* 0x000fc600078e00ff */
[----:B------:R-:W5:Y:S02]  /*d520*/  LDL R15, [R1+0x6c] ;  /* 0x00006c00010f7983 */ /* 0x000f640000100800 */
[----:B------:R-:W-:Y:S02]  /*d530*/  ISETP.NE.AND P1, PT, R3, c[0x0][0x4e8], PT ;  /* 0x00013a0003007a0c */ /* 0x000fe40003f25270 */
[----:B------:R-:W5:Y:S01]  /*d540*/  LDL R37, [R1+0x3c] ;  /* 0x00003c0001257983 */ /* 0x000f620000100800 */
[----:B------:R-:W-:Y:S02]  /*d550*/  ULDC UR5, c[0x0][0x4e8] ;  /* 0x00013a0000057ab9 */ /* 0x000fe40000000800 */
[----:B------:R-:W-:Y:S02]  /*d560*/  ULDC UR4, c[0x0][0x388] ;  /* 0x0000e20000047ab9 */ /* 0x000fe40000000800 */
[----:B------:R-:W-:Y:S01]  /*d570*/  UIMAD UR4, UR5, UR4, URZ ;  /* 0x00000004050472a4 */ /* 0x000fe2000f8e023f */
[----:B------:R-:W-:Y:S01]  /*d580*/  BSSY B0, `(.L_x_1021) ;  /* 0x00000a7000007945 */ /* 0x000fe20003800000 */
[----:B---3--:R-:W-:Y:S01]  /*d590*/  SHF.R.S32.HI R0, RZ, 0x1f, R5 ;  /* 0x0000001fff007819 */ /* 0x008fe20000011405 */
[----:B------:R-:W-:-:S04]  /*d5a0*/  IMAD.WIDE.U32 R6, R5, c[0x0][0x4d0], RZ ;  /* 0x0001340005067a25 */ /* 0x000fc800078e00ff */
[C---:B------:R-:W-:Y:S02]  /*d5b0*/  IMAD R2, R0.reuse, c[0x0][0x4d0], RZ ;  /* 0x0001340000027a24 */ /* 0x040fe400078e02ff */
[----:B------:R-:W-:Y:S02]  /*d5c0*/  IMAD R4, R0, c[0x0][0x438], RZ ;  /* 0x00010e0000047a24 */ /* 0x000fe400078e02ff */
[----:B------:R-:W-:Y:S01]  /*d5d0*/  IMAD R3, R5, c[0x0][0x4d4], R2 ;  /* 0x0001350005037a24 */ /* 0x000fe200078e0202 */
[----:B----4-:R-:W-:Y:S01]  /*d5e0*/  SHF.R.S32.HI R2, RZ, 0x1f, R11 ;  /* 0x0000001fff027819 */ /* 0x010fe2000001140b */
[----:B--2---:R-:W-:Y:S02]  /*d5f0*/  IMAD.IADD R0, R8, 0x1, R16 ;  /* 0x0000000108007824 */ /* 0x004fe400078e0210 */
[----:B------:R-:W-:Y:S02]  /*d600*/  IMAD.IADD R7, R7, 0x1, R3 ;  /* 0x0000000107077824 */ /* 0x000fe400078e0203 */
[----:B------:R-:W-:-:S02]  /*d610*/  IMAD R9, R2, c[0x0][0x4d8], RZ ;  /* 0x0001360002097a24 */ /* 0x000fc400078e02ff */
[----:B------:R-:W-:-:S04]  /*d620*/  IMAD.WIDE.U32 R6, R11, c[0x0][0x4d8], R6 ;  /* 0x000136000b067a25 */ /* 0x000fc800078e0006 */
[----:B------:R-:W-:Y:S02]  /*d630*/  IMAD R9, R11, c[0x0][0x4dc], R9 ;  /* 0x000137000b097a24 */ /* 0x000fe400078e0209 */
[----:B------:R-:W-:Y:S02]  /*d640*/  IMAD R8, R5, c[0x0][0x43c], R4 ;  /* 0x00010f0005087a24 */ /* 0x000fe400078e0204 */
[----:B------:R-:W-:-:S04]  /*d650*/  @P1 IMAD.HI.U32 R10, R0, c[0x0][0x4ec], RZ ;  /* 0x00013b00000a1a27 */ /* 0x000fc800078e00ff */
[----:B------:R-:W-:Y:S01]  /*d660*/  IMAD.IADD R7, R7, 0x1, R9 ;  /* 0x0000000107077824 */ /* 0x000fe200078e0209 */
[----:B-----5:R-:W-:Y:S01]  /*d670*/  SHF.R.S32.HI R9, RZ, 0x1f, R17 ;  /* 0x0000001fff097819 */ /* 0x020fe20000011411 */
[----:B------:R-:W-:-:S04]  /*d680*/  IMAD.WIDE.U32 R4, R5, c[0x0][0x438], RZ ;  /* 0x00010e0005047a25 */ /* 0x000fc800078e00ff */
[----:B------:R-:W-:Y:S01]  /*d690*/  IMAD.MOV.U32 R3, RZ, RZ, R0 ;  /* 0x000000ffff037224 */ /* 0x000fe200078e0000 */
[----:B------:R-:W-:Y:S01]  /*d6a0*/  @P1 SHF.R.U32.HI R3, RZ, c[0x0][0x4f0], R10 ;  /* 0x00013c00ff031a19 */ /* 0x000fe2000001160a */
[----:B------:R-:W-:Y:S02]  /*d6b0*/  IMAD.IADD R5, R5, 0x1, R8 ;  /* 0x0000000105057824 */ /* 0x000fe400078e0208 */
[----:B------:R-:W-:Y:S02]  /*d6c0*/  IMAD R2, R2, c[0x0][0x440], RZ ;  /* 0x0001100002027a24 */ /* 0x000fe400078e02ff */
[----:B------:R-:W-:Y:S02]  /*d6d0*/  IMAD R10, R9, c[0x0][0x4e0], RZ ;  /* 0x00013800090a7a24 */ /* 0x000fe400078e02ff */
[C---:B------:R-:W-:Y:S02]  /*d6e0*/  IMAD R14, R11.reuse, c[0x0][0x444], R2 ;  /* 0x000111000b0e7a24 */ /* 0x040fe400078e0202 */
[----:B------:R-:W-:-:S04]  /*d6f0*/  IMAD.WIDE.U32 R4, R11, c[0x0][0x440], R4 ;  /* 0x000110000b047a25 */ /* 0x000fc800078e0004 */
[----:B------:R-:W-:-:S04]  /*d700*/  IMAD.WIDE.U32 R6, R17, c[0x0][0x4e0], R6 ;  /* 0x0001380011067a25 */ /* 0x000fc800078e0006 */
[----:B------:R-:W-:Y:S02]  /*d710*/  IMAD R11, R17, c[0x0][0x4e4], R10 ;  /* 0x00013900110b7a24 */ /* 0x000fe400078e020a */
[----:B------:R-:W-:Y:S01]  /*d720*/  @P1 IMAD.HI.U32 R10, R0, c[0x0][0x4ec], RZ ;  /* 0x00013b00000a1a27 */ /* 0x000fe200078e00ff */
[----:B------:R-:W-:Y:S02]  /*d730*/  SHF.R.S32.HI R12, RZ, 0x1f, R3 ;  /* 0x0000001fff0c7819 */ /* 0x000fe40000011403 */
[----:B------:R-:W-:Y:S01]  /*d740*/  IADD3 R6, P0, R3, R6, RZ ;  /* 0x0000000603067210 */ /* 0x000fe20007f1e0ff */
[----:B------:R-:W-:Y:S01]  /*d750*/  IMAD.MOV.U32 R2, RZ, RZ, R0 ;  /* 0x000000ffff027224 */ /* 0x000fe200078e0000 */
[----:B------:R-:W-:Y:S01]  /*d760*/  @P1 SHF.R.U32.HI R2, RZ, c[0x0][0x4f0], R10 ;  /* 0x00013c00ff021a19 */ /* 0x000fe2000001160a */
[----:B------:R-:W-:Y:S01]  /*d770*/  IMAD.IADD R5, R5, 0x1, R14 ;  /* 0x0000000105057824 */ /* 0x000fe200078e020e */
[----:B------:R-:W-:Y:S01]  /*d780*/  IADD3.X R7, R12, R7, R11, P0, !PT ;  /* 0x000000070c077210 */ /* 0x000fe200007fe40b */
[----:B------:R-:W-:-:S02]  /*d790*/  IMAD.MOV R8, RZ, RZ, -R3 ;  /* 0x000000ffff087224 */ /* 0x000fc400078e0a03 */
[----:B------:R-:W-:Y:S01]  /*d7a0*/  IMAD.WIDE.U32 R10, R17, c[0x0][0x448], R4 ;  /* 0x00011200110a7a25 */ /* 0x000fe200078e0004 */
[----:B------:R-:W-:-:S03]  /*d7b0*/  SHF.R.S32.HI R5, RZ, 0x1f, R2 ;  /* 0x0000001fff057819 */ /* 0x000fc60000011402 */
[----:B------:R-:W-:Y:S02]  /*d7c0*/  IMAD.MOV R14, RZ, RZ, -R2 ;  /* 0x000000ffff0e7224 */ /* 0x000fe400078e0a02 */
[--C-:B------:R-:W-:Y:S02]  /*d7d0*/  IMAD R8, R8, c[0x0][0x4e8], R0.reuse ;  /* 0x00013a0008087a24 */ /* 0x100fe400078e0200 */
[----:B------:R-:W-:Y:S02]  /*d7e0*/  IMAD R9, R9, c[0x0][0x448], RZ ;  /* 0x0001120009097a24 */ /* 0x000fe400078e02ff */
[----:B------:R-:W-:Y:S02]  /*d7f0*/  IMAD R14, R14, c[0x0][0x4e8], R0 ;  /* 0x00013a000e0e7a24 */ /* 0x000fe400078e0200 */
[----:B------:R-:W-:Y:S02]  /*d800*/  IMAD R0, R5, c[0x0][0x430], RZ ;  /* 0x00010c0005007a24 */ /* 0x000fe400078e02ff */
[----:B------:R-:W-:-:S02]  /*d810*/  IMAD R9, R17, c[0x0][0x44c], R9 ;  /* 0x0001130011097a24 */ /* 0x000fc400078e0209 */
[----:B------:R-:W-:Y:S02]  /*d820*/  IMAD R17, R2, c[0x0][0x434], R0 ;  /* 0x00010d0002117a24 */ /* 0x000fe400078e0200 */
[----:B------:R-:W-:Y:S02]  /*d830*/  IMAD.IADD R0, R15, 0x1, R16 ;  /* 0x000000010f007824 */ /* 0x000fe400078e0210 */
[----:B------:R-:W1:Y:S01]  /*d840*/  S2R R16, SR_TID.X ;  /* 0x0000000000107919 */ /* 0x000e620000002100 */
[----:B------:R-:W-:Y:S01]  /*d850*/  SHF.R.S32.HI R13, RZ, 0x1f, R8 ;  /* 0x0000001fff0d7819 */ /* 0x000fe20000011408 */
[----:B------:R-:W-:-:S04]  /*d860*/  IMAD.WIDE.U32 R6, R8, c[0x0][0x4c8], R6 ;  /* 0x0001320008067a25 */ /* 0x000fc800078e0006 */
[----:B------:R-:W-:-:S04]  /*d870*/  IMAD R3, R13, c[0x0][0x4c8], RZ ;  /* 0x000132000d037a24 */ /* 0x000fc800078e02ff */
[----:B------:R-:W-:Y:S01]  /*d880*/  IMAD R3, R8, c[0x0][0x4cc], R3 ;  /* 0x0001330008037a24 */ /* 0x000fe200078e0203 */
[----:B------:R-:W-:-:S03]  /*d890*/  LEA R4, P0, R6, c[0x0][0x4a8], 0x2 ;  /* 0x00012a0006047a11 */ /* 0x000fc600078010ff */
[----:B------:R-:W-:Y:S01]  /*d8a0*/  IMAD.IADD R3, R7, 0x1, R3 ;  /* 0x0000000107037824 */ /* 0x000fe200078e0203 */
[----:B-1----:R-:W-:-:S04]  /*d8b0*/  SHF.R.S32.HI R15, RZ, 0x1f, R16 ;  /* 0x0000001fff0f7819 */ /* 0x002fc80000011410 */
[----:B------:R-:W-:Y:S02]  /*d8c0*/  LEA.HI.X R3, R6, c[0x0][0x4ac], R3, 0x2, P0 ;  /* 0x00012b0006037a11 */ /* 0x000fe400000f1403 */
[----:B------:R-:W-:Y:S01]  /*d8d0*/  LEA.HI R15, R15, R16, RZ, 0x5 ;  /* 0x000000100f0f7211 */ /* 0x000fe200078f28ff */
[----:B------:R-:W-:-:S03]  /*d8e0*/  IMAD.IADD R9, R11, 0x1, R9 ;  /* 0x000000010b097824 */ /* 0x000fc600078e0209 */
[----:B------:R-:W-:Y:S01]  /*d8f0*/  LOP3.LUT R15, R15, 0xffffffe0, RZ, 0xc0, !PT ;  /* 0xffffffe00f0f7812 */ /* 0x000fe200078ec0ff */
[----:B------:R-:W-:Y:S01]  /*d900*/  IMAD.MOV.U32 R8, RZ, RZ, R10 ;  /* 0x000000ffff087224 */ /* 0x000fe200078e000a */
[----:B------:R-:W-:Y:S04]  /*d910*/  SHFL.IDX PT, R12, R4, RZ, 0x1c1f ;  /* 0x001c1fff040c7589 */ /* 0x000fe800000e0000 */
[----:B------:R-:W1:Y:S01]  /*d920*/  SHFL.IDX PT, R13, R3, RZ, 0x1c1f ;  /* 0x001c1fff030d7589 */ /* 0x000e6200000e0000 */
[----:B------:R-:W-:-:S03]  /*d930*/  IMAD.IADD R15, R16, 0x1, -R15 ;  /* 0x00000001100f7824 */ /* 0x000fc600078e0a0f */
[----:B------:R-:W-:Y:S04]  /*d940*/  SHFL.IDX PT, R10, R4, 0x1, 0x1c1f ;  /* 0x003c1f00040a7f89 */ /* 0x000fe800000e0000 */
[----:B------:R-:W2:Y:S01]  /*d950*/  SHFL.IDX PT, R11, R3, 0x1, 0x1c1f ;  /* 0x003c1f00030b7f89 */ /* 0x000ea200000e0000 */
[----:B------:R-:W-:Y:S01]  /*d960*/  IMAD.WIDE.U32 R8, R2, c[0x0][0x430], R8 ;  /* 0x00010c0002087a25 */ /* 0x000fe200078e0008 */
[----:B------:R-:W-:Y:S02]  /*d970*/  LOP3.LUT P5, RZ, R15, 0x3, RZ, 0xc0, !PT ;  /* 0x000000030fff7812 */ /* 0x000fe400078ac0ff */
[C---:B------:R-:W-:Y:S01]  /*d980*/  IADD3 R2, R0.reuse, 0x8, RZ ;  /* 0x0000000800027810 */ /* 0x040fe20007ffe0ff */
[----:B------:R-:W-:Y:S01]  /*d990*/  SHFL.IDX PT, R6, R4, 0x2, 0x1c1f ;  /* 0x005c1f0004067f89 */ /* 0x000fe200000e0000 */
[----:B------:R-:W-:-:S03]  /*d9a0*/  ISETP.GE.OR P1, PT, R0, UR4, P5 ;  /* 0x0000000400007c0c */ /* 0x000fc6000af26670 */
[----:B------:R-:W3:Y:S01]  /*d9b0*/  SHFL.IDX PT, R7, R3, 0x2, 0x1c1f ;  /* 0x005c1f0003077f89 */ /* 0x000ee200000e0000 */
[----:B------:R-:W-:-:S03]  /*d9c0*/  SHF.R.S32.HI R16, RZ, 0x1f, R14 ;  /* 0x0000001fff107819 */ /* 0x000fc6000001140e */
[----:B------:R-:W-:Y:S01]  /*d9d0*/  SHFL.IDX PT, R4, R4, 0x3, 0x1c1f ;  /* 0x007c1f0004047f89 */ /* 0x000fe200000e0000 */
[----:B------:R-:W-:-:S03]  /*d9e0*/  ISETP.GE.OR P4, PT, R2, UR4, P5 ;  /* 0x0000000402007c0c */ /* 0x000fc6000af86670 */
[----:B------:R4:W5:Y:S01]  /*d9f0*/  SHFL.IDX PT, R5, R3, 0x3, 0x1c1f ;  /* 0x007c1f0003057f89 */ /* 0x00096200000e0000 */
[C---:B------:R-:W-:Y:S02]  /*da00*/  IADD3 R15, R0.reuse, 0x40, RZ ;  /* 0x00000040000f7810 */ /* 0x040fe40007ffe0ff */
[----:B------:R-:W-:Y:S02]  /*da10*/  ISETP.GE.AND P3, PT, R0, UR4, PT ;  /* 0x0000000400007c0c */ /* 0x000fe4000bf66270 */
[----:B------:R-:W-:Y:S01]  /*da20*/  ISETP.GE.AND P2, PT, R2, UR4, PT ;  /* 0x0000000402007c0c */ /* 0x000fe2000bf46270 */
[----:B------:R-:W-:Y:S01]  /*da30*/  IMAD.MOV.U32 R2, RZ, RZ, R8 ;  /* 0x000000ffff027224 */ /* 0x000fe200078e0008 */
[----:B------:R-:W-:Y:S02]  /*da40*/  IADD3 R0, R0, 0x48, RZ ;  /* 0x0000004800007810 */ /* 0x000fe40007ffe0ff */
[----:B------:R-:W-:Y:S02]  /*da50*/  ISETP.GE.OR P0, PT, R15, UR4, P5 ;  /* 0x000000040f007c0c */ /* 0x000fe4000af06670 */
[----:B------:R-:W-:Y:S01]  /*da60*/  ISETP.GE.OR P5, PT, R0, UR4, P5 ;  /* 0x0000000400007c0c */ /* 0x000fe2000afa6670 */
[----:B-1----:R1:W-:Y:S01]  /*da70*/  @!P1 ST.E [R12.64], R19 ;  /* 0x000000130c009985 */ /* 0x0023e2000c101906 */
[----:B----4-:R-:W-:-:S02]  /*da80*/  IMAD.IADD R3, R9, 0x1, R17 ;  /* 0x0000000109037824 */ /* 0x010fc400078e0211 */
[----:B------:R-:W-:Y:S02]  /*da90*/  IMAD R9, R16, c[0x0][0x428], RZ ;  /* 0x00010a0010097a24 */ /* 0x000fe400078e02ff */
[----:B------:R-:W-:-:S04]  /*daa0*/  IMAD.WIDE.U32 R2, R14, c[0x0][0x428], R2 ;  /* 0x00010a000e027a25 */ /* 0x000fc800078e0002 */
[----:B------:R-:W-:Y:S01]  /*dab0*/  IMAD R8, R14, c[0x0][0x42c], R9 ;  /* 0x00010b000e087a24 */ /* 0x000fe200078e0209 */
[----:B--2---:R2:W-:Y:S01]  /*dac0*/  @!P4 ST.E [R10.64], R20 ;  /* 0x000000140a00c985 */ /* 0x0045e2000c101906 */
[C---:B------:R-:W-:Y:S02]  /*dad0*/  LEA R26, P4, R2.reuse, c[0x0][0x400], 0x2 ;  /* 0x00010000021a7a11 */ /* 0x040fe400078810ff */
[----:B------:R-:W-:Y:S01]  /*dae0*/  IMAD.IADD R3, R3, 0x1, R8 ;  /* 0x0000000103037824 */ /* 0x000fe200078e0208 */
[----:B---3--:R3:W-:Y:S04]  /*daf0*/  @!P0 ST.E [R6.64], R21 ;  /* 0x0000001506008985 */ /* 0x0087e8000c101906 */
[----:B------:R-:W-:Y:S01]  /*db00*/  LEA.HI.X R22, R2, c[0x0][0x404], R3, 0x2, P4 ;  /* 0x0001010002167a11 */ /* 0x000fe200020f1403 */
[----:B-----5:R4:W-:Y:S01]  /*db10*/  @!P5 ST.E [R4.64], R18 ;  /* 0x000000120400d985 */ /* 0x0209e2000c101906 */
[----:B------:R-:W-:-:S02]  /*db20*/  ISETP.GE.AND P0, PT, R0, UR4, PT ;  /* 0x0000000400007c0c */ /* 0x000fc4000bf06270 */
[C---:B-1----:R-:W-:Y:S01]  /*db30*/  IADD3 R13, R37.reuse, 0x8, RZ ;  /* 0x00000008250d7810 */ /* 0x042fe20007ffe0ff */
[----:B------:R1:W1:Y:S01]  /*db40*/  SHFL.IDX PT, R0, R26, RZ, 0x1c1f ;  /* 0x001c1fff1a007589 */ /* 0x00026200000e0000 */
[C---:B------:R-:W-:Y:S02]  /*db50*/  IADD3 R12, R37.reuse, 0x10, RZ ;  /* 0x00000010250c7810 */ /* 0x040fe40007ffe0ff */
[C---:B------:R-:W-:Y:S01]  /*db60*/  IADD3 R9, R37.reuse, 0x28, RZ ;  /* 0x0000002825097810 */ /* 0x040fe20007ffe0ff */
[----:B------:R1:W1:Y:S01]  /*db70*/  SHFL.IDX PT, R2, R22, RZ, 0x1c1f ;  /* 0x001c1fff16027589 */ /* 0x00026200000e0000 */
[C---:B------:R-:W-:Y:S02]  /*db80*/  IADD3 R8, R37.reuse, 0x30, RZ ;  /* 0x0000003025087810 */ /* 0x040fe40007ffe0ff */
[----:B------:R-:W-:Y:S02]  /*db90*/  IADD3 R3, R37, 0x40, RZ ;  /* 0x0000004025037810 */ /* 0x000fe40007ffe0ff */
[----:B------:R-:W-:-:S02]  /*dba0*/  ISETP.GE.AND P1, PT, R15, UR4, PT ;  /* 0x000000040f007c0c */ /* 0x000fc4000bf26270 */
[C---:B--2---:R-:W-:Y:S02]  /*dbb0*/  IADD3 R11, R37.reuse, 0x18, RZ ;  /* 0x00000018250b7810 */ /* 0x044fe40007ffe0ff */
[C---:B------:R-:W-:Y:S02]  /*dbc0*/  IADD3 R10, R37.reuse, 0x20, RZ ;  /* 0x00000020250a7810 */ /* 0x040fe40007ffe0ff */
[C---:B---3--:R-:W-:Y:S02]  /*dbd0*/  IADD3 R7, R37.reuse, 0x38, RZ ;  /* 0x0000003825077810 */ /* 0x048fe40007ffe0ff */
[C---:B------:R-:W-:Y:S02]  /*dbe0*/  IADD3 R6, R37.reuse, 0x48, RZ ;  /* 0x0000004825067810 */ /* 0x040fe40007ffe0ff */
[C---:B----4-:R-:W-:Y:S02]  /*dbf0*/  IADD3 R5, R37.reuse, 0x50, RZ ;  /* 0x0000005025057810 */ /* 0x050fe40007ffe0ff */
[----:B------:R-:W-:-:S02]  /*dc00*/  IADD3 R4, R37, 0x58, RZ ;  /* 0x0000005825047810 */ /* 0x000fc40007ffe0ff */
        /* <DEDUP_REMOVED lines=9> */
[----:B------:R-:W-:Y:S02]  /*dca0*/  SHF.R.S32.HI R33, RZ, 0x1f, R6 ;  /* 0x0000001fff217819 */ /* 0x000fe40000011406 */
[----:B------:R-:W-:Y:S02]  /*dcb0*/  SHF.R.S32.HI R34, RZ, 0x1f, R5 ;  /* 0x0000001fff227819 */ /* 0x000fe40000011405 */
[----:B------:R-:W-:Y:S01]  /*dcc0*/  SHF.R.S32.HI R35, RZ, 0x1f, R4 ;  /* 0x0000001fff237819 */ /* 0x000fe20000011404 */
[----:B------:R-:W-:Y:S05]  /*dcd0*/  @P3 BRA `(.L_x_1022) ;  /* 0x0000031000003947 */ /* 0x000fea0003800000 */
[----:B-1----:R-:W-:Y:S02]  /*dce0*/  ISETP.GE.AND P4, PT, R37, c[0x0][0x3c8], PT ;  /* 0x0000f20025007a0c */ /* 0x002fe40003f86270 */
[----:B------:R-:W-:-:S02]  /*dcf0*/  ISETP.GE.AND P3, PT, R13, c[0x0][0x3c8], PT ;  /* 0x0000f2000d007a0c */ /* 0x000fc40003f66270 */
[----:B------:R-:W-:-:S09]  /*dd00*/  ISETP.GE.AND P6, PT, R6, c[0x0][0x3c8], PT ;  /* 0x0000f20006007a0c */ /* 0x000fd20003fc6270 */
[----:B------:R-:W-:-:S04]  /*dd10*/  @!P4 LEA R14, P5, R37, R0, 0x2 ;  /* 0x00000000250ec211 */ /* 0x000fc800078a10ff */
[----:B------:R-:W-:Y:S02]  /*dd20*/  @!P4 LEA.HI.X R15, R37, R2, R24, 0x2, P5 ;  /* 0x00000002250fc211 */ /* 0x000fe400028f1418 */
[----:B------:R-:W-:-:S03]  /*dd30*/  ISETP.GE.AND P5, PT, R12, c[0x0][0x3c8], PT ;  /* 0x0000f2000c007a0c */ /* 0x000fc60003fa6270 */
[----:B------:R1:W-:Y:S02]  /*dd40*/  @!P4 ST.E.64 [R14.64], R152 ;  /* 0x000000980e00c985 */ /* 0x0003e4000c101b06 */
[----:B-1----:R-:W-:-:S04]  /*dd50*/  @!P3 LEA R14, P4, R13, R0, 0x2 ;  /* 0x000000000d0eb211 */ /* 0x002fc800078810ff */
        /* <DEDUP_REMOVED lines=26> */
[----:B------:R1:W-:Y:S01]  /*df00*/  @!P3 ST.E.64 [R14.64], R136 ;  /* 0x000000880e00b985 */ /* 0x0003e2000c101b06 */
[----:B------:R-:W-:-:S04]  /*df10*/  @!P5 LEA R20, P3, R3, R0, 0x2 ;  /* 0x000000000314d211 */ /* 0x000fc800078610ff */
[----:B------:R-:W-:Y:S02]  /*df20*/  @!P5 LEA.HI.X R21, R3, R2, R32, 0x2, P3 ;  /* 0x000000020315d211 */ /* 0x000fe400018f1420 */
[----:B------:R-:W-:Y:S02]  /*df30*/  ISETP.GE.AND P5, PT, R5, c[0x0][0x3c8], PT ;  /* 0x0000f20005007a0c */ /* 0x000fe40003fa6270 */
[----:B------:R-:W-:-:S04]  /*df40*/  @!P6 LEA R18, P3, R6, R0, 0x2 ;  /* 0x000000000612e211 */ /* 0x000fc800078610ff */
[----:B------:R-:W-:-:S07]  /*df50*/  @!P6 LEA.HI.X R19, R6, R2, R33, 0x2, P3 ;  /* 0x000000020613e211 */ /* 0x000fce00018f1421 */
[----:B------:R-:W-:-:S04]  /*df60*/  @!P5 LEA R16, P3, R5, R0, 0x2 ;  /* 0x000000000510d211 */ /* 0x000fc800078610ff */
[----:B------:R-:W-:Y:S02]  /*df70*/  @!P5 LEA.HI.X R17, R5, R2, R34, 0x2, P3 ;  /* 0x000000020511d211 */ /* 0x000fe400018f1422 */
[----:B-1----:R-:W-:-:S04]  /*df80*/  @!P4 LEA R14, P3, R4, R0, 0x2 ;  /* 0x00000000040ec211 */ /* 0x002fc800078610ff */
[----:B------:R-:W-:Y:S02]  /*df90*/  @!P4 LEA.HI.X R15, R4, R2, R35, 0x2, P3 ;  /* 0x00000002040fc211 */ /* 0x000fe400018f1423 */
[----:B------:R-:W-:-:S13]  /*dfa0*/  ISETP.GE.AND P3, PT, R3, c[0x0][0x3c8], PT ;  /* 0x0000f20003007a0c */ /* 0x000fda0003f66270 */
[----:B------:R1:W-:Y:S04]  /*dfb0*/  @!P3 ST.E.64 [R20.64], R68 ;  /* 0x000000441400b985 */ /* 0x0003e8000c101b06 */
[----:B------:R1:W-:Y:S04]  /*dfc0*/  @!P6 ST.E.64 [R18.64], R80 ;  /* 0x000000501200e985 */ /* 0x0003e8000c101b06 */
[----:B------:R1:W-:Y:S04]  /*dfd0*/  @!P5 ST.E.64 [R16.64], R84 ;  /* 0x000000541000d985 */ /* 0x0003e8000c101b06 */
[----:B------:R1:W-:Y:S02]  /*dfe0*/  @!P4 ST.E.64 [R14.64], R96 ;  /* 0x000000600e00c985 */ /* 0x0003e4000c101b06 */
.L_x_1022:
[----:B-1----:R-:W-:Y:S05]  /*dff0*/  BSYNC B0 ;  /* 0x0000000000007941 */ /* 0x002fea0003800000 */
.L_x_1021:
[----:B------:R1:W2:Y:S01]  /*e000*/  SHFL.IDX PT, R2, R22, 0x1, 0x1c1f ;  /* 0x003c1f0016027f89 */ /* 0x0002a200000e0000 */
[----:B------:R-:W-:Y:S03]  /*e010*/  BSSY B0, `(.L_x_1023) ;  /* 0x0000033000007945 */ /* 0x000fe60003800000 */
[----:B------:R1:W3:Y:S01]  /*e020*/  SHFL.IDX PT, R0, R26, 0x1, 0x1c1f ;  /* 0x003c1f001a007f89 */ /* 0x0002e200000e0000 */
[----:B------:R-:W-:Y:S05]  /*e030*/  @P2 BRA `(.L_x_1024) ;  /* 0x0000030000002947 */ /* 0x000fea0003800000 */
[----:B------:R-:W-:Y:S02]  /*e040*/  ISETP.GE.AND P2, PT, R37, c[0x0][0x3c8], PT ;  /* 0x0000f20025007a0c */ /* 0x000fe40003f46270 */
[----:B------:R-:W-:-:S02]  /*e050*/  ISETP.GE.AND P3, PT, R13, c[0x0][0x3c8], PT ;  /* 0x0000f2000d007a0c */ /* 0x000fc40003f66270 */
[----:B------:R-:W-:-:S09]  /*e060*/  ISETP.GE.AND P5, PT, R12, c[0x0][0x3c8], PT ;  /* 0x0000f2000c007a0c */ /* 0x000fd20003fa6270 */
[----:B---3--:R-:W-:-:S04]  /*e070*/  @!P2 LEA R14, P4, R37, R0, 0x2 ;  /* 0x00000000250ea211 */ /* 0x008fc800078810ff */
[----:B--2---:R-:W-:Y:S02]  /*e080*/  @!P2 LEA.HI.X R15, R37, R2, R24, 0x2, P4 ;  /* 0x00000002250fa211 */ /* 0x004fe400020f1418 */
[----:B------:R-:W-:-:S03]  /*e090*/  @!P3 LEA R16, P4, R13, R0, 0x2 ;  /* 0x000000000d10b211 */ /* 0x000fc600078810ff */
[----:B------:R2:W-:Y:S01]  /*e0a0*/  @!P2 ST.E.64 [R14.64], R154 ;  /* 0x0000009a0e00a985 */ /* 0x0005e2000c101b06 */
[----:B------:R-:W-:Y:S02]  /*e0b0*/  @!P3 LEA.HI.X R17, R13, R2, R23, 0x2, P4 ;  /* 0x000000020d11b211 */ /* 0x000fe400020f1417 */
[----:B------:R-:W-:-:S03]  /*e0c0*/  ISETP.GE.AND P2, PT, R11, c[0x0][0x3c8], PT ;  /* 0x0000f2000b007a0c */ /* 0x000fc60003f46270 */
[----:B------:R3:W-:Y:S01]  /*e0d0*/  @!P3 ST.E.64 [R16.64], R166 ;  /* 0x000000a61000b985 */ /* 0x0007e2000c101b06 */
[----:B------:R-:W-:Y:S02]  /*e0e0*/  ISETP.GE.AND P3, PT, R10, c[0x0][0x3c8], PT ;  /* 0x0000f2000a007a0c */ /* 0x000fe40003f66270 */
[----:B--2---:R-:W-:-:S04]  /*e0f0*/  @!P5 LEA R14, P4, R12, R0, 0x2 ;  /* 0x000000000c0ed211 */ /* 0x004fc800078810ff */
[----:B------:R-:W-:-:S03]  /*e100*/  @!P5 LEA.HI.X R15, R12, R2, R25, 0x2, P4 ;  /* 0x000000020c0fd211 */ /* 0x000fc600020f1419 */
[----:B---3--:R-:W-:Y:S02]  /*e110*/  @!P2 LEA R16, P4, R11, R0, 0x2 ;  /* 0x000000000b10a211 */ /* 0x008fe400078810ff */
[----:B------:R2:W-:Y:S01]  /*e120*/  @!P5 ST.E.64 [R14.64], R102 ;  /* 0x000000660e00d985 */ /* 0x0005e2000c101b06 */
[----:B------:R-:W-:Y:S02]  /*e130*/  ISETP.GE.AND P5, PT, R9, c[0x0][0x3c8], PT ;  /* 0x0000f20009007a0c */ /* 0x000fe40003fa6270 */
[----:B------:R-:W-:-:S05]  /*e140*/  @!P2 LEA.HI.X R17, R11, R2, R27, 0x2, P4 ;  /* 0x000000020b11a211 */ /* 0x000fca00020f141b */
[----:B------:R3:W-:Y:S01]  /*e150*/  @!P2 ST.E.64 [R16.64], R114 ;  /* 0x000000721000a985 */ /* 0x0007e2000c101b06 */
[----:B------:R-:W-:Y:S02]  /*e160*/  ISETP.GE.AND P2, PT, R8, c[0x0][0x3c8], PT ;  /* 0x0000f20008007a0c */ /* 0x000fe40003f46270 */
[----:B--2---:R-:W-:-:S04]  /*e170*/  @!P3 LEA R14, P4, R10, R0, 0x2 ;  /* 0x000000000a0eb211 */ /* 0x004fc800078810ff */
[----:B------:R-:W-:Y:S02]  /*e180*/  @!P3 LEA.HI.X R15, R10, R2, R28, 0x2, P4 ;  /* 0x000000020a0fb211 */ /* 0x000fe400020f141c */
[----:B---3--:R-:W-:-:S03]  /*e190*/  @!P5 LEA R16, P4, R9, R0, 0x2 ;  /* 0x000000000910d211 */ /* 0x008fc600078810ff */
        /* <DEDUP_REMOVED lines=9> */
[----:B------:R-:W-:Y:S02]  /*e230*/  @!P3 LEA.HI.X R17, R7, R2, R30, 0x2, P4 ;  /* 0x000000020711b211 */ /* 0x000fe400020f141e */
[----:B------:R-:W-:-:S03]  /*e240*/  ISETP.GE.AND P4, PT, R6, c[0x0][0x3c8], PT ;  /* 0x0000f20006007a0c */ /* 0x000fc60003f86270 */
[----:B------:R3:W-:Y:S01]  /*e250*/  @!P3 ST.E.64 [R16.64], R138 ;  /* 0x0000008a1000b985 */ /* 0x0007e2000c101b06 */
[----:B------:R-:W-:Y:S02]  /*e260*/  ISETP.GE.AND P3, PT, R5, c[0x0][0x3c8], PT ;  /* 0x0000f20005007a0c */ /* 0x000fe40003f66270 */
[----:B--2---:R-:W-:-:S04]  /*e270*/  @!P5 LEA R14, P2, R3, R0, 0x2 ;  /* 0x00000000030ed211 */ /* 0x004fc800078410ff */
[----:B------:R-:W-:Y:S02]  /*e280*/  @!P5 LEA.HI.X R15, R3, R2, R32, 0x2, P2 ;  /* 0x00000002030fd211 */ /* 0x000fe400010f1420 */
[----:B------:R-:W-:-:S03]  /*e290*/  ISETP.GE.AND P2, PT, R4, c[0x0][0x3c8], PT ;  /* 0x0000f20004007a0c */ /* 0x000fc60003f46270 */
[----:B------:R2:W-:Y:S01]  /*e2a0*/  @!P5 ST.E.64 [R14.64], R70 ;  /* 0x000000460e00d985 */ /* 0x0005e2000c101b06 */
[----:B------:R-:W-:-:S04]  /*e2b0*/  @!P4 LEA R18, P5, R6, R0, 0x2 ;  /* 0x000000000612c211 */ /* 0x000fc800078a10ff */
[----:B------:R-:W-:Y:S02]  /*e2c0*/  @!P4 LEA.HI.X R19, R6, R2, R33, 0x2, P5 ;  /* 0x000000020613c211 */ /* 0x000fe400028f1421 */
[----:B---3--:R-:W-:-:S03]  /*e2d0*/  @!P3 LEA R16, P5, R5, R0, 0x2 ;  /* 0x000000000510b211 */ /* 0x008fc600078a10ff */
[----:B------:R3:W-:Y:S01]  /*e2e0*/  @!P4 ST.E.64 [R18.64], R82 ;  /* 0x000000521200c985 */ /* 0x0007e2000c101b06 */
[----:B------:R-:W-:-:S05]  /*e2f0*/  @!P3 LEA.HI.X R17, R5, R2, R34, 0x2, P5 ;  /* 0x000000020511b211 */ /* 0x000fca00028f1422 */
[----:B------:R3:W-:Y:S01]  /*e300*/  @!P3 ST.E.64 [R16.64], R86 ;  /* 0x000000561000b985 */ /* 0x0007e2000c101b06 */
[----:B--2---:R-:W-:-:S04]  /*e310*/  @!P2 LEA R14, P5, R4, R0, 0x2 ;  /* 0x00000000040ea211 */ /* 0x004fc800078a10ff */
[----:B------:R-:W-:-:S05]  /*e320*/  @!P2 LEA.HI.X R15, R4, R2, R35, 0x2, P5 ;  /* 0x00000002040fa211 */ /* 0x000fca00028f1423 */
[----:B------:R3:W-:Y:S04]  /*e330*/  @!P2 ST.E.64 [R14.64], R98 ;  /* 0x000000620e00a985 */ /* 0x0007e8000c101b06 */
.L_x_1024:
[----:B------:R-:W-:Y:S05]  /*e340*/  BSYNC B0 ;  /* 0x0000000000007941 */ /* 0x000fea0003800000 */
.L_x_1023:
[----:B--2---:R2:W4:Y:S01]  /*e350*/  SHFL.IDX PT, R2, R22, 0x2, 0x1c1f ;  /* 0x005c1f0016027f89 */ /* 0x00452200000e0000 */
[----:B------:R-:W-:Y:S03]  /*e360*/  BSSY B0, `(.L_x_1025) ;  /* 0x0000033000007945 */ /* 0x000fe60003800000 */
[----:B---3--:R2:W3:Y:S01]  /*e370*/  SHFL.IDX PT, R0, R26, 0x2, 0x1c1f ;  /* 0x005c1f001a007f89 */ /* 0x0084e200000e0000 */
[----:B------:R-:W-:Y:S05]  /*e380*/  @P1 BRA `(.L_x_1026) ;  /* 0x0000030000001947 */ /* 0x000fea0003800000 */
[----:B------:R-:W-:Y:S02]  /*e390*/  ISETP.GE.AND P3, PT, R37, c[0x0][0x3c8], PT ;  /* 0x0000f20025007a0c */ /* 0x000fe40003f66270 */
[----:B------:R-:W-:Y:S02]  /*e3a0*/  ISETP.GE.AND P5, PT, R13, c[0x0][0x3c8], PT ;  /* 0x0000f2000d007a0c */ /* 0x000fe40003fa6270 */
[----:B------:R-:W-:Y:S02]  /*e3b0*/  ISETP.GE.AND P2, PT, R12, c[0x0][0x3c8], PT ;  /* 0x0000f2000c007a0c */ /* 0x000fe40003f46270 */
[----:B------:R-:W-:-:S07]  /*e3c0*/  ISETP.GE.AND P1, PT, R11, c[0x0][0x3c8], PT ;  /* 0x0000f2000b007a0c */ /* 0x000fce0003f26270 */
[----:B---3--:R-:W-:-:S04]  /*e3d0*/  @!P3 LEA R14, P4, R37, R0, 0x2 ;  /* 0x00000000250eb211 */ /* 0x008fc800078810ff */
[----:B----4-:R-:W-:Y:S02]  /*e3e0*/  @!P3 LEA.HI.X R15, R37, R2, R24, 0x2, P4 ;  /* 0x00000002250fb211 */ /* 0x010fe400020f1418 */
[----:B------:R-:W-:-:S03]  /*e3f0*/  @!P5 LEA R16, P4, R13, R0, 0x2 ;  /* 0x000000000d10d211 */ /* 0x000fc600078810ff */
[----:B------:R3:W-:Y:S01]  /*e400*/  @!P3 ST.E.64 [R14.64], R156 ;  /* 0x0000009c0e00b985 */ /* 0x0007e2000c101b06 */
[----:B------:R-:W-:Y:S02]  /*e410*/  @!P5 LEA.HI.X R17, R13, R2, R23, 0x2, P4 ;  /* 0x000000020d11d211 */ /* 0x000fe400020f1417 */
[----:B------:R-:W-:-:S03]  /*e420*/  ISETP.GE.AND P3, PT, R10, c[0x0][0x3c8], PT ;  /* 0x0000f2000a007a0c */ /* 0x000fc60003f66270 */
[----:B------:R4:W-:Y:S01]  /*e430*/  @!P5 ST.E.64 [R16.64], R160 ;  /* 0x000000a01000d985 */ /* 0x0009e2000c101b06 */
[----:B------:R-:W-:Y:S02]  /*e440*/  ISETP.GE.AND P5, PT, R9, c[0x0][0x3c8], PT ;  /* 0x0000f20009007a0c */ /* 0x000fe40003fa6270 */
[----:B---3--:R-:W-:-:S04]  /*e450*/  @!P2 LEA R14, P4, R12, R0, 0x2 ;  /* 0x000000000c0ea211 */ /* 0x008fc800078810ff */
[----:B------:R-:W-:Y:S02]  /*e460*/  @!P2 LEA.HI.X R15, R12, R2, R25, 0x2, P4 ;  /* 0x000000020c0fa211 */ /* 0x000fe400020f1419 */
[----:B----4-:R-:W-:-:S03]  /*e470*/  @!P1 LEA R16, P4, R11, R0, 0x2 ;  /* 0x000000000b109211 */ /* 0x010fc600078810ff */
[----:B------:R3:W-:Y:S01]  /*e480*/  @!P2 ST.E.64 [R14.64], R104 ;  /* 0x000000680e00a985 */ /* 0x0007e2000c101b06 */
[----:B------:R-:W-:Y:S02]  /*e490*/  @!P1 LEA.HI.X R17, R11, R2, R27, 0x2, P4 ;  /* 0x000000020b119211 */ /* 0x000fe400020f141b */
[----:B------:R-:W-:-:S03]  /*e4a0*/  ISETP.GE.AND P2, PT, R8, c[0x0][0x3c8], PT ;  /* 0x0000f20008007a0c */ /* 0x000fc60003f46270 */
[----:B------:R4:W-:Y:S01]  /*e4b0*/  @!P1 ST.E.64 [R16.64], R108 ;  /* 0x0000006c10009985 */ /* 0x0009e2000c101b06 */
[----:B------:R-:W-:Y:S02]  /*e4c0*/  ISETP.GE.AND P1, PT, R7, c[0x0][0x3c8], PT ;  /* 0x0000f20007007a0c */ /* 0x000fe40003f26270 */
[----:B---3--:R-:W-:-:S04]  /*e4d0*/  @!P3 LEA R14, P4, R10, R0, 0x2 ;  /* 0x000000000a0eb211 */ /* 0x008fc800078810ff */
[----:B------:R-:W-:Y:S02]  /*e4e0*/  @!P3 LEA.HI.X R15, R10, R2, R28, 0x2, P4 ;  /* 0x000000020a0fb211 */ /* 0x000fe400020f141c */
[----:B------:R-:W-:-:S03]  /*e4f0*/  @!P5 LEA R18, P4, R9, R0, 0x2 ;  /* 0x000000000912d211 */ /* 0x000fc600078810ff */
[----:B------:R3:W-:Y:S01]  /*e500*/  @!P3 ST.E.64 [R14.64], R120 ;  /* 0x000000780e00b985 */ /* 0x0007e2000c101b06 */
[----:B------:R-:W-:Y:S02]  /*e510*/  @!P5 LEA.HI.X R19, R9, R2, R29, 0x2, P4 ;  /* 0x000000020913d211 */ /* 0x000fe400020f141d */
[----:B------:R-:W-:Y:S02]  /*e520*/  ISETP.GE.AND P4, PT, R3, c[0x0][0x3c8], PT ;  /* 0x0000f20003007a0c */ /* 0x000fe40003f86270 */
[C---:B----4-:R-:W-:Y:S01]  /*e530*/  @!P2 LEA R16, P3, R8.reuse, R0, 0x2 ;  /* 0x000000000810a211 */ /* 0x050fe200078610ff */
[----:B------:R4:W-:Y:S03]  /*e540*/  @!P5 ST.E.64 [R18.64], R124 ;  /* 0x0000007c1200d985 */ /* 0x0009e6000c101b06 */
        /* <DEDUP_REMOVED lines=8> */
[----:B------:R-:W-:Y:S02]  /*e5d0*/  ISETP.GE.AND P1, PT, R4, c[0x0][0x3c8], PT ;  /* 0x0000f20004007a0c */ /* 0x000fe40003f26270 */
[----:B------:R-:W-:Y:S02]  /*e5e0*/  @!P4 LEA.HI.X R21, R3, R2, R32, 0x2, P5 ;  /* 0x000000020315c211 */ /* 0x000fe400028f1420 */
[----:B----4-:R-:W-:-:S03]  /*e5f0*/  @!P3 LEA R18, P5, R6, R0, 0x2 ;  /* 0x000000000612b211 */ /* 0x010fc600078a10ff */
[----:B------:R4:W-:Y:S01]  /*e600*/  @!P4 ST.E.64 [R20.64], R72 ;  /* 0x000000481400c985 */ /* 0x0009e2000c101b06 */
[----:B------:R-:W-:Y:S02]  /*e610*/  @!P3 LEA.HI.X R19, R6, R2, R33, 0x2, P5 ;  /* 0x000000020613b211 */ /* 0x000fe400028f1421 */
[----:B-----5:R-:W-:-:S03]  /*e620*/  @!P2 LEA R16, P5, R5, R0, 0x2 ;  /* 0x000000000510a211 */ /* 0x020fc600078a10ff */
[----:B------:R4:W-:Y:S01]  /*e630*/  @!P3 ST.E.64 [R18.64], R76 ;  /* 0x0000004c1200b985 */ /* 0x0009e2000c101b06 */
[----:B------:R-:W-:-:S05]  /*e640*/  @!P2 LEA.HI.X R17, R5, R2, R34, 0x2, P5 ;  /* 0x000000020511a211 */ /* 0x000fca00028f1422 */
[----:B------:R4:W-:Y:S01]  /*e650*/  @!P2 ST.E.64 [R16.64], R88 ;  /* 0x000000581000a985 */ /* 0x0009e2000c101b06 */
[----:B---3--:R-:W-:-:S04]  /*e660*/  @!P1 LEA R14, P5, R4, R0, 0x2 ;  /* 0x00000000040e9211 */ /* 0x008fc800078a10ff */
[----:B------:R-:W-:-:S05]  /*e670*/  @!P1 LEA.HI.X R15, R4, R2, R35, 0x2, P5 ;  /* 0x00000002040f9211 */ /* 0x000fca00028f1423 */
[----:B------:R4:W-:Y:S04]  /*e680*/  @!P1 ST.E.64 [R14.64], R92 ;  /* 0x0000005c0e009985 */ /* 0x0009e8000c101b06 */
.L_x_1026:
[----:B------:R-:W-:Y:S05]  /*e690*/  BSYNC B0 ;  /* 0x0000000000007941 */ /* 0x000fea0003800000 */
.L_x_1025:
[----:B----4-:R4:W1:Y:S04]  /*e6a0*/  SHFL.IDX PT, R2, R22, 0x3, 0x1c1f ;  /* 0x007c1f0016027f89 */ /* 0x01086800000e0000 */
[----:B---3--:R4:W3:Y:S01]  /*e6b0*/  SHFL.IDX PT, R0, R26, 0x3, 0x1c1f ;  /* 0x007c1f001a007f89 */ /* 0x0088e200000e0000 */
[----:B------:R-:W-:Y:S05]  /*e6c0*/  @P0 BRA `(.L_x_1027) ;  /* 0x000005e000000947 */ /* 0x000fea0003800000 */
[----:B------:R-:W-:Y:S02]  /*e6d0*/  ISETP.GE.AND P3, PT, R13, c[0x0][0x3c8], PT ;  /* 0x0000f2000d007a0c */ /* 0x000fe40003f66270 */
[----:B------:R-:W-:Y:S02]  /*e6e0*/  ISETP.GE.AND P4, PT, R37, c[0x0][0x3c8], PT ;  /* 0x0000f20025007a0c */ /* 0x000fe40003f86270 */
[----:B------:R-:W-:Y:S02]  /*e6f0*/  ISETP.GE.AND P2, PT, R12, c[0x0][0x3c8], PT ;  /* 0x0000f2000c007a0c */ /* 0x000fe40003f46270 */
[----:B------:R-:W-:-:S07]  /*e700*/  ISETP.GE.AND P1, PT, R11, c[0x0][0x3c8], PT ;  /* 0x0000f2000b007a0c */ /* 0x000fce0003f26270 */
[-C--:B---3--:R-:W-:Y:S02]  /*e710*/  @!P3 LEA R20, P0, R13, R0.reuse, 0x2 ;  /* 0x000000000d14b211 */ /* 0x088fe400078010ff */
[----:B------:R-:W-:Y:S02]  /*e720*/  @!P4 LEA R18, P5, R37, R0, 0x2 ;  /* 0x000000002512c211 */ /* 0x000fe400078a10ff */
[-C--:B-1----:R-:W-:Y:S02]  /*e730*/  @!P3 LEA.HI.X R21, R13, R2.reuse, R23, 0x2, P0 ;  /* 0x000000020d15b211 */ /* 0x082fe400000f1417 */
[----:B------:R-:W-:Y:S02]  /*e740*/  @!P4 LEA.HI.X R19, R37, R2, R24, 0x2, P5 ;  /* 0x000000022513c211 */ /* 0x000fe400028f1418 */
[----:B------:R-:W-:Y:S02]  /*e750*/  ISETP.GE.AND P0, PT, R10, c[0x0][0x3c8], PT ;  /* 0x0000f2000a007a0c */ /* 0x000fe40003f06270 */
[C---:B------:R-:W-:Y:S01]  /*e760*/  @!P2 LEA R16, P5, R12.reuse, R0, 0x2 ;  /* 0x000000000c10a211 */ /* 0x040fe200078a10ff */
[----:B------:R-:W-:Y:S03]  /*e770*/  @!P4 ST.E.64 [R18.64], R158 ;  /* 0x0000009e1200c985 */ /* 0x000fe6000c101b06 */
[----:B------:R-:W-:Y:S01]  /*e780*/  @!P2 LEA.HI.X R17, R12, R2, R25, 0x2, P5 ;  /* 0x000000020c11a211 */ /* 0x000fe200028f1419 */
[----:B------:R-:W-:Y:S01]  /*e790*/  @!P3 ST.E.64 [R20.64], R162 ;  /* 0x000000a21400b985 */ /* 0x000fe2000c101b06 */
[----:B------:R-:W-:-:S02]  /*e7a0*/  @!P1 LEA R14, P5, R11, R0, 0x2 ;  /* 0x000000000b0e9211 */ /* 0x000fc400078a10ff */
[----:B------:R-:W-:Y:S01]  /*e7b0*/  ISETP.GE.AND P3, PT, R7, c[0x0][0x3c8], PT ;  /* 0x0000f20007007a0c */ /* 0x000fe20003f66270 */
[----:B------:R-:W-:Y:S01]  /*e7c0*/  @!P2 ST.E.64 [R16.64], R106 ;  /* 0x0000006a1000a985 */ /* 0x000fe2000c101b06 */
[----:B------:R-:W-:Y:S02]  /*e7d0*/  @!P1 LEA.HI.X R15, R11, R2, R27, 0x2, P5 ;  /* 0x000000020b0f9211 */ /* 0x000fe400028f141b */
[----:B------:R-:W-:Y:S02]  /*e7e0*/  ISETP.GE.AND P5, PT, R9, c[0x0][0x3c8], PT ;  /* 0x0000f20009007a0c */ /* 0x000fe40003fa6270 */
[C---:B------:R-:W-:Y:S01]  /*e7f0*/  @!P0 LEA R12, P4, R10.reuse, R0, 0x2 ;  /* 0x000000000a0c8211 */ /* 0x040fe200078810ff */
[----:B------:R1:W-:Y:S01]  /*e800*/  @!P1 ST.E.64 [R14.64], R110 ;  /* 0x0000006e0e009985 */ /* 0x0003e2000c101b06 */
[----:B------:R-:W-:Y:S02]  /*e810*/  ISETP.GE.AND P2, PT, R3, c[0x0][0x3c8], PT ;  /* 0x0000f20003007a0c */ /* 0x000fe40003f46270 */
[----:B------:R-:W-:-:S02]  /*e820*/  @!P0 LEA.HI.X R13, R10, R2, R28, 0x2, P4 ;  /* 0x000000020a0d8211 */ /* 0x000fc400020f141c */
[----:B------:R-:W-:-:S03]  /*e830*/  ISETP.GE.AND P4, PT, R8, c[0x0][0x3c8], PT ;  /* 0x0000f20008007a0c */ /* 0x000fc60003f86270 */
[----:B------:R3:W-:Y:S02]  /*e840*/  @!P0 ST.E.64 [R12.64], R122 ;  /* 0x0000007a0c008985 */ /* 0x0007e4000c101b06 */
[----:B------:R-:W-:-:S04]  /*e850*/  @!P5 LEA R10, P1, R9, R0, 0x2 ;  /* 0x00000000090ad211 */ /* 0x000fc800078210ff */
[----:B------:R-:W-:Y:S02]  /*e860*/  @!P5 LEA.HI.X R11, R9, R2, R29, 0x2, P1 ;  /* 0x00000002090bd211 */ /* 0x000fe400008f141d */
[----:B------:R-:W-:-:S03]  /*e870*/  ISETP.GE.AND P1, PT, R6, c[0x0][0x3c8], PT ;  /* 0x0000f20006007a0c */ /* 0x000fc60003f26270 */
[----:B------:R5:W-:Y:S01]  /*e880*/  @!P5 ST.E.64 [R10.64], R126 ;  /* 0x0000007e0a00d985 */ /* 0x000be2000c101b06 */
[----:B-1----:R-:W-:-:S04]  /*e890*/  @!P4 LEA R14, P0, R8, R0, 0x2 ;  /* 0x00000000080ec211 */ /* 0x002fc800078010ff */
[----:B------:R-:W-:Y:S02]  /*e8a0*/  @!P4 LEA.HI.X R15, R8, R2, R31, 0x2, P0 ;  /* 0x00000002080fc211 */ /* 0x000fe400000f141f */
[----:B------:R-:W-:Y:S02]  /*e8b0*/  ISETP.GE.AND P0, PT, R5, c[0x0][0x3c8], PT ;  /* 0x0000f20005007a0c */ /* 0x000fe40003f06270 */
[C---:B---3--:R-:W-:Y:S01]  /*e8c0*/  @!P3 LEA R12, P5, R7.reuse, R0, 0x2 ;  /* 0x00000000070cb211 */ /* 0x048fe200078a10ff */
[----:B------:R1:W-:Y:S03]  /*e8d0*/  @!P4 ST.E.64 [R14.64], R134 ;  /* 0x000000860e00c985 */ /* 0x0003e6000c101b06 */
[----:B------:R-:W-:-:S05]  /*e8e0*/  @!P3 LEA.HI.X R13, R7, R2, R30, 0x2, P5 ;  /* 0x00000002070db211 */ /* 0x000fca00028f141e */
[----:B------:R1:W-:Y:S01]  /*e8f0*/  @!P3 ST.E.64 [R12.64], R174 ;  /* 0x000000ae0c00b985 */ /* 0x0003e2000c101b06 */
[----:B-----5:R-:W-:-:S04]  /*e900*/  @!P2 LEA R10, P5, R3, R0, 0x2 ;  /* 0x00000000030aa211 */ /* 0x020fc800078a10ff */
[----:B------:R-:W-:Y:S02]  /*e910*/  @!P2 LEA.HI.X R11, R3, R2, R32, 0x2, P5 ;  /* 0x00000002030ba211 */ /* 0x000fe400028f1420 */
[----:B------:R-:W-:-:S03]  /*e920*/  @!P1 LEA R8, P5, R6, R0, 0x2 ;  /* 0x0000000006089211 */ /* 0x000fc600078a10ff */
[----:B------:R1:W-:Y:S01]  /*e930*/  @!P2 ST.E.64 [R10.64], R74 ;  /* 0x0000004a0a00a985 */ /* 0x0003e2000c101b06 */
[----:B------:R-:W-:Y:S02]  /*e940*/  @!P1 LEA.HI.X R9, R6, R2, R33, 0x2, P5 ;  /* 0x0000000206099211 */ /* 0x000fe400028f1421 */
[----:B------:R-:W-:-:S03]  /*e950*/  @!P0 LEA R6, P5, R5, R0, 0x2 ;  /* 0x0000000005068211 */ /* 0x000fc600078a10ff */
[----:B------:R1:W-:Y:S01]  /*e960*/  @!P1 ST.E.64 [R8.64], R78 ;  /* 0x0000004e08009985 */ /* 0x0003e2000c101b06 */
[----:B------:R-:W-:-:S05]  /*e970*/  @!P0 LEA.HI.X R7, R5, R2, R34, 0x2, P5 ;  /* 0x0000000205078211 */ /* 0x000fca00028f1422 */
[----:B------:R1:W-:Y:S01]  /*e980*/  @!P0 ST.E.64 [R6.64], R90 ;  /* 0x0000005a06008985 */ /* 0x0003e2000c101b06 */
[----:B------:R-:W-:-:S13]  /*e990*/  ISETP.GE.AND P0, PT, R4, c[0x0][0x3c8], PT ;  /* 0x0000f20004007a0c */ /* 0x000fda0003f06270 */
[----:B------:R-:W-:Y:S05]  /*e9a0*/  @P0 BRA `(.L_x_1027) ;  /* 0x0000030000000947 */ /* 0x000fea0003800000 */
[----:B-1----:R-:W-:-:S04]  /*e9b0*/  LEA R6, P0, R4, R0, 0x2 ;  /* 0x0000000004067211 */ /* 0x002fc800078010ff */
[----:B------:R-:W-:-:S05]  /*e9c0*/  LEA.HI.X R7, R4, R2, R35, 0x2, P0 ;  /* 0x0000000204077211 */ /* 0x000fca00000f1423 */
[----:B------:R1:W-:Y:S01]  /*e9d0*/  ST.E.64 [R6.64], R94 ;  /* 0x0000005e06007985 */ /* 0x0003e2000c101b06 */
[----:B------:R-:W-:Y:S05]  /*e9e0*/  BRA `(.L_x_1027) ;  /* 0x000002c000007947 */ /* 0x000fea0003800000 */
.L_x_1019:
[----:B------:R-:W2:Y:S02]  /*e9f0*/  S2R R4, SR_TID.X ;  /* 0x0000000000047919 */ /* 0x000ea40000002100 */
[----:B--2---:R-:W-:-:S13]  /*ea00*/  ISETP.GT.AND P0, PT, R4, 0x7f, PT ;  /* 0x0000007f0400780c */ /* 0x004fda0003f04270 */
[----:B------:R-:W-:Y:S05]  /*ea10*/  @P0 BRA `(.L_x_1027) ;  /* 0x0000029000000947 */ /* 0x000fea0003800000 */
[----:B------:R-:W2:Y:S01]  /*ea20*/  LDL.LU R3, [R1+0x54] ;  /* 0x0000540001037983 */ /* 0x000ea20000300800 */
[----:B------:R-:W-:-:S05]  /*ea30*/  MOV R2, c[0x0][0x4e8] ;  /* 0x00013a0000027a02 */ /* 0x000fca0000000f00 */
[----:B------:R-:W-:Y:S01]  /*ea40*/  IMAD R0, R2, c[0x0][0x388], RZ ;  /* 0x0000e20002007a24 */ /* 0x000fe200078e02ff */
[----:B--2---:R-:W-:-:S04]  /*ea50*/  IADD3 R4, R3, R4, RZ ;  /* 0x0000000403047210 */ /* 0x004fc80007ffe0ff */
[----:B------:R-:W-:-:S13]  /*ea60*/  ISETP.GE.AND P0, PT, R4, R0, PT ;  /* 0x000000000400720c */ /* 0x000fda0003f06270 */
[----:B------:R-:W-:Y:S05]  /*ea70*/  @P0 BRA `(.L_x_1027) ;  /* 0x0000023000000947 */ /* 0x000fea0003800000 */
[----:B------:R-:W2:Y:S04]  /*ea80*/  LDL.LU R3, [R1+0x40] ;  /* 0x0000400001037983 */ /* 0x000ea80000300800 */
[----:B------:R-:W3:Y:S04]  /*ea90*/  LDL.LU R9, [R1+0x44] ;  /* 0x0000440001097983 */ /* 0x000ee80000300800 */
[----:B------:R-:W4:Y:S01]  /*eaa0*/  LDL.LU R8, [R1+0x50] ;  /* 0x0000500001087983 */ /* 0x000f220000300800 */
[----:B------:R-:W-:-:S13]  /*eab0*/  ISETP.NE.AND P0, PT, R2, 0x1, PT ;  /* 0x000000010200780c */ /* 0x000fda0003f05270 */
[----:B------:R-:W-:Y:S01]  /*eac0*/  @P0 IMAD.HI.U32 R7, R4, c[0x0][0x4ec], RZ ;  /* 0x00013b0004070a27 */ /* 0x000fe200078e00ff */
[----:B--2---:R-:W-:Y:S02]  /*ead0*/  SHF.R.S32.HI R0, RZ, 0x1f, R3 ;  /* 0x0000001fff007819 */ /* 0x004fe40000011403 */
[----:B---3--:R-:W-:-:S03]  /*eae0*/  SHF.R.S32.HI R6, RZ, 0x1f, R9 ;  /* 0x0000001fff067819 */ /* 0x008fc60000011409 */
[----:B------:R-:W-:-:S04]  /*eaf0*/  IMAD R0, R0, c[0x0][0x4d0], RZ ;  /* 0x0001340000007a24 */ /* 0x000fc800078e02ff */
[C---:B------:R-:W-:Y:S01]  /*eb00*/  IMAD R5, R3.reuse, c[0x0][0x4d4], R0 ;  /* 0x0001350003057a24 */ /* 0x040fe200078e0200 */
[----:B------:R-:W-:Y:S01]  /*eb10*/  MOV R0, R4 ;  /* 0x0000000400007202 */ /* 0x000fe20000000f00 */
[----:B------:R-:W-:Y:S01]  /*eb20*/  IMAD.WIDE.U32 R2, R3, c[0x0][0x4d0], RZ ;  /* 0x0001340003027a25 */ /* 0x000fe200078e00ff */
[----:B------:R-:W-:-:S03]  /*eb30*/  @P0 SHF.R.U32.HI R0, RZ, c[0x0][0x4f0], R7 ;  /* 0x00013c00ff000a19 */ /* 0x000fc60000011607 */
[----:B------:R-:W-:Y:S01]  /*eb40*/  IMAD R6, R6, c[0x0][0x4d8], RZ ;  /* 0x0001360006067a24 */ /* 0x000fe200078e02ff */
[----:B------:R-:W-:Y:S02]  /*eb50*/  IADD3 R3, R3, R5, RZ ;  /* 0x0000000503037210 */ /* 0x000fe40007ffe0ff */
[----:B----4-:R-:W-:Y:S01]  /*eb60*/  SHF.R.S32.HI R5, RZ, 0x1f, R8 ;  /* 0x0000001fff057819 */ /* 0x010fe20000011408 */
[C---:B------:R-:W-:Y:S01]  /*eb70*/  IMAD R7, R9.reuse, c[0x0][0x4dc], R6 ;  /* 0x0001370009077a24 */ /* 0x040fe200078e0206 */
[----:B------:R-:W-:Y:S01]  /*eb80*/  IADD3 R6, -R0, RZ, RZ ;  /* 0x000000ff00067210 */ /* 0x000fe20007ffe1ff */
[----:B------:R-:W-:-:S04]  /*eb90*/  IMAD.WIDE.U32 R2, R9, c[0x0][0x4d8], R2 ;  /* 0x0001360009027a25 */ /* 0x000fc800078e0002 */
[----:B------:R-:W-:Y:S01]  /*eba0*/  IMAD R5, R5, c[0x0][0x4e0], RZ ;  /* 0x0001380005057a24 */ /* 0x000fe200078e02ff */
[----:B------:R-:W-:Y:S01]  /*ebb0*/  IADD3 R3, R3, R7, RZ ;  /* 0x0000000703037210 */ /* 0x000fe20007ffe0ff */
[----:B------:R-:W-:Y:S01]  /*ebc0*/  IMAD R4, R6, c[0x0][0x4e8], R4 ;  /* 0x00013a0006047a24 */ /* 0x000fe200078e0204 */
[----:B------:R-:W-:Y:S01]  /*ebd0*/  SHF.R.S32.HI R7, RZ, 0x1f, R0 ;  /* 0x0000001fff077819 */ /* 0x000fe20000011400 */
[C---:B------:R-:W-:Y:S02]  /*ebe0*/  IMAD R6, R8.reuse, c[0x0][0x4e4], R5 ;  /* 0x0001390008067a24 */ /* 0x040fe400078e0205 */
[----:B------:R-:W-:Y:S01]  /*ebf0*/  IMAD.WIDE.U32 R2, R8, c[0x0][0x4e0], R2 ;  /* 0x0001380008027a25 */ /* 0x000fe200078e0002 */
[----:B------:R-:W-:-:S04]  /*ec00*/  SHF.R.S32.HI R5, RZ, 0x1f, R4 ;  /* 0x0000001fff057819 */ /* 0x000fc80000011404 */
[----:B------:R-:W-:Y:S01]  /*ec10*/  IADD3 R2, P0, R0, R2, RZ ;  /* 0x0000000200027210 */ /* 0x000fe20007f1e0ff */
[----:B------:R-:W-:-:S03]  /*ec20*/  IMAD R0, R5, c[0x0][0x4c8], RZ ;  /* 0x0001320005007a24 */ /* 0x000fc600078e02ff */
[----:B------:R-:W-:Y:S01]  /*ec30*/  IADD3.X R3, R7, R3, R6, P0, !PT ;  /* 0x0000000307037210 */ /* 0x000fe200007fe406 */
[----:B------:R-:W-:-:S04]  /*ec40*/  IMAD R0, R4, c[0x0][0x4cc], R0 ;  /* 0x0001330004007a24 */ /* 0x000fc800078e0200 */
[----:B------:R-:W-:-:S05]  /*ec50*/  IMAD.WIDE.U32 R2, R4, c[0x0][0x4c8], R2 ;  /* 0x0001320004027a25 */ /* 0x000fca00078e0002 */
[----:B------:R-:W-:Y:S02]  /*ec60*/  IADD3 R0, R3, R0, RZ ;  /* 0x0000000003007210 */ /* 0x000fe40007ffe0ff */
[----:B------:R-:W-:-:S04]  /*ec70*/  LEA R4, P0, R2, c[0x0][0x4a8], 0x2 ;  /* 0x00012a0002047a11 */ /* 0x000fc800078010ff */
[----:B------:R-:W-:Y:S02]  /*ec80*/  LEA.HI.X R5, R2, c[0x0][0x4ac], R0, 0x2, P0 ;  /* 0x00012b0002057a11 */ /* 0x000fe400000f1400 */
[----:B------:R-:W-:-:S05]  /*ec90*/  MOV R0, 0xff800000 ;  /* 0xff80000000007802 */ /* 0x000fca0000000f00 */
[----:B------:R2:W-:Y:S02]  /*eca0*/  STG.E [R4.64], R0 ;  /* 0x0000000004007986 */ /* 0x0005e4000c101906 */
.L_x_1027:
[----:B------:R-:W-:Y:S05]  /*ecb0*/  BSYNC B1 ;  /* 0x0000000000017941 */ /* 0x000fea0003800000 */
.L_x_1018:
[----:B--23--:R-:W2:Y:S02]  /*ecc0*/  LDL R0, [R1+0x68] ;  /* 0x0000680001007983 */ /* 0x00cea40000100800 */
[----:B--2---:R-:W-:-:S13]  /*ecd0*/  ISETP.NE.AND P0, PT, R0, RZ, PT ;  /* 0x000000ff0000720c */ /* 0x004fda0003f05270 */
[----:B------:R-:W-:Y:S01]  /*ece0*/  @P0 WARPSYNC 0xffffffff ;  /* 0xffffffff00000948 */ /* 0x000fe20003800000 */
[----:B------:R-:W-:Y:S06]  /*ecf0*/  @P0 BAR.SYNC.DEFER_BLOCKING 0x5, 0x80 ;  /* 0x0142000000000b1d */ /* 0x000fec0000010000 */
[----:B------:R-:W2:Y:S04]  /*ed00*/  @P0 LDS R0, [0xc100] ;  /* 0x00c10000ff000984 */ /* 0x000ea80000000800 */
[----:B--2---:R2:W-:Y:S04]  /*ed10*/  @P0 STL [R1+0x58], R0 ;  /* 0x0000580001000387 */ /* 0x0045e80000100800 */
[----:B------:R-:W-:Y:S06]  /*ed20*/  @P0 BAR.ARV 0x4, 0x80 ;  /* 0x0102000000000b1d */ /* 0x000fec0000002000 */
[----:B------:R-:W-:Y:S05]  /*ed30*/  @P0 BRA `(.L_x_1028) ;  /* 0x0000009000000947 */ /* 0x000fea0003800000 */
[----:B------:R-:W-:Y:S05]  /*ed40*/  BRA.DIV ~URZ, `(.L_x_1029) ;  /* 0x000006f27f007947 */ /* 0x000fea000b800000 */
[----:B--2---:R2:W3:Y:S02]  /*ed50*/  SHFL.IDX PT, R0, R36, RZ, 0x1f ;  /* 0x00001fff24007589 */ /* 0x0044e400000e0000 */
.L_x_1040:
[----:B-1----:R-:W1:Y:S01]  /*ed60*/  S2R R2, SR_TID.X ;  /* 0x0000000000027919 */ /* 0x002e620000002100 */
[----:B------:R-:W-:Y:S03]  /*ed70*/  WARPSYNC 0xffffffff ;  /* 0xffffffff00007948 */ /* 0x000fe60003800000 */
[----:B------:R-:W-:Y:S06]  /*ed80*/  BAR.SYNC.DEFER_BLOCKING 0x4, 0x80 ;  /* 0x0102000000007b1d */ /* 0x000fec0000010000 */
[----:B---3--:R3:W-:Y:S01]  /*ed90*/  STL [R1+0x58], R0 ;  /* 0x0000580001007387 */ /* 0x0087e20000100800 */
[----:B-1----:R-:W-:-:S13]  /*eda0*/  LOP3.LUT P0, RZ, R2, 0x7f, RZ, 0xc0, !PT ;  /* 0x0000007f02ff7812 */ /* 0x002fda000780c0ff */
[----:B------:R3:W-:Y:S04]  /*edb0*/  @!P0 STS [0xc100], R36 ;  /* 0x00c10024ff008388 */ /* 0x0007e80000000800 */
[----:B------:R-:W-:Y:S06]  /*edc0*/  BAR.ARV 0x5, 0x80 ;  /* 0x0142000000007b1d */ /* 0x000fec0000002000 */
.L_x_1028:
[----:B--23--:R-:W2:Y:S02]  /*edd0*/  LDL R0, [R1+0x58] ;  /* 0x0000580001007983 */ /* 0x00cea40000100800 */
[----:B--2---:R-:W-:-:S13]  /*ede0*/  ISETP.GE.AND P0, PT, R0, c[0x0][0x538], PT ;  /* 0x00014e0000007a0c */ /* 0x004fda0003f06270 */
[----:B-1--4-:R-:W-:Y:S01]  /*edf0*/  @P0 CALL.REL.NOINC `(.L_x_1030) ;  /* 0x0000001000000944 */ /* 0x012fe20003c00000 */
[----:B------:R-:W-:Y:S05]  /*ee00*/  BRA `(.L_x_1031) ;  /* 0xffff1a2000007947 */ /* 0x000fea000383ffff */
.L_x_1030:
[----:B------:R-:W-:Y:S05]  /*ee10*/  EXIT ;  /* 0x000000000000794d */ /* 0x000fea0003800000 */
.L_x_996:
[----:B------:R-:W-:Y:S01]  /*ee20*/  IMAD.MOV.U32 R7, RZ, RZ, R14 ;  /* 0x000000ffff077224 */ /* 0x000fe200078e000e */
[----:B------:R-:W-:Y:S01]  /*ee30*/  MOV R6, RZ ;  /* 0x000000ff00067202 */ /* 0x000fe20000000f00 */
[----:B-1----:R-:W-:Y:S01]  /*ee40*/  IMAD.MOV.U32 R3, RZ, RZ, 0x1c1f ;  /* 0x00001c1fff037424 */ /* 0x002fe200078e00ff */
[----:B------:R-:W-:Y:S02]  /*ee50*/  MOV R2, 0xee70 ;  /* 0x0000ee7000027802 */ /* 0x000fe40000000f00 */
[----:B------:R-:W-:Y:S05]  /*ee60*/  CALL.REL.NOINC `($__internal_17_$__cuda_sm70_shflsync_idx_p) ;  /* 0x0000068000007944 */ /* 0x000fea0003c00000 */
[----:B------:R-:W-:Y:S01]  /*ee70*/  MOV R5, R6 ;  /* 0x0000000600057202 */ /* 0x000fe20000000f00 */
[----:B------:R-:W-:Y:S05]  /*ee80*/  BRA `(.L_x_1032) ;  /* 0xffff29b000007947 */ /* 0x000fea000383ffff */
.L_x_997:
[----:B------:R-:W-:Y:S01]  /*ee90*/  IMAD.MOV.U32 R7, RZ, RZ, R16 ;  /* 0x000000ffff077224 */ /* 0x000fe200078e0010 */
[----:B------:R-:W-:Y:S01]  /*eea0*/  MOV R6, RZ ;  /* 0x000000ff00067202 */ /* 0x000fe20000000f00 */
[----:B-1----:R-:W-:Y:S01]  /*eeb0*/  IMAD.MOV.U32 R3, RZ, RZ, 0x1c1f ;  /* 0x00001c1fff037424 */ /* 0x002fe200078e00ff */
[----:B------:R-:W-:Y:S02]  /*eec0*/  MOV R2, 0xeee0 ;  /* 0x0000eee000027802 */ /* 0x000fe40000000f00 */
[----:B--23--:R-:W-:Y:S05]  /*eed0*/  CALL.REL.NOINC `($__internal_17_$__cuda_sm70_shflsync_idx_p) ;  /* 0x0000061000007944 */ /* 0x00cfea0003c00000 */
[----:B------:R-:W-:Y:S01]  /*eee0*/  MOV R2, R6 ;  /* 0x0000000600027202 */ /* 0x000fe20000000f00 */
[----:B------:R-:W-:Y:S05]  /*eef0*/  BRA `(.L_x_1033) ;  /* 0xffff296000007947 */ /* 0x000fea000383ffff */
.L_x_1000:
[----:B--2---:R-:W-:Y:S01]  /*ef00*/  IMAD.MOV.U32 R7, RZ, RZ, R14 ;  /* 0x000000ffff077224 */ /* 0x004fe200078e000e */
[----:B------:R-:W-:Y:S01]  /*ef10*/  MOV R6, 0x1 ;  /* 0x0000000100067802 */ /* 0x000fe20000000f00 */
[----:B------:R-:W-:Y:S01]  /*ef20*/  IMAD.MOV.U32 R3, RZ, RZ, 0x1c1f ;  /* 0x00001c1fff037424 */ /* 0x000fe200078e00ff */
[----:B----4-:R-:W-:-:S02]  /*ef30*/  MOV R2, 0xef50 ;  /* 0x0000ef5000027802 */ /* 0x010fc40000000f00 */
[----:B-1-3--:R-:W-:Y:S05]  /*ef40*/  CALL.REL.NOINC `($__internal_17_$__cuda_sm70_shflsync_idx_p) ;  /* 0x000005a000007944 */ /* 0x00afea0003c00000 */
[----:B------:R-:W-:Y:S01]  /*ef50*/  IMAD.MOV.U32 R5, RZ, RZ, R6 ;  /* 0x000000ffff057224 */ /* 0x000fe200078e0006 */
[----:B------:R-:W-:Y:S01]  /*ef60*/  MOV R6, 0x1 ;  /* 0x0000000100067802 */ /* 0x000fe20000000f00 */
[----:B------:R-:W-:Y:S01]  /*ef70*/  IMAD.MOV.U32 R7, RZ, RZ, R16 ;  /* 0x000000ffff077224 */ /* 0x000fe200078e0010 */
[----:B------:R-:W-:-:S02]  /*ef80*/  MOV R3, 0x1c1f ;  /* 0x00001c1f00037802 */ /* 0x000fc40000000f00 */
[----:B------:R-:W-:Y:S02]  /*ef90*/  MOV R2, 0xefb0 ;  /* 0x0000efb000027802 */ /* 0x000fe40000000f00 */
[----:B------:R-:W-:Y:S05]  /*efa0*/  CALL.REL.NOINC `($__internal_17_$__cuda_sm70_shflsync_idx_p) ;  /* 0x0000054000007944 */ /* 0x000fea0003c00000 */
[----:B------:R-:W-:Y:S01]  /*efb0*/  MOV R2, R6 ;  /* 0x0000000600027202 */ /* 0x000fe20000000f00 */
[----:B------:R-:W-:Y:S05]  /*efc0*/  BRA `(.L_x_1034) ;  /* 0xffff2a6000007947 */ /* 0x000fea000383ffff */
.L_x_1003:
[----:B-1----:R-:W-:Y:S01]  /*efd0*/  IMAD.MOV.U32 R7, RZ, RZ, R14 ;  /* 0x000000ffff077224 */ /* 0x002fe200078e000e */
[----:B------:R-:W-:Y:S01]  /*efe0*/  MOV R6, 0x2 ;  /* 0x0000000200067802 */ /* 0x000fe20000000f00 */
[----:B------:R-:W-:Y:S01]  /*eff0*/  IMAD.MOV.U32 R3, RZ, RZ, 0x1c1f ;  /* 0x00001c1fff037424 */ /* 0x000fe200078e00ff */
[----:B--2---:R-:W-:Y:S02]  /*f000*/  MOV R2, 0xf020 ;  /* 0x0000f02000027802 */ /* 0x004fe40000000f00 */
[----:B---3--:R-:W-:Y:S05]  /*f010*/  CALL.REL.NOINC `($__internal_17_$__cuda_sm70_shflsync_idx_p) ;  /* 0x000004d000007944 */ /* 0x008fea0003c00000 */
[----:B------:R-:W-:Y:S01]  /*f020*/  MOV R5, R6 ;  /* 0x0000000600057202 */ /* 0x000fe20000000f00 */
[----:B------:R-:W-:Y:S05]  /*f030*/  BRA `(.L_x_1035) ;  /* 0xffff2ba000007947 */ /* 0x000fea000383ffff */
.L_x_1004:
[----:B------:R-:W-:Y:S01]  /*f040*/  IMAD.MOV.U32 R7, RZ, RZ, R16 ;  /* 0x000000ffff077224 */ /* 0x000fe200078e0010 */
[----:B------:R-:W-:Y:S01]  /*f050*/  MOV R6, 0x2 ;  /* 0x0000000200067802 */ /* 0x000fe20000000f00 */
[----:B------:R-:W-:Y:S01]  /*f060*/  IMAD.MOV.U32 R3, RZ, RZ, 0x1c1f ;  /* 0x00001c1fff037424 */ /* 0x000fe200078e00ff */
[----:B--2---:R-:W-:Y:S02]  /*f070*/  MOV R2, 0xf090 ;  /* 0x0000f09000027802 */ /* 0x004fe40000000f00 */
[----:B-1-34-:R-:W-:Y:S05]  /*f080*/  CALL.REL.NOINC `($__internal_17_$__cuda_sm70_shflsync_idx_p) ;  /* 0x0000046000007944 */ /* 0x01afea0003c00000 */
[----:B------:R-:W-:Y:S01]  /*f090*/  MOV R2, R6 ;  /* 0x0000000600027202 */ /* 0x000fe20000000f00 */
[----:B------:R-:W-:Y:S05]  /*f0a0*/  BRA `(.L_x_1036) ;  /* 0xffff2b5000007947 */ /* 0x000fea000383ffff */
.L_x_1007:
[----:B-1----:R-:W-:Y:S01]  /*f0b0*/  IMAD.MOV.U32 R7, RZ, RZ, R14 ;  /* 0x000000ffff077224 */ /* 0x002fe200078e000e */
[----:B------:R-:W-:Y:S01]  /*f0c0*/  MOV R6, 0x3 ;  /* 0x0000000300067802 */ /* 0x000fe20000000f00 */
[----:B------:R-:W-:Y:S01]  /*f0d0*/  IMAD.MOV.U32 R3, RZ, RZ, 0x1c1f ;  /* 0x00001c1fff037424 */ /* 0x000fe200078e00ff */
[----:B------:R-:W-:-:S02]  /*f0e0*/  MOV R2, 0xf100 ;  /* 0x0000f10000027802 */ /* 0x000fc40000000f00 */
[----:B--234-:R-:W-:Y:S05]  /*f0f0*/  CALL.REL.NOINC `($__internal_17_$__cuda_sm70_shflsync_idx_p) ;  /* 0x000003f000007944 */ /* 0x01cfea0003c00000 */
        /* <DEDUP_REMOVED lines=8> */
.L_x_1014:
[----:B------:R1:W5:Y:S01]  /*f180*/  LDL R0, [R1+0x20] ;  /* 0x0000200001007983 */ /* 0x0003620000100800 */
[----:B------:R-:W-:Y:S02]  /*f190*/  MOV R3, 0x2 ;  /* 0x0000000200037802 */ /* 0x000fe40000000f00 */
[----:B------:R-:W-:Y:S02]  /*f1a0*/  MOV R2, 0xf1c0 ;  /* 0x0000f1c000027802 */ /* 0x000fe40000000f00 */
[----:B-1---5:R-:W-:Y:S05]  /*f1b0*/  CALL.REL.NOINC `($__internal_16_$__cuda_sm70_shflsync_bfly_p) ;  /* 0x000002f000007944 */ /* 0x022fea0003c00000 */
[----:B------:R-:W-:Y:S01]  /*f1c0*/  MOV R5, R8 ;  /* 0x0000000800057202 */ /* 0x000fe20000000f00 */
[----:B------:R-:W-:Y:S05]  /*f1d0*/  BRA `(.L_x_1038) ;  /* 0xffffd72000007947 */ /* 0x000fea000383ffff */
.L_x_1015:
[----:B------:R-:W-:Y:S01]  /*f1e0*/  IMAD.MOV.U32 R0, RZ, RZ, R5 ;  /* 0x000000ffff007224 */ /* 0x000fe200078e0005 */
[----:B------:R-:W-:Y:S02]  /*f1f0*/  MOV R3, 0x1 ;  /* 0x0000000100037802 */ /* 0x000fe40000000f00 */
[----:B------:R-:W-:Y:S02]  /*f200*/  MOV R2, 0xf220 ;  /* 0x0000f22000027802 */ /* 0x000fe40000000f00 */
[----:B------:R-:W-:Y:S05]  /*f210*/  CALL.REL.NOINC `($__internal_16_$__cuda_sm70_shflsync_bfly_p) ;  /* 0x0000029000007944 */ /* 0x000fea0003c00000 */
[----:B------:R1:W5:Y:S01]  /*f220*/  LDL R0, [R1+0x24] ;  /* 0x0000240001007983 */ /* 0x0003620000100800 */
[----:B------:R-:W-:Y:S01]  /*f230*/  FADD.FTZ R5, R5, R8 ;  /* 0x0000000805057221 */ /* 0x000fe20000010000 */
[----:B------:R-:W-:-:S02]  /*f240*/  MOV R3, 0x2 ;  /* 0x0000000200037802 */ /* 0x000fc40000000f00 */
[----:B------:R-:W-:Y:S02]  /*f250*/  MOV R2, 0xf270 ;  /* 0x0000f27000027802 */ /* 0x000fe40000000f00 */
[----:B-1---5:R-:W-:Y:S05]  /*f260*/  CALL.REL.NOINC `($__internal_16_$__cuda_sm70_shflsync_bfly_p) ;  /* 0x0000024000007944 */ /* 0x022fea0003c00000 */
[----:B------:R-:W2:Y:S01]  /*f270*/  LDL.LU R0, [R1+0x24] ;  /* 0x0000240001007983 */ /* 0x000ea20000300800 */
[----:B------:R-:W-:Y:S02]  /*f280*/  MOV R3, 0x1 ;  /* 0x0000000100037802 */ /* 0x000fe40000000f00 */
[----:B------:R-:W-:Y:S01]  /*f290*/  MOV R2, 0xf2d0 ;  /* 0x0000f2d000027802 */ /* 0x000fe20000000f00 */
[----:B--2---:R-:W-:-:S05]  /*f2a0*/  FADD.FTZ R4, R0, R8 ;  /* 0x0000000800047221 */ /* 0x004fca0000010000 */
[----:B------:R-:W-:Y:S02]  /*f2b0*/  MOV R0, R4 ;  /* 0x0000000400007202 */ /* 0x000fe40000000f00 */
[----:B------:R-:W-:Y:S05]  /*f2c0*/  CALL.REL.NOINC `($__internal_16_$__cuda_sm70_shflsync_bfly_p) ;  /* 0x000001e000007944 */ /* 0x000fea0003c00000 */
[----:B------:R1:W5:Y:S01]  /*f2d0*/  LDL R0, [R1+0x28] ;  /* 0x0000280001007983 */ /* 0x0003620000100800 */
[----:B------:R-:W-:Y:S01]  /*f2e0*/  FADD.FTZ R4, R4, R8 ;  /* 0x0000000804047221 */ /* 0x000fe20000010000 */
[----:B------:R-:W-:Y:S02]  /*f2f0*/  MOV R3, 0x2 ;  /* 0x0000000200037802 */ /* 0x000fe40000000f00 */
        /* <DEDUP_REMOVED lines=19> */
[----:B------:R-:W-:Y:S05]  /*f430*/  BRA `(.L_x_1039) ;  /* 0xffffd5f000007947 */ /* 0x000fea000383ffff */
.L_x_1029:
[----:B-1----:R-:W-:Y:S01]  /*f440*/  IMAD.MOV.U32 R7, RZ, RZ, R36 ;  /* 0x000000ffff077224 */ /* 0x002fe200078e0024 */
[----:B------:R-:W-:Y:S01]  /*f450*/  MOV R6, RZ ;  /* 0x000000ff00067202 */ /* 0x000fe20000000f00 */
[----:B------:R-:W-:Y:S01]  /*f460*/  IMAD.MOV.U32 R3, RZ, RZ, 0x1f ;  /* 0x0000001fff037424 */ /* 0x000fe200078e00ff */
[----:B------:R-:W-:Y:S02]  /*f470*/  MOV R2, 0xf490 ;  /* 0x0000f49000027802 */ /* 0x000fe40000000f00 */
[----:B--2-4-:R-:W-:Y:S05]  /*f480*/  CALL.REL.NOINC `($__internal_17_$__cuda_sm70_shflsync_idx_p) ;  /* 0x0000006000007944 */ /* 0x014fea0003c00000 */
[----:B------:R-:W-:Y:S01]  /*f490*/  MOV R0, R6 ;  /* 0x0000000600007202 */ /* 0x000fe20000000f00 */
[----:B------:R-:W-:Y:S05]  /*f4a0*/  BRA `(.L_x_1040) ;  /* 0xfffff8b000007947 */ /* 0x000fea000383ffff */
        .weak           $__internal_16_$__cuda_sm70_shflsync_bfly_p
        .type           $__internal_16_$__cuda_sm70_shflsync_bfly_p,@function
        .size           $__internal_16_$__cuda_sm70_shflsync_bfly_p,($__internal_17_$__cuda_sm70_shflsync_idx_p - $__internal_16_$__cuda_sm70_shflsync_bfly_p)
$__internal_16_$__cuda_sm70_shflsync_bfly_p:
[----:B------:R-:W-:Y:S04]  /*f4b0*/  WARPSYNC R9 ;  /* 0x0000000900007348 */ /* 0x000fe80003800000 */
[----:B------:R1:W2:Y:S02]  /*f4c0*/  SHFL.BFLY PT, R8, R0, R3, R10 ;  /* 0x0c00000300087389 */ /* 0x0002a400000e000a */
[----:B-1----:R-:W-:-:S04]  /*f4d0*/  MOV R3, 0x0 ;  /* 0x0000000000037802 */ /* 0x002fc80000000f00 */
[----:B--2---:R-:W-:Y:S05]  /*f4e0*/  RET.REL.NODEC R2 `(_ZN7cutlass13device_kernelIN5flash19enable_sm80_to_sm89INS1_16FlashAttnFwdSm80INS1_25CollectiveMainloopFwdSm80ILi4ELi1ELb0EN4cute5tupleIJNS5_1CILi128EEENS7_ILi64EEENS7_ILi96EEEEEELi96ENS_6half_tEfNS_4arch4Sm80ELb1ELb0ELb0ELb0ELb0ELb0ELb1ELb1EEENS1_21CollectiveEpilogueFwdINS6_IJS8_SA_S9_EEENS6_IJNS7_ILi1EEESI_SI_EEESC_SE_Li128ELb0ELb1ELb1ELb0EEENS1_30DynamicPersistentTileSchedulerILi128ELi128ELb1ELb1ELb0EEEEEEEEEvNT_6ParamsE) ;  /* 0xffff0b1002007950 */ /* 0x004fea0003c3ffff */
        .weak           $__internal_17_$__cuda_sm70_shflsync_idx_p
        .type           $__internal_17_$__cuda_sm70_shflsync_idx_p,@function
        .size           $__internal_17_$__cuda_sm70_shflsync_idx_p,(.L_x_1446 - $__internal_17_$__cuda_sm70_shflsync_idx_p)
$__internal_17_$__cuda_sm70_shflsync_idx_p:
[----:B------:R-:W-:-:S04]  /*f4f0*/  MOV R8, 0xffffffff ;  /* 0xffffffff00087802 */ /* 0x000fc80000000f00 */
[----:B------:R-:W-:Y:S04]  /*f500*/  WARPSYNC R8 ;  /* 0x0000000800007348 */ /* 0x000fe80003800000 */
[----:B------:R1:W2:Y:S02]  /*f510*/  SHFL.IDX PT, R6, R7, R6, R3 ;  /* 0x0000000607067389 */ /* 0x0002a400000e0003 */
[----:B-1----:R-:W-:-:S04]  /*f520*/  MOV R3, 0x0 ;  /* 0x0000000000037802 */ /* 0x002fc80000000f00 */
[----:B--2---:R-:W-:Y:S05]  /*f530*/  RET.REL.NODEC R2 `(_ZN7cutlass13device_kernelIN5flash19enable_sm80_to_sm89INS1_16FlashAttnFwdSm80INS1_25CollectiveMainloopFwdSm80ILi4ELi1ELb0EN4cute5tupleIJNS5_1CILi128EEENS7_ILi64EEENS7_ILi96EEEEEELi96ENS_6half_tEfNS_4arch4Sm80ELb1ELb0ELb0ELb0ELb0ELb0ELb1ELb1EEENS1_21CollectiveEpilogueFwdINS6_IJS8_SA_S9_EEENS6_IJNS7_ILi1EEESI_SI_EEESC_SE_Li128ELb0ELb1ELb1ELb0EEENS1_30DynamicPersistentTileSchedulerILi128ELi128ELb1ELb1ELb0EEEEEEEEEvNT_6ParamsE) ;  /* 0xffff0ac002007950 */ /* 0x004fea0003c3ffff */
.L_x_1041:
        /* <DEDUP_REMOVED lines=12> */
.L_x_1446:


//--------------------- .text._ZN7cutlass13device_kernelIN5flash19enable_sm80_to_sm89INS1_16FlashAttnFwdSm80INS1_25CollectiveMainloopFwdSm80ILi4ELi1ELb0EN4cute5tupleIJNS5_1CILi128EEENS7_ILi48EEENS7_ILi96EEEEEELi96ENS_6half_tEfNS_4arch4Sm80ELb1ELb0ELb0ELb1ELb0ELb0ELb1ELb1EEENS1_21CollectiveEpilogueFwdINS6_IJS8_SA_S9_EEENS6_IJNS7_ILi1EEESI_SI_EEESC_SE_Li128ELb1ELb1ELb1ELb0EEENS1_36VarlenDynamicPersistentTileSchedulerILi128ELi48ELi128ELi128ELb1ELb1ELb0ELb1ELb1ELb1EEEEEEEEEvNT_6ParamsE --------------------------
	.section	.text._ZN7cutlass13device_kernelIN5flash19enable_sm80_to_sm89INS1_16FlashAttnFwdSm80INS1_25CollectiveMainloopFwdSm80ILi4ELi1ELb0EN4cute5tupleIJNS5_1CILi128EEENS7_ILi48EEENS7_ILi96EEEEEELi96ENS_6half_tEfNS_4arch4Sm80ELb1ELb0ELb0ELb1ELb0ELb0ELb1ELb1EEENS1_21CollectiveEpilogueFwdINS6_IJS8_SA_S9_EEENS6_IJNS7_ILi1EEESI_SI_EEESC_SE_Li128ELb1ELb1ELb1ELb0EEENS1_36VarlenDynamicPersistentTileSchedulerILi128ELi48ELi128ELi128ELb1ELb1ELb0ELb1ELb1ELb1EEEEEEEEEvNT_6ParamsE,"ax",@progbits
	.sectioninfo	@"SHI_REGISTERS=255"
	.align	128
.text._ZN7cutlass13device_kernelIN5flash19enable_sm80_to_sm89INS1_16FlashAttnFwdSm80INS1_25CollectiveMainloopFwdSm80ILi4ELi1ELb0EN4cute5tupleIJNS5_1CILi128EEENS7_ILi48EEENS7_ILi96EEEEEELi96ENS_6half_tEfNS_4arch4Sm80ELb1ELb0ELb0ELb1ELb0ELb0ELb1ELb1EEENS1_21CollectiveEpilogueFwdINS6_IJS8_SA_S9_EEENS6_IJNS7_ILi1EEESI_SI_EEESC_SE_Li128ELb1ELb1ELb1ELb0EEENS1_36VarlenDynamicPersistentTileSchedulerILi128ELi48ELi128ELi128ELb1ELb1ELb0ELb1ELb1ELb1EEEEEEEEEvNT_6ParamsE:
        .type           _ZN7cutlass13device_kernelIN5flash19enable_sm80_to_sm89INS1_16FlashAttnFwdSm80INS1_25CollectiveMainloopFwdSm80ILi4ELi1ELb0EN4cute5tupleIJNS5_1CILi128EEENS7_ILi48EEENS7_ILi96EEEEEELi96ENS_6half_tEfNS_4arch4Sm80ELb1ELb0ELb0ELb1ELb0ELb0ELb1ELb1EEENS1_21CollectiveEpilogueFwdINS6_IJS8_SA_S9_EEENS6_IJNS7_ILi1EEESI_SI_EEESC_SE_Li128ELb1ELb1ELb1ELb0EEENS1_36VarlenDynamicPersistentTileSchedulerILi128ELi48ELi128ELi128ELb1ELb1ELb0ELb1ELb1ELb1EEEEEEEEEvNT_6ParamsE,@function
        .size           _ZN7cutlass13device_kernelIN5flash19enable_sm80_to_sm89INS1_16FlashAttnFwdSm80INS1_25CollectiveMainloopFwdSm80ILi4ELi1ELb0EN4cute5tupleIJNS5_1CILi128EEENS7_ILi48EEENS7_ILi96EEEEEELi96ENS_6half_tEfNS_4arch4Sm80ELb1ELb0ELb0ELb1ELb0ELb0ELb1ELb1EEENS1_21CollectiveEpilogueFwdINS6_IJS8_SA_S9_EEENS6_IJNS7_ILi1EEESI_SI_EEESC_SE_Li128ELb1ELb1ELb1ELb0EEENS1_36VarlenDynamicPersistentTileSchedulerILi128ELi48ELi128ELi128ELb1ELb1ELb0ELb1ELb1ELb1EEEEEEEEEvNT_6ParamsE,(.L_x_1449 - _ZN7cutlass13device_kernelIN5flash19enable_sm80_to_sm89INS1_16FlashAttnFwdSm80INS1_25CollectiveMainloopFwdSm80ILi4ELi1ELb0EN4cute5tupleIJNS5_1CILi128EEENS7_ILi48EEENS7_ILi96EEEEEELi96ENS_6half_tEfNS_4arch4Sm80ELb1ELb0ELb0ELb1ELb0ELb0ELb1ELb1EEENS1_21CollectiveEpilogueFwdINS6_IJS8_SA_S9_EEENS6_IJNS7_ILi1EEESI_SI_EEESC_SE_Li128ELb1ELb1ELb1ELb0EEENS1_36VarlenDynamicPersistentTileSchedulerILi128ELi48ELi128ELi128ELb1ELb1ELb0ELb1ELb1ELb1EEEEEEEEEvNT_6ParamsE)
        .other          _ZN7cutlass13device_kernelIN5flash19enable_sm80_to_sm89INS1_16FlashAttnFwdSm80INS1_25CollectiveMainloopFwdSm80ILi4ELi1ELb0EN4cute5tupleIJNS5_1CILi128EEENS7_ILi48EEENS7_ILi96EEEEEELi96ENS_6half_tEfNS_4arch4Sm80ELb1ELb0ELb0ELb1ELb0ELb0ELb1ELb1EEENS1_21CollectiveEpilogueFwdINS6_IJS8_SA_S9_EEENS6_IJNS7_ILi1EEESI_SI_EEESC_SE_Li128ELb1ELb1ELb1ELb0EEENS1_36VarlenDynamicPersistentTileSchedulerILi128ELi48ELi128ELi128ELb1ELb1ELb0ELb1ELb1ELb1EEEEEEEEEvNT_6ParamsE,@"STO_CUDA_ENTRY STV_DEFAULT"
_ZN7cutlass13device_kernelIN5flash19enable_sm80_to_sm89INS1_16FlashAttnFwdSm80INS1_25CollectiveMainloopFwdSm80ILi4ELi1ELb0EN4cute5tupleIJNS5_1CILi128EEENS7_ILi48EEENS7_ILi96EEEEEELi96ENS_6half_tEfNS_4arch4Sm80ELb1ELb0ELb0ELb1ELb0ELb0ELb1ELb1EEENS1_21CollectiveEpilogueFwdINS6_IJS8_SA_S9_EEENS6_IJNS7_ILi1EEESI_SI_EEESC_SE_Li128ELb1ELb1ELb1ELb0EEENS1_36VarlenDynamicPersistentTileSchedulerILi128ELi48ELi128ELi128ELb1ELb1ELb0ELb1ELb1ELb1EEEEEEEEEvNT_6ParamsE:
        /* <DEDUP_REMOVED lines=54> */
.L_x_1047:
        /* <DEDUP_REMOVED lines=16> */
.L_x_1157:
        /* <DEDUP_REMOVED lines=16> */
.L_x_1158:
[----:B--2---:R-:W-:-:S05]  /*0560*/  IMAD R0, R0, c[0x0][0x538], RZ ;  /* 0x00014e0000007a24 */ /* 0x004fca00078e02ff */
[----:B------:R-:W-:-:S04]  /*0570*/  IADD3 R6, R0, R6, RZ ;  /* 0x0000000600067210 */ /* 0x000fc80007ffe0ff */
[----:B------:R-:W-:-:S13]  /*0580*/  ISETP.GT.AND P0, PT, R6, UR4, PT ;  /* 0x0000000406007c0c */ /* 0x000fda000bf04270 */
[----:B-1----:R-:W-:Y:S05]  /*0590*/  @!P0 BRA `(.L_x_1047) ;  /* 0xfffffdc000008947 */ /* 0x002fea000383ffff */
.L_x_1043:
[----:B------:R-:W-:-:S05]  /*05a0*/  IADD3 R11, -R0, R6, RZ ;  /* 0x00000006000b7210 */ /* 0x000fca0007ffe1ff */
[----:B------:R-:W-:-:S05]  /*05b0*/  IMAD R0, R4, c[0x0][0x538], R11 ;  /* 0x00014e0004007a24 */ /* 0x000fca00078e020b */
[----:B------:R-:W-:Y:S01]  /*05c0*/  ISETP.GT.AND P0, PT, R0, UR4, PT ;  /* 0x0000000400007c0c */ /* 0x000fe2000bf04270 */
[----:B------:R-:W-:-:S12]  /*05d0*/  BRA.DIV ~URZ, `(.L_x_1048) ;  /* 0x00010c527f007947 */ /* 0x000fd8000b800000 */
[----:B------:R-:W-:-:S04]  /*05e0*/  VOTE.ANY R10, PT, !P0 ;  /* 0x00000000000a7806 */ /* 0x000fc800040e0100 */
.L_x_1159:
[----:B------:R-:W1:Y:S02]  /*05f0*/  POPC R6, R10 ;  /* 0x0000000a00067309 */ /* 0x000e640000000000 */
[----:B-1----:R-:W-:-:S05]  /*0600*/  IADD3 R0, R6, R7, RZ ;  /* 0x0000000706007210 */ /* 0x002fca0007ffe0ff */
[----:B------:R1:W-:Y:S01]  /*0610*/  STL [R1+0xc], R0 ;  /* 0x00000c0001007387 */ /* 0x0003e20000100800 */
[----:B------:R-:W-:Y:S05]  /*0620*/  BRA.DIV ~URZ, `(.L_x_1049) ;  /* 0x00010c527f007947 */ /* 0x000fea000b800000 */
[----:B------:R2:W3:Y:S01]  /*0630*/  SHFL.IDX PT, R12, R9, R6, 0x1f ;  /* 0x00001f06090c7589 */ /* 0x0004e200000e0000 */
[----:B------:R-:W-:-:S03]  /*0640*/  MOV R7, RZ ;  /* 0x000000ff00077202 */ /* 0x000fc60000000f00 */
[----:B------:R2:W4:Y:S04]  /*0650*/  SHFL.IDX PT, R9, R8, R6, 0x1f ;  /* 0x00001f0608097589 */ /* 0x00052800000e0000 */
.L_x_1160:
[----:B------:R-:W-:Y:S01]  /*0660*/  ISETP.NE.AND P0, PT, R10, RZ, PT ;  /* 0x000000ff0a00720c */ /* 0x000fe20003f05270 */
[----:B------:R-:W-:-:S12]  /*0670*/  BSSY B0, `(.L_x_1050) ;  /* 0x0000005000007945 */ /* 0x000fd80003800000 */
[----:B------:R-:W-:Y:S05]  /*0680*/  @!P0 BRA `(.L_x_1051) ;  /* 0x0000003000008947 */ /* 0x000fea0003800000 */
[----:B------:R-:W-:Y:S01]  /*0690*/  IADD3 R3, R6, -0x1, RZ ;  /* 0xffffffff06037810 */ /* 0x000fe20007ffe0ff */
[----:B------:R-:W-:Y:S05]  /*06a0*/  BRA.DIV ~URZ, `(.L_x_1052) ;  /* 0x00010cb27f007947 */ /* 0x000fea000b800000 */
[----:B------:R1:W2:Y:S02]  /*06b0*/  SHFL.IDX PT, R7, R4, R3, 0x1f ;  /* 0x00001f0304077589 */ /* 0x0002a400000e0000 */
.L_x_1051:
[----:B------:R-:W-:Y:S05]  /*06c0*/  BSYNC B0 ;  /* 0x0000000000007941 */ /* 0x000fea0003800000 */
.L_x_1050:
[----:B-12---:R-:W-:Y:S01]  /*06d0*/  IMAD R0, R7, c[0x0][0x538], R11 ;  /* 0x00014e0007007a24 */ /* 0x006fe200078e020b */
[----:B----4-:R-:W-:Y:S01]  /*06e0*/  ISETP.NE.AND P0, PT, R9, 0x1, PT ;  /* 0x000000010900780c */ /* 0x010fe20003f05270 */
[----:B------:R-:W-:Y:S03]  /*06f0*/  BSSY B0, `(.L_x_1053) ;  /* 0x0000089000007945 */ /* 0x000fe60003800000 */
[----:B------:R1:W-:Y:S01]  /*0700*/  STL [R1], R0 ;  /* 0x0000000001007387 */ /* 0x0003e20000100800 */
        /* <DEDUP_REMOVED lines=65> */
.L_x_1054:
        /* <DEDUP_REMOVED lines=16> */
[----:B------:R-:W-:Y:S01]  /*0c20*/  IMAD R4, R4, R6, RZ ;  /* 0x0000000604047224 */ /* 0x000fe200078e02ff */
[----:B------:R-:W-:-:S03]  /*0c30*/  MOV R5, R0 ;  /* 0x0000000000057202 */ /* 0x000fc60000000f00 */
        /* <DEDUP_REMOVED lines=52> */
.L_x_1055:
[----:B------:R-:W-:Y:S05]  /*0f80*/  BSYNC B0 ;  /* 0x0000000000007941 */ /* 0x000fea0003800000 */
.L_x_1053:
[----:B------:R-:W-:-:S04]  /*0f90*/  LOP3.LUT R0, RZ, R0, RZ, 0x33, !PT ;  /* 0x00000000ff007212 */ /* 0x000fc800078e33ff */
[----:B------:R-:W-:-:S05]  /*0fa0*/  IADD3 R0, R0, R12, RZ ;  /* 0x0000000c00007210 */ /* 0x000fca0007ffe0ff */
[----:B------:R2:W-:Y:S01]  /*0fb0*/  STL [R1+0x4], R0 ;  /* 0x0000040001007387 */ /* 0x0005e20000100800 */
[----:B------:R-:W-:Y:S05]  /*0fc0*/  BRA `(.L_x_1056) ;  /* 0x0000006000007947 */ /* 0x000fea0003800000 */
.L_x_1044:
[----:B------:R-:W-:Y:S01]  /*0fd0*/  MOV R0, UR4 ;  /* 0x0000000400007c02 */ /* 0x000fe20008000f00 */
[----:B------:R-:W-:Y:S04]  /*0fe0*/  STL [R1+0x4], RZ ;  /* 0x000004ff01007387 */ /* 0x000fe80000100800 */
[----:B------:R1:W-:Y:S04]  /*0ff0*/  STL [R1], R0 ;  /* 0x0000000001007387 */ /* 0x0003e80000100800 */
[----:B------:R2:W-:Y:S01]  /*1000*/  STL [R1+0x8], RZ ;  /* 0x000008ff01007387 */ /* 0x0005e20000100800 */
[----:B-1----:R-:W-:-:S05]  /*1010*/  MOV R0, c[0x0][0x53c] ;  /* 0x00014f0000007a02 */ /* 0x002fca0000000f00 */
[----:B------:R2:W-:Y:S02]  /*1020*/  STL [R1+0xc], R0 ;  /* 0x00000c0001007387 */ /* 0x0005e40000100800 */
.L_x_1056:
[----:B------:R-:W3:Y:S04]  /*1030*/  LDL R4, [R1] ;  /* 0x0000000001047983 */ /* 0x000ee80000100800 */
[----:B------:R-:W3:Y:S04]  /*1040*/  LDL R5, [R1+0x4] ;  /* 0x0000040001057983 */ /* 0x000ee80000100800 */
[----:B------:R-:W3:Y:S04]  /*1050*/  LDL R6, [R1+0x8] ;  /* 0x0000080001067983 */ /* 0x000ee80000100800 */
[----:B------:R-:W3:Y:S01]  /*1060*/  LDL R7, [R1+0xc] ;  /* 0x00000c0001077983 */ /* 0x000ee20000100800 */
[----:B------:R-:W-:Y:S01]  /*1070*/  ISETP.NE.AND P0, PT, R13, RZ, PT ;  /* 0x000000ff0d00720c */ /* 0x000fe20003f05270 */
[----:B------:R-:W-:-:S12]  /*1080*/  WARPSYNC 0xffffffff ;  /* 0xffffffff00007948 */ /* 0x000fd80003800000 */
[----:B---3--:R3:W-:Y:S04]  /*1090*/  @!P0 STS.128 [0xc080], R4 ;  /* 0x00c08004ff008388 */ /* 0x0087e80000000c00 */
[----:B------:R-:W-:Y:S06]  /*10a0*/  BAR.ARV 0x5, 0x80 ;  /* 0x0142000000007b1d */ /* 0x000fec0000002000 */
.L_x_1042:
[----:B--2---:R-:W2:Y:S02]  /*10b0*/  LDL R0, [R1+0xc] ;  /* 0x00000c0001007983 */ /* 0x004ea40000100800 */
[----:B--2---:R-:W-:-:S13]  /*10c0*/  ISETP.GE.AND P0, PT, R0, c[0x0][0x53c], PT ;  /* 0x00014f0000007a0c */ /* 0x004fda0003f06270 */
[----:B------:R-:W-:Y:S05]  /*10d0*/  @P0 EXIT ;  /* 0x000000000000094d */ /* 0x000fea0003800000 */
[----:B------:R-:W2:Y:S02]  /*10e0*/  S2R R11, SR_TID.X ;  /* 0x00000000000b7919 */ /* 0x000ea40000002100 */
[----:B--2---:R-:W-:-:S04]  /*10f0*/  SHF.R.S32.HI R9, RZ, 0x1f, R11 ;  /* 0x0000001fff097819 */ /* 0x004fc8000001140b */
[CC--:B------:R-:W-:Y:S02]  /*1100*/  LEA.HI R17, R9.reuse, R11.reuse, RZ, 0x3 ;  /* 0x0000000b09117211 */ /* 0x0c0fe400078f18ff */
[----:B------:R-:W-:Y:S02]  /*1110*/  LEA.HI R3, R9, R11, RZ, 0x4 ;  /* 0x0000000b09037211 */ /* 0x000fe400078f20ff */
[----:B-1----:R-:W-:Y:S02]  /*1120*/  LOP3.LUT R2, R17, 0xfffffff8, RZ, 0xc0, !PT ;  /* 0xfffffff811027812 */ /* 0x002fe400078ec0ff */
        /* <DEDUP_REMOVED lines=25> */
[----:B------:R-:W-:Y:S02]  /*12c0*/  LEA.HI R5, R6, R247, RZ, 0x1 ;  /* 0x000000f706057211 */ /* 0x000fe400078f08ff */
[----:B------:R-:W-:Y:S01]  /*12d0*/  SHF.R.U32.HI R4, RZ, 0x3, R0 ;  /* 0x00000003ff047819 */ /* 0x000fe20000011600 */
[----:B------:R-:W-:Y:S01]  /*12e0*/  IMAD.IADD R22, R11, 0x1, -R2 ;  /* 0x000000010b167824 */ /* 0x000fe200078e0a02 */
        /* <DEDUP_REMOVED lines=13> */
[----:B------:R-:W-:Y:S01]  /*13c0*/  IMAD.IADD R4, R7, 0x1, -R3 ;  /* 0x0000000107047824 */ /* 0x000fe200078e0a03 */
[----:B------:R-:W-:Y:S01]  /*13d0*/  SHF.R.S32.HI R3, RZ, 0x2, R11 ;  /* 0x00000002ff037819 */ /* 0x000fe2000001140b */
[----:B------:R-:W-:Y:S01]  /*13e0*/  IMAD.U32 R5, R0, 0x20, R5 ;  /* 0x0000002000057824 */ /* 0x000fe200078e0005 */
[----:B------:R-:W-:Y:S02]  /*13f0*/  LOP3.LUT R2, R2, 0xfffffff8, RZ, 0xc0, !PT ;  /* 0xfffffff802027812 */ /* 0x000fe400078ec0ff */
[----:B------:R-:W-:Y:S01]  /*1400*/  LEA.HI R0, R18, R18, RZ, 0x1 ;  /* 0x0000001212007211 */ /* 0x000fe200078f08ff */
[----:B------:R-:W-:Y:S01]  /*1410*/  IMAD R19, R4, 0x10, R3 ;  /* 0x0000001004137824 */ /* 0x000fe200078e0203 */
[----:B------:R-:W-:Y:S01]  /*1420*/  SHF.R.S32.HI R3, RZ, 0x1, R8 ;  /* 0x00000001ff037819 */ /* 0x000fe20000011408 */
[----:B------:R-:W-:Y:S01]  /*1430*/  IMAD.IADD R4, R247, 0x1, -R2 ;  /* 0x00000001f7047824 */ /* 0x000fe200078e0a02 */
[C---:B------:R-:W-:Y:S01]  /*1440*/  LOP3.LUT R2, R0.reuse, 0x1ffffffe, RZ, 0xc0, !PT ;  /* 0x1ffffffe00027812 */ /* 0x040fe200078ec0ff */
[----:B------:R-:W-:Y:S01]  /*1450*/  IMAD.SHL.U32 R0, R0, 0x20, RZ ;  /* 0x0000002000007824 */ /* 0x000fe200078e00ff */
[----:B------:R1:W-:Y:S01]  /*1460*/  STL [R1+0x78], R5 ;  /* 0x0000780501007387 */ /* 0x0003e20000100800 */
[----:B------:R-:W-:-:S02]  /*1470*/  SHF.R.S32.HI R6, RZ, 0x1, R10 ;  /* 0x00000001ff067819 */ /* 0x000fc4000001140a */
[----:B------:R-:W-:Y:S01]  /*1480*/  IMAD.IADD R8, R18, 0x1, -R2 ;  /* 0x0000000112087824 */ /* 0x000fe200078e0a02 */
[----:B------:R-:W-:Y:S01]  /*1490*/  LOP3.LUT R0, R0, 0xffffffc0, RZ, 0xc0, !PT ;  /* 0xffffffc000007812 */ /* 0x000fe200078ec0ff */
[C---:B------:R-:W-:Y:S01]  /*14a0*/  IMAD.SHL.U32 R2, R3.reuse, 0x40, RZ ;  /* 0x0000004003027824 */ /* 0x040fe200078e00ff */
[----:B------:R-:W-:Y:S01]  /*14b0*/  SHF.R.S32.HI R10, RZ, 0x1f, R10 ;  /* 0x0000001fff0a7819 */ /* 0x000fe2000001140a */
[----:B------:R-:W-:Y:S01]  /*14c0*/  STL [R1+0xb4], R19 ;  /* 0x0000b41301007387 */ /* 0x000fe20000100800 */
[----:B------:R-:W-:Y:S01]  /*14d0*/  LOP3.LUT P2, RZ, R3, 0x2, RZ, 0xc0, !PT ;  /* 0x0000000203ff7812 */ /* 0x000fe2000784c0ff */
[----:B------:R-:W-:Y:S01]  /*14e0*/  IMAD R14, R8, 0x8, R0 ;  /* 0x00000008080e7824 */ /* 0x000fe200078e0200 */
[----:B------:R-:W-:Y:S01]  /*14f0*/  LEA.HI R3, R10, R6, RZ, 0x2 ;  /* 0x000000060a037211 */ /* 0x000fe200078f10ff */
[----:B------:R-:W-:Y:S01]  /*1500*/  IMAD.SHL.U32 R8, R7, 0x200, RZ ;  /* 0x0000020007087824 */ /* 0x000fe200078e00ff */
[----:B------:R-:W-:Y:S02]  /*1510*/  LOP3.LUT R0, R2, 0xc0, RZ, 0xc0, !PT ;  /* 0x000000c002007812 */ /* 0x000fe400078ec0ff */
[----:B------:R-:W-:Y:S01]  /*1520*/  LOP3.LUT R2, R3, 0xfffffffc, RZ, 0xc0, !PT ;  /* 0xfffffffc03027812 */ /* 0x000fe200078ec0ff */
[----:B------:R-:W-:Y:S01]  /*1530*/  IMAD R3, R18, 0x2, R8 ;  /* 0x0000000212037824 */ /* 0x000fe200078e0208 */
[----:B------:R-:W-:-:S02]  /*1540*/  LOP3.LUT R7, R0, 0x8, R17, 0xf8, !PT ;  /* 0x0000000800077812 */ /* 0x000fc400078ef811 */
[----:B------:R-:W-:Y:S01]  /*1550*/  IADD3 R252, R20, 0x20, RZ ;  /* 0x0000002014fc7810 */ /* 0x000fe20007ffe0ff */
[----:B------:R-:W-:Y:S01]  /*1560*/  IMAD.IADD R2, R6, 0x1, -R2 ;  /* 0x0000000106027824 */ /* 0x000fe200078e0a02 */
[----:B------:R-:W-:-:S04]  /*1570*/  SHF.R.S32.HI R21, RZ, 0x1f, R20 ;  /* 0x0000001fff157819 */ /* 0x000fc80000011414 */
[C---:B------:R-:W-:Y:S01]  /*1580*/  LOP3.LUT P3, RZ, R2.reuse, 0x2, RZ, 0xc0, !PT ;  /* 0x0000000202ff7812 */ /* 0x040fe2000786c0ff */
[----:B------:R-:W-:Y:S01]  /*1590*/  IMAD.SHL.U32 R2, R2, 0x40, RZ ;  /* 0x0000004002027824 */ /* 0x000fe200078e00ff */
[----:B-1----:R-:W-:-:S04]  /*15a0*/  LEA.HI R5, R4, R4, RZ, 0x1 ;  /* 0x0000000404057211 */ /* 0x002fc800078f08ff */
[----:B------:R-:W-:Y:S02]  /*15b0*/  LOP3.LUT R9, R5, 0x3fffffe, RZ, 0xc0, !PT ;  /* 0x03fffffe05097812 */ /* 0x000fe400078ec0ff */
[----:B------:R-:W-:-:S03]  /*15c0*/  LOP3.LUT R2, R2, 0xc0, RZ, 0xc0, !PT ;  /* 0x000000c002027812 */ /* 0x000fc600078ec0ff */
[----:B------:R-:W-:Y:S01]  /*15d0*/  IMAD.IADD R9, R4, 0x1, -R9 ;  /* 0x0000000104097824 */ /* 0x000fe200078e0a09 */
[----:B------:R-:W-:Y:S02]  /*15e0*/  SHF.R.U32.HI R4, RZ, 0x3, R0 ;  /* 0x00000003ff047819 */ /* 0x000fe40000011600 */
[----:B------:R-:W-:Y:S01]  /*15f0*/  SHF.R.S32.HI R0, RZ, 0x1, R5 ;  /* 0x00000001ff007819 */ /* 0x000fe20000011405 */
[----:B------:R-:W-:Y:S01]  /*1600*/  IMAD R6, R9, 0x20, R3 ;  /* 0x0000002009067824 */ /* 0x000fe200078e0203 */
[----:B------:R-:W-:Y:S01]  /*1610*/  LOP3.LUT R10, R7, R4, RZ, 0x3c, !PT ;  /* 0x00000004070a7212 */ /* 0x000fe200078e3cff */
[----:B------:R-:W-:Y:S01]  /*1620*/  IMAD.SHL.U32 R5, R16, 0x20, RZ ;  /* 0x0000002010057824 */ /* 0x000fe200078e00ff */
[C---:B------:R-:W-:Y:S01]  /*1630*/  LOP3.LUT R4, R0.reuse, 0x1, RZ, 0xc0, !PT ;  /* 0x0000000100047812 */ /* 0x040fe200078ec0ff */
[C---:B------:R-:W-:Y:S01]  /*1640*/  IMAD.SHL.U32 R3, R0.reuse, 0x40, RZ ;  /* 0x0000004000037824 */ /* 0x040fe200078e00ff */
[----:B------:R-:W-:Y:S01]  /*1650*/  LOP3.LUT P0, RZ, R0, 0x2, RZ, 0xc0, !PT ;  /* 0x0000000200ff7812 */ /* 0x000fe2000780c0ff */
[----:B------:R-:W-:Y:S01]  /*1660*/  IMAD.SHL.U32 R7, R12, 0x8, RZ ;  /* 0x000000080c077824 */ /* 0x000fe200078e00ff */
[----:B------:R-:W-:Y:S01]  /*1670*/  ISETP.NE.U32.AND P1, PT, R4, 0x1, PT ;  /* 0x000000010400780c */ /* 0x000fe20003f25070 */
[----:B------:R-:W-:Y:S01]  /*1680*/  IMAD R9, R12, 0x8, R15 ;  /* 0x000000080c097824 */ /* 0x000fe200078e020f */
[----:B------:R-:W-:-:S02]  /*1690*/  LOP3.LUT R3, R3, 0xc0, RZ, 0xc0, !PT ;  /* 0x000000c003037812 */ /* 0x000fc400078ec0ff */
[----:B------:R-:W-:Y:S02]  /*16a0*/  LOP3.LUT R0, R5, 0xffffff00, RZ, 0xc0, !PT ;  /* 0xffffff0005007812 */ /* 0x000fe400078ec0ff */
[----:B------:R-:W-:Y:S02]  /*16b0*/  LEA.HI R3, R3, R3, RZ, 0x1d ;  /* 0x0000000303037211 */ /* 0x000fe400078fe8ff */
[----:B------:R-:W-:Y:S01]  /*16c0*/  SHF.R.U32.HI R5, RZ, 0x3, R2 ;  /* 0x00000003ff057819 */ /* 0x000fe20000011602 */
[----:B------:R-:W-:Y:S02]  /*16d0*/  IMAD.IADD R4, R0, 0x1, R8 ;  /* 0x0000000100047824 */ /* 0x000fe400078e0208 */
[----:B------:R-:W-:Y:S01]  /*16e0*/  IMAD.IADD R3, R3, 0x1, R6 ;  /* 0x0000000103037824 */ /* 0x000fe200078e0206 */
[----:B------:R-:W-:Y:S01]  /*16f0*/  LOP3.LUT R6, R2, 0x8, R7, 0xf8, !PT ;  /* 0x0000000802067812 */ /* 0x000fe200078ef807 */
[----:B------:R-:W-:Y:S01]  /*1700*/  IMAD R2, R13, 0x20, R4 ;  /* 0x000000200d027824 */ /* 0x000fe200078e0204 */
[----:B------:R-:W-:Y:S01]  /*1710*/  LOP3.LUT R4, R11, 0x7ffffffc, RZ, 0xc0, !PT ;  /* 0x7ffffffc0b047812 */ /* 0x000fe200078ec0ff */
[----:B------:R-:W-:Y:S01]  /*1720*/  IMAD.SHL.U32 R18, R3, 0x2, RZ ;  /* 0x0000000203127824 */ /* 0x000fe200078e00ff */
[----:B------:R-:W-:Y:S01]  /*1730*/  LOP3.LUT R3, R6, R5, RZ, 0x3c, !PT ;  /* 0x0000000506037212 */ /* 0x000fe200078e3cff */
[----:B------:R-:W-:-:S02]  /*1740*/  IMAD R7, R13, 0x20, R0 ;  /* 0x000000200d077824 */ /* 0x000fc400078e0200 */
[----:B------:R-:W-:Y:S01]  /*1750*/  IMAD.IADD R4, R22, 0x1, -R4 ;  /* 0x0000000116047824 */ /* 0x000fe200078e0a04 */
[C---:B------:R-:W-:Y:S01]  /*1760*/  IADD3 R5, R18.reuse, 0x80, RZ ;  /* 0x0000008012057810 */ /* 0x040fe20007ffe0ff */
[C---:B------:R-:W-:Y:S01]  /*1770*/  IMAD.IADD R2, R3.reuse, 0x1, R2 ;  /* 0x0000000103027824 */ /* 0x040fe200078e0202 */
[----:B------:R-:W-:Y:S01]  /*1780*/  IADD3 R17, R18, 0x70, RZ ;  /* 0x0000007012117810 */ /* 0x000fe20007ffe0ff */
[----:B------:R-:W-:Y:S01]  /*1790*/  IMAD.IADD R3, R3, 0x1, R7 ;  /* 0x0000000103037824 */ /* 0x000fe200078e0207 */
[----:B------:R-:W-:Y:S01]  /*17a0*/  @P1 IADD3 R17, R5, 0x10, RZ ;  /* 0x0000001005111810 */ /* 0x000fe20007ffe0ff */
[----:B------:R-:W-:Y:S01]  /*17b0*/  STL [R1+0x30], R18 ;  /* 0x0000301201007387 */ /* 0x000fe20000100800 */
[----:B------:R-:W-:Y:S01]  /*17c0*/  IADD3 R5, R20, 0x40, RZ ;  /* 0x0000004014057810 */ /* 0x000fe20007ffe0ff */
[----:B------:R-:W-:Y:S01]  /*17d0*/  IMAD.SHL.U32 R4, R4, 0x2, RZ ;  /* 0x0000000204047824 */ /* 0x000fe200078e00ff */
[----:B------:R-:W-:Y:S01]  /*17e0*/  SHF.R.S32.HI R7, RZ, 0x1f, R252 ;  /* 0x0000001fff077819 */ /* 0x000fe200000114fc */
[----:B------:R-:W-:Y:S01]  /*17f0*/  STL [R1+0x34], R17 ;  /* 0x0000341101007387 */ /* 0x000fe20000100800 */
[----:B------:R-:W-:Y:S01]  /*1800*/  SHF.R.S32.HI R8, RZ, 0x1f, R5 ;  /* 0x0000001fff087819 */ /* 0x000fe20000011405 */
[----:B------:R-:W-:Y:S01]  /*1810*/  IMAD.U32 R0, R9, 0x20, R10 ;  /* 0x0000002009007824 */ /* 0x000fe200078e000a */
[C---:B------:R-:W-:Y:S01]  /*1820*/  IADD3 R16, R4.reuse, 0x10, RZ ;  /* 0x0000001004107810 */ /* 0x040fe20007ffe0ff */
[----:B------:R1:W-:Y:S01]  /*1830*/  STL [R1+0x18], R5 ;  /* 0x0000180501007387 */ /* 0x0003e20000100800 */
[C---:B------:R-:W-:Y:S01]  /*1840*/  IADD3 R15, R4.reuse, 0x18, RZ ;  /* 0x00000018040f7810 */ /* 0x040fe20007ffe0ff */
[----:B------:R-:W-:Y:S01]  /*1850*/  IMAD.MOV.U32 R6, RZ, RZ, 0x20 ;  /* 0x00000020ff067424 */ /* 0x000fe200078e00ff */
[C---:B------:R-:W-:Y:S01]  /*1860*/  IADD3 R13, R4.reuse, 0x28, RZ ;  /* 0x00000028040d7810 */ /* 0x040fe20007ffe0ff */
[----:B------:R-:W-:Y:S01]  /*1870*/  STL.64 [R1+0x10], R20 ;  /* 0x0000101401007387 */ /* 0x000fe20000100a00 */
[----:B------:R-:W-:-:S02]  /*1880*/  IADD3 R12, R4, 0x30, RZ ;  /* 0x00000030040c7810 */ /* 0x000fc40007ffe0ff */
[C---:B------:R-:W-:Y:S01]  /*1890*/  IADD3 R11, R4.reuse, 0x38, RZ ;  /* 0x00000038040b7810 */ /* 0x040fe20007ffe0ff */
[----:B------:R2:W-:Y:S01]  /*18a0*/  STL [R1+0x70], R7 ;  /* 0x0000700701007387 */ /* 0x0005e20000100800 */
[C---:B------:R-:W-:Y:S02]  /*18b0*/  IADD3 R10, R4.reuse, 0x40, RZ ;  /* 0x00000040040a7810 */ /* 0x040fe40007ffe0ff */
[----:B------:R-:W-:Y:S01]  /*18c0*/  IADD3 R9, R4, 0x48, RZ ;  /* 0x0000004804097810 */ /* 0x000fe20007ffe0ff */
[----:B------:R3:W-:Y:S01]  /*18d0*/  STL [R1+0x6c], R8 ;  /* 0x00006c0801007387 */ /* 0x0007e20000100800 */
[----:B------:R-:W-:Y:S02]  /*18e0*/  LEA R184, R0, 0x3c80, 0x1 ;  /* 0x00003c8000b87811 */ /* 0x000fe400078e08ff */
[----:B------:R-:W-:Y:S01]  /*18f0*/  SHF.R.S32.HI R0, RZ, 0x1f, R10 ;  /* 0x0000001fff007819 */ /* 0x000fe2000001140a */
[----:B------:R-:W-:Y:S01]  /*1900*/  STL [R1+0x1c], R4 ;  /* 0x00001c0401007387 */ /* 0x000fe20000100800 */
[----:B------:R-:W-:-:S02]  /*1910*/  IADD3 R189, R184, 0x20, RZ ;  /* 0x00000020b8bd7810 */ /* 0x000fc40007ffe0ff */
[----:B------:R-:W-:Y:S02]  /*1920*/  LEA R187, R2, 0x6080, 0x1 ;  /* 0x0000608002bb7811 */ /* 0x000fe400078e08ff */
[----:B------:R-:W-:Y:S02]  /*1930*/  LEA R185, R3, 0x1880, 0x1 ;  /* 0x0000188003b97811 */ /* 0x000fe400078e08ff */
[----:B------:R-:W-:Y:S02]  /*1940*/  @P2 IADD3 R189, R184, -0x20, RZ ;  /* 0xffffffe0b8bd2810 */ /* 0x000fe40007ffe0ff */
[----:B-1----:R-:W-:Y:S02]  /*1950*/  SEL R5, R6, 0xffffffe0, !P0 ;  /* 0xffffffe006057807 */ /* 0x002fe40004000000 */
[C---:B------:R-:W-:Y:S02]  /*1960*/  IADD3 R197, R189.reuse, 0x400, RZ ;  /* 0x00000400bdc57810 */ /* 0x040fe40007ffe0ff */
[----:B------:R-:W-:-:S02]  /*1970*/  IADD3 R196, R189, 0x800, RZ ;  /* 0x00000800bdc47810 */ /* 0x000fc40007ffe0ff */
[----:B------:R-:W-:Y:S01]  /*1980*/  IADD3 R195, R189, 0xc00, RZ ;  /* 0x00000c00bdc37810 */ /* 0x000fe20007ffe0ff */
[----:B--2---:R-:W-:Y:S01]  /*1990*/  IMAD.IADD R7, R19, 0x1, R14 ;  /* 0x0000000113077824 */ /* 0x004fe200078e020e */
[C---:B------:R-:W-:Y:S02]  /*19a0*/  IADD3 R19, R4.reuse, 0x8, RZ ;  /* 0x0000000804137810 */ /* 0x040fe40007ffe0ff */
[C---:B------:R-:W-:Y:S02]  /*19b0*/  IADD3 R14, R4.reuse, 0x20, RZ ;  /* 0x00000020040e7810 */ /* 0x040fe40007ffe0ff */
[----:B------:R1:W-:Y:S01]  /*19c0*/  STL [R1+0xac], R7 ;  /* 0x0000ac0701007387 */ /* 0x0003e20000100800 */
[----:B---3--:R-:W-:Y:S02]  /*19d0*/  IADD3 R8, R4, 0x50, RZ ;  /* 0x0000005004087810 */ /* 0x008fe40007ffe0ff */
[C---:B------:R-:W-:Y:S02]  /*19e0*/  IADD3 R194, R189.reuse, 0x1000, RZ ;  /* 0x00001000bdc27810 */ /* 0x040fe40007ffe0ff */
[----:B------:R-:W-:-:S02]  /*19f0*/  IADD3 R193, R189, 0x1400, RZ ;  /* 0x00001400bdc17810 */ /* 0x000fc40007ffe0ff */
[C---:B------:R-:W-:Y:S02]  /*1a00*/  IADD3 R192, R189.reuse, 0x1800, RZ ;  /* 0x00001800bdc07810 */ /* 0x040fe40007ffe0ff */
[C---:B------:R-:W-:Y:S02]  /*1a10*/  IADD3 R191, R189.reuse, 0x1c00, RZ ;  /* 0x00001c00bdbf7810 */ /* 0x040fe40007ffe0ff */
[----:B------:R-:W-:Y:S02]  /*1a20*/  IADD3 R190, R189, 0x2000, RZ ;  /* 0x00002000bdbe7810 */ /* 0x000fe40007ffe0ff */
[----:B-1----:R-:W-:-:S05]  /*1a30*/  SHF.R.S32.HI R7, RZ, 0x1f, R4 ;  /* 0x0000001fff077819 */ /* 0x002fca0000011404 */
[----:B------:R1:W-:Y:S04]  /*1a40*/  STL [R1+0xa8], R7 ;  /* 0x0000a80701007387 */ /* 0x0003e80000100800 */
[----:B------:R2:W-:Y:S04]  /*1a50*/  STL [R1+0x60], R19 ;  /* 0x0000601301007387 */ /* 0x0005e80000100800 */
[----:B------:R-:W-:Y:S04]  /*1a60*/  STL [R1+0x5c], R16 ;  /* 0x00005c1001007387 */ /* 0x000fe80000100800 */
[----:B------:R3:W-:Y:S04]  /*1a70*/  STL [R1+0x58], R15 ;  /* 0x0000580f01007387 */ /* 0x0007e80000100800 */
[----:B------:R4:W-:Y:S04]  /*1a80*/  STL [R1+0x54], R14 ;  /* 0x0000540e01007387 */ /* 0x0009e80000100800 */
[----:B------:R-:W-:Y:S04]  /*1a90*/  STL [R1+0x50], R13 ;  /* 0x0000500d01007387 */ /* 0x000fe80000100800 */
[----:B------:R5:W-:Y:S01]  /*1aa0*/  STL [R1+0x4c], R12 ;  /* 0x00004c0c01007387 */ /* 0x000be20000100800 */
[----:B-1----:R-:W-:-:S02]  /*1ab0*/  IADD3 R7, R4, 0x58, RZ ;  /* 0x0000005804077810 */ /* 0x002fc40007ffe0ff */
[----:B------:R-:W-:Y:S01]  /*1ac0*/  SEL R4, R6, 0xffffffe0, !P3 ;  /* 0xffffffe006047807 */ /* 0x000fe20005800000 */
[----:B------:R-:W-:Y:S01]  /*1ad0*/  STL [R1+0x48], R11 ;  /* 0x0000480b01007387 */ /* 0x000fe20000100800 */
[----:B--2---:R-:W-:Y:S02]  /*1ae0*/  SHF.R.S32.HI R19, RZ, 0x1f, R19 ;  /* 0x0000001fff137819 */ /* 0x004fe40000011413 */
[----:B------:R-:W-:Y:S01]  /*1af0*/  SHF.R.S32.HI R6, RZ, 0x1f, R16 ;  /* 0x0000001fff067819 */ /* 0x000fe20000011410 */
[----:B------:R-:W-:Y:S01]  /*1b00*/  STL [R1+0x44], R10 ;  /* 0x0000440a01007387 */ /* 0x000fe20000100800 */
[----:B------:R-:W-:Y:S02]  /*1b10*/  IMAD.IADD R188, R187, 0x1, R4 ;  /* 0x00000001bbbc7824 */ /* 0x000fe400078e0204 */
[----:B------:R-:W-:Y:S01]  /*1b20*/  IMAD.IADD R186, R4, 0x1, R185 ;  /* 0x0000000104ba7824 */ /* 0x000fe200078e02b9 */
[----:B------:R1:W-:Y:S01]  /*1b30*/  STL [R1+0x40], R9 ;  /* 0x0000400901007387 */ /* 0x0003e20000100800 */
[----:B---3--:R-:W-:-:S03]  /*1b40*/  SHF.R.S32.HI R15, RZ, 0x1f, R15 ;  /* 0x0000001fff0f7819 */ /* 0x008fc6000001140f */
[----:B------:R-:W-:Y:S01]  /*1b50*/  STL [R1+0x3c], R8 ;  /* 0x00003c0801007387 */ /* 0x000fe20000100800 */
[----:B----4-:R-:W-:-:S03]  /*1b60*/  SHF.R.S32.HI R14, RZ, 0x1f, R14 ;  /* 0x0000001fff0e7819 */ /* 0x010fc6000001140e */
[----:B------:R-:W-:Y:S04]  /*1b70*/  STL [R1+0xa4], R19 ;  /* 0x0000a41301007387 */ /* 0x000fe80000100800 */
[----:B------:R-:W-:Y:S01]  /*1b80*/  STL [R1+0x38], R7 ;  /* 0x0000380701007387 */ /* 0x000fe20000100800 */
[----:B-----5:R-:W-:-:S03]  /*1b90*/  SHF.R.S32.HI R12, RZ, 0x1f, R12 ;  /* 0x0000001fff0c7819 */ /* 0x020fc6000001140c */
[----:B------:R2:W-:Y:S04]  /*1ba0*/  STL [R1+0xa0], R6 ;  /* 0x0000a00601007387 */ /* 0x0005e80000100800 */
[----:B------:R-:W-:Y:S04]  /*1bb0*/  STL [R1+0x9c], R15 ;  /* 0x00009c0f01007387 */ /* 0x000fe80000100800 */
[----:B------:R-:W-:Y:S01]  /*1bc0*/  STL [R1+0x98], R14 ;  /* 0x0000980e01007387 */ /* 0x000fe20000100800 */
[----:B-1----:R-:W-:Y:S02]  /*1bd0*/  SHF.R.S32.HI R9, RZ, 0x1f, R9 ;  /* 0x0000001fff097819 */ /* 0x002fe40000011409 */
[----:B--2---:R-:W-:-:S05]  /*1be0*/  SHF.R.S32.HI R6, RZ, 0x1f, R13 ;  /* 0x0000001fff067819 */ /* 0x004fca000001140d */
        /* <DEDUP_REMOVED lines=14> */
.L_x_1156:
[----:B-1----:R-:W2:Y:S01]  /*1cd0*/  LDL R0, [R1+0xc] ;  /* 0x00000c0001007983 */ /* 0x002ea20000100800 */
[----:B------:R-:W-:Y:S01]  /*1ce0*/  IMAD.MOV.U32 R13, RZ, RZ, 0x4 ;  /* 0x00000004ff0d7424 */ /* 0x000fe200078e00ff */
[----:B------:R-:W-:Y:S02]  /*1cf0*/  ISETP.NE.U32.AND P2, PT, RZ, c[0x0][0x370], PT ;  /* 0x0000dc00ff007a0c */ /* 0x000fe40003f45070 */
[----:B------:R-:W3:Y:S02]  /*1d00*/  LDL R10, [R1+0x8] ;  /* 0x00000800010a7983 */ /* 0x000ee40000100800 */
[----:B------:R-:W-:Y:S01]  /*1d10*/  ISETP.NE.AND.EX P2, PT, RZ, c[0x0][0x374], PT, P2 ;  /* 0x0000dd00ff007a0c */ /* 0x000fe20003f45320 */
[----:B--2---:R-:W-:-:S05]  /*1d20*/  IMAD.WIDE R2, R0, R13, c[0x0][0x588] ;  /* 0x0001620000027625 */ /* 0x004fca00078e020d */
[----:B------:R-:W2:Y:S01]  /*1d30*/  LDG.E R19, [R2.64] ;  /* 0x0000000602137981 */ /* 0x000ea2000c1e1900 */
[----:B------:R-:W-:Y:S01]  /*1d40*/  ISETP.NE.U32.AND P5, PT, RZ, c[0x0][0x360], PT ;  /* 0x0000d800ff007a0c */ /* 0x000fe20003fa5070 */
[----:B------:R-:W-:Y:S01]  /*1d50*/  CS2R R8, SRZ ;  /* 0x0000000000087805 */ /* 0x000fe2000001ff00 */
[----:B------:R-:W-:Y:S02]  /*1d60*/  ISETP.NE.U32.AND P1, PT, RZ, c[0x0][0x348], PT ;  /* 0x0000d200ff007a0c */ /* 0x000fe40003f25070 */
[----:B------:R-:W-:Y:S02]  /*1d70*/  ISETP.NE.AND.EX P5, PT, RZ, c[0x0][0x364], PT, P5 ;  /* 0x0000d900ff007a0c */ /* 0x000fe40003fa5350 */
[----:B------:R-:W-:Y:S01]  /*1d80*/  ISETP.NE.AND.EX P1, PT, RZ, c[0x0][0x34c], PT, P1 ;  /* 0x0000d300ff007a0c */ /* 0x000fe20003f25310 */
[----:B------:R-:W-:Y:S01]  /*1d90*/  IMAD.MOV.U32 R11, RZ, RZ, RZ ;  /* 0x000000ffff0b7224 */ /* 0x000fe200078e00ff */
[----:B--2---:R-:W-:Y:S01]  /*1da0*/  SHF.R.S32.HI R74, RZ, 0x1f, R19 ;  /* 0x0000001fff4a7819 */ /* 0x004fe20000011413 */
[----:B------:R1:W-:Y:S01]  /*1db0*/  STL [R1+0x20], R19 ;  /* 0x0000201301007387 */ /* 0x0003e20000100800 */
[----:B------:R-:W-:-:S02]  /*1dc0*/  @P2 LEA R2, P0, R19, c[0x0][0x370], 0x2 ;  /* 0x0000dc0013022a11 */ /* 0x000fc400078010ff */
[C---:B------:R-:W-:Y:S01]  /*1dd0*/  LEA R4, P4, R19.reuse, c[0x0][0x348], 0x2 ;  /* 0x0000d20013047a11 */ /* 0x040fe200078810ff */
[----:B------:R1:W-:Y:S01]  /*1de0*/  STL [R1+0x2c], R74 ;  /* 0x00002c4a01007387 */ /* 0x0003e20000100800 */
[----:B------:R-:W-:Y:S02]  /*1df0*/  @P2 LEA.HI.X R3, R19, c[0x0][0x374], R74, 0x2, P0 ;  /* 0x0000dd0013032a11 */ /* 0x000fe400000f144a */
[----:B------:R-:W-:-:S03]  /*1e00*/  ISETP.NE.U32.AND P0, PT, RZ, c[0x0][0x350], PT ;  /* 0x0000d400ff007a0c */ /* 0x000fc60003f05070 */
[----:B------:R2:W5:Y:S01]  /*1e10*/  @P2 LDG.E R8, [R2.64] ;  /* 0x0000000602082981 */ /* 0x000562000c1e1900 */
[----:B------:R-:W-:Y:S02]  /*1e20*/  ISETP.NE.AND.EX P0, PT, RZ, c[0x0][0x354], PT, P0 ;  /* 0x0000d500ff007a0c */ /* 0x000fe40003f05300 */
[C---:B------:R-:W-:Y:S02]  /*1e30*/  @P5 LEA R6, P2, R19.reuse, c[0x0][0x360], 0x2 ;  /* 0x0000d80013065a11 */ /* 0x040fe400078410ff */
[C-C-:B------:R-:W-:Y:S02]  /*1e40*/  LEA.HI.X R5, R19.reuse, c[0x0][0x34c], R74.reuse, 0x2, P4 ;  /* 0x0000d30013057a11 */ /* 0x140fe400020f144a */
[----:B------:R-:W-:-:S03]  /*1e50*/  @P5 LEA.HI.X R7, R19, c[0x0][0x364], R74, 0x2, P2 ;  /* 0x0000d90013075a11 */ /* 0x000fc600010f144a */
[----:B------:R1:W5:Y:S04]  /*1e60*/  @P1 LDG.E R11, [R4.64] ;  /* 0x00000006040b1981 */ /* 0x000368000c1e1900 */
[----:B------:R1:W5:Y:S01]  /*1e70*/  @P5 LDG.E R250, [R6.64] ;  /* 0x0000000606fa5981 */ /* 0x000362000c1e1900 */
[----:B--2---:R-:W-:-:S04]  /*1e80*/  LEA R2, P3, R19, c[0x0][0x350], 0x2 ;  /* 0x0000d40013027a11 */ /* 0x004fc800078610ff */
[----:B------:R-:W-:-:S05]  /*1e90*/  LEA.HI.X R3, R19, c[0x0][0x354], R74, 0x2, P3 ;  /* 0x0000d50013037a11 */ /* 0x000fca00018f144a */
[----:B------:R1:W5:Y:S01]  /*1ea0*/  @P0 LDG.E R9, [R2.64] ;  /* 0x0000000602090981 */ /* 0x000362000c1e1900 */
[----:B---3--:R-:W-:-:S05]  /*1eb0*/  LOP3.LUT R75, R10, 0xffff, RZ, 0xc0, !PT ;  /* 0x0000ffff0a4b7812 */ /* 0x008fca00078ec0ff */
[----:B------:R1:W-:Y:S01]  /*1ec0*/  STL [R1+0x24], R75 ;  /* 0x0000244b01007387 */ /* 0x0003e20000100800 */
[----:B------:R-:W-:Y:S01]  /*1ed0*/  YIELD ;  /* 0x0000000000007946 */ /* 0x000fe20003800000 */
[----:B------:R-:W-:Y:S05]  /*1ee0*/  @P5 BRA `(.L_x_1057) ;  /* 0x0000005000005947 */ /* 0x000fea0003800000 */
[----:B-----5:R-:W-:Y:S01]  /*1ef0*/  MOV R250, c[0x0][0x168] ;  /* 0x00005a0000fa7a02 */ /* 0x020fe20000000f00 */
[----:B------:R-:W-:Y:S05]  /*1f00*/  @!P1 BRA `(.L_x_1057) ;  /* 0x0000003000009947 */ /* 0x000fea0003800000 */
[----:B-1----:R-:W2:Y:S04]  /*1f10*/  LDG.E R6, [R4.64] ;  /* 0x0000000604067981 */ /* 0x002ea8000c1e1900 */
[----:B------:R-:W2:Y:S02]  /*1f20*/  LDG.E R0, [R4.64+0x4] ;  /* 0x0000040604007981 */ /* 0x000ea4000c1e1900 */
[----:B--2---:R-:W-:Y:S02]  /*1f30*/  IADD3 R250, -R6, R0, RZ ;  /* 0x0000000006fa7210 */ /* 0x004fe40007ffe1ff */
.L_x_1057:
[----:B------:R-:W-:-:S04]  /*1f40*/  ISETP.NE.U32.AND P2, PT, RZ, c[0x0][0x368], PT ;  /* 0x0000da00ff007a0c */ /* 0x000fc80003f45070 */
[----:B------:R-:W-:-:S13]  /*1f50*/  ISETP.NE.AND.EX P2, PT, RZ, c[0x0][0x36c], PT, P2 ;  /* 0x0000db00ff007a0c */ /* 0x000fda0003f45320 */
[----:B------:R-:W-:Y:S05]  /*1f60*/  @!P2 BRA `(.L_x_1058) ;  /* 0x000000400000a947 */ /* 0x000fea0003800000 */
[----:B-1----:R-:W-:-:S04]  /*1f70*/  LEA R2, P2, R19, c[0x0][0x368], 0x2 ;  /* 0x0000da0013027a11 */ /* 0x002fc800078410ff */
[----:B------:R-:W-:-:S05]  /*1f80*/  LEA.HI.X R3, R19, c[0x0][0x36c], R74, 0x2, P2 ;  /* 0x0000db0013037a11 */ /* 0x000fca00010f144a */
[----:B------:R1:W5:Y:S01]  /*1f90*/  LDG.E R0, [R2.64] ;  /* 0x0000000602007981 */ /* 0x000362000c1e1900 */
[----:B------:R-:W-:Y:S05]  /*1fa0*/  BRA `(.L_x_1059) ;  /* 0x0000005000007947 */ /* 0x000fea0003800000 */
.L_x_1058:
[----:B------:R-:W-:Y:S01]  /*1fb0*/  MOV R0, c[0x0][0x1d0] ;  /* 0x0000740000007a02 */ /* 0x000fe20000000f00 */
[----:B------:R-:W-:Y:S05]  /*1fc0*/  @!P0 BRA `(.L_x_1059) ;  /* 0x0000003000008947 */ /* 0x000fea0003800000 */
[----:B-1----:R-:W2:Y:S04]  /*1fd0*/  LDG.E R4, [R2.64] ;  /* 0x0000000602047981 */ /* 0x002ea8000c1e1900 */
[----:B------:R-:W2:Y:S02]  /*1fe0*/  LDG.E R0, [R2.64+0x4] ;  /* 0x0000040602007981 */ /* 0x000ea4000c1e1900 */
[----:B--2---:R-:W-:Y:S02]  /*1ff0*/  IADD3 R0, -R4, R0, RZ ;  /* 0x0000000004007210 */ /* 0x004fe40007ffe1ff */
.L_x_1059:
[----:B-1----:R-:W2:Y:S01]  /*2000*/  LDL.LU R3, [R1+0x4] ;  /* 0x0000040001037983 */ /* 0x002ea20000300800 */
[----:B------:R-:W-:Y:S01]  /*2010*/  IMAD.MOV.U32 R2, RZ, RZ, c[0x0][0x2c4] ;  /* 0x0000b100ff027624 */ /* 0x000fe200078e00ff */
[----:B------:R-:W-:Y:S01]  /*2020*/  BSSY B0, `(.L_x_1060) ;  /* 0x000003d000007945 */ /* 0x000fe20003800000 */
[----:B-----5:R-:W-:-:S02]  /*2030*/  IMAD.IADD R251, R0, 0x1, -R8 ;  /* 0x0000000100fb7824 */ /* 0x020fc400078e0a08 */
[----:B------:R-:W-:Y:S01]  /*2040*/  IMAD.IADD R12, R9, 0x1, R8 ;  /* 0x00000001090c7824 */ /* 0x000fe200078e0208 */
[----:B------:R-:W-:Y:S01]  /*2050*/  ISETP.NE.AND P3, PT, R2, 0x1, PT ;  /* 0x000000010200780c */ /* 0x000fe20003f65270 */
[----:B--2---:R-:W-:-:S05]  /*2060*/  IMAD.SHL.U32 R16, R3, 0x80, RZ ;  /* 0x0000008003107824 */ /* 0x004fca00078e00ff */
[----:B------:R-:W-:Y:S01]  /*2070*/  IADD3 R2, R16, 0x7f, RZ ;  /* 0x0000007f10027810 */ /* 0x000fe20007ffe0ff */
[----:B------:R1:W-:Y:S06]  /*2080*/  STL [R1+0x4], R16 ;  /* 0x0000041001007387 */ /* 0x0003ec0000100800 */
[----:B------:R-:W-:-:S04]  /*2090*/  @P3 IMAD.HI.U32 R3, R2, c[0x0][0x2c8], RZ ;  /* 0x0000b20002033a27 */ /* 0x000fc800078e00ff */
[----:B------:R-:W-:Y:S01]  /*20a0*/  IMAD.MOV.U32 R0, RZ, RZ, R2 ;  /* 0x000000ffff007224 */ /* 0x000fe200078e0002 */
[C---:B------:R-:W-:Y:S02]  /*20b0*/  IADD3 R2, R251.reuse, 0x30, -R250 ;  /* 0x00000030fb027810 */ /* 0x040fe40007ffe8fa */
[----:B------:R-:W-:Y:S02]  /*20c0*/  @P3 SHF.R.U32.HI R0, RZ, c[0x0][0x2cc], R3 ;  /* 0x0000b300ff003a19 */ /* 0x000fe40000011603 */
[----:B------:R-:W-:-:S03]  /*20d0*/  IADD3 R3, R251, 0x2f, RZ ;  /* 0x0000002ffb037810 */ /* 0x000fc60007ffe0ff */
[----:B------:R-:W-:Y:S02]  /*20e0*/  IMAD.IADD R0, R2, 0x1, R0 ;  /* 0x0000000102007824 */ /* 0x000fe400078e0200 */
[----:B------:R-:W-:-:S04]  /*20f0*/  IMAD.HI R2, R3, 0x2aaaaaab, RZ ;  /* 0x2aaaaaab03027827 */ /* 0x000fc800078e02ff */
[----:B------:R-:W-:Y:S01]  /*2100*/  IMAD.HI R0, R0, 0x2aaaaaab, RZ ;  /* 0x2aaaaaab00007827 */ /* 0x000fe200078e02ff */
[----:B------:R-:W-:-:S04]  /*2110*/  SHF.R.U32.HI R4, RZ, 0x1f, R2 ;  /* 0x0000001fff047819 */ /* 0x000fc80000011602 */
[----:B------:R-:W-:Y:S02]  /*2120*/  SHF.R.U32.HI R3, RZ, 0x1f, R0 ;  /* 0x0000001fff037819 */ /* 0x000fe40000011600 */
[----:B------:R-:W-:Y:S02]  /*2130*/  LEA.HI.SX32 R4, R2, R4, 0x1d ;  /* 0x0000000402047211 */ /* 0x000fe400078feaff */
[----:B------:R-:W-:Y:S02]  /*2140*/  LOP3.LUT R2, R10, 0xff000000, RZ, 0xc0, !PT ;  /* 0xff0000000a027812 */ /* 0x000fe400078ec0ff */
[----:B------:R-:W-:Y:S02]  /*2150*/  LEA.HI.SX32 R0, R0, R3, 0x1d ;  /* 0x0000000300007211 */ /* 0x000fe400078feaff */
[----:B------:R-:W-:Y:S02]  /*2160*/  LOP3.LUT R3, R10, 0xff0000, RZ, 0xc0, !PT ;  /* 0x00ff00000a037812 */ /* 0x000fe400078ec0ff */
[----:B------:R-:W-:-:S02]  /*2170*/  SHF.R.U32.HI R2, RZ, 0x8, R2 ;  /* 0x00000008ff027819 */ /* 0x000fc40000011602 */
[----:B------:R-:W-:Y:S02]  /*2180*/  IMNMX R6, R4, R0, PT ;  /* 0x0000000004067217 */ /* 0x000fe40003800200 */
[----:B------:R-:W-:Y:S01]  /*2190*/  LEA.HI R3, R3, R2, RZ, 0x10 ;  /* 0x0000000203037211 */ /* 0x000fe200078f80ff */
[----:B------:R-:W-:Y:S01]  /*21a0*/  IMAD.MOV.U32 R2, RZ, RZ, RZ ;  /* 0x000000ffff027224 */ /* 0x000fe200078e00ff */
[----:B------:R-:W-:Y:S02]  /*21b0*/  ISETP.GE.AND P2, PT, R6, 0x1, PT ;  /* 0x000000010600780c */ /* 0x000fe40003f46270 */
        /* <DEDUP_REMOVED lines=35> */
.L_x_1061:
[----:B------:R-:W-:Y:S05]  /*23f0*/  BSYNC B0 ;  /* 0x0000000000007941 */ /* 0x000fea0003800000 */
.L_x_1060:
        /* <DEDUP_REMOVED lines=56> */
[----:B------:R-:W2:Y:S01]  /*2780*/  LDL.64 R20, [R1+0x10] ;  /* 0x0000100001147983 */ /* 0x000ea20000100a00 */
[----:B------:R-:W-:-:S03]  /*2790*/  ISETP.NE.U32.AND P2, PT, RZ, c[0x0][0x340], PT ;  /* 0x0000d000ff007a0c */ /* 0x000fc60003f45070 */
[----:B------:R-:W3:Y:S01]  /*27a0*/  LDL.LU R18, [R1+0x28] ;  /* 0x0000280001127983 */ /* 0x000ee20000300800 */
[----:B------:R-:W-:-:S03]  /*27b0*/  ISETP.NE.AND.EX P2, PT, RZ, c[0x0][0x344], PT, P2 ;  /* 0x0000d100ff007a0c */ /* 0x000fc60003f45320 */
[----:B------:R-:W4:Y:S04]  /*27c0*/  LDL R17, [R1+0x18] ;  /* 0x0000180001117983 */ /* 0x000f280000100800 */
[----:B-1----:R-:W1:Y:S06]  /*27d0*/  S2R R5, SR_TID.X ;  /* 0x0000000000057919 */ /* 0x002e6c0000002100 */
[----:B------:R-:W-:-:S05]  /*27e0*/  @P2 IMAD.WIDE R2, R19, R13, c[0x0][0x340] ;  /* 0x0000d00013022625 */ /* 0x000fca00078e020d */
[----:B------:R5:W3:Y:S01]  /*27f0*/  @P2 LDG.E R15, [R2.64] ;  /* 0x00000006020f2981 */ /* 0x000ae2000c1e1900 */
[----:B------:R-:W-:-:S05]  /*2800*/  SHF.R.S32.HI R0, RZ, 0x1f, R11 ;  /* 0x0000001fff007819 */ /* 0x000fca000001140b */
[----:B------:R-:W-:-:S04]  /*2810*/  IMAD R0, R0, c[0x0][0x178], RZ ;  /* 0x00005e0000007a24 */ /* 0x000fc800078e02ff */
[----:B------:R-:W-:Y:S01]  /*2820*/  IMAD R0, R11, c[0x0][0x17c], R0 ;  /* 0x00005f000b007a24 */ /* 0x000fe200078e0200 */
[----:B-1----:R-:W-:-:S04]  /*2830*/  SHF.R.S32.HI R4, RZ, 0x1f, R5 ;  /* 0x0000001fff047819 */ /* 0x002fc80000011405 */
[----:B------:R-:W-:-:S04]  /*2840*/  LEA.HI R4, R4, R5, RZ, 0x2 ;  /* 0x0000000504047211 */ /* 0x000fc800078f10ff */
[----:B------:R-:W-:Y:S01]  /*2850*/  LOP3.LUT R4, R4, 0xfffffffc, RZ, 0xc0, !PT ;  /* 0xfffffffc04047812 */ /* 0x000fe200078ec0ff */
[----:B-----5:R-:W-:-:S04]  /*2860*/  IMAD.WIDE.U32 R2, R11, c[0x0][0x178], RZ ;  /* 0x00005e000b027a25 */ /* 0x020fc800078e00ff */
[----:B------:R-:W-:Y:S01]  /*2870*/  IMAD.IADD R4, R5, 0x1, -R4 ;  /* 0x0000000105047824 */ /* 0x000fe200078e0a04 */
[----:B------:R-:W-:-:S03]  /*2880*/  IADD3 R3, R3, R0, RZ ;  /* 0x0000000003037210 */ /* 0x000fc60007ffe0ff */
[----:B------:R-:W-:Y:S01]  /*2890*/  IMAD R4, R4, 0x20, R247 ;  /* 0x0000002004047824 */ /* 0x000fe200078e02f7 */
[----:B------:R-:W-:-:S03]  /*28a0*/  SEL R8, R74, RZ, !P1 ;  /* 0x000000ff4a087207 */ /* 0x000fc60004800000 */
[----:B------:R-:W-:Y:S01]  /*28b0*/  IMAD.IADD R10, R16, 0x1, R4 ;  /* 0x00000001100a7824 */ /* 0x000fe200078e0204 */
[----:B------:R-:W-:Y:S01]  /*28c0*/  SHF.R.S32.HI R6, RZ, 0x1f, R12 ;  /* 0x0000001fff067819 */ /* 0x000fe2000001140c */
[----:B------:R-:W-:Y:S01]  /*28d0*/  IMAD.WIDE.U32 R4, R75, c[0x0][0x1b8], R2 ;  /* 0x00006e004b047a25 */ /* 0x000fe200078e0002 */
[----:B------:R-:W-:-:S03]  /*28e0*/  IADD3 R2, P4, R247, R12, RZ ;  /* 0x0000000cf7027210 */ /* 0x000fc60007f9e0ff */
[----:B------:R-:W-:Y:S01]  /*28f0*/  @P3 IMAD.HI.U32 R7, R10, c[0x0][0x2c8], RZ ;  /* 0x0000b2000a073a27 */ /* 0x000fe200078e00ff */
[----:B------:R-:W-:Y:S02]  /*2900*/  MOV R0, R10 ;  /* 0x0000000a00007202 */ /* 0x000fe40000000f00 */
[----:B------:R-:W-:Y:S01]  /*2910*/  SEL R3, R19, RZ, !P1 ;  /* 0x000000ff13037207 */ /* 0x000fe20004800000 */
[----:B------:R-:W-:Y:S01]  /*2920*/  IMAD R9, R8, c[0x0][0x1c0], RZ ;  /* 0x0000700008097a24 */ /* 0x000fe200078e02ff */
[----:B------:R-:W-:Y:S01]  /*2930*/  @P3 SHF.R.U32.HI R0, RZ, c[0x0][0x2cc], R7 ;  /* 0x0000b300ff003a19 */ /* 0x000fe20000011607 */
[----:B------:R-:W-:Y:S01]  /*2940*/  IMAD R5, R75, c[0x0][0x1bc], R5 ;  /* 0x00006f004b057a24 */ /* 0x000fe200078e0205 */
[----:B------:R-:W-:Y:S01]  /*2950*/  LEA.HI.X.SX32 R8, R247, R6, 0x1, P4 ;  /* 0x00000006f7087211 */ /* 0x000fe200020f0eff */
[C---:B------:R-:W-:Y:S01]  /*2960*/  IMAD R12, R3.reuse, c[0x0][0x1c4], R9 ;  /* 0x00007100030c7a24 */ /* 0x040fe200078e0209 */
[----:B------:R-:W-:Y:S01]  /*2970*/  SHF.R.S32.HI R11, RZ, 0x1f, R0 ;  /* 0x0000001fff0b7819 */ /* 0x000fe20000011400 */
[----:B------:R-:W-:-:S04]  /*2980*/  IMAD.WIDE.U32 R4, R3, c[0x0][0x1c0], R4 ;  /* 0x0000700003047a25 */ /* 0x000fc800078e0004 */
[C---:B------:R-:W-:Y:S02]  /*2990*/  IMAD R14, R8.reuse, c[0x0][0x1e0], RZ ;  /* 0x00007800080e7a24 */ /* 0x040fe400078e02ff */
[----:B------:R-:W-:Y:S02]  /*29a0*/  IMAD R13, R8, c[0x0][0x208], RZ ;  /* 0x00008200080d7a24 */ /* 0x000fe400078e02ff */
[----:B------:R-:W-:Y:S02]  /*29b0*/  IMAD.IADD R3, R5, 0x1, R12 ;  /* 0x0000000105037824 */ /* 0x000fe400078e020c */
[C---:B------:R-:W-:Y:S02]  /*29c0*/  IMAD R12, R2.reuse, c[0x0][0x1e4], R14 ;  /* 0x00007900020c7a24 */ /* 0x040fe400078e020e */
[----:B------:R-:W-:Y:S02]  /*29d0*/  IMAD R13, R2, c[0x0][0x20c], R13 ;  /* 0x00008300020d7a24 */ /* 0x000fe400078e020d */
[----:B------:R-:W-:Y:S01]  /*29e0*/  IMAD R5, R11, c[0x0][0x1b0], RZ ;  /* 0x00006c000b057a24 */ /* 0x000fe200078e02ff */
[----:B------:R-:W-:-:S02]  /*29f0*/  IADD3 R11, -R0, RZ, RZ ;  /* 0x000000ff000b7210 */ /* 0x000fc40007ffe1ff */
[----:B------:R-:W-:Y:S02]  /*2a00*/  ISETP.GE.AND P5, PT, R252, c[0x0][0x1d4], PT ;  /* 0x00007500fc007a0c */ /* 0x000fe40003fa6270 */
[----:B------:R-:W-:Y:S01]  /*2a10*/  IADD3 R56, R207, -0x1, RZ ;  /* 0xffffffffcf387810 */ /* 0x000fe20007ffe0ff */
[----:B--2---:R-:W-:-:S04]  /*2a20*/  IMAD.WIDE.U32 R6, R2, c[0x0][0x1e0], R20 ;  /* 0x0000780002067a25 */ /* 0x004fc800078e0014 */
[----:B------:R-:W-:-:S04]  /*2a30*/  IMAD.WIDE.U32 R8, R2, c[0x0][0x208], R20 ;  /* 0x0000820002087a25 */ /* 0x000fc800078e0014 */
[----:B------:R-:W-:Y:S02]  /*2a40*/  IMAD.MOV.U32 R2, RZ, RZ, R4 ;  /* 0x000000ffff027224 */ /* 0x000fe400078e0004 */
[C---:B------:R-:W-:Y:S02]  /*2a50*/  IMAD R4, R0.reuse, c[0x0][0x1b4], R5 ;  /* 0x00006d0000047a24 */ /* 0x040fe400078e0205 */
[----:B------:R-:W-:-:S04]  /*2a60*/  IMAD.WIDE.U32 R2, R0, c[0x0][0x1b0], R2 ;  /* 0x00006c0000027a25 */ /* 0x000fc800078e0002 */
[----:B------:R-:W-:Y:S01]  /*2a70*/  IMAD R0, R11, c[0x0][0x2c4], R10 ;  /* 0x0000b1000b007a24 */ /* 0x000fe200078e020a */
[----:B------:R-:W-:Y:S01]  /*2a80*/  IADD3 R3, R3, R4, RZ ;  /* 0x0000000403037210 */ /* 0x000fe20007ffe0ff */
[----:B------:R-:W-:-:S03]  /*2a90*/  IMAD.MOV.U32 R4, RZ, RZ, R8 ;  /* 0x000000ffff047224 */ /* 0x000fc600078e0008 */
[----:B------:R-:W-:Y:S02]  /*2aa0*/  SHF.R.S32.HI R10, RZ, 0x1f, R0 ;  /* 0x0000001fff0a7819 */ /* 0x000fe40000011400 */
[----:B------:R-:W-:Y:S02]  /*2ab0*/  IADD3 R7, R7, R12, RZ ;  /* 0x0000000c07077210 */ /* 0x000fe40007ffe0ff */
[----:B------:R-:W-:Y:S01]  /*2ac0*/  SEL R8, RZ, 0xffffffff, P5 ;  /* 0xffffffffff087807 */ /* 0x000fe20002800000 */
[----:B------:R-:W-:Y:S01]  /*2ad0*/  IMAD R10, R10, c[0x0][0x1a8], RZ ;  /* 0x00006a000a0a7a24 */ /* 0x000fe200078e02ff */
[----:B------:R-:W-:Y:S01]  /*2ae0*/  ISETP.GE.AND P6, PT, R20, c[0x0][0x1d4], PT ;  /* 0x0000750014007a0c */ /* 0x000fe20003fc6270 */
[----:B------:R-:W-:Y:S01]  /*2af0*/  IMAD.IADD R5, R9, 0x1, R13 ;  /* 0x0000000109057824 */ /* 0x000fe200078e020d */
[----:B------:R-:W-:Y:S01]  /*2b00*/  SHF.L.U32 R11, R8, 0x1, RZ ;  /* 0x00000001080b7819 */ /* 0x000fe200000006ff */
[----:B------:R-:W-:Y:S01]  /*2b10*/  IMAD.WIDE.U32 R8, R75, c[0x0][0x1e8], R6 ;  /* 0x00007a004b087a25 */ /* 0x000fe200078e0006 */
[----:B------:R-:W-:-:S03]  /*2b20*/  SEL R12, RZ, 0x1, P6 ;  /* 0x00000001ff0c7807 */ /* 0x000fc60003000000 */
[C---:B------:R-:W-:Y:S02]  /*2b30*/  IMAD R10, R0.reuse, c[0x0][0x1ac], R10 ;  /* 0x00006b00000a7a24 */ /* 0x040fe400078e020a */
[----:B------:R-:W-:Y:S01]  /*2b40*/  IMAD.WIDE.U32 R6, R0, c[0x0][0x1a8], R2 ;  /* 0x00006a0000067a25 */ /* 0x000fe200078e0002 */
[----:B------:R-:W-:-:S03]  /*2b50*/  LOP3.LUT R13, R11, 0x2, R12, 0xe2, !PT ;  /* 0x000000020b0d7812 */ /* 0x000fc600078ee20c */
[----:B------:R-:W-:Y:S01]  /*2b60*/  IMAD.IADD R7, R7, 0x1, R10 ;  /* 0x0000000107077824 */ /* 0x000fe200078e020a */
[C---:B------:R-:W-:Y:S02]  /*2b70*/  LEA R12, P1, R6.reuse, c[0x0][0x160], 0x1 ;  /* 0x00005800060c7a11 */ /* 0x040fe400078208ff */
[----:B---3--:R-:W-:Y:S02]  /*2b80*/  @P2 SHF.R.S32.HI R0, RZ, 0x1f, R15 ;  /* 0x0000001fff002819 */ /* 0x008fe4000001140f */
[----:B------:R-:W-:Y:S01]  /*2b90*/  LEA.HI.X R11, R6, c[0x0][0x164], R7, 0x1, P1 ;  /* 0x00005900060b7a11 */ /* 0x000fe200008f0c07 */
[----:B------:R-:W-:Y:S01]  /*2ba0*/  @!P2 IMAD.MOV.U32 R0, RZ, RZ, R74 ;  /* 0x000000ffff00a224 */ /* 0x000fe200078e004a */
[----:B------:R-:W-:Y:S02]  /*2bb0*/  ISETP.GE.AND P1, PT, R20, c[0x0][0x198], PT ;  /* 0x0000660014007a0c */ /* 0x000fe40003f26270 */
[----:B------:R-:W-:Y:S02]  /*2bc0*/  @!P2 MOV R15, R19 ;  /* 0x00000013000fa202 */ /* 0x000fe40000000f00 */
[----:B------:R-:W-:-:S02]  /*2bd0*/  SEL R6, R0, RZ, !P0 ;  /* 0x000000ff00067207 */ /* 0x000fc40004000000 */
[----:B------:R-:W-:Y:S02]  /*2be0*/  SEL R0, R15, RZ, !P0 ;  /* 0x000000ff0f007207 */ /* 0x000fe40004000000 */
[----:B------:R-:W-:Y:S02]  /*2bf0*/  ISETP.GE.AND P0, PT, R252, c[0x0][0x198], PT ;  /* 0x00006600fc007a0c */ /* 0x000fe40003f06270 */
[----:B------:R-:W-:Y:S01]  /*2c00*/  LOP3.LUT R18, R18, 0xfffffffd, RZ, 0xc0, !PT ;  /* 0xfffffffd12127812 */ /* 0x000fe200078ec0ff */
[----:B------:R-:W-:-:S03]  /*2c10*/  IMAD.WIDE.U32 R2, R75, c[0x0][0x210], R4 ;  /* 0x000084004b027a25 */ /* 0x000fc600078e0004 */
[----:B------:R-:W-:Y:S01]  /*2c20*/  @P1 LOP3.LUT R18, R18, 0x2, RZ, 0xfc, !PT ;  /* 0x0000000212121812 */ /* 0x000fe200078efcff */
[C---:B------:R-:W-:Y:S01]  /*2c30*/  IMAD R5, R75.reuse, c[0x0][0x1ec], R9 ;  /* 0x00007b004b057a24 */ /* 0x040fe200078e0209 */
[----:B------:R-:W-:Y:S01]  /*2c40*/  MOV R4, R8 ;  /* 0x0000000800047202 */ /* 0x000fe20000000f00 */
[----:B------:R-:W-:Y:S01]  /*2c50*/  IMAD R8, R6, c[0x0][0x1f0], RZ ;  /* 0x00007c0006087a24 */ /* 0x000fe200078e02ff */
[----:B------:R-:W-:Y:S01]  /*2c60*/  LOP3.LUT R18, R18, 0xfffffffe, RZ, 0xc0, !PT ;  /* 0xfffffffe12127812 */ /* 0x000fe200078ec0ff */
[----:B------:R-:W-:Y:S01]  /*2c70*/  IMAD R3, R75, c[0x0][0x214], R3 ;  /* 0x000085004b037a24 */ /* 0x000fe200078e0203 */
[----:B----4-:R-:W-:Y:S01]  /*2c80*/  ISETP.GE.AND P4, PT, R17, c[0x0][0x1d4], PT ;  /* 0x0000750011007a0c */ /* 0x010fe20003f86270 */
[----:B------:R-:W-:Y:S01]  /*2c90*/  IMAD R7, R6, c[0x0][0x218], RZ ;  /* 0x0000860006077a24 */ /* 0x000fe200078e02ff */
[----:B------:R-:W-:Y:S01]  /*2ca0*/  @P0 LOP3.LUT R18, R18, 0x1, RZ, 0xfc, !PT ;  /* 0x0000000112120812 */ /* 0x000fe200078efcff */
[C---:B------:R-:W-:Y:S01]  /*2cb0*/  IMAD R8, R0.reuse, c[0x0][0x1f4], R8 ;  /* 0x00007d0000087a24 */ /* 0x040fe200078e0208 */
[----:B------:R-:W-:Y:S01]  /*2cc0*/  SEL R6, RZ, 0x4, P4 ;  /* 0x00000004ff067807 */ /* 0x000fe20002000000 */
[----:B------:R-:W-:-:S04]  /*2cd0*/  IMAD.WIDE.U32 R238, R0, c[0x0][0x1f0], R4 ;  /* 0x00007c0000ee7a25 */ /* 0x000fc800078e0004 */
[C---:B------:R-:W-:Y:S02]  /*2ce0*/  IMAD R7, R0.reuse, c[0x0][0x21c], R7 ;  /* 0x0000870000077a24 */ /* 0x040fe400078e0207 */
[----:B------:R-:W-:Y:S01]  /*2cf0*/  IMAD.WIDE.U32 R236, R0, c[0x0][0x218], R2 ;  /* 0x0000860000ec7a25 */ /* 0x000fe200078e0002 */
[----:B------:R1:W-:Y:S01]  /*2d00*/  STL [R1+0x28], R18 ;  /* 0x0000281201007387 */ /* 0x0003e20000100800 */
[----:B------:R-:W-:Y:S02]  /*2d10*/  ISETP.GE.AND P2, PT, R17, c[0x0][0x198], PT ;  /* 0x0000660011007a0c */ /* 0x000fe40003f46270 */
[----:B------:R-:W-:Y:S01]  /*2d20*/  IMAD.IADD R9, R247, 0x1, R16 ;  /* 0x00000001f7097824 */ /* 0x000fe200078e0210 */
[----:B------:R-:W-:Y:S01]  /*2d30*/  IADD3 R240, R239, R8, RZ ;  /* 0x00000008eff07210 */ /* 0x000fe20007ffe0ff */
[----:B------:R-:W-:Y:S01]  /*2d40*/  IMAD.IADD R235, R237, 0x1, R7 ;  /* 0x00000001edeb7824 */ /* 0x000fe200078e0207 */
[----:B-1----:R-:W-:Y:S01]  /*2d50*/  LOP3.LUT R18, R13, R6, RZ, 0xfc, !PT ;  /* 0x000000060d127212 */ /* 0x002fe200078efcff */
[----:B------:R-:W-:Y:S05]  /*2d60*/  BRA.DIV ~URZ, `(.L_x_1063) ;  /* 0x0000e6527f007947 */ /* 0x000fea000b800000 */
[----:B------:R1:W2:Y:S02]  /*2d70*/  SHFL.IDX PT, R8, R11, RZ, 0x1c1f ;  /* 0x001c1fff0b087589 */ /* 0x0002a400000e0000 */
.L_x_1161:
[----:B------:R-:W-:Y:S05]  /*2d80*/  BRA.DIV ~URZ, `(.L_x_1064) ;  /* 0x0000e6a27f007947 */ /* 0x000fea000b800000 */
[----:B------:R3:W4:Y:S02]  /*2d90*/  SHFL.IDX PT, R0, R12, RZ, 0x1c1f ;  /* 0x001c1fff0c007589 */ /* 0x00072400000e0000 */
.L_x_1162:
        /* <DEDUP_REMOVED lines=12> */
[----:B------:R-:W-:-:S04]  /*2e60*/  LEA R4, P0, R252, R0, 0x1 ;  /* 0x00000000fc047211 */ /* 0x000fc800078008ff */
[----:B---3--:R-:W-:Y:S02]  /*2e70*/  LEA.HI.X R5, R252, R8, R2, 0x1, P0 ;  /* 0x00000008fc057211 */ /* 0x008fe400000f0c02 */
[----:B----4-:R-:W-:-:S04]  /*2e80*/  LEA R2, P0, R15, R0, 0x1 ;  /* 0x000000000f027211 */ /* 0x010fc800078008ff */
[----:B--2---:R-:W-:Y:S02]  /*2e90*/  LEA.HI.X R3, R15, R8, R16, 0x1, P0 ;  /* 0x000000080f037211 */ /* 0x004fe400000f0c10 */
[C---:B------:R-:W-:Y:S02]  /*2ea0*/  LOP3.LUT P0, RZ, R14.reuse, 0x2, RZ, 0xc0, !PT ;  /* 0x000000020eff7812 */ /* 0x040fe4000780c0ff */
[----:B------:R-:W-:Y:S01]  /*2eb0*/  LOP3.LUT P1, RZ, R14, 0x1, RZ, 0xc0, !PT ;  /* 0x000000010eff7812 */ /* 0x000fe2000782c0ff */
[----:B------:R-:W-:-:S10]  /*2ec0*/  IMAD.SHL.U32 R0, R13, 0x2, RZ ;  /* 0x000000020d007824 */ /* 0x000fd400078e00ff */
[----:B------:R-:W-:Y:S01]  /*2ed0*/  @!PT LDS RZ, [RZ] ;  /* 0x00000000fffff984 */ /* 0x000fe20000000800 */
[----:B------:R-:W-:Y:S01]  /*2ee0*/  @!PT LDS RZ, [RZ] ;  /* 0x00000000fffff984 */ /* 0x000fe20000000800 */
[----:B------:R-:W-:Y:S01]  /*2ef0*/  @!PT LDS RZ, [RZ] ;  /* 0x00000000fffff984 */ /* 0x000fe20000000800 */
[----:B------:R2:W-:Y:S04]  /*2f00*/  LDGSTS.E.BYPASS.LTC128B.128 [R0+0x6080], [R6.64], !P0 ;  /* 0x0608000006007fae */ /* 0x0005e8000c101d46 */
[----:B------:R2:W-:Y:S04]  /*2f10*/  LDGSTS.E.BYPASS.LTC128B.128 [R0+0x8080], [R4.64], !P1 ;  /* 0x0808000004007fae */ /* 0x0005e8000c901d46 */
[----:B------:R2:W-:Y:S02]  /*2f20*/  LDGSTS.E.BYPASS.LTC128B.128 [R0+0xa080], [R2.64], !P2 ;  /* 0x0a08000002007fae */ /* 0x0005e4000d101d46 */
.L_x_1066:
[----:B------:R-:W-:Y:S05]  /*2f30*/  BSYNC B0 ;  /* 0x0000000000007941 */ /* 0x000fea0003800000 */
.L_x_1065:
[----:B------:R-:W-:Y:S05]  /*2f40*/  BRA.DIV ~URZ, `(.L_x_1067) ;  /* 0x0000e5427f007947 */ /* 0x000fea000b800000 */
[----:B--2---:R2:W1:Y:S04]  /*2f50*/  SHFL.IDX PT, R8, R11, 0x1, 0x1c1f ;  /* 0x003c1f000b087f89 */ /* 0x00446800000e0000 */
[----:B----4-:R2:W4:Y:S02]  /*2f60*/  SHFL.IDX PT, R0, R12, 0x1, 0x1c1f ;  /* 0x003c1f000c007f89 */ /* 0x01052400000e0000 */
.L_x_1163:
        /* <DEDUP_REMOVED lines=12> */
[----:B------:R-:W-:-:S04]  /*3030*/  LEA R4, P0, R252, R0, 0x1 ;  /* 0x00000000fc047211 */ /* 0x000fc800078008ff */
[----:B--2---:R-:W-:Y:S02]  /*3040*/  LEA.HI.X R5, R252, R8, R3, 0x1, P0 ;  /* 0x00000008fc057211 */ /* 0x004fe400000f0c03 */
[----:B---3--:R-:W-:-:S04]  /*3050*/  LEA R2, P0, R15, R0, 0x1 ;  /* 0x000000000f027211 */ /* 0x008fc800078008ff */
[----:B----4-:R-:W-:Y:S02]  /*3060*/  LEA.HI.X R3, R15, R8, R16, 0x1, P0 ;  /* 0x000000080f037211 */ /* 0x010fe400000f0c10 */
        /* <DEDUP_REMOVED lines=9> */
.L_x_1069:
[----:B------:R-:W-:Y:S05]  /*3100*/  BSYNC B0 ;  /* 0x0000000000007941 */ /* 0x000fea0003800000 */
.L_x_1068:
[----:B------:R-:W-:Y:S05]  /*3110*/  BRA.DIV ~URZ, `(.L_x_1070) ;  /* 0x0000e4327f007947 */ /* 0x000fea000b800000 */
[----:B-1----:R1:W2:Y:S02]  /*3120*/  SHFL.IDX PT, R8, R11, 0x2, 0x1c1f ;  /* 0x005c1f000b087f89 */ /* 0x0022a400000e0000 */
.L_x_1164:
[----:B------:R-:W-:Y:S05]  /*3130*/  BRA.DIV ~URZ, `(.L_x_1071) ;  /* 0x0000e4827f007947 */ /* 0x000fea000b800000 */
[----:B----4-:R4:W1:Y:S02]  /*3140*/  SHFL.IDX PT, R0, R12, 0x2, 0x1c1f ;  /* 0x005c1f000c007f89 */ /* 0x01086400000e0000 */
.L_x_1165:
        /* <DEDUP_REMOVED lines=25> */
.L_x_1073:
[----:B------:R-:W-:Y:S05]  /*32e0*/  BSYNC B0 ;  /* 0x0000000000007941 */ /* 0x000fea0003800000 */
.L_x_1072:
[----:B------:R-:W-:Y:S05]  /*32f0*/  BRA.DIV ~URZ, `(.L_x_1074) ;  /* 0x0000e3227f007947 */ /* 0x000fea000b800000 */
[----:B-1----:R1:W3:Y:S04]  /*3300*/  SHFL.IDX PT, R6, R11, 0x3, 0x1c1f ;  /* 0x007c1f000b067f89 */ /* 0x0022e800000e0000 */
[----:B------:R1:W4:Y:S02]  /*3310*/  SHFL.IDX PT, R0, R12, 0x3, 0x1c1f ;  /* 0x007c1f000c007f89 */ /* 0x00032400000e0000 */
.L_x_1166:
[----:B------:R-:W5:Y:S04]  /*3320*/  LDL.64 R14, [R1+0x10] ;  /* 0x00001000010e7983 */ /* 0x000f680000100a00 */
[----:B----4-:R-:W4:Y:S04]  /*3330*/  LDL R13, [R1+0x70] ;  /* 0x00007000010d7983 */ /* 0x010f280000100800 */
[----:B--2---:R-:W2:Y:S04]  /*3340*/  LDL R8, [R1+0x28] ;  /* 0x0000280001087983 */ /* 0x004ea80000100800 */
[----:B---3--:R-:W3:Y:S04]  /*3350*/  LDL R7, [R1+0x78] ;  /* 0x0000780001077983 */ /* 0x008ee80000100800 */
[----:B-1----:R-:W3:Y:S04]  /*3360*/  LDL R11, [R1+0x18] ;  /* 0x00001800010b7983 */ /* 0x002ee80000100800 */
[----:B------:R-:W3:Y:S01]  /*3370*/  LDL R12, [R1+0x6c] ;  /* 0x00006c00010c7983 */ /* 0x000ee20000100800 */
[----:B------:R-:W-:-:S04]  /*3380*/  IADD3 R2, R9, 0x60, RZ ;  /* 0x0000006009027810 */ /* 0x000fc80007ffe0ff */
[----:B------:R-:W-:Y:S01]  /*3390*/  ISETP.GE.AND P1, PT, R2, R10, PT ;  /* 0x0000000a0200720c */ /* 0x000fe20003f26270 */
[----:B------:R-:W-:-:S04]  /*33a0*/  IMAD.MOV.U32 R9, RZ, RZ, 0x30 ;  /* 0x00000030ff097424 */ /* 0x000fc800078e00ff */
[----:B------:R-:W-:Y:S01]  /*33b0*/  IMAD R9, R207, -0x30, R9 ;  /* 0xffffffd0cf097824 */ /* 0x000fe200078e0209 */
[----:B------:R-:W-:-:S03]  /*33c0*/  P2R R48, PR, RZ, 0x8 ;  /* 0x00000008ff307803 */ /* 0x000fc60000000000 */
[----:B------:R-:W-:Y:S02]  /*33d0*/  IMAD.IADD R57, R251, 0x1, R9 ;  /* 0x00000001fb397824 */ /* 0x000fe400078e0209 */
[----:B------:R-:W-:Y:S02]  /*33e0*/  IMAD.MOV.U32 R58, RZ, RZ, R238 ;  /* 0x000000ffff3a7224 */ /* 0x000fe400078e00ee */
[----:B------:R-:W-:Y:S02]  /*33f0*/  IMAD.MOV.U32 R59, RZ, RZ, R240 ;  /* 0x000000ffff3b7224 */ /* 0x000fe400078e00f0 */
[----:B------:R-:W-:Y:S01]  /*3400*/  IMAD.MOV.U32 R10, RZ, RZ, 0x20 ;  /* 0x00000020ff0a7424 */ /* 0x000fe200078e00ff */
[----:B------:R-:W-:Y:S02]  /*3410*/  P2R R19, PR, RZ, 0x40 ;  /* 0x00000040ff137803 */ /* 0x000fe40000000000 */
[----:B-----5:R-:W-:-:S04]  /*3420*/  @!P1 LEA R4, P0, R14, R0, 0x1 ;  /* 0x000000000e049211 */ /* 0x020fc800078008ff */
[----:B------:R-:W-:Y:S02]  /*3430*/  @!P1 LEA.HI.X R5, R14, R6, R15, 0x1, P0 ;  /* 0x000000060e059211 */ /* 0x000fe400000f0c0f */
[----:B------:R-:W-:-:S04]  /*3440*/  @!P1 LEA R2, P0, R252, R0, 0x1 ;  /* 0x00000000fc029211 */ /* 0x000fc800078008ff */
[----:B----4-:R-:W-:Y:S02]  /*3450*/  @!P1 LEA.HI.X R3, R252, R6, R13, 0x1, P0 ;  /* 0x00000006fc039211 */ /* 0x010fe400000f0c0d */
[C---:B--2---:R-:W-:Y:S01]  /*3460*/  LOP3.LUT P0, RZ, R8.reuse, 0x2, RZ, 0xc0, !PT ;  /* 0x0000000208ff7812 */ /* 0x044fe2000780c0ff */
[----:B---3--:R-:W-:Y:S01]  /*3470*/  IMAD.SHL.U32 R198, R7, 0x2, RZ ;  /* 0x0000000207c67824 */ /* 0x008fe200078e00ff */
[----:B------:R-:W-:Y:S02]  /*3480*/  LOP3.LUT P3, RZ, R8, 0x1, RZ, 0xc0, !PT ;  /* 0x0000000108ff7812 */ /* 0x000fe4000786c0ff */
[----:B------:R-:W-:-:S09]  /*3490*/  SHF.R.S32.HI R8, RZ, 0x1f, R56 ;  /* 0x0000001fff087819 */ /* 0x000fd20000011438 */
[----:B------:R-:W-:Y:S01]  /*34a0*/  @!PT LDS RZ, [RZ] ;  /* 0x00000000fffff984 */ /* 0x000fe20000000800 */
[----:B------:R-:W-:Y:S01]  /*34b0*/  @!PT LDS RZ, [RZ] ;  /* 0x00000000fffff984 */ /* 0x000fe20000000800 */
[----:B------:R-:W-:Y:S01]  /*34c0*/  @!PT LDS RZ, [RZ] ;  /* 0x00000000fffff984 */ /* 0x000fe20000000800 */
[----:B------:R1:W-:Y:S01]  /*34d0*/  @!P1 LDGSTS.E.BYPASS.LTC128B.128 [R198+0x7880], [R4.64], !P0 ;  /* 0x0788000004c69fae */ /* 0x0003e2000c101d46 */
[----:B------:R-:W-:-:S03]  /*34e0*/  IMAD R7, R8, c[0x0][0x1e0], RZ ;  /* 0x0000780008077a24 */ /* 0x000fc600078e02ff */
[----:B------:R2:W-:Y:S01]  /*34f0*/  @!P1 LDGSTS.E.BYPASS.LTC128B.128 [R198+0x9880], [R2.64], !P3 ;  /* 0x0988000002c69fae */ /* 0x0005e2000d901d46 */
[----:B------:R-:W-:Y:S01]  /*3500*/  IMAD R7, R56, c[0x0][0x1e4], R7 ;  /* 0x0000790038077a24 */ /* 0x000fe200078e0207 */
[----:B-1----:R-:W-:Y:S02]  /*3510*/  @!P1 LEA R4, P0, R11, R0, 0x1 ;  /* 0x000000000b049211 */ /* 0x002fe400078008ff */
[----:B------:R-:W-:Y:S02]  /*3520*/  IMNMX R0, R57, 0x30, PT ;  /* 0x0000003039007817 */ /* 0x000fe40003800200 */
[----:B------:R-:W-:-:S03]  /*3530*/  @!P1 LEA.HI.X R5, R11, R6, R12, 0x1, P0 ;  /* 0x000000060b059211 */ /* 0x000fc600000f0c0c */
[----:B------:R-:W-:Y:S02]  /*3540*/  IMAD.IADD R0, R0, 0x1, -R247 ;  /* 0x0000000100007824 */ /* 0x000fe400078e0af7 */
[----:B--2---:R-:W-:Y:S01]  /*3550*/  IMAD.WIDE.U32 R2, R56, c[0x0][0x1e0], RZ ;  /* 0x0000780038027a25 */ /* 0x004fe200078e00ff */
[----:B------:R1:W-:Y:S02]  /*3560*/  @!P1 LDGSTS.E.BYPASS.LTC128B.128 [R198+0xb880], [R4.64], !P2 ;  /* 0x0b88000004c69fae */ /* 0x0003e4000d101d46 */
[C---:B------:R-:W-:Y:S01]  /*3570*/  ISETP.GE.AND P0, PT, R0.reuse, 0x1, PT ;  /* 0x000000010000780c */ /* 0x040fe20003f06270 */
[----:B------:R-:W-:Y:S01]  /*3580*/  IMAD.IADD R7, R3, 0x1, R7 ;  /* 0x0000000103077824 */ /* 0x000fe200078e0207 */
[----:B------:R-:W0:Y:S01]  /*3590*/  LDGDEPBAR ;  /* 0x00000000000079af */ /* 0x000e220000000000 */
[----:B------:R-:W-:Y:S03]  /*35a0*/  WARPSYNC 0xffffffff ;  /* 0xffffffff00007948 */ /* 0x000fe60003800000 */
[----:B------:R-:W-:Y:S01]  /*35b0*/  BAR.SYNC.DEFER_BLOCKING 0x0 ;  /* 0x0000000000007b1d */ /* 0x000fe20000010000 */
[----:B------:R-:W-:Y:S01]  /*35c0*/  ISETP.GE.AND P1, PT, R0, 0x21, PT ;  /* 0x000000210000780c */ /* 0x000fe20003f26270 */
[----:B------:R-:W-:-:S04]  /*35d0*/  IMAD.WIDE.U32 R2, R2, 0x30, R58 ;  /* 0x0000003002027825 */ /* 0x000fc800078e003a */
[----:B------:R-:W-:Y:S02]  /*35e0*/  IMAD R0, R7, 0x30, RZ ;  /* 0x0000003007007824 */ /* 0x000fe400078e02ff */
[----:B------:R-:W-:-:S04]  /*35f0*/  IMAD.WIDE.U32 R6, R10, c[0x0][0x1e0], RZ ;  /* 0x000078000a067a25 */ /* 0x000fc800078e00ff */
[----:B------:R-:W-:Y:S02]  /*3600*/  IMAD.IADD R0, R3, 0x1, R0 ;  /* 0x0000000103007824 */ /* 0x000fe400078e0200 */
[----:B------:R-:W-:Y:S01]  /*3610*/  IMAD R10, R10, c[0x0][0x1e4], RZ ;  /* 0x000079000a0a7a24 */ /* 0x000fe200078e02ff */
[----:B-1----:R-:W-:-:S04]  /*3620*/  @P0 LEA R4, P2, R2, c[0x0][0x1c8], 0x1 ;  /* 0x0000720002040a11 */ /* 0x002fc800078408ff */
[C---:B------:R-:W-:Y:S02]  /*3630*/  @P0 LEA.HI.X R5, R2.reuse, c[0x0][0x1cc], R0, 0x1, P2 ;  /* 0x0000730002050a11 */ /* 0x040fe400010f0c00 */
[----:B------:R-:W-:Y:S01]  /*3640*/  @P1 IADD3 R3, P2, R2, R6, RZ ;  /* 0x0000000602031210 */ /* 0x000fe20007f5e0ff */
[----:B------:R-:W1:Y:S03]  /*3650*/  S2R R11, SR_TID.X ;  /* 0x00000000000b7919 */ /* 0x000e660000002100 */
[----:B------:R-:W-:Y:S01]  /*3660*/  @P1 IADD3.X R0, R0, R7, R10, P2, !PT ;  /* 0x0000000700001210 */ /* 0x000fe200017fe40a */
[----:B------:R-:W-:Y:S01]  /*3670*/  @!PT LDS RZ, [RZ] ;  /* 0x00000000fffff984 */ /* 0x000fe20000000800 */
[----:B------:R-:W-:Y:S01]  /*3680*/  @!PT LDS RZ, [RZ] ;  /* 0x00000000fffff984 */ /* 0x000fe20000000800 */
[----:B------:R-:W-:Y:S01]  /*3690*/  @!PT LDS RZ, [RZ] ;  /* 0x00000000fffff984 */ /* 0x000fe20000000800 */
[----:B------:R2:W-:Y:S01]  /*36a0*/  @P0 LDGSTS.E.BYPASS.LTC128B.128 [R198+0x3c80], [R4.64], !P6 ;  /* 0x03c8000004c60fae */ /* 0x0005e2000f101d46 */
[----:B------:R-:W-:-:S03]  /*36b0*/  @P1 LEA R2, P2, R3, c[0x0][0x1c8], 0x1 ;  /* 0x0000720003021a11 */ /* 0x000fc600078408ff */
[----:B------:R2:W-:Y:S01]  /*36c0*/  @P0 LDGSTS.E.BYPASS.LTC128B.128 [R198+0x4880], [R4.64+0x40], !P5 ;  /* 0x0488004004c60fae */ /* 0x0005e2000e901d46 */
[----:B------:R-:W-:-:S03]  /*36d0*/  @P1 LEA.HI.X R3, R3, c[0x0][0x1cc], R0, 0x1, P2 ;  /* 0x0000730003031a11 */ /* 0x000fc600010f0c00 */
[----:B------:R2:W-:Y:S04]  /*36e0*/  @P0 LDGSTS.E.BYPASS.LTC128B.128 [R198+0x5480], [R4.64+0x80], !P4 ;  /* 0x0548008004c60fae */ /* 0x0005e8000e101d46 */
[----:B------:R3:W-:Y:S04]  /*36f0*/  @P1 LDGSTS.E.BYPASS.LTC128B.128 [R198+0x4480], [R2.64], !P6 ;  /* 0x0448000002c61fae */ /* 0x0007e8000f101d46 */
[----:B------:R3:W-:Y:S04]  /*3700*/  @P1 LDGSTS.E.BYPASS.LTC128B.128 [R198+0x5080], [R2.64+0x40], !P5 ;  /* 0x0508004002c61fae */ /* 0x0007e8000e901d46 */
[----:B------:R3:W-:Y:S04]  /*3710*/  @P1 LDGSTS.E.BYPASS.LTC128B.128 [R198+0x5c80], [R2.64+0x80], !P4 ;  /* 0x05c8008002c61fae */ /* 0x0007e8000e101d46 */
[----:B------:R-:W0:Y:S01]  /*3720*/  LDGDEPBAR ;  /* 0x00000000000079af */ /* 0x000e220000000000 */
[----:B------:R-:W-:Y:S01]  /*3730*/  IMAD R8, R8, c[0x0][0x208], RZ ;  /* 0x0000820008087a24 */ /* 0x000fe200078e02ff */
[----:B-1----:R-:W-:Y:S01]  /*3740*/  ISETP.GT.AND P0, PT, R11, 0x3f, PT ;  /* 0x0000003f0b00780c */ /* 0x002fe20003f04270 */
[----:B------:R-:W-:-:S04]  /*3750*/  IMAD.WIDE.U32 R6, R56, c[0x0][0x208], RZ ;  /* 0x0000820038067a25 */ /* 0x000fc800078e00ff */
[----:B------:R-:W-:-:S04]  /*3760*/  IMAD R0, R56, c[0x0][0x20c], R8 ;  /* 0x0000830038007a24 */ /* 0x000fc800078e0208 */
[----:B------:R-:W-:-:S04]  /*3770*/  IMAD.IADD R0, R7, 0x1, R0 ;  /* 0x0000000107007824 */ /* 0x000fc800078e0200 */
[----:B------:R-:W-:Y:S02]  /*3780*/  IMAD R0, R0, 0x30, RZ ;  /* 0x0000003000007824 */ /* 0x000fe400078e02ff */
[----:B---3--:R-:W-:Y:S01]  /*3790*/  IMAD.MOV.U32 R2, RZ, RZ, R236 ;  /* 0x000000ffff027224 */ /* 0x008fe200078e00ec */
[----:B------:R-:W-:-:S04]  /*37a0*/  DEPBAR.LE SB0, 0x1 ;  /* 0x000080400000791a */ /* 0x000fc80000000000 */
[----:B------:R-:W-:Y:S01]  /*37b0*/  IMAD.MOV.U32 R3, RZ, RZ, R235 ;  /* 0x000000ffff037224 */ /* 0x000fe200078e00eb */
[----:B------:R-:W-:-:S04]  /*37c0*/  DEPBAR.LE SB0, 0x0 ;  /* 0x000080000000791a */ /* 0x000fc80000000000 */
[----:B--2---:R-:W-:Y:S01]  /*37d0*/  IMAD.WIDE.U32 R4, R6, 0x30, R2 ;  /* 0x0000003006047825 */ /* 0x004fe200078e0002 */
        /* <DEDUP_REMOVED lines=8> */
[----:B------:R-:W-:Y:S02]  /*3860*/  IADD3 R0, R9, R251, -R247 ;  /* 0x000000fb09007210 */ /* 0x000fe40007ffe8f7 */
[----:B------:R-:W-:Y:S02]  /*3870*/  @!P0 LEA.HI.X R17, R5, R3, R4, 0x6, P1 ;  /* 0x0000000305118211 */ /* 0x000fe400008f3404 */
[----:B------:R-:W-:-:S02]  /*3880*/  ISETP.LT.OR P1, PT, R0, 0x1, !P3 ;  /* 0x000000010000780c */ /* 0x000fc40005f21670 */
[----:B------:R-:W-:Y:S01]  /*3890*/  LOP3.LUT P2, RZ, R18, 0x2, RZ, 0xc0, !PT ;  /* 0x0000000212ff7812 */ /* 0x000fe2000784c0ff */
[----:B------:R-:W-:Y:S04]  /*38a0*/  LDSM.16.M88.4 R8, [R187+0x1000] ;  /* 0x00100000bb08783b */ /* 0x000fe80000000200 */
[----:B------:R-:W1:Y:S04]  /*38b0*/  LDSM.16.M88.4 R32, [R184] ;  /* 0x00000000b820783b */ /* 0x000e680000000200 */
[----:B------:R-:W2:Y:S04]  /*38c0*/  LDSM.16.M88.4 R28, [R184+0x400] ;  /* 0x00040000b81c783b */ /* 0x000ea80000000200 */
[----:B------:R-:W3:Y:S04]  /*38d0*/  LDSM.16.M88.4 R20, [R184+0x800] ;  /* 0x00080000b814783b */ /* 0x000ee80000000200 */
[----:B------:R-:W4:Y:S04]  /*38e0*/  LDSM.16.M88.4 R12, [R187] ;  /* 0x00000000bb0c783b */ /* 0x000f280000000200 */
[----:B------:R-:W-:Y:S04]  /*38f0*/  LDSM.16.M88.4 R24, [R188] ;  /* 0x00000000bc18783b */ /* 0x000fe80000000200 */
[----:B------:R-:W-:Y:S04]  /*3900*/  LDSM.16.M88.4 R4, [R188+0x1000] ;  /* 0x00100000bc04783b */ /* 0x000fe80000000200 */
[----:B------:R-:W5:Y:S04]  /*3910*/  LDSM.16.M88.4 R36, [R189] ;  /* 0x00000000bd24783b */ /* 0x000f680000000200 */
[----:B------:R-:W3:Y:S04]  /*3920*/  LDSM.16.M88.4 R40, [R197] ;  /* 0x00000000c528783b */ /* 0x000ee80000000200 */
[----:B------:R-:W3:Y:S04]  /*3930*/  LDSM.16.M88.4 R44, [R196] ;  /* 0x00000000c42c783b */ /* 0x000ee80000000200 */
[----:B------:R-:W-:Y:S01]  /*3940*/  @!PT LDS RZ, [RZ] ;  /* 0x00000000fffff984 */ /* 0x000fe20000000800 */
[----:B------:R-:W-:Y:S01]  /*3950*/  @!PT LDS RZ, [RZ] ;  /* 0x00000000fffff984 */ /* 0x000fe20000000800 */
[----:B------:R-:W-:Y:S01]  /*3960*/  @!PT LDS RZ, [RZ] ;  /* 0x00000000fffff984 */ /* 0x000fe20000000800 */
[----:B------:R2:W-:Y:S01]  /*3970*/  LDGSTS.E.BYPASS.LTC128B.128 [R198+0x1880], [R2.64], !P1 ;  /* 0x0188000002c67fae */ /* 0x0005e2000c901d46 */
[----:B------:R-:W-:-:S02]  /*3980*/  ISETP.LT.OR P1, PT, R0, 0x1, !P2 ;  /* 0x000000010000780c */ /* 0x000fc40005721670 */
[----:B------:R-:W-:-:S11]  /*3990*/  @!P0 ISETP.LT.OR P3, PT, R0, 0x21, !P3 ;  /* 0x000000210000880c */ /* 0x000fd60005f61670 */
[----:B------:R3:W-:Y:S01]  /*39a0*/  LDGSTS.E.BYPASS.LTC128B.128 [R198+0x2480], [R2.64+0x40], !P1 ;  /* 0x0248004002c67fae */ /* 0x0007e2000c901d46 */
[----:B------:R-:W-:-:S04]  /*39b0*/  LOP3.LUT P1, RZ, R18, 0x4, RZ, 0xc0, !PT ;  /* 0x0000000412ff7812 */ /* 0x000fc8000782c0ff */
[----:B------:R-:W-:Y:S01]  /*39c0*/  ISETP.LT.OR P6, PT, R0, 0x1, !P1 ;  /* 0x000000010000780c */ /* 0x000fe20004fc1670 */
[C---:B-1----:R-:W-:Y:S08]  /*39d0*/  HMMA.16816.F32 R68, R8.reuse, R32, RZ ;  /* 0x000000200844723c */ /* 0x042ff000000018ff */
[C---:B--2---:R-:W-:Y:S04]  /*39e0*/  HMMA.16816.F32 R60, R8.reuse, R28, RZ ;  /* 0x0000001c083c723c */ /* 0x044fe800000018ff */
[----:B------:R1:W-:Y:S04]  /*39f0*/  LDGSTS.E.BYPASS.LTC128B.128 [R198+0x3080], [R2.64+0x80], !P6 ;  /* 0x0308008002c67fae */ /* 0x0003e8000f101d46 */
[----:B------:R2:W-:Y:S01]  /*3a00*/  @!P0 LDGSTS.E.BYPASS.LTC128B.128 [R198+0x2080], [R16.64], !P3 ;  /* 0x0208000010c68fae */ /* 0x0005e2000d901d46 */
[----:B------:R-:W-:Y:S01]  /*3a10*/  ISETP.NE.AND P3, PT, R48, RZ, PT ;  /* 0x000000ff3000720c */ /* 0x000fe20003f65270 */
[C---:B------:R-:W-:Y:S08]  /*3a20*/  HMMA.16816.F32 R64, R8.reuse, R34, RZ ;  /* 0x000000220840723c */ /* 0x040ff000000018ff */
[C---:B---3--:R-:W-:Y:S08]  /*3a30*/  HMMA.16816.F32 R48, R8.reuse, R20, RZ ;  /* 0x000000140830723c */ /* 0x048ff000000018ff */
[C---:B------:R-:W-:Y:S08]  /*3a40*/  HMMA.16816.F32 R52, R8.reuse, R30, RZ ;  /* 0x0000001e0834723c */ /* 0x040ff000000018ff */
[----:B------:R-:W-:Y:S01]  /*3a50*/  HMMA.16816.F32 R8, R8, R22, RZ ;  /* 0x000000160808723c */ /* 0x000fe200000018ff */
[----:B------:R-:W-:-:S02]  /*3a60*/  @!P0 ISETP.LT.OR P2, PT, R0, 0x21, !P2 ;  /* 0x000000210000880c */ /* 0x000fc40005741670 */
[----:B------:R-:W-:-:S05]  /*3a70*/  @!P0 ISETP.LT.OR P1, PT, R0, 0x21, !P1 ;  /* 0x000000210000880c */ /* 0x000fca0004f21670 */
[----:B----4-:R-:W-:Y:S01]  /*3a80*/  HMMA.16816.F32 R72, R12, R32, RZ ;  /* 0x000000200c48723c */ /* 0x010fe200000018ff */
[----:B------:R-:W-:-:S05]  /*3a90*/  ISETP.NE.AND P6, PT, R19, RZ, PT ;  /* 0x000000ff1300720c */ /* 0x000fca0003fc5270 */
[----:B------:R2:W-:Y:S02]  /*3aa0*/  @!P0 LDGSTS.E.BYPASS.LTC128B.128 [R198+0x2c80], [R16.64+0x40], !P2 ;  /* 0x02c8004010c68fae */ /* 0x0005e4000d101d46 */
[C---:B------:R-:W-:Y:S02]  /*3ab0*/  HMMA.16816.F32 R84, R12.reuse, R34, RZ ;  /* 0x000000220c54723c */ /* 0x040fe400000018ff */
[----:B------:R2:W-:Y:S04]  /*3ac0*/  @!P0 LDGSTS.E.BYPASS.LTC128B.128 [R198+0x3880], [R16.64+0x80], !P1 ;  /* 0x0388008010c68fae */ /* 0x0005e8000c901d46 */
[----:B------:R-:W0:Y:S02]  /*3ad0*/  LDGDEPBAR ;  /* 0x00000000000079af */ /* 0x000e240000000000 */
[C---:B------:R-:W-:Y:S08]  /*3ae0*/  HMMA.16816.F32 R32, R12.reuse, R28, RZ ;  /* 0x0000001c0c20723c */ /* 0x040ff000000018ff */
[C---:B------:R-:W-:Y:S01]  /*3af0*/  HMMA.16816.F32 R80, R12.reuse, R30, RZ ;  /* 0x0000001e0c50723c */ /* 0x040fe200000018ff */
[----:B------:R-:W-:Y:S07]  /*3b00*/  LDSM.16.M88.4 R28, [R184+0xc00] ;  /* 0x000c0000b81c783b */ /* 0x000fee0000000200 */
[C---:B------:R-:W-:Y:S01]  /*3b10*/  HMMA.16816.F32 R76, R12.reuse, R20, RZ ;  /* 0x000000140c4c723c */ /* 0x040fe200000018ff */
[----:B--2---:R-:W-:Y:S07]  /*3b20*/  LDSM.16.M88.4 R16, [R184+0x1000] ;  /* 0x00100000b810783b */ /* 0x004fee0000000200 */
[----:B------:R-:W-:Y:S01]  /*3b30*/  HMMA.16816.F32 R92, R12, R22, RZ ;  /* 0x000000160c5c723c */ /* 0x000fe200000018ff */
[----:B------:R-:W-:Y:S04]  /*3b40*/  LDSM.16.M88.4 R12, [R184+0x1400] ;  /* 0x00140000b80c783b */ /* 0x000fe80000000200 */
[----:B------:R-:W-:Y:S03]  /*3b50*/  LDSM.16.M88.4 R20, [R188+0x3000] ;  /* 0x00300000bc14783b */ /* 0x000fe60000000200 */
[C---:B-----5:R-:W-:Y:S08]  /*3b60*/  HMMA.16816.F32 R108, R4.reuse, R36, R68 ;  /* 0x00000024046c723c */ /* 0x060ff00000001844 */
[C---:B------:R-:W-:Y:S08]  /*3b70*/  HMMA.16816.F32 R104, R4.reuse, R40, R60 ;  /* 0x000000280468723c */ /* 0x040ff0000000183c */
        /* <DEDUP_REMOVED lines=9> */
[C---:B------:R-:W-:Y:S01]  /*3c10*/  HMMA.16816.F32 R60, R24.reuse, R40, R32 ;  /* 0x00000028183c723c */ /* 0x040fe20000001820 */
[----:B------:R-:W4:Y:S07]  /*3c20*/  LDSM.16.M88.4 R32, [R194] ;  /* 0x00000000c220783b */ /* 0x000f2e0000000200 */
[C---:B------:R-:W-:Y:S08]  /*3c30*/  HMMA.16816.F32 R36, R24.reuse, R38, R84 ;  /* 0x000000261824723c */ /* 0x040ff00000001854 */
[C---:B------:R-:W-:Y:S08]  /*3c40*/  HMMA.16816.F32 R64, R24.reuse, R44, R76 ;  /* 0x0000002c1840723c */ /* 0x040ff0000000184c */
[C---:B------:R-:W-:Y:S08]  /*3c50*/  HMMA.16816.F32 R40, R24.reuse, R42, R80 ;  /* 0x0000002a1828723c */ /* 0x040ff00000001850 */
[----:B------:R-:W-:Y:S01]  /*3c60*/  HMMA.16816.F32 R44, R24, R46, R92 ;  /* 0x0000002e182c723c */ /* 0x000fe2000000185c */
[----:B------:R-:W5:Y:S07]  /*3c70*/  LDSM.16.M88.4 R24, [R188+0x2000] ;  /* 0x00200000bc18783b */ /* 0x000f6e0000000200 */
        /* <DEDUP_REMOVED lines=11> */
[----:B------:R-:W-:Y:S04]  /*3d30*/  LDSM.16.M88.4 R40, [R184+0x1c00] ;  /* 0x001c0000b828783b */ /* 0x000fe80000000200 */
[----:B------:R-:W-:Y:S03]  /*3d40*/  LDSM.16.M88.4 R16, [R187+0x4000] ;  /* 0x00400000bb10783b */ /* 0x000fe60000000200 */
[C---:B------:R-:W-:Y:S08]  /*3d50*/  HMMA.16816.F32 R4, R8.reuse, R12, R64 ;  /* 0x0000000c0804723c */ /* 0x040ff00000001840 */
[----:B------:R-:W-:Y:S01]  /*3d60*/  HMMA.16816.F32 R8, R8, R14, R44 ;  /* 0x0000000e0808723c */ /* 0x000fe2000000182c */
[----:B------:R-:W-:Y:S04]  /*3d70*/  LDSM.16.M88.4 R12, [R187+0x5000] ;  /* 0x00500000bb0c783b */ /* 0x000fe80000000200 */
[----:B------:R-:W2:Y:S03]  /*3d80*/  LDSM.16.M88.4 R44, [R184+0x1800] ;  /* 0x00180000b82c783b */ /* 0x000ea60000000200 */
[C---:B------:R-:W-:Y:S08]  /*3d90*/  HMMA.16816.F32 R64, R20.reuse, R48, R80 ;  /* 0x000000301440723c */ /* 0x040ff00000001850 */
[C---:B------:R-:W-:Y:S08]  /*3da0*/  HMMA.16816.F32 R60, R20.reuse, R50, R96 ;  /* 0x00000032143c723c */ /* 0x040ff00000001860 */
[C---:B----4-:R-:W-:Y:S08]  /*3db0*/  HMMA.16816.F32 R112, R20.reuse, R32, R104 ;  /* 0x000000201470723c */ /* 0x050ff00000001868 */
[C---:B------:R-:W-:Y:S08]  /*3dc0*/  HMMA.16816.F32 R116, R20.reuse, R52, R100 ;  /* 0x000000341474723c */ /* 0x040ff00000001864 */
[C---:B------:R-:W-:Y:S08]  /*3dd0*/  HMMA.16816.F32 R108, R20.reuse, R34, R88 ;  /* 0x00000022146c723c */ /* 0x040ff00000001858 */
[----:B------:R-:W-:Y:S01]  /*3de0*/  HMMA.16816.F32 R104, R20, R54, R84 ;  /* 0x000000361468723c */ /* 0x000fe20000001854 */
[----:B------:R-:W-:Y:S07]  /*3df0*/  LDSM.16.M88.4 R20, [R190] ;  /* 0x00000000be14783b */ /* 0x000fee0000000200 */
[C---:B-----5:R-:W-:Y:S08]  /*3e00*/  HMMA.16816.F32 R100, R24.reuse, R48, R76 ;  /* 0x000000301864723c */ /* 0x060ff0000000184c */
[C---:B------:R-:W-:Y:S08]  /*3e10*/  HMMA.16816.F32 R92, R24.reuse, R32, R68 ;  /* 0x00000020185c723c */ /* 0x040ff00000001844 */
[C---:B------:R-:W-:Y:S08]  /*3e20*/  HMMA.16816.F32 R96, R24.reuse, R50, R72 ;  /* 0x000000321860723c */ /* 0x040ff00000001848 */
[C---:B------:R-:W-:Y:S01]  /*3e30*/  HMMA.16816.F32 R88, R24.reuse, R34, R28 ;  /* 0x000000221858723c */ /* 0x040fe2000000181c */
[----:B------:R-:W-:Y:S04]  /*3e40*/  LDSM.16.M88.4 R32, [R192] ;  /* 0x00000000c020783b */ /* 0x000fe80000000200 */
[----:B------:R-:W-:Y:S03]  /*3e50*/  LDSM.16.M88.4 R28, [R191] ;  /* 0x00000000bf1c783b */ /* 0x000fe60000000200 */
[C---:B------:R-:W-:Y:S01]  /*3e60*/  HMMA.16816.F32 R84, R24.reuse, R52, R4 ;  /* 0x000000341854723c */ /* 0x040fe20000001804 */
[----:B------:R-:W3:Y:S07]  /*3e70*/  LDSM.16.M88.4 R4, [R188+0x5000] ;  /* 0x00500000bc04783b */ /* 0x000eee0000000200 */
[----:B------:R-:W-:Y:S01]  /*3e80*/  HMMA.16816.F32 R80, R24, R54, R8 ;  /* 0x000000361850723c */ /* 0x000fe20000001808 */
[----:B------:R-:W4:Y:S01]  /*3e90*/  LDSM.16.M88.4 R8, [R188+0x4000] ;  /* 0x00400000bc08783b */ /* 0x000f220000000200 */
        /* <DEDUP_REMOVED lines=18> */
[C---:B------:R-:W-:Y:S08]  /*3fc0*/  HMMA.16816.F32 R64, R4.reuse, R30, R64 ;  /* 0x0000001e0440723c */ /* 0x040ff00000001840 */
[C---:B------:R-:W-:Y:S08]  /*3fd0*/  HMMA.16816.F32 R60, R4.reuse, R20, R60 ;  /* 0x00000014043c723c */ /* 0x040ff0000000183c */
[----:B------:R-:W-:Y:S08]  /*3fe0*/  HMMA.16816.F32 R52, R4, R22, R52 ;  /* 0x000000160434723c */ /* 0x000ff00000001834 */
[C---:B----4-:R-:W-:Y:S08]  /*3ff0*/  HMMA.16816.F32 R48, R8.reuse, R32, R48 ;  /* 0x000000200830723c */ /* 0x050ff00000001830 */
        /* <DEDUP_REMOVED lines=11> */
[----:B------:R-:W-:Y:S02]  /*40b0*/  SHF.R.S32.HI R2, RZ, 0x1f, R0 ;  /* 0x0000001fff027819 */ /* 0x000fe40000011400 */
[----:B------:R-:W-:-:S03]  /*40c0*/  ISETP.GE.AND P2, PT, R3, 0x1, PT ;  /* 0x000000010300780c */ /* 0x000fc60003f46270 */
        /* <DEDUP_REMOVED lines=9> */
[----:B------:R-:W-:Y:S01]  /*4160*/  @P2 IMAD.WIDE.U32 R2, R6, 0x30, R58 ;  /* 0x0000003006022825 */ /* 0x000fe200078e003a */
[----:B------:R-:W-:-:S03]  /*4170*/  @P1 IADD3 R6, P0, R238, R4, RZ ;  /* 0x00000004ee061210 */ /* 0x000fc60007f1e0ff */
[C---:B------:R-:W-:Y:S02]  /*4180*/  @P1 IMAD R7, R0.reuse, 0x30, RZ ;  /* 0x0000003000071824 */ /* 0x040fe400078e02ff */
[----:B------:R-:W-:-:S03]  /*4190*/  @P2 IMAD R0, R0, 0x30, RZ ;  /* 0x0000003000002824 */ /* 0x000fc600078e02ff */
[----:B------:R-:W-:Y:S01]  /*41a0*/  @P1 IADD3.X R7, R240, R7, R5, P0, !PT ;  /* 0x00000007f0071210 */ /* 0x000fe200007fe405 */
[----:B------:R-:W-:Y:S01]  /*41b0*/  @P2 IMAD.IADD R0, R3, 0x1, R0 ;  /* 0x0000000103002824 */ /* 0x000fe200078e0200 */
[----:B------:R-:W-:-:S04]  /*41c0*/  @P2 LEA R4, P0, R2, c[0x0][0x1c8], 0x1 ;  /* 0x0000720002042a11 */ /* 0x000fc800078008ff */
        /* <DEDUP_REMOVED lines=12> */
.L_x_1076:
[----:B-1----:R-:W-:Y:S05]  /*4290*/  BSYNC B0 ;  /* 0x0000000000007941 */ /* 0x002fea0003800000 */
.L_x_1075:
[----:B------:R-:W2:Y:S04]  /*42a0*/  LDL R233, [R1+0x4] ;  /* 0x0000040001e97983 */ /* 0x000ea80000100800 */
[----:B------:R-:W2:Y:S04]  /*42b0*/  LDL R232, [R1+0xac] ;  /* 0x0000ac0001e87983 */ /* 0x000ea80000100800 */
[----:B------:R-:W3:Y:S04]  /*42c0*/  LDL R5, [R1+0x1c] ;  /* 0x00001c0001057983 */ /* 0x000ee80000100800 */
[----:B------:R-:W-:Y:S04]  /*42d0*/  LDSM.16.MT88.4 R80, [R186] ;  /* 0x00000000ba50783b */ /* 0x000fe80000004200 */
[----:B------:R-:W-:Y:S04]  /*42e0*/  LDSM.16.MT88.4 R88, [R185+0xc00] ;  /* 0x000c0000b958783b */ /* 0x000fe80000004200 */
[----:B------:R-:W-:Y:S04]  /*42f0*/  LDSM.16.MT88.4 R84, [R186+0xc00] ;  /* 0x000c0000ba54783b */ /* 0x000fe80000004200 */
[----:B------:R-:W-:Y:S04]  /*4300*/  LDSM.16.MT88.4 R100, [R185+0x1800] ;  /* 0x00180000b964783b */ /* 0x000fe80000004200 */
[----:B------:R-:W-:Y:S04]  /*4310*/  LDSM.16.MT88.4 R104, [R186+0x1800] ;  /* 0x00180000ba68783b */ /* 0x000fe80000004200 */
[----:B------:R-:W0:Y:S01]  /*4320*/  LDGDEPBAR ;  /* 0x00000000000079af */ /* 0x000e220000000000 */
[----:B--2---:R-:W-:-:S04]  /*4330*/  IMAD.IADD R3, R232, 0x1, R233 ;  /* 0x00000001e8037824 */ /* 0x004fc800078e02e9 */
[----:B------:R-:W-:-:S05]  /*4340*/  @P3 IMAD.HI.U32 R0, R3, c[0x0][0x2c8], RZ ;  /* 0x0000b20003003a27 */ /* 0x000fca00078e00ff */
[----:B------:R-:W-:-:S05]  /*4350*/  @P3 SHF.R.U32.HI R3, RZ, c[0x0][0x2cc], R0 ;  /* 0x0000b300ff033a19 */ /* 0x000fca0000011600 */
[----:B------:R-:W1:Y:S04]  /*4360*/  SHFL.IDX PT, R2, R3, 0x2, 0x1c1f ;  /* 0x005c1f0003027f89 */ /* 0x000e6800000e0000 */
[----:B------:R-:W2:Y:S01]  /*4370*/  SHFL.IDX PT, R4, R3, 0x3, 0x1c1f ;  /* 0x007c1f0003047f89 */ /* 0x000ea200000e0000 */
[----:B---3--:R-:W-:Y:S01]  /*4380*/  IADD3 R0, -R5, 0x1, R57 ;  /* 0x0000000105007810 */ /* 0x008fe20007ffe139 */
[----:B------:R-:W-:Y:S02]  /*4390*/  IMAD.IADD R8, R57, 0x1, -R5 ;  /* 0x0000000139087824 */ /* 0x000fe400078e0a05 */
[----:B------:R-:W-:Y:S02]  /*43a0*/  LDSM.16.MT88.4 R56, [R185+0x400] ;  /* 0x00040000b938783b */ /* 0x000fe40000004200 */
[----:B------:R-:W-:-:S04]  /*43b0*/  IMAD.IADD R7, R0, 0x1, -R250 ;  /* 0x0000000100077824 */ /* 0x000fc800078e0afa */
[C---:B-1----:R-:W-:Y:S02]  /*43c0*/  IMAD.IADD R2, R7.reuse, 0x1, R2 ;  /* 0x0000000107027824 */ /* 0x042fe400078e0202 */
[----:B--2---:R-:W-:-:S03]  /*43d0*/  IMAD.IADD R0, R7, 0x1, R4 ;  /* 0x0000000107007824 */ /* 0x004fc600078e0204 */
[----:B------:R-:W-:-:S04]  /*43e0*/  IMNMX R2, R8, R2, PT ;  /* 0x0000000208027217 */ /* 0x000fc80003800200 */
[C---:B------:R-:W-:Y:S02]  /*43f0*/  ISETP.GT.AND P1, PT, R2.reuse, RZ, PT ;  /* 0x000000ff0200720c */ /* 0x040fe40003f24270 */
[----:B------:R-:W-:Y:S02]  /*4400*/  ISETP.GT.AND P0, PT, R2, 0x1, PT ;  /* 0x000000010200780c */ /* 0x000fe40003f04270 */
[----:B------:R-:W-:Y:S02]  /*4410*/  IMNMX R0, R8, R0, PT ;  /* 0x0000000008007217 */ /* 0x000fe40003800200 */
[----:B------:R-:W-:Y:S02]  /*4420*/  ISETP.GT.AND P2, PT, R2, 0x8, PT ;  /* 0x000000080200780c */ /* 0x000fe40003f44270 */
[----:B------:R-:W-:Y:S02]  /*4430*/  FSEL R9, R76, -INF , P1 ;  /* 0xff8000004c097808 */ /* 0x000fe40000800000 */
[----:B------:R-:W-:-:S02]  /*4440*/  FSEL R10, R77, -INF , P0 ;  /* 0xff8000004d0a7808 */ /* 0x000fc40000000000 */
[----:B------:R-:W-:Y:S02]  /*4450*/  ISETP.GT.AND P1, PT, R2, 0x9, PT ;  /* 0x000000090200780c */ /* 0x000fe40003f24270 */
[----:B------:R-:W-:Y:S02]  /*4460*/  ISETP.GT.AND P0, PT, R0, RZ, PT ;  /* 0x000000ff0000720c */ /* 0x000fe40003f04270 */
[----:B------:R-:W-:Y:S02]  /*4470*/  FSEL R11, R72, -INF , P2 ;  /* 0xff800000480b7808 */ /* 0x000fe40001000000 */
[----:B------:R-:W-:Y:S02]  /*4480*/  ISETP.GT.AND P2, PT, R0, 0x1, PT ;  /* 0x000000010000780c */ /* 0x000fe40003f44270 */
[----:B------:R-:W-:Y:S02]  /*4490*/  FMNMX.FTZ R4, R9, R10, !PT ;  /* 0x0000000a09047209 */ /* 0x000fe40007810000 */
[----:B------:R-:W-:-:S02]  /*44a0*/  FSEL R14, R73, -INF , P1 ;  /* 0xff800000490e7808 */ /* 0x000fc40000800000 */
[----:B------:R-:W-:Y:S02]  /*44b0*/  FSEL R15, R78, -INF , P0 ;  /* 0xff8000004e0f7808 */ /* 0x000fe40000000000 */
[C---:B------:R-:W-:Y:S02]  /*44c0*/  ISETP.GT.AND P1, PT, R0.reuse, 0x8, PT ;  /* 0x000000080000780c */ /* 0x040fe40003f24270 */
[----:B------:R-:W-:Y:S02]  /*44d0*/  ISETP.GT.AND P0, PT, R0, 0x9, PT ;  /* 0x000000090000780c */ /* 0x000fe40003f04270 */
[----:B------:R-:W-:Y:S02]  /*44e0*/  FSEL R16, R79, -INF , P2 ;  /* 0xff8000004f107808 */ /* 0x000fe40001000000 */
[----:B------:R-:W-:Y:S01]  /*44f0*/  ISETP.GT.AND P2, PT, R2, 0x10, PT ;  /* 0x000000100200780c */ /* 0x000fe20003f44270 */
[----:B------:R-:W-:Y:S01]  /*4500*/  LDSM.16.MT88.4 R76, [R185+0x1c00] ;  /* 0x001c0000b94c783b */ /* 0x000fe20000004200 */
[----:B------:R-:W-:-:S02]  /*4510*/  FMNMX.FTZ R4, R11, R4, !PT ;  /* 0x000000040b047209 */ /* 0x000fc40007810000 */
[----:B------:R-:W-:Y:S02]  /*4520*/  FSEL R17, R74, -INF , P1 ;  /* 0xff8000004a117808 */ /* 0x000fe40000800000 */
[----:B------:R-:W-:Y:S02]  /*4530*/  FSEL R18, R75, -INF , P0 ;  /* 0xff8000004b127808 */ /* 0x000fe40000000000 */
[----:B------:R-:W-:Y:S01]  /*4540*/  ISETP.GT.AND P0, PT, R2, 0x11, PT ;  /* 0x000000110200780c */ /* 0x000fe20003f04270 */
[----:B------:R-:W-:Y:S01]  /*4550*/  LDSM.16.MT88.4 R72, [R185] ;  /* 0x00000000b948783b */ /* 0x000fe20000004200 */
[----:B------:R-:W-:Y:S02]  /*4560*/  FSEL R19, R68, -INF , P2 ;  /* 0xff80000044137808 */ /* 0x000fe40001000000 */
[----:B------:R-:W-:Y:S02]  /*4570*/  ISETP.GT.AND P1, PT, R2, 0x18, PT ;  /* 0x000000180200780c */ /* 0x000fe40003f24270 */
[----:B------:R-:W-:-:S02]  /*4580*/  FMNMX.FTZ R4, R14, R4, !PT ;  /* 0x000000040e047209 */ /* 0x000fc40007810000 */
[----:B------:R-:W-:Y:S02]  /*4590*/  FSEL R21, R69, -INF , P0 ;  /* 0xff80000045157808 */ /* 0x000fe40000000000 */
[----:B------:R-:W-:Y:S02]  /*45a0*/  FSEL R24, R64, -INF , P1 ;  /* 0xff80000040187808 */ /* 0x000fe40000800000 */
[----:B------:R-:W-:Y:S02]  /*45b0*/  FMNMX.FTZ R4, R19, R4, !PT ;  /* 0x0000000413047209 */ /* 0x000fe40007810000 */
[C---:B------:R-:W-:Y:S02]  /*45c0*/  ISETP.GT.AND P1, PT, R2.reuse, 0x20, PT ;  /* 0x000000200200780c */ /* 0x040fe40003f24270 */
[----:B------:R-:W-:Y:S02]  /*45d0*/  ISETP.GT.AND P0, PT, R2, 0x19, PT ;  /* 0x000000190200780c */ /* 0x000fe40003f04270 */
[----:B------:R-:W-:-:S02]  /*45e0*/  FMNMX.FTZ R4, R21, R4, !PT ;  /* 0x0000000415047209 */ /* 0x000fc40007810000 */
[----:B------:R-:W-:Y:S02]  /*45f0*/  FSEL R154, R60, -INF , P1 ;  /* 0xff8000003c9a7808 */ /* 0x000fe40000800000 */
[----:B------:R-:W-:Y:S02]  /*4600*/  FMNMX.FTZ R5, R15, R16, !PT ;  /* 0x000000100f057209 */ /* 0x000fe40007810000 */
[----:B------:R-:W-:Y:S02]  /*4610*/  FSEL R25, R65, -INF , P0 ;  /* 0xff80000041197808 */ /* 0x000fe40000000000 */
[----:B------:R-:W-:Y:S02]  /*4620*/  ISETP.GT.AND P1, PT, R0, 0x10, PT ;  /* 0x000000100000780c */ /* 0x000fe40003f24270 */
[----:B------:R-:W-:Y:S02]  /*4630*/  ISETP.GT.AND P0, PT, R2, 0x21, PT ;  /* 0x000000210200780c */ /* 0x000fe40003f04270 */
[----:B------:R-:W-:-:S02]  /*4640*/  FMNMX.FTZ R4, R24, R4, !PT ;  /* 0x0000000418047209 */ /* 0x000fc40007810000 */
[----:B------:R-:W-:Y:S02]  /*4650*/  FMNMX.FTZ R5, R17, R5, !PT ;  /* 0x0000000511057209 */ /* 0x000fe40007810000 */
[----:B------:R-:W-:Y:S02]  /*4660*/  FSEL R30, R70, -INF , P1 ;  /* 0xff800000461e7808 */ /* 0x000fe40000800000 */
[C---:B------:R-:W-:Y:S02]  /*4670*/  ISETP.GT.AND P2, PT, R2.reuse, 0x28, PT ;  /* 0x000000280200780c */ /* 0x040fe40003f44270 */
[----:B------:R-:W-:Y:S02]  /*4680*/  FSEL R155, R61, -INF , P0 ;  /* 0xff8000003d9b7808 */ /* 0x000fe40000000000 */
[----:B------:R-:W-:Y:S02]  /*4690*/  ISETP.GT.AND P1, PT, R2, 0x29, PT ;  /* 0x000000290200780c */ /* 0x000fe40003f24270 */
[----:B------:R-:W-:-:S02]  /*46a0*/  ISETP.GT.AND P0, PT, R0, 0x11, PT ;  /* 0x000000110000780c */ /* 0x000fc40003f04270 */
[----:B------:R-:W-:Y:S02]  /*46b0*/  FMNMX.FTZ R2, R25, R4, !PT ;  /* 0x0000000419027209 */ /* 0x000fe40007810000 */
[----:B------:R-:W-:Y:S02]  /*46c0*/  FMNMX.FTZ R5, R18, R5, !PT ;  /* 0x0000000512057209 */ /* 0x000fe40007810000 */
[----:B------:R-:W-:Y:S02]  /*46d0*/  FSEL R27, R71, -INF , P0 ;  /* 0xff800000471b7808 */ /* 0x000fe40000000000 */
[----:B------:R-:W-:Y:S02]  /*46e0*/  FMNMX.FTZ R2, R154, R2, !PT ;  /* 0x000000029a027209 */ /* 0x000fe40007810000 */
[----:B------:R-:W-:Y:S02]  /*46f0*/  ISETP.GT.AND P0, PT, R0, 0x18, PT ;  /* 0x000000180000780c */ /* 0x000fe40003f04270 */
[----:B------:R-:W-:-:S02]  /*4700*/  FMNMX.FTZ R5, R30, R5, !PT ;  /* 0x000000051e057209 */ /* 0x000fc40007810000 */
[----:B------:R-:W-:Y:S02]  /*4710*/  FSEL R146, R53, -INF , P1 ;  /* 0xff80000035927808 */ /* 0x000fe40000800000 */
[----:B------:R-:W-:Y:S02]  /*4720*/  FSEL R153, R52, -INF , P2 ;  /* 0xff80000034997808 */ /* 0x000fe40001000000 */
[----:B------:R-:W-:Y:S02]  /*4730*/  FMNMX.FTZ R2, R155, R2, !PT ;  /* 0x000000029b027209 */ /* 0x000fe40007810000 */
[----:B------:R-:W-:Y:S02]  /*4740*/  ISETP.GT.AND P1, PT, R0, 0x19, PT ;  /* 0x000000190000780c */ /* 0x000fe40003f24270 */
[----:B------:R-:W-:Y:S02]  /*4750*/  FSEL R26, R66, -INF , P0 ;  /* 0xff800000421a7808 */ /* 0x000fe40000000000 */
[----:B------:R-:W-:-:S02]  /*4760*/  FMNMX.FTZ R5, R27, R5, !PT ;  /* 0x000000051b057209 */ /* 0x000fc40007810000 */
[----:B------:R-:W-:Y:S02]  /*4770*/  FMNMX.FTZ R2, R153, R2, !PT ;  /* 0x0000000299027209 */ /* 0x000fe40007810000 */
[----:B------:R-:W-:Y:S02]  /*4780*/  FSEL R31, R67, -INF , P1 ;  /* 0xff800000431f7808 */ /* 0x000fe40000800000 */
[----:B------:R-:W-:Y:S01]  /*4790*/  ISETP.GT.AND P1, PT, R0, 0x20, PT ;  /* 0x000000200000780c */ /* 0x000fe20003f24270 */
[----:B------:R-:W-:Y:S01]  /*47a0*/  LDSM.16.MT88.4 R64, [R186+0x1c00] ;  /* 0x001c0000ba40783b */ /* 0x000fe20000004200 */
[----:B------:R-:W-:Y:S02]  /*47b0*/  FMNMX.FTZ R5, R26, R5, !PT ;  /* 0x000000051a057209 */ /* 0x000fe40007810000 */
[----:B------:R-:W-:Y:S02]  /*47c0*/  FMNMX.FTZ R4, R146, R2, !PT ;  /* 0x0000000292047209 */ /* 0x000fe40007810000 */
[----:B------:R-:W-:-:S02]  /*47d0*/  ISETP.GT.AND P0, PT, R0, 0x21, PT ;  /* 0x000000210000780c */ /* 0x000fc40003f04270 */
[----:B------:R-:W-:Y:S02]  /*47e0*/  FSEL R152, R62, -INF , P1 ;  /* 0xff8000003e987808 */ /* 0x000fe40000800000 */
[----:B------:R-:W-:Y:S02]  /*47f0*/  FMNMX.FTZ R2, R31, R5, !PT ;  /* 0x000000051f027209 */ /* 0x000fe40007810000 */
[----:B------:R-:W-:Y:S02]  /*4800*/  FSEL R147, R63, -INF , P0 ;  /* 0xff8000003f937808 */ /* 0x000fe40000000000 */
[----:B------:R-:W-:Y:S01]  /*4810*/  ISETP.GT.AND P1, PT, R0, 0x28, PT ;  /* 0x000000280000780c */ /* 0x000fe20003f24270 */
[----:B------:R-:W1:Y:S01]  /*4820*/  SHFL.BFLY PT, R6, R4, 0x2, 0x1f ;  /* 0x0c401f0004067f89 */ /* 0x000e6200000e0000 */
[----:B------:R-:W-:Y:S02]  /*4830*/  FMNMX.FTZ R2, R152, R2, !PT ;  /* 0x0000000298027209 */ /* 0x000fe40007810000 */
[----:B------:R-:W-:Y:S01]  /*4840*/  ISETP.GT.AND P0, PT, R0, 0x29, PT ;  /* 0x000000290000780c */ /* 0x000fe20003f04270 */
[----:B------:R-:W-:Y:S01]  /*4850*/  LDSM.16.MT88.4 R60, [R186+0x400] ;  /* 0x00040000ba3c783b */ /* 0x000fe20000004200 */
        /* <DEDUP_REMOVED lines=9> */
[----:B--2---:R-:W-:-:S05]  /*48f0*/  FMNMX.FTZ R2, R2, R5, !PT ;  /* 0x0000000502027209 */ /* 0x004fca0007810000 */
[----:B------:R-:W2:Y:S01]  /*4900*/  SHFL.BFLY PT, R5, R2, 0x1, 0x1f ;  /* 0x0c201f0002057f89 */ /* 0x000ea200000e0000 */
[----:B-1----:R-:W-:-:S04]  /*4910*/  FMNMX.FTZ R136, R0, R4, !PT ;  /* 0x0000000400887209 */ /* 0x002fc80007810000 */
[C---:B------:R-:W-:Y:S01]  /*4920*/  FSETP.NEU.FTZ.AND P0, PT, R136.reuse, -INF , PT ;  /* 0xff8000008800780b */ /* 0x040fe20003f1d000 */
[----:B------:R-:W-:-:S05]  /*4930*/  FMUL.FTZ R0, R136, c[0x0][0x2d0] ;  /* 0x0000b40088007a20 */ /* 0x000fca0000410000 */
[----:B------:R-:W-:-:S05]  /*4940*/  FSEL R13, R0, RZ, P0 ;  /* 0x000000ff000d7208 */ /* 0x000fca0000000000 */
[--C-:B------:R-:W-:Y:S01]  /*4950*/  FFMA.FTZ R0, R9, c[0x0][0x2d0], -R13.reuse ;  /* 0x0000b40009007a23 */ /* 0x100fe2000001080d */
[----:B--2---:R-:W-:Y:S01]  /*4960*/  FMNMX.FTZ R134, R2, R5, !PT ;  /* 0x0000000502867209 */ /* 0x004fe20007810000 */
[----:B------:R-:W-:Y:S02]  /*4970*/  FFMA.FTZ R2, R11, c[0x0][0x2d0], -R13 ;  /* 0x0000b4000b027a23 */ /* 0x000fe4000001080d */
[----:B------:R1:W-:Y:S01]  /*4980*/  MUFU.EX2 R204, R0 ;  /* 0x0000000000cc7308 */ /* 0x0003e20000000800 */
[----:B------:R-:W-:-:S07]  /*4990*/  FSETP.NEU.FTZ.AND P0, PT, R134, -INF , PT ;  /* 0xff8000008600780b */ /* 0x000fce0003f1d000 */
[----:B------:R2:W-:Y:S01]  /*49a0*/  MUFU.EX2 R206, R2 ;  /* 0x0000000200ce7308 */ /* 0x0005e20000000800 */
[----:B-1----:R-:W-:-:S07]  /*49b0*/  FFMA.FTZ R0, R10, c[0x0][0x2d0], -R13 ;  /* 0x0000b4000a007a23 */ /* 0x002fce000001080d */
[----:B------:R1:W3:Y:S01]  /*49c0*/  MUFU.EX2 R203, R0 ;  /* 0x0000000000cb7308 */ /* 0x0002e20000000800 */
[----:B--2---:R-:W2:Y:S04]  /*49d0*/  SHFL.IDX PT, R2, R3, RZ, 0x1c1f ;  /* 0x001c1fff03027589 */ /* 0x004ea800000e0000 */
[----:B------:R-:W4:Y:S01]  /*49e0*/  SHFL.IDX PT, R3, R3, 0x1, 0x1c1f ;  /* 0x003c1f0003037f89 */ /* 0x000f2200000e0000 */
[----:B-1----:R-:W-:-:S05]  /*49f0*/  FMUL.FTZ R0, R134, c[0x0][0x2d0] ;  /* 0x0000b40086007a20 */ /* 0x002fca0000410000 */
[----:B------:R-:W-:Y:S01]  /*4a00*/  FSEL R12, R0, RZ, P0 ;  /* 0x000000ff000c7208 */ /* 0x000fe20000000000 */
[----:B------:R-:W-:-:S04]  /*4a10*/  FFMA.FTZ R0, R14, c[0x0][0x2d0], -R13 ;  /* 0x0000b4000e007a23 */ /* 0x000fc8000001080d */
[----:B------:R1:W5:Y:S01]  /*4a20*/  MUFU.EX2 R205, R0 ;  /* 0x0000000000cd7308 */ /* 0x0003620000000800 */
[----:B--2---:R-:W-:Y:S02]  /*4a30*/  IMAD.IADD R2, R7, 0x1, R2 ;  /* 0x0000000107027824 */ /* 0x004fe400078e0202 */
[----:B-1----:R-:W-:-:S05]  /*4a40*/  FFMA.FTZ R0, R15, c[0x0][0x2d0], -R12 ;  /* 0x0000b4000f007a23 */ /* 0x002fca000001080c */
[----:B------:R1:W-:Y:S01]  /*4a50*/  MUFU.EX2 R200, R0 ;  /* 0x0000000000c87308 */ /* 0x0003e20000000800 */
[----:B----4-:R-:W-:Y:S01]  /*4a60*/  IMAD.IADD R3, R7, 0x1, R3 ;  /* 0x0000000107037824 */ /* 0x010fe200078e0203 */
[----:B------:R-:W-:Y:S01]  /*4a70*/  IMNMX R2, R8, R2, PT ;  /* 0x0000000208027217 */ /* 0x000fe20003800200 */
[----:B-1----:R-:W-:-:S05]  /*4a80*/  FFMA.FTZ R0, R16, c[0x0][0x2d0], -R12 ;  /* 0x0000b40010007a23 */ /* 0x002fca000001080c */
[----:B------:R1:W2:Y:S01]  /*4a90*/  MUFU.EX2 R199, R0 ;  /* 0x0000000000c77308 */ /* 0x0002a20000000800 */
[C---:B------:R-:W-:Y:S02]  /*4aa0*/  ISETP.GT.AND P1, PT, R2.reuse, RZ, PT ;  /* 0x000000ff0200720c */ /* 0x040fe40003f24270 */
[----:B------:R-:W-:Y:S01]  /*4ab0*/  ISETP.GT.AND P0, PT, R2, 0x1, PT ;  /* 0x000000010200780c */ /* 0x000fe20003f04270 */
[----:B-1----:R-:W-:-:S04]  /*4ac0*/  FFMA.FTZ R0, R17, c[0x0][0x2d0], -R12 ;  /* 0x0000b40011007a23 */ /* 0x002fc8000001080c */
[----:B------:R1:W-:Y:S01]  /*4ad0*/  MUFU.EX2 R202, R0 ;  /* 0x0000000000ca7308 */ /* 0x0003e20000000800 */
[----:B------:R-:W-:Y:S02]  /*4ae0*/  FSEL R14, R48, -INF , P1 ;  /* 0xff800000300e7808 */ /* 0x000fe40000800000 */
[----:B------:R-:W-:Y:S02]  /*4af0*/  ISETP.GT.AND P2, PT, R2, 0x8, PT ;  /* 0x000000080200780c */ /* 0x000fe40003f44270 */
[----:B------:R-:W-:Y:S01]  /*4b00*/  FSEL R15, R49, -INF , P0 ;  /* 0xff800000310f7808 */ /* 0x000fe20000000000 */
[----:B-1----:R-:W-:-:S04]  /*4b10*/  FFMA.FTZ R0, R18, c[0x0][0x2d0], -R12 ;  /* 0x0000b40012007a23 */ /* 0x002fc8000001080c */
[----:B------:R1:W4:Y:S01]  /*4b20*/  MUFU.EX2 R201, R0 ;  /* 0x0000000000c97308 */ /* 0x0003220000000800 */
[----:B------:R-:W-:Y:S02]  /*4b30*/  FSEL R16, R44, -INF , P2 ;  /* 0xff8000002c107808 */ /* 0x000fe40001000000 */
[----:B------:R-:W-:Y:S02]  /*4b40*/  FMNMX.FTZ R4, R14, R15, !PT ;  /* 0x0000000f0e047209 */ /* 0x000fe40007810000 */
[----:B-1----:R-:W-:-:S04]  /*4b50*/  IMNMX R0, R8, R3, PT ;  /* 0x0000000308007217 */ /* 0x002fc80003800200 */
[C---:B------:R-:W-:Y:S01]  /*4b60*/  ISETP.GT.AND P1, PT, R0.reuse, RZ, PT ;  /* 0x000000ff0000720c */ /* 0x040fe20003f24270 */
[----:B------:R-:W-:Y:S01]  /*4b70*/  FFMA.FTZ R3, R19, c[0x0][0x2d0], -R13 ;  /* 0x0000b40013037a23 */ /* 0x000fe2000001080d */
[----:B------:R-:W-:Y:S02]  /*4b80*/  ISETP.GT.AND P0, PT, R0, 0x1, PT ;  /* 0x000000010000780c */ /* 0x000fe40003f04270 */
[----:B------:R-:W-:Y:S02]  /*4b90*/  FSEL R29, R50, -INF , P1 ;  /* 0xff800000321d7808 */ /* 0x000fe40000800000 */
[C---:B------:R-:W-:Y:S01]  /*4ba0*/  ISETP.GT.AND P1, PT, R2.reuse, 0x9, PT ;  /* 0x000000090200780c */ /* 0x040fe20003f24270 */
[----:B------:R1:W-:Y:S01]  /*4bb0*/  MUFU.EX2 R183, R3 ;  /* 0x0000000300b77308 */ /* 0x0003e20000000800 */
[----:B------:R-:W-:Y:S02]  /*4bc0*/  FSEL R33, R51, -INF , P0 ;  /* 0xff80000033217808 */ /* 0x000fe40000000000 */
[----:B------:R-:W-:Y:S01]  /*4bd0*/  ISETP.GT.AND P0, PT, R2, 0x10, PT ;  /* 0x000000100200780c */ /* 0x000fe20003f04270 */
[----:B------:R-:W-:Y:S01]  /*4be0*/  LDSM.16.MT88.4 R48, [R185+0x1000] ;  /* 0x00100000b930783b */ /* 0x000fe20000004200 */
[----:B------:R-:W-:-:S02]  /*4bf0*/  FSEL R17, R45, -INF , P1 ;  /* 0xff8000002d117808 */ /* 0x000fc40000800000 */
[----:B------:R-:W-:Y:S02]  /*4c00*/  ISETP.GT.AND P1, PT, R0, 0x8, PT ;  /* 0x000000080000780c */ /* 0x000fe40003f24270 */
[----:B------:R-:W-:Y:S02]  /*4c10*/  FSEL R20, R36, -INF , P0 ;  /* 0xff80000024147808 */ /* 0x000fe40000000000 */
[----:B------:R-:W-:Y:S02]  /*4c20*/  ISETP.GT.AND P2, PT, R2, 0x11, PT ;  /* 0x000000110200780c */ /* 0x000fe40003f44270 */
[----:B-1----:R-:W-:-:S04]  /*4c30*/  FMNMX.FTZ R3, R16, R4, !PT ;  /* 0x0000000410037209 */ /* 0x002fc80007810000 */
[----:B------:R-:W-:Y:S02]  /*4c40*/  FMNMX.FTZ R3, R17, R3, !PT ;  /* 0x0000000311037209 */ /* 0x000fe40007810000 */
[----:B------:R-:W-:Y:S02]  /*4c50*/  ISETP.GT.AND P0, PT, R0, 0x9, PT ;  /* 0x000000090000780c */ /* 0x000fe40003f04270 */
[----:B------:R-:W-:Y:S02]  /*4c60*/  FSEL R34, R46, -INF , P1 ;  /* 0xff8000002e227808 */ /* 0x000fe40000800000 */
[----:B------:R-:W-:Y:S02]  /*4c70*/  ISETP.GT.AND P1, PT, R2, 0x18, PT ;  /* 0x000000180200780c */ /* 0x000fe40003f24270 */
[----:B------:R-:W-:Y:S02]  /*4c80*/  FSEL R22, R37, -INF , P2 ;  /* 0xff80000025167808 */ /* 0x000fe40001000000 */
[----:B------:R-:W-:-:S02]  /*4c90*/  FMNMX.FTZ R3, R20, R3, !PT ;  /* 0x0000000314037209 */ /* 0x000fc40007810000 */
[----:B------:R-:W-:Y:S02]  /*4ca0*/  FSEL R35, R47, -INF , P0 ;  /* 0xff8000002f237808 */ /* 0x000fe40000000000 */
[----:B------:R-:W-:Y:S02]  /*4cb0*/  ISETP.GT.AND P0, PT, R2, 0x19, PT ;  /* 0x000000190200780c */ /* 0x000fe40003f04270 */
[----:B------:R-:W-:Y:S02]  /*4cc0*/  FSEL R28, R40, -INF , P1 ;  /* 0xff800000281c7808 */ /* 0x000fe40000800000 */
[----:B------:R-:W-:Y:S02]  /*4cd0*/  FMNMX.FTZ R3, R22, R3, !PT ;  /* 0x0000000316037209 */ /* 0x000fe40007810000 */
[----:B------:R-:W-:Y:S02]  /*4ce0*/  ISETP.GT.AND P1, PT, R2, 0x20, PT ;  /* 0x000000200200780c */ /* 0x000fe40003f24270 */
[----:B------:R-:W-:-:S02]  /*4cf0*/  FSEL R23, R41, -INF , P0 ;  /* 0xff80000029177808 */ /* 0x000fc40000000000 */
[----:B------:R-:W-:Y:S02]  /*4d00*/  FMNMX.FTZ R3, R28, R3, !PT ;  /* 0x000000031c037209 */ /* 0x000fe40007810000 */
[----:B------:R-:W-:Y:S02]  /*4d10*/  FSEL R115, R148, -INF , P1 ;  /* 0xff80000094737808 */ /* 0x000fe40000800000 */
[C---:B------:R-:W-:Y:S02]  /*4d20*/  ISETP.GT.AND P0, PT, R2.reuse, 0x21, PT ;  /* 0x000000210200780c */ /* 0x040fe40003f04270 */
[C---:B------:R-:W-:Y:S02]  /*4d30*/  ISETP.GT.AND P2, PT, R2.reuse, 0x28, PT ;  /* 0x000000280200780c */ /* 0x040fe40003f44270 */
[----:B------:R-:W-:Y:S01]  /*4d40*/  ISETP.GT.AND P1, PT, R2, 0x29, PT ;  /* 0x000000290200780c */ /* 0x000fe20003f24270 */
[----:B------:R-:W-:Y:S01]  /*4d50*/  FFMA.FTZ R2, R25, c[0x0][0x2d0], -R13 ;  /* 0x0000b40019027a23 */ /* 0x000fe2000001080d */
[----:B------:R-:W-:-:S03]  /*4d60*/  FMNMX.FTZ R3, R23, R3, !PT ;  /* 0x0000000317037209 */ /* 0x000fc60007810000 */
[----:B------:R1:W-:Y:S01]  /*4d70*/  MUFU.EX2 R180, R2 ;  /* 0x0000000200b47308 */ /* 0x0003e20000000800 */
[----:B------:R-:W-:Y:S02]  /*4d80*/  FSEL R114, R149, -INF , P0 ;  /* 0xff80000095727808 */ /* 0x000fe40000000000 */
[----:B------:R-:W-:Y:S02]  /*4d90*/  FSEL R113, R156, -INF , P2 ;  /* 0xff8000009c717808 */ /* 0x000fe40001000000 */
[----:B-1----:R-:W-:Y:S01]  /*4da0*/  FMNMX.FTZ R2, R115, R3, !PT ;  /* 0x0000000373027209 */ /* 0x002fe20007810000 */
[----:B------:R-:W-:-:S04]  /*4db0*/  FFMA.FTZ R3, R30, c[0x0][0x2d0], -R12 ;  /* 0x0000b4001e037a23 */ /* 0x000fc8000001080c */
[----:B------:R1:W-:Y:S01]  /*4dc0*/  MUFU.EX2 R179, R3 ;  /* 0x0000000300b37308 */ /* 0x0003e20000000800 */
[----:B------:R-:W-:Y:S02]  /*4dd0*/  FMNMX.FTZ R2, R114, R2, !PT ;  /* 0x0000000272027209 */ /* 0x000fe40007810000 */
[----:B------:R-:W-:Y:S02]  /*4de0*/  FSEL R112, R157, -INF , P1 ;  /* 0xff8000009d707808 */ /* 0x000fe40000800000 */
[----:B------:R-:W-:Y:S02]  /*4df0*/  FMNMX.FTZ R2, R113, R2, !PT ;  /* 0x0000000271027209 */ /* 0x000fe40007810000 */
[----:B------:R-:W-:Y:S01]  /*4e00*/  ISETP.GT.AND P0, PT, R0, 0x10, PT ;  /* 0x000000100000780c */ /* 0x000fe20003f04270 */
[----:B-1----:R-:W-:-:S04]  /*4e10*/  FFMA.FTZ R3, R27, c[0x0][0x2d0], -R12 ;  /* 0x0000b4001b037a23 */ /* 0x002fc8000001080c */
[----:B------:R1:W-:Y:S01]  /*4e20*/  MUFU.EX2 R178, R3 ;  /* 0x0000000300b27308 */ /* 0x0003e20000000800 */
[----:B------:R-:W-:Y:S01]  /*4e30*/  FFMA.FTZ R4, R21, c[0x0][0x2d0], -R13 ;  /* 0x0000b40015047a23 */ /* 0x000fe2000001080d */
[----:B------:R-:W-:Y:S02]  /*4e40*/  FMNMX.FTZ R2, R112, R2, !PT ;  /* 0x0000000270027209 */ /* 0x000fe40007810000 */
[----:B------:R-:W-:Y:S02]  /*4e50*/  FSEL R21, R38, -INF , P0 ;  /* 0xff80000026157808 */ /* 0x000fe40000000000 */
[----:B------:R-:W-:Y:S02]  /*4e60*/  ISETP.GT.AND P0, PT, R0, 0x11, PT ;  /* 0x000000110000780c */ /* 0x000fe40003f04270 */
[----:B-1----:R-:W-:-:S04]  /*4e70*/  FMNMX.FTZ R3, R29, R33, !PT ;  /* 0x000000211d037209 */ /* 0x002fc80007810000 */
[----:B------:R-:W-:Y:S01]  /*4e80*/  FMNMX.FTZ R3, R34, R3, !PT ;  /* 0x0000000322037209 */ /* 0x000fe20007810000 */
[----:B------:R-:W1:Y:S03]  /*4e90*/  SHFL.BFLY PT, R5, R2, 0x2, 0x1f ;  /* 0x0c401f0002057f89 */ /* 0x000e6600000e0000 */
[----:B------:R-:W-:Y:S02]  /*4ea0*/  FMNMX.FTZ R3, R35, R3, !PT ;  /* 0x0000000323037209 */ /* 0x000fe40007810000 */
[----:B------:R-:W-:Y:S02]  /*4eb0*/  FSEL R19, R39, -INF , P0 ;  /* 0xff80000027137808 */ /* 0x000fe40000000000 */
[----:B------:R-:W-:Y:S02]  /*4ec0*/  ISETP.GT.AND P1, PT, R0, 0x18, PT ;  /* 0x000000180000780c */ /* 0x000fe40003f24270 */
[----:B------:R-:W-:-:S02]  /*4ed0*/  FMNMX.FTZ R3, R21, R3, !PT ;  /* 0x0000000315037209 */ /* 0x000fc40007810000 */
[----:B------:R-:W-:Y:S02]  /*4ee0*/  ISETP.GT.AND P0, PT, R0, 0x19, PT ;  /* 0x000000190000780c */ /* 0x000fe40003f04270 */
[----:B------:R-:W-:Y:S02]  /*4ef0*/  FSEL R18, R42, -INF , P1 ;  /* 0xff8000002a127808 */ /* 0x000fe40000800000 */
[----:B------:R-:W-:Y:S02]  /*4f00*/  FMNMX.FTZ R3, R19, R3, !PT ;  /* 0x0000000313037209 */ /* 0x000fe40007810000 */
[----:B------:R-:W-:Y:S02]  /*4f10*/  FSEL R32, R43, -INF , P0 ;  /* 0xff8000002b207808 */ /* 0x000fe40000000000 */
[----:B------:R-:W-:Y:S02]  /*4f20*/  ISETP.GT.AND P0, PT, R0, 0x20, PT ;  /* 0x000000200000780c */ /* 0x000fe40003f04270 */
[----:B------:R-:W-:-:S02]  /*4f30*/  FMNMX.FTZ R3, R18, R3, !PT ;  /* 0x0000000312037209 */ /* 0x000fc40007810000 */
[----:B------:R-:W-:Y:S02]  /*4f40*/  FSEL R71, R150, -INF , P0 ;  /* 0xff80000096477808 */ /* 0x000fe40000000000 */
[C---:B------:R-:W-:Y:S02]  /*4f50*/  ISETP.GT.AND P2, PT, R0.reuse, 0x21, PT ;  /* 0x000000210000780c */ /* 0x040fe40003f44270 */
[C---:B------:R-:W-:Y:S02]  /*4f60*/  ISETP.GT.AND P1, PT, R0.reuse, 0x28, PT ;  /* 0x000000280000780c */ /* 0x040fe40003f24270 */
[----:B------:R-:W-:Y:S02]  /*4f70*/  ISETP.GT.AND P0, PT, R0, 0x29, PT ;  /* 0x000000290000780c */ /* 0x000fe40003f04270 */
[----:B------:R-:W-:Y:S02]  /*4f80*/  FMNMX.FTZ R0, R32, R3, !PT ;  /* 0x0000000320007209 */ /* 0x000fe40007810000 */
[----:B------:R-:W-:-:S02]  /*4f90*/  FSEL R70, R151, -INF , P2 ;  /* 0xff80000097467808 */ /* 0x000fc40001000000 */
[----:B------:R-:W-:Y:S01]  /*4fa0*/  FMNMX.FTZ R0, R71, R0, !PT ;  /* 0x0000000047007209 */ /* 0x000fe20007810000 */
[----:B------:R2:W2:Y:S01]  /*4fb0*/  MUFU.EX2 R182, R4 ;  /* 0x0000000400b67308 */ /* 0x0004a20000000800 */
[----:B------:R-:W-:Y:S02]  /*4fc0*/  FSEL R69, R158, -INF , P1 ;  /* 0xff8000009e457808 */ /* 0x000fe40000800000 */
[----:B------:R-:W-:Y:S02]  /*4fd0*/  FMNMX.FTZ R0, R70, R0, !PT ;  /* 0x0000000046007209 */ /* 0x000fe40007810000 */
[----:B-1----:R-:W-:Y:S02]  /*4fe0*/  FMNMX.FTZ R2, R2, R5, !PT ;  /* 0x0000000502027209 */ /* 0x002fe40007810000 */
[----:B------:R-:W-:Y:S02]  /*4ff0*/  FSEL R68, R159, -INF , P0 ;  /* 0xff8000009f447808 */ /* 0x000fe40000000000 */
[----:B------:R-:W-:Y:S01]  /*5000*/  FMNMX.FTZ R0, R69, R0, !PT ;  /* 0x0000000045007209 */ /* 0x000fe20007810000 */
[----:B--2---:R-:W-:Y:S01]  /*5010*/  FFMA.FTZ R4, R24, c[0x0][0x2d0], -R13 ;  /* 0x0000b40018047a23 */ /* 0x004fe2000001080d */
[----:B---3--:R-:W-:-:S03]  /*5020*/  F2FP.PACK_AB R8, R203, R204 ;  /* 0x000000cccb08723e */ /* 0x008fc600000000ff */
[----:B------:R1:W2:Y:S01]  /*5030*/  MUFU.EX2 R181, R4 ;  /* 0x0000000400b57308 */ /* 0x0002a20000000800 */
[----:B-----5:R-:W-:Y:S02]  /*5040*/  F2FP.PACK_AB R10, R205, R206 ;  /* 0x000000cecd0a723e */ /* 0x020fe400000000ff */
[----:B------:R-:W-:Y:S02]  /*5050*/  F2FP.PACK_AB R9, R199, R200 ;  /* 0x000000c8c709723e */ /* 0x000fe400000000ff */
[----:B----4-:R-:W-:Y:S01]  /*5060*/  F2FP.PACK_AB R11, R201, R202 ;  /* 0x000000cac90b723e */ /* 0x010fe200000000ff */
[----:B------:R-:W3:Y:S01]  /*5070*/  SHFL.BFLY PT, R3, R2, 0x1, 0x1f ;  /* 0x0c201f0002037f89 */ /* 0x000ee200000e0000 */
[----:B------:R-:W-:Y:S01]  /*5080*/  FMNMX.FTZ R0, R68, R0, !PT ;  /* 0x0000000044007209 */ /* 0x000fe20007810000 */
[----:B-1----:R-:W-:-:S04]  /*5090*/  FFMA.FTZ R4, R26, c[0x0][0x2d0], -R12 ;  /* 0x0000b4001a047a23 */ /* 0x002fc8000001080c */
[----:B------:R1:W-:Y:S01]  /*50a0*/  MUFU.EX2 R177, R4 ;  /* 0x0000000400b17308 */ /* 0x0003e20000000800 */
[C---:B------:R-:W-:Y:S08]  /*50b0*/  HMMA.16816.F32 R124, R8.reuse, R72, RZ ;  /* 0x00000048087c723c */ /* 0x040ff000000018ff */
[----:B------:R-:W-:Y:S01]  /*50c0*/  HMMA.16816.F32 R140, R8, R80, RZ ;  /* 0x00000050088c723c */ /* 0x000fe200000018ff */
[----:B-1----:R-:W-:-:S07]  /*50d0*/  FFMA.FTZ R4, R31, c[0x0][0x2d0], -R12 ;  /* 0x0000b4001f047a23 */ /* 0x002fce000001080c */
[C---:B------:R-:W-:Y:S01]  /*50e0*/  HMMA.16816.F32 R128, R8.reuse, R88, RZ ;  /* 0x000000580880723c */ /* 0x040fe200000018ff */
[----:B------:R1:W4:Y:S07]  /*50f0*/  MUFU.EX2 R176, R4 ;  /* 0x0000000400b07308 */ /* 0x00032e0000000800 */
        /* <DEDUP_REMOVED lines=9> */
[----:B------:R-:W5:Y:S01]  /*5190*/  SHFL.BFLY PT, R8, R0, 0x2, 0x1f ;  /* 0x0c401f0000087f89 */ /* 0x000f6200000e0000 */
[----:B-1----:R-:W-:-:S02]  /*51a0*/  F2FP.PACK_AB R4, R182, R183 ;  /* 0x000000b7b604723e */ /* 0x002fc400000000ff */
[----:B------:R-:W-:Y:S02]  /*51b0*/  F2FP.PACK_AB R5, R178, R179 ;  /* 0x000000b3b205723e */ /* 0x000fe400000000ff */
[----:B--2---:R-:W-:Y:S02]  /*51c0*/  F2FP.PACK_AB R6, R180, R181 ;  /* 0x000000b5b406723e */ /* 0x004fe400000000ff */
[----:B----4-:R-:W-:Y:S02]  /*51d0*/  F2FP.PACK_AB R7, R176, R177 ;  /* 0x000000b1b007723e */ /* 0x010fe400000000ff */
[----:B---3--:R-:W-:-:S05]  /*51e0*/  FMNMX.FTZ R138, R2, R3, !PT ;  /* 0x00000003028a7209 */ /* 0x008fca0007810000 */
[----:B------:R-:W-:Y:S01]  /*51f0*/  HMMA.16816.F32 R160, R4, R48, R128 ;  /* 0x0000003004a0723c */ /* 0x000fe20000001880 */
[C---:B------:R-:W-:Y:S01]  /*5200*/  FMUL.FTZ R2, R138.reuse, c[0x0][0x2d0] ;  /* 0x0000b4008a027a20 */ /* 0x040fe20000410000 */
[----:B------:R-:W-:Y:S02]  /*5210*/  FSETP.NEU.FTZ.AND P0, PT, R138, -INF , PT ;  /* 0xff8000008a00780b */ /* 0x000fe40003f1d000 */
[----:B-----5:R-:W-:Y:S02]  /*5220*/  FMNMX.FTZ R0, R0, R8, !PT ;  /* 0x0000000800007209 */ /* 0x020fe40007810000 */
[----:B------:R-:W-:-:S03]  /*5230*/  FSEL R2, R2, RZ, P0 ;  /* 0x000000ff02027208 */ /* 0x000fc60000000000 */
[----:B------:R-:W1:Y:S02]  /*5240*/  SHFL.BFLY PT, R8, R0, 0x1, 0x1f ;  /* 0x0c201f0000087f89 */ /* 0x000e6400000e0000 */
[----:B------:R-:W-:-:S04]  /*5250*/  FFMA.FTZ R3, R14, c[0x0][0x2d0], -R2 ;  /* 0x0000b4000e037a23 */ /* 0x000fc80000010802 */
[----:B------:R2:W-:Y:S09]  /*5260*/  MUFU.EX2 R167, R3 ;  /* 0x0000000300a77308 */ /* 0x0005f20000000800 */
[----:B------:R-:W-:Y:S02]  /*5270*/  IMAD.MOV.U32 R128, RZ, RZ, R163 ;  /* 0x000000ffff807224 */ /* 0x000fe400078e00a3 */
[----:B--2---:R-:W-:-:S04]  /*5280*/  FFMA.FTZ R3, R15, c[0x0][0x2d0], -R2 ;  /* 0x0000b4000f037a23 */ /* 0x004fc80000010802 */
[----:B------:R2:W3:Y:S01]  /*5290*/  MUFU.EX2 R164, R3 ;  /* 0x0000000300a47308 */ /* 0x0004e20000000800 */
[----:B-1----:R-:W-:Y:S01]  /*52a0*/  FMNMX.FTZ R137, R0, R8, !PT ;  /* 0x0000000800897209 */ /* 0x002fe20007810000 */
[--C-:B------:R-:W-:Y:S02]  /*52b0*/  FFMA.FTZ R0, R22, c[0x0][0x2d0], -R2.reuse ;  /* 0x0000b40016007a23 */ /* 0x100fe40000010802 */
[----:B--2---:R-:W-:-:S04]  /*52c0*/  FFMA.FTZ R3, R16, c[0x0][0x2d0], -R2 ;  /* 0x0000b40010037a23 */ /* 0x004fc80000010802 */
[----:B------:R1:W-:Y:S01]  /*52d0*/  MUFU.EX2 R163, R3 ;  /* 0x0000000300a37308 */ /* 0x0003e20000000800 */
[----:B------:R-:W-:Y:S01]  /*52e0*/  IMAD.MOV.U32 R129, RZ, RZ, R162 ;  /* 0x000000ffff817224 */ /* 0x000fe200078e00a2 */
[----:B------:R-:W-:Y:S01]  /*52f0*/  FSETP.NEU.FTZ.AND P0, PT, R137, -INF , PT ;  /* 0xff8000008900780b */ /* 0x000fe20003f1d000 */
[----:B------:R-:W-:Y:S02]  /*5300*/  IMAD.MOV.U32 R131, RZ, RZ, R160 ;  /* 0x000000ffff837224 */ /* 0x000fe400078e00a0 */
[----:B-1----:R-:W-:-:S04]  /*5310*/  FFMA.FTZ R3, R17, c[0x0][0x2d0], -R2 ;  /* 0x0000b40011037a23 */ /* 0x002fc80000010802 */
[----:B------:R1:W2:Y:S08]  /*5320*/  MUFU.EX2 R165, R3 ;  /* 0x0000000300a57308 */ /* 0x0002b00000000800 */
[----:B------:R4:W-:Y:S01]  /*5330*/  MUFU.EX2 R162, R0 ;  /* 0x0000000000a27308 */ /* 0x0009e20000000800 */
[----:B-1----:R-:W-:-:S07]  /*5340*/  FFMA.FTZ R3, R20, c[0x0][0x2d0], -R2 ;  /* 0x0000b40014037a23 */ /* 0x002fce0000010802 */
[----:B------:R1:W-:Y:S01]  /*5350*/  MUFU.EX2 R166, R3 ;  /* 0x0000000300a67308 */ /* 0x0003e20000000800 */
[----:B----4-:R-:W-:Y:S02]  /*5360*/  FMUL.FTZ R0, R137, c[0x0][0x2d0] ;  /* 0x0000b40089007a20 */ /* 0x010fe40000410000 */
[----:B------:R-:W-:-:S03]  /*5370*/  IMAD.MOV.U32 R130, RZ, RZ, R161 ;  /* 0x000000ffff827224 */ /* 0x000fc600078e00a1 */
[----:B------:R-:W-:Y:S01]  /*5380*/  FSEL R0, R0, RZ, P0 ;  /* 0x000000ff00007208 */ /* 0x000fe20000000000 */
[----:B-1----:R-:W-:-:S04]  /*5390*/  FFMA.FTZ R3, R28, c[0x0][0x2d0], -R2 ;  /* 0x0000b4001c037a23 */ /* 0x002fc80000010802 */
[----:B------:R1:W-:Y:S02]  /*53a0*/  MUFU.EX2 R160, R3 ;  /* 0x0000000300a07308 */ /* 0x0003e40000000800 */
[----:B-1----:R-:W-:-:S06]  /*53b0*/  FFMA.FTZ R3, R23, c[0x0][0x2d0], -R2 ;  /* 0x0000b40017037a23 */ /* 0x002fcc0000010802 */
[----:B------:R1:W-:Y:S02]  /*53c0*/  MUFU.EX2 R161, R3 ;  /* 0x0000000300a17308 */ /* 0x0003e40000000800 */
[----:B-1----:R-:W-:-:S06]  /*53d0*/  FFMA.FTZ R3, R29, c[0x0][0x2d0], -R0 ;  /* 0x0000b4001d037a23 */ /* 0x002fcc0000010800 */
[----:B------:R1:W-:Y:S02]  /*53e0*/  MUFU.EX2 R133, R3 ;  /* 0x0000000300857308 */ /* 0x0003e40000000800 */
[----:B-1----:R-:W-:-:S06]  /*53f0*/  FFMA.FTZ R3, R33, c[0x0][0x2d0], -R0 ;  /* 0x0000b40021037a23 */ /* 0x002fcc0000010800 */
[----:B------:R1:W4:Y:S02]  /*5400*/  MUFU.EX2 R132, R3 ;  /* 0x0000000300847308 */ /* 0x0003240000000800 */
[----:B-1----:R-:W-:-:S06]  /*5410*/  FFMA.FTZ R3, R34, c[0x0][0x2d0], -R0 ;  /* 0x0000b40022037a23 */ /* 0x002fcc0000010800 */
[----:B------:R1:W-:Y:S01]  /*5420*/  MUFU.EX2 R135, R3 ;  /* 0x0000000300877308 */ /* 0x0003e20000000800 */
[----:B------:R-:W-:Y:S01]  /*5430*/  HMMA.16816.F32 R220, R4, R60, R140 ;  /* 0x0000003c04dc723c */ /* 0x000fe2000000188c */
[----:B-1----:R-:W-:-:S06]  /*5440*/  FFMA.FTZ R3, R35, c[0x0][0x2d0], -R0 ;  /* 0x0000b40023037a23 */ /* 0x002fcc0000010800 */
[----:B------:R1:W5:Y:S01]  /*5450*/  MUFU.EX2 R139, R3 ;  /* 0x00000003008b7308 */ /* 0x0003620000000800 */
[----:B------:R-:W-:Y:S01]  /*5460*/  HMMA.16816.F32 R120, R4, R52, R120 ;  /* 0x000000340478723c */ /* 0x000fe20000001878 */
[----:B---3--:R-:W-:Y:S02]  /*5470*/  F2FP.PACK_AB R8, R164, R167 ;  /* 0x000000a7a408723e */ /* 0x008fe400000000ff */
[----:B--2---:R-:W-:Y:S01]  /*5480*/  F2FP.PACK_AB R10, R165, R163 ;  /* 0x000000a3a50a723e */ /* 0x004fe200000000ff */
[----:B-1----:R-:W-:-:S04]  /*5490*/  FFMA.FTZ R3, R21, c[0x0][0x2d0], -R0 ;  /* 0x0000b40015037a23 */ /* 0x002fc80000010800 */
[----:B------:R1:W-:Y:S01]  /*54a0*/  MUFU.EX2 R141, R3 ;  /* 0x00000003008d7308 */ /* 0x0003e20000000800 */
[----:B----4-:R-:W-:Y:S02]  /*54b0*/  F2FP.PACK_AB R9, R132, R133 ;  /* 0x000000858409723e */ /* 0x010fe400000000ff */
[----:B-----5:R-:W-:Y:S01]  /*54c0*/  F2FP.PACK_AB R11, R139, R135 ;  /* 0x000000878b0b723e */ /* 0x020fe200000000ff */
[----:B------:R-:W-:Y:S01]  /*54d0*/  HMMA.16816.F32 R116, R4, R76, R116 ;  /* 0x0000004c0474723c */ /* 0x000fe20000001874 */
[----:B-1----:R-:W-:-:S04]  /*54e0*/  FFMA.FTZ R3, R19, c[0x0][0x2d0], -R0 ;  /* 0x0000b40013037a23 */ /* 0x002fc80000010800 */
[----:B------:R1:W2:Y:S03]  /*54f0*/  MUFU.EX2 R143, R3 ;  /* 0x00000003008f7308 */ /* 0x0002a60000000800 */
[----:B------:R-:W-:Y:S01]  /*5500*/  HMMA.16816.F32 R20, R8, R88, RZ ;  /* 0x000000580814723c */ /* 0x000fe200000018ff */
[----:B-1----:R-:W-:-:S04]  /*5510*/  FFMA.FTZ R3, R18, c[0x0][0x2d0], -R0 ;  /* 0x0000b40012037a23 */ /* 0x002fc80000010800 */
[----:B------:R1:W-:Y:S02]  /*5520*/  MUFU.EX2 R142, R3 ;  /* 0x00000003008e7308 */ /* 0x0003e40000000800 */
[----:B-1----:R-:W-:-:S06]  /*5530*/  FFMA.FTZ R3, R32, c[0x0][0x2d0], -R0 ;  /* 0x0000b40020037a23 */ /* 0x002fcc0000010800 */
[----:B------:R-:W1:Y:S01]  /*5540*/  MUFU.EX2 R140, R3 ;  /* 0x00000003008c7308 */ /* 0x000e620000000800 */
[----:B------:R-:W-:Y:S01]  /*5550*/  HMMA.16816.F32 R108, R4, R64, R108 ;  /* 0x00000040046c723c */ /* 0x000fe2000000186c */
[----:B------:R-:W-:Y:S02]  /*5560*/  IMAD.MOV.U32 R159, RZ, RZ, R120 ;  /* 0x000000ffff9f7224 */ /* 0x000fe400078e0078 */
[----:B------:R-:W-:Y:S02]  /*5570*/  IMAD.MOV.U32 R158, RZ, RZ, R121 ;  /* 0x000000ffff9e7224 */ /* 0x000fe400078e0079 */
[----:B------:R-:W-:-:S03]  /*5580*/  IMAD.MOV.U32 R157, RZ, RZ, R122 ;  /* 0x000000ffff9d7224 */ /* 0x000fc600078e007a */
[----:B------:R-:W-:Y:S01]  /*5590*/  HMMA.16816.F32 R212, R4, R66, R24 ;  /* 0x0000004204d4723c */ /* 0x000fe20000001818 */
[----:B------:R-:W-:-:S07]  /*55a0*/  IMAD.MOV.U32 R156, RZ, RZ, R123 ;  /* 0x000000ffff9c7224 */ /* 0x000fce00078e007b */
[----:B------:R-:W-:Y:S08]  /*55b0*/  HMMA.16816.F32 R24, R8, R80, RZ ;  /* 0x000000500818723c */ /* 0x000ff000000018ff */
[----:B------:R-:W-:Y:S01]  /*55c0*/  HMMA.16816.F32 R208, R4, R56, R124 ;  /* 0x0000003804d0723c */ /* 0x000fe2000000187c */
[----:B------:R-:W-:-:S07]  /*55d0*/  IMAD.MOV.U32 R171, RZ, RZ, R116 ;  /* 0x000000ffffab7224 */ /* 0x000fce00078e0074 */
[----:B------:R-:W-:Y:S01]  /*55e0*/  HMMA.16816.F32 R120, R4, R58, R96 ;  /* 0x0000003a0478723c */ /* 0x000fe20000001860 */
[----:B------:R-:W-:-:S07]  /*55f0*/  IMAD.MOV.U32 R170, RZ, RZ, R117 ;  /* 0x000000ffffaa7224 */ /* 0x000fce00078e0075 */
[----:B------:R-:W-:Y:S01]  /*5600*/  HMMA.16816.F32 R124, R4, R62, R92 ;  /* 0x0000003e047c723c */ /* 0x000fe2000000185c */
[----:B------:R-:W-:-:S07]  /*5610*/  IMAD.MOV.U32 R169, RZ, RZ, R118 ;  /* 0x000000ffffa97224 */ /* 0x000fce00078e0076 */
[----:B------:R-:W-:Y:S01]  /*5620*/  HMMA.16816.F32 R228, R4, R50, R44 ;  /* 0x0000003204e4723c */ /* 0x000fe2000000182c */
[----:B------:R-:W-:-:S07]  /*5630*/  IMAD.MOV.U32 R168, RZ, RZ, R119 ;  /* 0x000000ffffa87224 */ /* 0x000fce00078e0077 */
[C---:B------:R-:W-:Y:S08]  /*5640*/  HMMA.16816.F32 R224, R4.reuse, R54, R40 ;  /* 0x0000003604e0723c */ /* 0x040ff00000001828 */
[----:B------:R-:W-:Y:S07]  /*5650*/  HMMA.16816.F32 R216, R4, R78, R36 ;  /* 0x0000004e04d8723c */ /* 0x000fee0000001824 */
[----:B------:R-:W-:-:S02]  /*5660*/  F2FP.PACK_AB R4, R162, R166 ;  /* 0x000000a6a204723e */ /* 0x000fc400000000ff */
[----:B--2---:R-:W-:Y:S02]  /*5670*/  F2FP.PACK_AB R5, R143, R141 ;  /* 0x0000008d8f05723e */ /* 0x004fe400000000ff */
[----:B------:R-:W-:Y:S02]  /*5680*/  F2FP.PACK_AB R6, R161, R160 ;  /* 0x000000a0a106723e */ /* 0x000fe400000000ff */
[----:B-1----:R-:W-:Y:S01]  /*5690*/  F2FP.PACK_AB R7, R140, R142 ;  /* 0x0000008e8c07723e */ /* 0x002fe200000000ff */
[----:B------:R-:W-:Y:S08]  /*56a0*/  HMMA.16816.F32 R16, R8, R84, RZ ;  /* 0x000000540810723c */ /* 0x000ff000000018ff */
[----:B------:R-:W-:Y:S08]  /*56b0*/  HMMA.16816.F32 R116, R4, R48, R20 ;  /* 0x000000300474723c */ /* 0x000ff00000001814 */
[----:B------:R-:W-:Y:S01]  /*56c0*/  HMMA.16816.F32 R20, R8, R100, RZ ;  /* 0x000000640814723c */ /* 0x000fe200000018ff */
[----:B------:R-:W-:-:S02]  /*56d0*/  IMAD.MOV.U32 R243, RZ, RZ, R108 ;  /* 0x000000fffff37224 */ /* 0x000fc400078e006c */
[----:B------:R-:W-:Y:S02]  /*56e0*/  IMAD.MOV.U32 R242, RZ, RZ, R109 ;  /* 0x000000fffff27224 */ /* 0x000fe400078e006d */
[----:B------:R-:W-:Y:S02]  /*56f0*/  IMAD.MOV.U32 R241, RZ, RZ, R110 ;  /* 0x000000fffff17224 */ /* 0x000fe400078e006e */
[----:B------:R-:W-:Y:S02]  /*5700*/  IMAD.MOV.U32 R234, RZ, RZ, R111 ;  /* 0x000000ffffea7224 */ /* 0x000fe400078e006f */
[----:B------:R-:W-:Y:S08]  /*5710*/  HMMA.16816.F32 R108, R4, R60, R24 ;  /* 0x0000003c046c723c */ /* 0x000ff00000001818 */
[C---:B------:R-:W-:Y:S08]  /*5720*/  HMMA.16816.F32 R24, R8.reuse, R90, RZ ;  /* 0x0000005a0818723c */ /* 0x040ff000000018ff */
[C---:B------:R-:W-:Y:S07]  /*5730*/  HMMA.16816.F32 R28, R8.reuse, R72, RZ ;  /* 0x00000048081c723c */ /* 0x040fee00000018ff */
[----:B------:R-:W-:Y:S01]  /*5740*/  IMAD.MOV.U32 R72, RZ, RZ, R171 ;  /* 0x000000ffff487224 */ /* 0x000fe200078e00ab */
[----:B------:R-:W-:Y:S01]  /*5750*/  HMMA.16816.F32 R32, R8, R74, RZ ;  /* 0x0000004a0820723c */ /* 0x000fe200000018ff */
[----:B------:R-:W-:-:S06]  /*5760*/  IMAD.MOV.U32 R73, RZ, RZ, R170 ;  /* 0x000000ffff497224 */ /* 0x000fcc00078e00aa */
[----:B------:R-:W-:Y:S02]  /*5770*/  IMAD.MOV.U32 R74, RZ, RZ, R169 ;  /* 0x000000ffff4a7224 */ /* 0x000fe400078e00a9 */
[----:B------:R-:W-:Y:S02]  /*5780*/  IMAD.MOV.U32 R75, RZ, RZ, R168 ;  /* 0x000000ffff4b7224 */ /* 0x000fe400078e00a8 */
[----:B------:R-:W-:Y:S08]  /*5790*/  HMMA.16816.F32 R168, R4, R76, R20 ;  /* 0x0000004c04a8723c */ /* 0x000ff00000001814 */
[----:B------:R-:W-:Y:S01]  /*57a0*/  HMMA.16816.F32 R20, R8, R86, RZ ;  /* 0x000000560814723c */ /* 0x000fe200000018ff */
[----:B------:R-:W-:-:S07]  /*57b0*/  FFMA.FTZ R3, R115, c[0x0][0x2d0], -R2 ;  /* 0x0000b40073037a23 */ /* 0x000fce0000010802 */
[----:B------:R-:W-:Y:S08]  /*57c0*/  HMMA.16816.F32 R172, R4, R52, R16 ;  /* 0x0000003404ac723c */ /* 0x000ff00000001810 */
[----:B------:R-:W-:Y:S08]  /*57d0*/  HMMA.16816.F32 R16, R8, R104, RZ ;  /* 0x000000680810723c */ /* 0x000ff000000018ff */
[C---:B------:R-:W-:Y:S01]  /*57e0*/  HMMA.16816.F32 R48, R4.reuse, R50, R24 ;  /* 0x000000320430723c */ /* 0x040fe20000001818 */
[----:B------:R1:W-:Y:S07]  /*57f0*/  MUFU.EX2 R24, R3 ;  /* 0x0000000300187308 */ /* 0x0003ee0000000800 */
[----:B------:R-:W-:Y:S01]  /*5800*/  HMMA.16816.F32 R40, R4, R54, R20 ;  /* 0x000000360428723c */ /* 0x000fe20000001814 */
[----:B-1----:R-:W-:-:S04]  /*5810*/  FFMA.FTZ R3, R114, c[0x0][0x2d0], -R2 ;  /* 0x0000b40072037a23 */ /* 0x002fc80000010802 */
[----:B------:R1:W-:Y:S03]  /*5820*/  MUFU.EX2 R25, R3 ;  /* 0x0000000300197308 */ /* 0x0003e60000000800 */
[----:B------:R-:W-:Y:S01]  /*5830*/  HMMA.16816.F32 R84, R4, R64, R16 ;  /* 0x000000400454723c */ /* 0x000fe20000001810 */
[--C-:B-1----:R-:W-:Y:S02]  /*5840*/  FFMA.FTZ R3, R113, c[0x0][0x2d0], -R2.reuse ;  /* 0x0000b40071037a23 */ /* 0x102fe40000010802 */
[----:B------:R-:W-:-:S05]  /*5850*/  FFMA.FTZ R2, R112, c[0x0][0x2d0], -R2 ;  /* 0x0000b40070027a23 */ /* 0x000fca0000010802 */
[----:B------:R-:W-:Y:S08]  /*5860*/  HMMA.16816.F32 R148, R4, R56, R28 ;  /* 0x000000380494723c */ /* 0x000ff0000000181c */
[----:B------:R-:W-:Y:S01]  /*5870*/  HMMA.16816.F32 R36, R8, R102, RZ ;  /* 0x000000660824723c */ /* 0x000fe200000018ff */
[----:B------:R1:W-:Y:S01]  /*5880*/  MUFU.EX2 R22, R2 ;  /* 0x0000000200167308 */ /* 0x0003e20000000800 */
[----:B------:R-:W-:Y:S01]  /*5890*/  IMAD.MOV.U32 R80, RZ, RZ, R131 ;  /* 0x000000ffff507224 */ /* 0x000fe200078e0083 */
[----:B------:R-:W-:Y:S01]  /*58a0*/  LDSM.16.MT88.4 R112, [R186+0x800] ;  /* 0x00080000ba70783b */ /* 0x000fe20000004200 */
[----:B-1----:R-:W-:-:S05]  /*58b0*/  FFMA.FTZ R2, R71, c[0x0][0x2d0], -R0 ;  /* 0x0000b40047027a23 */ /* 0x002fca0000010800 */
[----:B------:R1:W-:Y:S01]  /*58c0*/  MUFU.EX2 R18, R2 ;  /* 0x0000000200127308 */ /* 0x0003e20000000800 */
[----:B------:R-:W-:Y:S01]  /*58d0*/  HMMA.16816.F32 R28, R8, R82, RZ ;  /* 0x00000052081c723c */ /* 0x000fe200000018ff */
[----:B-1----:R-:W-:-:S06]  /*58e0*/  FFMA.FTZ R2, R70, c[0x0][0x2d0], -R0 ;  /* 0x0000b40046027a23 */ /* 0x002fcc0000010800 */
[----:B------:R1:W-:Y:S01]  /*58f0*/  MUFU.EX2 R20, R2 ;  /* 0x0000000200147308 */ /* 0x0003e20000000800 */
[----:B------:R-:W-:Y:S01]  /*5900*/  HMMA.16816.F32 R8, R8, R106, RZ ;  /* 0x0000006a0808723c */ /* 0x000fe200000018ff */
[--C-:B-1----:R-:W-:Y:S02]  /*5910*/  FFMA.FTZ R2, R69, c[0x0][0x2d0], -R0.reuse ;  /* 0x0000b40045027a23 */ /* 0x102fe40000010800 */
[----:B------:R-:W-:-:S04]  /*5920*/  FFMA.FTZ R0, R68, c[0x0][0x2d0], -R0 ;  /* 0x0000b40044007a23 */ /* 0x000fc80000010800 */
[----:B------:R1:W-:Y:S01]  /*5930*/  MUFU.EX2 R19, R0 ;  /* 0x0000000000137308 */ /* 0x0003e20000000800 */
[----:B------:R-:W-:Y:S01]  /*5940*/  HMMA.16816.F32 R32, R4, R58, R32 ;  /* 0x0000003a0420723c */ /* 0x000fe20000001820 */
[----:B-1----:R-:W-:-:S06]  /*5950*/  FFMA.FTZ R0, R154, c[0x0][0x2d0], -R13 ;  /* 0x0000b4009a007a23 */ /* 0x002fcc000001080d */
[----:B------:R1:W-:Y:S01]  /*5960*/  MUFU.EX2 R15, R0 ;  /* 0x00000000000f7308 */ /* 0x0003e20000000800 */
[----:B------:R-:W-:Y:S02]  /*5970*/  IMAD.MOV.U32 R56, RZ, RZ, R159 ;  /* 0x000000ffff387224 */ /* 0x000fe400078e009f */
[----:B------:R-:W-:Y:S02]  /*5980*/  IMAD.MOV.U32 R57, RZ, RZ, R158 ;  /* 0x000000ffff397224 */ /* 0x000fe400078e009e */
[----:B------:R-:W-:Y:S02]  /*5990*/  IMAD.MOV.U32 R58, RZ, RZ, R157 ;  /* 0x000000ffff3a7224 */ /* 0x000fe400078e009d */
[----:B-1----:R-:W-:-:S04]  /*59a0*/  FFMA.FTZ R0, R155, c[0x0][0x2d0], -R13 ;  /* 0x0000b4009b007a23 */ /* 0x002fc8000001080d */
[----:B------:R1:W2:Y:S01]  /*59b0*/  MUFU.EX2 R16, R0 ;  /* 0x0000000000107308 */ /* 0x0002a20000000800 */
[----:B------:R-:W-:Y:S02]  /*59c0*/  IMAD.MOV.U32 R59, RZ, RZ, R156 ;  /* 0x000000ffff3b7224 */ /* 0x000fe400078e009c */
[----:B------:R-:W-:Y:S01]  /*59d0*/  IMAD.MOV.U32 R81, RZ, RZ, R130 ;  /* 0x000000ffff517224 */ /* 0x000fe200078e0082 */
[----:B------:R-:W3:Y:S01]  /*59e0*/  LDSM.16.MT88.4 R156, [R185+0x800] ;  /* 0x00080000b99c783b */ /* 0x000ee20000004200 */
[----:B------:R-:W-:Y:S02]  /*59f0*/  IMAD.MOV.U32 R82, RZ, RZ, R129 ;  /* 0x000000ffff527224 */ /* 0x000fe400078e0081 */
[----:B------:R-:W-:Y:S02]  /*5a00*/  IMAD.MOV.U32 R83, RZ, RZ, R128 ;  /* 0x000000ffff537224 */ /* 0x000fe400078e0080 */
[----:B------:R-:W4:Y:S01]  /*5a10*/  LDSM.16.MT88.4 R128, [R185+0x1400] ;  /* 0x00140000b980783b */ /* 0x000f220000004200 */
[----:B-1----:R-:W-:-:S04]  /*5a20*/  FFMA.FTZ R0, R153, c[0x0][0x2d0], -R13 ;  /* 0x0000b40099007a23 */ /* 0x002fc8000001080d */
[----:B------:R1:W-:Y:S01]  /*5a30*/  MUFU.EX2 R17, R0 ;  /* 0x0000000000117308 */ /* 0x0003e20000000800 */
[----:B------:R-:W-:Y:S07]  /*5a40*/  HMMA.16816.F32 R28, R4, R62, R28 ;  /* 0x0000003e041c723c */ /* 0x000fee000000181c */
[----:B------:R-:W-:Y:S01]  /*5a50*/  MUFU.EX2 R26, R3 ;  /* 0x00000003001a7308 */ /* 0x000fe20000000800 */
[----:B-1----:R-:W-:-:S07]  /*5a60*/  FFMA.FTZ R0, R146, c[0x0][0x2d0], -R13 ;  /* 0x0000b40092007a23 */ /* 0x002fce000001080d */
[----:B------:R1:W5:Y:S01]  /*5a70*/  MUFU.EX2 R14, R0 ;  /* 0x00000000000e7308 */ /* 0x0003620000000800 */
[C---:B------:R-:W-:Y:S08]  /*5a80*/  HMMA.16816.F32 R36, R4.reuse, R78, R36 ;  /* 0x0000004e0424723c */ /* 0x040ff00000001824 */
[----:B------:R-:W-:Y:S01]  /*5a90*/  HMMA.16816.F32 R44, R4, R66, R8 ;  /* 0x00000042042c723c */ /* 0x000fe20000001808 */
[----:B------:R-:W3:Y:S01]  /*5aa0*/  LDSM.16.MT88.4 R4, [R186+0x2000] ;  /* 0x00200000ba04783b */ /* 0x000ee20000004200 */
[----:B------:R4:W-:Y:S01]  /*5ab0*/  MUFU.EX2 R21, R2 ;  /* 0x0000000200157308 */ /* 0x0009e20000000800 */
[----:B--2---:R-:W-:Y:S01]  /*5ac0*/  F2FP.PACK_AB R92, R16, R15 ;  /* 0x0000000f105c723e */ /* 0x004fe200000000ff */
[----:B------:R-:W-:Y:S01]  /*5ad0*/  IMAD.MOV.U32 R88, RZ, RZ, R243 ;  /* 0x000000ffff587224 */ /* 0x000fe200078e00f3 */
[----:B------:R-:W-:Y:S01]  /*5ae0*/  F2FP.PACK_AB R96, R25, R24 ;  /* 0x000000181960723e */ /* 0x000fe200000000ff */
[----:B------:R-:W-:-:S02]  /*5af0*/  IMAD.MOV.U32 R89, RZ, RZ, R242 ;  /* 0x000000ffff597224 */ /* 0x000fc400078e00f2 */
[----:B-1----:R-:W-:Y:S01]  /*5b00*/  FFMA.FTZ R0, R152, c[0x0][0x2d0], -R12 ;  /* 0x0000b40098007a23 */ /* 0x002fe2000001080c */
[----:B-----5:R-:W-:Y:S01]  /*5b10*/  F2FP.PACK_AB R94, R14, R17 ;  /* 0x000000110e5e723e */ /* 0x020fe200000000ff */
[----:B------:R-:W-:Y:S01]  /*5b20*/  IMAD.MOV.U32 R90, RZ, RZ, R241 ;  /* 0x000000ffff5a7224 */ /* 0x000fe200078e00f1 */
[----:B------:R-:W-:Y:S01]  /*5b30*/  F2FP.PACK_AB R97, R20, R18 ;  /* 0x000000121461723e */ /* 0x000fe200000000ff */
[----:B------:R1:W-:Y:S01]  /*5b40*/  MUFU.EX2 R3, R0 ;  /* 0x0000000000037308 */ /* 0x0003e20000000800 */
[----:B------:R-:W-:Y:S01]  /*5b50*/  IMAD.MOV.U32 R91, RZ, RZ, R234 ;  /* 0x000000ffff5b7224 */ /* 0x000fe200078e00ea */
[----:B------:R-:W-:Y:S01]  /*5b60*/  F2FP.PACK_AB R98, R22, R26 ;  /* 0x0000001a1662723e */ /* 0x000fe200000000ff */
[----:B------:R-:W2:Y:S01]  /*5b70*/  LDSM.16.MT88.4 R64, [R186+0x1400] ;  /* 0x00140000ba40783b */ /* 0x000ea20000004200 */
[--C-:B----4-:R-:W-:Y:S02]  /*5b80*/  FFMA.FTZ R2, R145, c[0x0][0x2d0], -R12.reuse ;  /* 0x0000b40091027a23 */ /* 0x110fe4000001080c */
[----:B-1----:R-:W-:-:S04]  /*5b90*/  FFMA.FTZ R0, R147, c[0x0][0x2d0], -R12 ;  /* 0x0000b40093007a23 */ /* 0x002fc8000001080c */
[----:B------:R1:W4:Y:S02]  /*5ba0*/  MUFU.EX2 R11, R0 ;  /* 0x00000000000b7308 */ /* 0x0003240000000800 */
[----:B-1----:R-:W-:-:S06]  /*5bb0*/  FFMA.FTZ R0, R144, c[0x0][0x2d0], -R12 ;  /* 0x0000b40090007a23 */ /* 0x002fcc000001080c */
[----:B------:R1:W-:Y:S08]  /*5bc0*/  MUFU.EX2 R12, R2 ;  /* 0x00000002000c7308 */ /* 0x0003f00000000800 */
[----:B------:R5:W2:Y:S01]  /*5bd0*/  MUFU.EX2 R13, R0 ;  /* 0x00000000000d7308 */ /* 0x000aa20000000800 */
[----:B-1----:R-:W-:Y:S01]  /*5be0*/  @P3 IMAD.HI.U32 R2, R233, c[0x0][0x2c8], RZ ;  /* 0x0000b200e9023a27 */ /* 0x002fe200078e00ff */
[----:B----4-:R-:W-:-:S03]  /*5bf0*/  F2FP.PACK_AB R93, R11, R3 ;  /* 0x000000030b5d723e */ /* 0x010fc600000000ff */
[----:B-----5:R-:W-:Y:S01]  /*5c00*/  IMAD.MOV.U32 R0, RZ, RZ, R233 ;  /* 0x000000ffff007224 */ /* 0x020fe200078e00e9 */
[----:B------:R-:W-:Y:S02]  /*5c10*/  @P3 SHF.R.U32.HI R0, RZ, c[0x0][0x2cc], R2 ;  /* 0x0000b300ff003a19 */ /* 0x000fe40000011602 */
[----:B--2---:R-:W-:Y:S02]  /*5c20*/  F2FP.PACK_AB R95, R13, R12 ;  /* 0x0000000c0d5f723e */ /* 0x004fe400000000ff */
[----:B------:R-:W-:-:S05]  /*5c30*/  IADD3 R0, R0, R251, -R250 ;  /* 0x000000fb00007210 */ /* 0x000fca0007ffe8fa */
[----:B------:R-:W-:Y:S01]  /*5c40*/  IMAD.HI R9, R0, 0x2aaaaaab, RZ ;  /* 0x2aaaaaab00097827 */ /* 0x000fe200078e02ff */
[----:B---3--:R-:W-:Y:S01]  /*5c50*/  HMMA.16816.F32 R152, R92, R158, R120 ;  /* 0x0000009e5c98723c */ /* 0x008fe20000001878 */
[----:B------:R-:W-:-:S03]  /*5c60*/  F2FP.PACK_AB R99, R19, R21 ;  /* 0x000000151363723e */ /* 0x000fc600000000ff */
[----:B------:R-:W-:-:S04]  /*5c70*/  SHF.R.U32.HI R10, RZ, 0x1f, R9 ;  /* 0x0000001fff0a7819 */ /* 0x000fc80000011609 */
[C---:B------:R-:W-:Y:S01]  /*5c80*/  HMMA.16816.F32 R120, R92.reuse, R128, R80 ;  /* 0x000000805c78723c */ /* 0x040fe20000001850 */
[----:B------:R-:W1:Y:S01]  /*5c90*/  LDSM.16.MT88.4 R80, [R185+0x2000] ;  /* 0x00200000b950783b */ /* 0x000e620000004200 */
[----:B------:R-:W-:Y:S01]  /*5ca0*/  FADD.FTZ R2, R167, R164 ;  /* 0x000000a4a7027221 */ /* 0x000fe20000010000 */
[----:B------:R-:W-:Y:S01]  /*5cb0*/  LEA.HI.SX32 R23, R9, R10, 0x1d ;  /* 0x0000000a09177211 */ /* 0x000fe200078feaff */
[----:B------:R-:W-:Y:S02]  /*5cc0*/  FADD.FTZ R0, R133, R132 ;  /* 0x0000008485007221 */ /* 0x000fe40000010000 */
[----:B------:R-:W-:Y:S02]  /*5cd0*/  FADD.FTZ R8, R204, R203 ;  /* 0x000000cbcc087221 */ /* 0x000fe40000010000 */
[----:B------:R-:W-:Y:S01]  /*5ce0*/  FADD.FTZ R10, R200, R199 ;  /* 0x000000c7c80a7221 */ /* 0x000fe20000010000 */
[----:B------:R-:W-:Y:S01]  /*5cf0*/  HMMA.16816.F32 R88, R92, R4, R88 ;  /* 0x000000045c58723c */ /* 0x000fe20000001858 */
[----:B------:R-:W-:-:S02]  /*5d00*/  FADD.FTZ R9, R163, R2 ;  /* 0x00000002a3097221 */ /* 0x000fc40000010000 */
[----:B------:R-:W-:-:S05]  /*5d10*/  FADD.FTZ R2, R206, R8 ;  /* 0x00000008ce027221 */ /* 0x000fca0000010000 */
        /* <DEDUP_REMOVED lines=15> */
[----:B------:R-:W-:Y:S01]  /*5e10*/  FADD.FTZ R4, R181, R4 ;  /* 0x00000004b5047221 */ /* 0x000fe20000010000 */
[----:B------:R-:W-:Y:S01]  /*5e20*/  IADD3 R199, R207, -0x2, RZ ;  /* 0xfffffffecfc77810 */ /* 0x000fe20007ffe0ff */
[----:B------:R-:W-:Y:S01]  /*5e30*/  FADD.FTZ R0, R160, R0 ;  /* 0x00000000a0007221 */ /* 0x000fe20000010000 */
[----:B------:R-:W-:Y:S01]  /*5e40*/  IMNMX R248, R245, R23, !PT ;  /* 0x00000017f5f87217 */ /* 0x000fe20007800200 */
[----:B------:R-:W-:Y:S02]  /*5e50*/  FADD.FTZ R2, R142, R2 ;  /* 0x000000028e027221 */ /* 0x000fe40000010000 */
[----:B------:R-:W-:Y:S02]  /*5e60*/  FADD.FTZ R5, R177, R5 ;  /* 0x00000005b1057221 */ /* 0x000fe40000010000 */
[----:B------:R-:W-:Y:S01]  /*5e70*/  FADD.FTZ R4, R180, R4 ;  /* 0x00000004b4047221 */ /* 0x000fe20000010000 */
[----:B------:R-:W-:Y:S01]  /*5e80*/  ISETP.GE.AND P0, PT, R199, R248, PT ;  /* 0x000000f8c700720c */ /* 0x000fe20003f06270 */
        /* <DEDUP_REMOVED lines=12> */
[----:B------:R-:W-:Y:S01]  /*5f50*/  HMMA.16816.F32 R108, R92, R114, R124 ;  /* 0x000000725c6c723c */ /* 0x000fe2000000187c */
[----:B------:R-:W-:Y:S02]  /*5f60*/  FADD.FTZ R0, R26, R0 ;  /* 0x000000001a007221 */ /* 0x000fe40000010000 */
[----:B------:R-:W-:Y:S02]  /*5f70*/  FADD.FTZ R2, R21, R2 ;  /* 0x0000000215027221 */ /* 0x000fe40000010000 */
[----:B------:R-:W-:Y:S02]  /*5f80*/  FADD.FTZ R3, R17, R3 ;  /* 0x0000000311037221 */ /* 0x000fe40000010000 */
[----:B------:R-:W-:Y:S01]  /*5f90*/  FADD.FTZ R4, R12, R4 ;  /* 0x000000040c047221 */ /* 0x000fe20000010000 */
[----:B------:R-:W-:Y:S01]  /*5fa0*/  HMMA.16816.F32 R148, R96, R156, R148 ;  /* 0x0000009c6094723c */ /* 0x000fe20000001894 */
[----:B------:R-:W-:Y:S02]  /*5fb0*/  FADD.FTZ R241, R22, R0 ;  /* 0x0000000016f17221 */ /* 0x000fe40000010000 */
[----:B------:R-:W-:-:S05]  /*5fc0*/  FADD.FTZ R243, R19, R2 ;  /* 0x0000000213f37221 */ /* 0x000fca0000010000 */
[----:B------:R-:W-:Y:S01]  /*5fd0*/  HMMA.16816.F32 R144, R92, R156, R208 ;  /* 0x0000009c5c90723c */ /* 0x000fe200000018d0 */
[----:B------:R-:W-:Y:S02]  /*5fe0*/  FADD.FTZ R242, R14, R3 ;  /* 0x000000030ef27221 */ /* 0x000fe40000010000 */
[----:B------:R-:W-:-:S05]  /*5ff0*/  FADD.FTZ R244, R13, R4 ;  /* 0x000000040df47221 */ /* 0x000fca0000010000 */
[----:B------:R-:W-:Y:S08]  /*6000*/  HMMA.16816.F32 R104, R92, R112, R220 ;  /* 0x000000705c68723c */ /* 0x000ff000000018dc */
[----:B------:R-:W-:Y:S08]  /*6010*/  HMMA.16816.F32 R116, R96, R128, R116 ;  /* 0x000000806074723c */ /* 0x000ff00000001874 */
[C---:B------:R-:W-:Y:S08]  /*6020*/  HMMA.16816.F32 R56, R92.reuse, R64, R56 ;  /* 0x000000405c38723c */ /* 0x040ff00000001838 */
[C---:B-1----:R-:W-:Y:S08]  /*6030*/  HMMA.16816.F32 R72, R92.reuse, R80, R72 ;  /* 0x000000505c48723c */ /* 0x042ff00000001848 */
        /* <DEDUP_REMOVED lines=12> */
[----:B------:R-:W-:Y:S07]  /*6100*/  @!P0 BRA `(.L_x_1077) ;  /* 0x00002f8000008947 */ /* 0x000fee0003800000 */
[----:B------:R-:W-:Y:S01]  /*6110*/  IADD3 R246, R232, R233, RZ ;  /* 0x000000e9e8f67210 */ /* 0x000fe20007ffe0ff */
[----:B------:R-:W-:Y:S01]  /*6120*/  IMAD.MOV.U32 R3, RZ, RZ, R138 ;  /* 0x000000ffff037224 */ /* 0x000fe200078e008a */
[----:B------:R-:W-:Y:S01]  /*6130*/  MOV R132, R137 ;  /* 0x0000008900847202 */ /* 0x000fe20000000f00 */
[----:B------:R-:W-:Y:S01]  /*6140*/  IMAD.MOV.U32 R139, RZ, RZ, R136 ;  /* 0x000000ffff8b7224 */ /* 0x000fe200078e0088 */
[----:B------:R-:W-:Y:S01]  /*6150*/  MOV R140, R134 ;  /* 0x00000086008c7202 */ /* 0x000fe20000000f00 */
[----:B------:R-:W-:-:S05]  /*6160*/  @P3 IMAD.HI.U32 R0, R246, c[0x0][0x2c8], RZ ;  /* 0x0000b200f6003a27 */ /* 0x000fca00078e00ff */
[----:B------:R-:W-:-:S06]  /*6170*/  @P3 SHF.R.U32.HI R249, RZ, c[0x0][0x2cc], R0 ;  /* 0x0000b300fff93a19 */ /* 0x000fcc0000011600 */
.L_x_1082:
[----:B------:R-:W-:Y:S04]  /*6180*/  DEPBAR.LE SB0, 0x0 ;  /* 0x000080000000791a */ /* 0x000fe80000000000 */
[----:B------:R-:W-:Y:S01]  /*6190*/  WARPSYNC 0xffffffff ;  /* 0xffffffff00007948 */ /* 0x000fe20003800000 */
[----:B------:R-:W-:Y:S01]  /*61a0*/  BAR.SYNC.DEFER_BLOCKING 0x0 ;  /* 0x0000000000007b1d */ /* 0x000fe20000010000 */
[----:B------:R-:W-:Y:S05]  /*61b0*/  ISETP.GT.AND P0, PT, R245, R199, PT ;  /* 0x000000c7f500720c */ /* 0x000fea0003f04270 */
[----:B------:R1:W2:Y:S01]  /*61c0*/  LDSM.16.M88.4 R48, [R187] ;  /* 0x00000000bb30783b */ /* 0x0002a20000000200 */
[----:B------:R-:W-:Y:S03]  /*61d0*/  BSSY B0, `(.L_x_1078) ;  /* 0x000002a000007945 */ /* 0x000fe60003800000 */
[----:B------:R1:W3:Y:S04]  /*61e0*/  LDSM.16.M88.4 R44, [R187+0x1000] ;  /* 0x00100000bb2c783b */ /* 0x0002e80000000200 */
[----:B------:R1:W4:Y:S04]  /*61f0*/  LDSM.16.M88.4 R16, [R184] ;  /* 0x00000000b810783b */ /* 0x0003280000000200 */
[----:B------:R1:W1:Y:S04]  /*6200*/  LDSM.16.M88.4 R32, [R184+0x400] ;  /* 0x00040000b820783b */ /* 0x0002680000000200 */
[----:B------:R1:W1:Y:S04]  /*6210*/  LDSM.16.M88.4 R160, [R184+0x800] ;  /* 0x00080000b8a0783b */ /* 0x0002680000000200 */
[----:B------:R1:W1:Y:S04]  /*6220*/  LDSM.16.M88.4 R164, [R188] ;  /* 0x00000000bca4783b */ /* 0x0002680000000200 */
[----:B------:R1:W1:Y:S04]  /*6230*/  LDSM.16.M88.4 R172, [R188+0x1000] ;  /* 0x00100000bcac783b */ /* 0x0002680000000200 */
[----:B------:R1:W1:Y:S04]  /*6240*/  LDSM.16.M88.4 R168, [R189] ;  /* 0x00000000bda8783b */ /* 0x0002680000000200 */
[----:B------:R1:W1:Y:S04]  /*6250*/  LDSM.16.M88.4 R176, [R197] ;  /* 0x00000000c5b0783b */ /* 0x0002680000000200 */
[----:B------:R1:W1:Y:S01]  /*6260*/  LDSM.16.M88.4 R180, [R196] ;  /* 0x00000000c4b4783b */ /* 0x0002620000000200 */
[----:B------:R-:W-:-:S05]  /*6270*/  @P0 BRA `(.L_x_1079) ;  /* 0x000001f000000947 */ /* 0x000fca0003800000 */
[----:B------:R-:W5:Y:S01]  /*6280*/  S2R R2, SR_TID.X ;  /* 0x0000000000027919 */ /* 0x000f620000002100 */
[----:B------:R-:W-:Y:S01]  /*6290*/  SHF.R.S32.HI R0, RZ, 0x1f, R199 ;  /* 0x0000001fff007819 */ /* 0x000fe200000114c7 */
[C---:B------:R-:W-:Y:S04]  /*62a0*/  IMAD.WIDE.U32 R4, R199.reuse, c[0x0][0x208], RZ ;  /* 0x00008200c7047a25 */ /* 0x040fe800078e00ff */
[----:B------:R-:W-:Y:S04]  /*62b0*/  IMAD R0, R0, c[0x0][0x208], RZ ;  /* 0x0000820000007a24 */ /* 0x000fe800078e02ff */
[----:B------:R-:W-:Y:S04]  /*62c0*/  IMAD R0, R199, c[0x0][0x20c], R0 ;  /* 0x00008300c7007a24 */ /* 0x000fe800078e0200 */
[----:B------:R-:W-:Y:S02]  /*62d0*/  IMAD.IADD R0, R5, 0x1, R0 ;  /* 0x0000000105007824 */ /* 0x000fe400078e0200 */
[----:B------:R-:W-:Y:S04]  /*62e0*/  IMAD.WIDE.U32 R4, R4, 0x30, RZ ;  /* 0x0000003004047825 */ /* 0x000fe800078e00ff */
[----:B------:R-:W-:Y:S01]  /*62f0*/  IMAD R0, R0, 0x30, RZ ;  /* 0x0000003000007824 */ /* 0x000fe200078e02ff */
[----:B-----5:R-:W-:Y:S02]  /*6300*/  ISETP.GT.AND P0, PT, R2, 0x3f, PT ;  /* 0x0000003f0200780c */ /* 0x020fe40003f04270 */
[----:B------:R-:W-:Y:S02]  /*6310*/  IADD3 R2, P2, R236, R4, RZ ;  /* 0x00000004ec027210 */ /* 0x000fe40007f5e0ff */
[----:B------:R-:W-:Y:S09]  /*6320*/  IADD3 R0, R5, R0, RZ ;  /* 0x0000000005007210 */ /* 0x000ff20007ffe0ff */
[----:B------:R-:W-:Y:S02]  /*6330*/  @!P0 IMAD.MOV.U32 R7, RZ, RZ, c[0x0][0x208] ;  /* 0x00008200ff078624 */ /* 0x000fe400078e00ff */
[----:B------:R-:W-:Y:S03]  /*6340*/  @!P0 IMAD.MOV.U32 R8, RZ, RZ, c[0x0][0x20c] ;  /* 0x00008300ff088624 */ /* 0x000fe600078e00ff */
[C---:B------:R-:W-:Y:S04]  /*6350*/  @!P0 LEA R6, P1, R7.reuse, R4, 0x5 ;  /* 0x0000000407068211 */ /* 0x040fe800078228ff */
[----:B------:R-:W-:Y:S01]  /*6360*/  @!P0 LEA.HI.X R4, R7, R0, R8, 0x5, P1 ;  /* 0x0000000007048211 */ /* 0x000fe200008f2c08 */
[----:B------:R-:W-:Y:S01]  /*6370*/  IMAD.X R7, R0, 0x1, R235, P2 ;  /* 0x0000000100077824 */ /* 0x000fe200010e06eb */
[----:B------:R-:W-:Y:S02]  /*6380*/  @!P0 IADD3 R5, P1, R6, R236, RZ ;  /* 0x000000ec06058210 */ /* 0x000fe40007f3e0ff */
[----:B------:R-:W-:Y:S02]  /*6390*/  LEA R6, P2, R2, c[0x0][0x1f8], 0x1 ;  /* 0x00007e0002067a11 */ /* 0x000fe400078408ff */
[----:B------:R-:W-:Y:S02]  /*63a0*/  @!P0 IADD3.X R0, R4, R235, RZ, P1, !PT ;  /* 0x000000eb04008210 */ /* 0x000fe40000ffe4ff */
[----:B------:R-:W-:Y:S02]  /*63b0*/  LEA.HI.X R7, R2, c[0x0][0x1fc], R7, 0x1, P2 ;  /* 0x00007f0002077a11 */ /* 0x000fe400010f0c07 */
[C---:B------:R-:W-:Y:S03]  /*63c0*/  @!P0 LEA R4, P1, R5.reuse, c[0x0][0x1f8], 0x1 ;  /* 0x00007e0005048a11 */ /* 0x040fe600078208ff */
[----:B------:R-:W-:Y:S01]  /*63d0*/  @!PT LDS RZ, [RZ] ;  /* 0x00000000fffff984 */ /* 0x000fe20000000800 */
[----:B------:R-:W-:Y:S01]  /*63e0*/  @!PT LDS RZ, [RZ] ;  /* 0x00000000fffff984 */ /* 0x000fe20000000800 */
[----:B------:R-:W-:Y:S01]  /*63f0*/  @!PT LDS RZ, [RZ] ;  /* 0x00000000fffff984 */ /* 0x000fe20000000800 */
[----:B------:R4:W-:Y:S01]  /*6400*/  LDGSTS.E.BYPASS.LTC128B.128 [R198+0x1880], [R6.64], !P6 ;  /* 0x0188000006c67fae */ /* 0x0009e2000f101d46 */
[----:B------:R-:W-:Y:S03]  /*6410*/  @!P0 LEA.HI.X R5, R5, c[0x0][0x1fc], R0, 0x1, P1 ;  /* 0x00007f0005058a11 */ /* 0x000fe600008f0c00 */
[----:B------:R4:W-:Y:S04]  /*6420*/  LDGSTS.E.BYPASS.LTC128B.128 [R198+0x2480], [R6.64+0x40], !P5 ;  /* 0x0248004006c67fae */ /* 0x0009e8000e901d46 */
[----:B------:R4:W-:Y:S04]  /*6430*/  LDGSTS.E.BYPASS.LTC128B.128 [R198+0x3080], [R6.64+0x80], !P4 ;  /* 0x0308008006c67fae */ /* 0x0009e8000e101d46 */
[----:B------:R4:W-:Y:S04]  /*6440*/  @!P0 LDGSTS.E.BYPASS.LTC128B.128 [R198+0x2080], [R4.64], !P6 ;  /* 0x0208000004c68fae */ /* 0x0009e8000f101d46 */
[----:B------:R4:W-:Y:S04]  /*6450*/  @!P0 LDGSTS.E.BYPASS.LTC128B.128 [R198+0x2c80], [R4.64+0x40], !P5 ;  /* 0x02c8004004c68fae */ /* 0x0009e8000e901d46 */
[----:B------:R4:W-:Y:S02]  /*6460*/  @!P0 LDGSTS.E.BYPASS.LTC128B.128 [R198+0x3880], [R4.64+0x80], !P4 ;  /* 0x0388008004c68fae */ /* 0x0009e4000e101d46 */
.L_x_1079:
[----:B------:R-:W-:Y:S05]  /*6470*/  BSYNC B0 ;  /* 0x0000000000007941 */ /* 0x000fea0003800000 */
.L_x_1078:
[-C--:B--2-4-:R-:W-:Y:S01]  /*6480*/  HMMA.16816.F32 R4, R48, R16.reuse, RZ ;  /* 0x000000103004723c */ /* 0x094fe200000018ff */
[----:B------:R-:W0:Y:S01]  /*6490*/  LDGDEPBAR ;  /* 0x00000000000079af */ /* 0x000e220000000000 */
[----:B------:R-:W-:Y:S01]  /*64a0*/  BSSY B0, `(.L_x_1080) ;  /* 0x000008a000007945 */ /* 0x000fe20003800000 */
[----:B------:R-:W-:Y:S05]  /*64b0*/  ISETP.GT.AND P0, PT, R199, R245, PT ;  /* 0x000000f5c700720c */ /* 0x000fea0003f04270 */
[C---:B---3--:R-:W-:Y:S08]  /*64c0*/  HMMA.16816.F32 R8, R44.reuse, R16, RZ ;  /* 0x000000102c08723c */ /* 0x048ff000000018ff */
[-C--:B------:R-:W-:Y:S08]  /*64d0*/  HMMA.16816.F32 R12, R44, R18.reuse, RZ ;  /* 0x000000122c0c723c */ /* 0x080ff000000018ff */
[C---:B------:R-:W-:Y:S08]  /*64e0*/  HMMA.16816.F32 R16, R48.reuse, R18, RZ ;  /* 0x000000123010723c */ /* 0x040ff000000018ff */
[-C--:B-1----:R-:W-:Y:S08]  /*64f0*/  HMMA.16816.F32 R20, R48, R32.reuse, RZ ;  /* 0x000000203014723c */ /* 0x082ff000000018ff */
        /* <DEDUP_REMOVED lines=91> */
[----:B------:R-:W-:Y:S04]  /*6ab0*/  IADD3 R0, -R247, 0x30, RZ ;  /* 0x00000030f7007810 */ /* 0x000fe80007ffe1ff */
[C---:B------:R-:W-:Y:S02]  /*6ac0*/  ISETP.GE.AND P0, PT, R0.reuse, 0x21, PT ;  /* 0x000000210000780c */ /* 0x040fe40003f06270 */
[----:B------:R-:W-:Y:S11]  /*6ad0*/  ISETP.GE.AND P1, PT, R0, 0x1, PT ;  /* 0x000000010000780c */ /* 0x000ff60003f26270 */
[----:B------:R-:W-:Y:S01]  /*6ae0*/  @P0 IMAD.MOV.U32 R135, RZ, RZ, c[0x0][0x1e0] ;  /* 0x00007800ff870624 */ /* 0x000fe200078e00ff */
[C---:B------:R-:W-:Y:S01]  /*6af0*/  @P0 IADD3 R0, R199.reuse, -0x1, RZ ;  /* 0xffffffffc7000810 */ /* 0x040fe20007ffe0ff */
[----:B------:R-:W-:Y:S01]  /*6b00*/  @P0 IMAD.MOV.U32 R136, RZ, RZ, 0x5 ;  /* 0x00000005ff880424 */ /* 0x000fe200078e00ff */
[----:B------:R-:W-:Y:S02]  /*6b10*/  @P1 IADD3 R2, R199, -0x1, RZ ;  /* 0xffffffffc7021810 */ /* 0x000fe40007ffe0ff */
[----:B------:R-:W-:Y:S02]  /*6b20*/  @P0 SHF.R.S32.HI R133, RZ, 0x1f, R0 ;  /* 0x0000001fff850819 */ /* 0x000fe40000011400 */
[----:B------:R-:W-:Y:S01]  /*6b30*/  @P1 SHF.R.S32.HI R134, RZ, 0x1f, R2 ;  /* 0x0000001fff861819 */ /* 0x000fe20000011402 */
[----:B------:R-:W-:Y:S01]  /*6b40*/  @P1 IMAD.WIDE.U32 R142, R2, c[0x0][0x1e0], RZ ;  /* 0x00007800028e1a25 */ /* 0x000fe200078e00ff */
[C---:B------:R-:W-:Y:S02]  /*6b50*/  @P0 SHF.L.U64.HI R137, R135.reuse, R136, c[0x0][0x1e4] ;  /* 0x0000790087890619 */ /* 0x040fe40000010288 */
[----:B------:R-:W-:Y:S01]  /*6b60*/  @P0 SHF.L.U32 R136, R135, 0x5, RZ ;  /* 0x0000000587880819 */ /* 0x000fe200000006ff */
[----:B------:R-:W-:Y:S02]  /*6b70*/  @P0 IMAD R133, R133, c[0x0][0x1e0], RZ ;  /* 0x0000780085850a24 */ /* 0x000fe400078e02ff */
[----:B------:R-:W-:Y:S02]  /*6b80*/  @P1 IMAD R138, R134, c[0x0][0x1e0], RZ ;  /* 0x00007800868a1a24 */ /* 0x000fe400078e02ff */
[C---:B------:R-:W-:Y:S04]  /*6b90*/  @P0 IMAD.WIDE.U32 R134, R0.reuse, c[0x0][0x1e0], RZ ;  /* 0x0000780000860a25 */ /* 0x040fe800078e00ff */
[----:B------:R-:W-:Y:S02]  /*6ba0*/  @P0 IMAD R133, R0, c[0x0][0x1e4], R133 ;  /* 0x0000790000850a24 */ /* 0x000fe400078e0285 */
[----:B------:R-:W-:Y:S02]  /*6bb0*/  @P1 IMAD R138, R2, c[0x0][0x1e4], R138 ;  /* 0x00007900028a1a24 */ /* 0x000fe400078e028a */
[----:B------:R-:W-:Y:S01]  /*6bc0*/  @P0 IMAD.WIDE.U32 R136, R134, 0x30, R136 ;  /* 0x0000003086880825 */ /* 0x000fe200078e0088 */
[----:B------:R-:W-:Y:S03]  /*6bd0*/  @P1 MOV R134, R238 ;  /* 0x000000ee00861202 */ /* 0x000fe60000000f00 */
[----:B------:R-:W-:Y:S01]  /*6be0*/  @P0 IMAD.IADD R2, R135, 0x1, R133 ;  /* 0x0000000187020824 */ /* 0x000fe200078e0285 */
[----:B------:R-:W-:Y:S01]  /*6bf0*/  @P0 IADD3 R0, P2, R238, R136, RZ ;  /* 0x00000088ee000210 */ /* 0x000fe20007f5e0ff */
[----:B------:R-:W-:Y:S02]  /*6c00*/  @P1 IMAD.IADD R133, R143, 0x1, R138 ;  /* 0x000000018f851824 */ /* 0x000fe400078e028a */
[----:B------:R-:W-:Y:S02]  /*6c10*/  @P1 IMAD.MOV.U32 R135, RZ, RZ, R240 ;  /* 0x000000ffff871224 */ /* 0x000fe400078e00f0 */
[----:B------:R-:W-:Y:S02]  /*6c20*/  @P0 IMAD R2, R2, 0x30, RZ ;  /* 0x0000003002020824 */ /* 0x000fe400078e02ff */
[----:B------:R-:W-:Y:S03]  /*6c30*/  @P1 IMAD.WIDE.U32 R134, R142, 0x30, R134 ;  /* 0x000000308e861825 */ /* 0x000fe600078e0086 */
[----:B------:R-:W-:Y:S01]  /*6c40*/  @P0 IADD3.X R138, R240, R2, R137, P2, !PT ;  /* 0x00000002f08a0210 */ /* 0x000fe200017fe489 */
[----:B------:R-:W-:Y:S01]  /*6c50*/  @P1 IMAD R133, R133, 0x30, RZ ;  /* 0x0000003085851824 */ /* 0x000fe200078e02ff */
[C---:B------:R-:W-:Y:S04]  /*6c60*/  @P1 LEA R136, P2, R134.reuse, c[0x0][0x1c8], 0x1 ;  /* 0x0000720086881a11 */ /* 0x040fe800078408ff */
        /* <DEDUP_REMOVED lines=13> */
.L_x_1081:
[----:B------:R-:W-:Y:S05]  /*6d40*/  BSYNC B0 ;  /* 0x0000000000007941 */ /* 0x000fea0003800000 */
.L_x_1080:
[----:B-1----:R-:W2:Y:S01]  /*6d50*/  LDL R134, [R1+0x1c] ;  /* 0x00001c0001867983 */ /* 0x002ea20000100800 */
[----:B------:R-:W-:Y:S02]  /*6d60*/  MOV R0, R246 ;  /* 0x000000f600007202 */ /* 0x000fe40000000f00 */
[----:B------:R-:W-:Y:S01]  /*6d70*/  @P3 MOV R0, R249 ;  /* 0x000000f900003202 */ /* 0x000fe20000000f00 */
[----:B------:R-:W0:Y:S08]  /*6d80*/  LDGDEPBAR ;  /* 0x00000000000079af */ /* 0x000e300000000000 */
[----:B------:R-:W1:Y:S08]  /*6d90*/  SHFL.IDX PT, R2, R0, RZ, 0x1c1f ;  /* 0x001c1fff00027589 */ /* 0x000e7000000e0000 */
[----:B------:R-:W3:Y:S08]  /*6da0*/  SHFL.IDX PT, R133, R0, 0x1, 0x1c1f ;  /* 0x003c1f0000857f89 */ /* 0x000ef000000e0000 */
[----:B------:R-:W-:Y:S08]  /*6db0*/  SHFL.IDX PT, R136, R0, 0x3, 0x1c1f ;  /* 0x007c1f0000887f89 */ /* 0x000ff000000e0000 */
[----:B------:R4:W5:Y:S02]  /*6dc0*/  SHFL.IDX PT, R135, R0, 0x2, 0x1c1f ;  /* 0x005c1f0000877f89 */ /* 0x00096400000e0000 */
[----:B----4-:R-:W-:Y:S05]  /*6dd0*/  IMAD R0, R199, -0x30, RZ ;  /* 0xffffffd0c7007824 */ /* 0x010fea00078e02ff */
[----:B--2---:R-:W-:Y:S04]  /*6de0*/  IADD3 R0, -R134, 0x1, R0 ;  /* 0x0000000186007810 */ /* 0x004fe80007ffe100 */
[----:B------:R-:W-:Y:S04]  /*6df0*/  IADD3 R0, -R250, R0, R251 ;  /* 0x00000000fa007210 */ /* 0x000fe80007ffe1fb */
[C---:B-1----:R-:W-:Y:S02]  /*6e00*/  IADD3 R134, R0.reuse, R2, RZ ;  /* 0x0000000200867210 */ /* 0x042fe40007ffe0ff */
[----:B---3--:R-:W-:Y:S02]  /*6e10*/  IADD3 R133, R0, R133, RZ ;  /* 0x0000008500857210 */ /* 0x008fe40007ffe0ff */
[----:B------:R-:W-:Y:S02]  /*6e20*/  ISETP.GT.AND P0, PT, R134, RZ, PT ;  /* 0x000000ff8600720c */ /* 0x000fe40003f04270 */
[----:B-----5:R-:W-:Y:S02]  /*6e30*/  IADD3 R2, R0, R135, RZ ;  /* 0x0000008700027210 */ /* 0x020fe40007ffe0ff */
[----:B------:R-:W-:Y:S02]  /*6e40*/  FSEL R135, R4, -INF , P0 ;  /* 0xff80000004877808 */ /* 0x000fe40000000000 */
[C---:B------:R-:W-:Y:S02]  /*6e50*/  ISETP.GT.AND P2, PT, R134.reuse, 0x1, PT ;  /* 0x000000018600780c */ /* 0x040fe40003f44270 */
[----:B------:R-:W-:Y:S02]  /*6e60*/  ISETP.GT.AND P0, PT, R133, 0x1, PT ;  /* 0x000000018500780c */ /* 0x000fe40003f04270 */
[----:B------:R-:W-:Y:S02]  /*6e70*/  FMNMX.FTZ R4, R135, R3, !PT ;  /* 0x0000000387047209 */ /* 0x000fe40007810000 */
[----:B------:R-:W-:Y:S02]  /*6e80*/  FSEL R137, R5, -INF , P2 ;  /* 0xff80000005897808 */ /* 0x000fe40001000000 */
[C---:B------:R-:W-:Y:S02]  /*6e90*/  ISETP.GT.AND P2, PT, R134.reuse, 0x8, PT ;  /* 0x000000088600780c */ /* 0x040fe40003f44270 */
[----:B------:R-:W-:Y:S02]  /*6ea0*/  ISETP.GT.AND P1, PT, R133, RZ, PT ;  /* 0x000000ff8500720c */ /* 0x000fe40003f24270 */
[----:B------:R-:W-:Y:S02]  /*6eb0*/  FSEL R142, R7, -INF , P0 ;  /* 0xff800000078e7808 */ /* 0x000fe40000000000 */
[----:B------:R-:W-:Y:S02]  /*6ec0*/  ISETP.GT.AND P0, PT, R134, 0x9, PT ;  /* 0x000000098600780c */ /* 0x000fe40003f04270 */
[----:B------:R-:W-:Y:S02]  /*6ed0*/  IADD3 R0, R0, R136, RZ ;  /* 0x0000008800007210 */ /* 0x000fe40007ffe0ff */
[----:B------:R-:W-:Y:S02]  /*6ee0*/  FSEL R136, R16, -INF , P2 ;  /* 0xff80000010887808 */ /* 0x000fe40001000000 */
[----:B------:R-:W-:Y:S02]  /*6ef0*/  FMNMX.FTZ R4, R137, R4, !PT ;  /* 0x0000000489047209 */ /* 0x000fe40007810000 */
[----:B------:R-:W-:Y:S02]  /*6f00*/  FSEL R17, R17, -INF , P0 ;  /* 0xff80000011117808 */ /* 0x000fe40000000000 */
[----:B------:R-:W-:Y:S02]  /*6f10*/  FSEL R141, R6, -INF , P1 ;  /* 0xff800000068d7808 */ /* 0x000fe40000800000 */
[----:B------:R-:W-:Y:S02]  /*6f20*/  ISETP.GT.AND P1, PT, R134, 0x10, PT ;  /* 0x000000108600780c */ /* 0x000fe40003f24270 */
[----:B------:R-:W-:Y:S02]  /*6f30*/  FMNMX.FTZ R4, R136, R4, !PT ;  /* 0x0000000488047209 */ /* 0x000fe40007810000 */
[----:B------:R-:W-:Y:S02]  /*6f40*/  FSEL R183, R20, -INF , P1 ;  /* 0xff80000014b77808 */ /* 0x000fe40000800000 */
[C---:B------:R-:W-:Y:S02]  /*6f50*/  ISETP.GT.AND P1, PT, R134.reuse, 0x11, PT ;  /* 0x000000118600780c */ /* 0x040fe40003f24270 */
[----:B------:R-:W-:Y:S02]  /*6f60*/  FMNMX.FTZ R4, R17, R4, !PT ;  /* 0x0000000411047209 */ /* 0x000fe40007810000 */
[----:B------:R-:W-:Y:S02]  /*6f70*/  ISETP.GT.AND P0, PT, R133, 0x9, PT ;  /* 0x000000098500780c */ /* 0x000fe40003f04270 */
[----:B------:R-:W-:Y:S02]  /*6f80*/  FSEL R182, R21, -INF , P1 ;  /* 0xff80000015b67808 */ /* 0x000fe40000800000 */
[----:B------:R-:W-:Y:S02]  /*6f90*/  FSEL R19, R19, -INF , P0 ;  /* 0xff80000013137808 */ /* 0x000fe40000000000 */
[----:B------:R-:W-:Y:S02]  /*6fa0*/  ISETP.GT.AND P2, PT, R133, 0x8, PT ;  /* 0x000000088500780c */ /* 0x000fe40003f44270 */
[----:B------:R-:W-:Y:S02]  /*6fb0*/  ISETP.GT.AND P0, PT, R134, 0x18, PT ;  /* 0x000000188600780c */ /* 0x000fe40003f04270 */
        /* <DEDUP_REMOVED lines=13> */
[----:B------:R-:W-:Y:S02]  /*7090*/  ISETP.GT.AND P0, PT, R134, 0x28, PT ;  /* 0x000000288600780c */ /* 0x000fe40003f04270 */
[----:B------:R-:W-:Y:S02]  /*70a0*/  FMNMX.FTZ R4, R223, R4, !PT ;  /* 0x00000004df047209 */ /* 0x000fe40007810000 */
[----:B------:R-:W-:Y:S02]  /*70b0*/  FSEL R181, R22, -INF , P2 ;  /* 0xff80000016b57808 */ /* 0x000fe40001000000 */
[----:B------:R-:W-:Y:S02]  /*70c0*/  ISETP.GT.AND P2, PT, R134, 0x29, PT ;  /* 0x000000298600780c */ /* 0x000fe40003f44270 */
[----:B------:R-:W-:Y:S02]  /*70d0*/  FSEL R221, R48, -INF , P0 ;  /* 0xff80000030dd7808 */ /* 0x000fe40000000000 */
[----:B------:R-:W-:Y:S02]  /*70e0*/  FMNMX.FTZ R4, R222, R4, !PT ;  /* 0x00000004de047209 */ /* 0x000fe40007810000 */
[----:B------:R-:W-:Y:S02]  /*70f0*/  FSEL R220, R49, -INF , P2 ;  /* 0xff80000031dc7808 */ /* 0x000fe40001000000 */
[----:B------:R-:W-:Y:S02]  /*7100*/  FMNMX.FTZ R4, R221, R4, !PT ;  /* 0x00000004dd047209 */ /* 0x000fe40007810000 */
[----:B------:R-:W-:Y:S02]  /*7110*/  ISETP.GT.AND P0, PT, R133, 0x19, PT ;  /* 0x000000198500780c */ /* 0x000fe40003f04270 */
[----:B------:R-:W-:Y:S02]  /*7120*/  FMNMX.FTZ R4, R220, R4, !PT ;  /* 0x00000004dc047209 */ /* 0x000fe40007810000 */
[----:B------:R-:W-:Y:S02]  /*7130*/  FSEL R179, R35, -INF , P0 ;  /* 0xff80000023b37808 */ /* 0x000fe40000000000 */
[C---:B------:R-:W-:Y:S01]  /*7140*/  ISETP.GT.AND P0, PT, R133.reuse, 0x20, PT ;  /* 0x000000208500780c */ /* 0x040fe20003f04270 */
[----:B------:R-:W1:Y:S01]  /*7150*/  SHFL.BFLY PT, R20, R4, 0x2, 0x1f ;  /* 0x0c401f0004147f89 */ /* 0x000e6200000e0000 */
[C---:B------:R-:W-:Y:S02]  /*7160*/  ISETP.GT.AND P1, PT, R133.reuse, 0x11, PT ;  /* 0x000000118500780c */ /* 0x040fe40003f24270 */
[----:B------:R-:W-:Y:S02]  /*7170*/  FSEL R219, R38, -INF , P0 ;  /* 0xff80000026db7808 */ /* 0x000fe40000000000 */
[----:B------:R-:W-:Y:S02]  /*7180*/  ISETP.GT.AND P0, PT, R133, 0x29, PT ;  /* 0x000000298500780c */ /* 0x000fe40003f04270 */
[----:B------:R-:W-:Y:S02]  /*7190*/  FSEL R178, R23, -INF , P1 ;  /* 0xff80000017b27808 */ /* 0x000fe40000800000 */
[----:B------:R-:W-:Y:S02]  /*71a0*/  ISETP.GT.AND P1, PT, R133, 0x18, PT ;  /* 0x000000188500780c */ /* 0x000fe40003f24270 */
[----:B------:R-:W-:Y:S02]  /*71b0*/  FMNMX.FTZ R5, R141, R132, !PT ;  /* 0x000000848d057209 */ /* 0x000fe40007810000 */
[----:B------:R-:W-:Y:S02]  /*71c0*/  FSEL R216, R51, -INF , P0 ;  /* 0xff80000033d87808 */ /* 0x000fe40000000000 */
[----:B------:R-:W-:Y:S02]  /*71d0*/  ISETP.GT.AND P0, PT, R2, RZ, PT ;  /* 0x000000ff0200720c */ /* 0x000fe40003f04270 */
[----:B------:R-:W-:Y:S02]  /*71e0*/  FSEL R180, R34, -INF , P1 ;  /* 0xff80000022b47808 */ /* 0x000fe40000800000 */
[C---:B------:R-:W-:Y:S02]  /*71f0*/  ISETP.GT.AND P1, PT, R133.reuse, 0x28, PT ;  /* 0x000000288500780c */ /* 0x040fe40003f24270 */
[----:B------:R-:W-:Y:S02]  /*7200*/  FMNMX.FTZ R5, R142, R5, !PT ;  /* 0x000000058e057209 */ /* 0x000fe40007810000 */
[----:B------:R-:W-:Y:S02]  /*7210*/  ISETP.GT.AND P2, PT, R133, 0x21, PT ;  /* 0x000000218500780c */ /* 0x000fe40003f44270 */
[----:B------:R-:W-:Y:S02]  /*7220*/  FSEL R6, R8, -INF , P0 ;  /* 0xff80000008067808 */ /* 0x000fe40000000000 */
[----:B------:R-:W-:Y:S02]  /*7230*/  ISETP.GT.AND P0, PT, R0, 0x1, PT ;  /* 0x000000010000780c */ /* 0x000fe40003f04270 */
[----:B------:R-:W-:Y:S02]  /*7240*/  FMNMX.FTZ R5, R18, R5, !PT ;  /* 0x0000000512057209 */ /* 0x000fe40007810000 */
[----:B------:R-:W-:Y:S02]  /*7250*/  FSEL R217, R50, -INF , P1 ;  /* 0xff80000032d97808 */ /* 0x000fe40000800000 */
[----:B------:R-:W-:Y:S02]  /*7260*/  ISETP.GT.AND P1, PT, R0, RZ, PT ;  /* 0x000000ff0000720c */ /* 0x000fe40003f24270 */
[----:B------:R-:W-:Y:S02]  /*7270*/  FSEL R218, R39, -INF , P2 ;  /* 0xff80000027da7808 */ /* 0x000fe40001000000 */
[C---:B------:R-:W-:Y:S01]  /*7280*/  ISETP.GT.AND P2, PT, R2.reuse, 0x1, PT ;  /* 0x000000010200780c */ /* 0x040fe20003f44270 */
[----:B------:R-:W-:Y:S01]  /*7290*/  LDSM.16.MT88.4 R36, [R186] ;  /* 0x00000000ba24783b */ /* 0x000fe20000004200 */
[----:B------:R-:W-:Y:S02]  /*72a0*/  FSEL R11, R11, -INF , P0 ;  /* 0xff8000000b0b7808 */ /* 0x000fe40000000000 */
[----:B------:R-:W-:Y:S02]  /*72b0*/  ISETP.GT.AND P0, PT, R2, 0x8, PT ;  /* 0x000000080200780c */ /* 0x000fe40003f04270 */
[----:B------:R-:W-:Y:S02]  /*72c0*/  FMNMX.FTZ R5, R19, R5, !PT ;  /* 0x0000000513057209 */ /* 0x000fe40007810000 */
[----:B------:R-:W-:Y:S02]  /*72d0*/  FSEL R10, R10, -INF , P1 ;  /* 0xff8000000a0a7808 */ /* 0x000fe40000800000 */
[----:B------:R-:W-:Y:S02]  /*72e0*/  ISETP.GT.AND P1, PT, R0, 0x8, PT ;  /* 0x000000080000780c */ /* 0x000fe40003f24270 */
[----:B-1----:R-:W-:Y:S02]  /*72f0*/  FMNMX.FTZ R4, R4, R20, !PT ;  /* 0x0000001404047209 */ /* 0x002fe40007810000 */
[----:B------:R-:W-:Y:S01]  /*7300*/  FSEL R16, R9, -INF , P2 ;  /* 0xff80000009107808 */ /* 0x000fe20001000000 */
[----:B------:R-:W-:Y:S01]  /*7310*/  LDSM.16.MT88.4 R20, [R185] ;  /* 0x00000000b914783b */ /* 0x000fe20000004200 */
[----:B------:R-:W-:Y:S02]  /*7320*/  FSEL R9, R12, -INF , P0 ;  /* 0xff8000000c097808 */ /* 0x000fe40000000000 */
[----:B------:R-:W-:Y:S02]  /*7330*/  FMNMX.FTZ R12, R6, R139, !PT ;  /* 0x0000008b060c7209 */ /* 0x000fe40007810000 */
[----:B------:R-:W-:Y:S02]  /*7340*/  FSEL R7, R14, -INF , P1 ;  /* 0xff8000000e077808 */ /* 0x000fe40000800000 */
[----:B------:R-:W-:Y:S01]  /*7350*/  FMNMX.FTZ R5, R181, R5, !PT ;  /* 0x00000005b5057209 */ /* 0x000fe20007810000 */
[----:B------:R-:W1:Y:S01]  /*7360*/  SHFL.BFLY PT, R14, R4, 0x1, 0x1f ;  /* 0x0c201f00040e7f89 */ /* 0x000e6200000e0000 */
[----:B------:R-:W-:Y:S02]  /*7370*/  FMNMX.FTZ R12, R16, R12, !PT ;  /* 0x0000000c100c7209 */ /* 0x000fe40007810000 */
[----:B------:R-:W-:Y:S02]  /*7380*/  ISETP.GT.AND P2, PT, R2, 0x9, PT ;  /* 0x000000090200780c */ /* 0x000fe40003f44270 */
[----:B------:R-:W-:Y:S02]  /*7390*/  ISETP.GT.AND P0, PT, R0, 0x9, PT ;  /* 0x000000090000780c */ /* 0x000fe40003f04270 */
[----:B------:R-:W-:Y:S02]  /*73a0*/  FMNMX.FTZ R5, R178, R5, !PT ;  /* 0x00000005b2057209 */ /* 0x000fe40007810000 */
[----:B------:R-:W-:Y:S02]  /*73b0*/  FSEL R8, R13, -INF , P2 ;  /* 0xff8000000d087808 */ /* 0x000fe40001000000 */
[----:B------:R-:W-:Y:S02]  /*73c0*/  FSEL R15, R15, -INF , P0 ;  /* 0xff8000000f0f7808 */ /* 0x000fe40000000000 */
[----:B------:R-:W-:Y:S02]  /*73d0*/  ISETP.GT.AND P0, PT, R2, 0x10, PT ;  /* 0x000000100200780c */ /* 0x000fe40003f04270 */
[----:B------:R-:W-:Y:S02]  /*73e0*/  FMNMX.FTZ R12, R9, R12, !PT ;  /* 0x0000000c090c7209 */ /* 0x000fe40007810000 */
[----:B------:R-:W-:Y:S02]  /*73f0*/  FMNMX.FTZ R5, R180, R5, !PT ;  /* 0x00000005b4057209 */ /* 0x000fe40007810000 */
[----:B------:R-:W-:Y:S02]  /*7400*/  FSEL R171, R24, -INF , P0 ;  /* 0xff80000018ab7808 */ /* 0x000fe40000000000 */
[----:B------:R-:W-:Y:S02]  /*7410*/  ISETP.GT.AND P2, PT, R2, 0x11, PT ;  /* 0x000000110200780c */ /* 0x000fe40003f44270 */
[----:B------:R-:W-:Y:S02]  /*7420*/  ISETP.GT.AND P1, PT, R0, 0x10, PT ;  /* 0x000000100000780c */ /* 0x000fe40003f24270 */
[----:B------:R-:W-:Y:S02]  /*7430*/  FMNMX.FTZ R12, R8, R12, !PT ;  /* 0x0000000c080c7209 */ /* 0x000fe40007810000 */
[----:B------:R-:W-:Y:S02]  /*7440*/  FMNMX.FTZ R5, R179, R5, !PT ;  /* 0x00000005b3057209 */ /* 0x000fe40007810000 */
[----:B------:R-:W-:Y:S02]  /*7450*/  FSEL R169, R25, -INF , P2 ;  /* 0xff80000019a97808 */ /* 0x000fe40001000000 */
[----:B------:R-:W-:Y:S02]  /*7460*/  FSEL R174, R26, -INF , P1 ;  /* 0xff8000001aae7808 */ /* 0x000fe40000800000 */
[----:B------:R-:W-:Y:S02]  /*7470*/  ISETP.GT.AND P0, PT, R0, 0x11, PT ;  /* 0x000000110000780c */ /* 0x000fe40003f04270 */
[C---:B------:R-:W-:Y:S02]  /*7480*/  ISETP.GT.AND P1, PT, R2.reuse, 0x18, PT ;  /* 0x000000180200780c */ /* 0x040fe40003f24270 */
[----:B------:R-:W-:Y:S02]  /*7490*/  FMNMX.FTZ R12, R171, R12, !PT ;  /* 0x0000000cab0c7209 */ /* 0x000fe40007810000 */
[----:B------:R-:W-:Y:S02]  /*74a0*/  FMNMX.FTZ R5, R219, R5, !PT ;  /* 0x00000005db057209 */ /* 0x000fe40007810000 */
[----:B------:R-:W-:Y:S02]  /*74b0*/  FSEL R177, R27, -INF , P0 ;  /* 0xff8000001bb17808 */ /* 0x000fe40000000000 */
[C---:B------:R-:W-:Y:S02]  /*74c0*/  ISETP.GT.AND P0, PT, R2.reuse, 0x19, PT ;  /* 0x000000190200780c */ /* 0x040fe40003f04270 */
[----:B------:R-:W-:Y:S02]  /*74d0*/  ISETP.GT.AND P2, PT, R2, 0x20, PT ;  /* 0x000000200200780c */ /* 0x000fe40003f44270 */
[----:B------:R-:W-:Y:S02]  /*74e0*/  FSEL R168, R28, -INF , P1 ;  /* 0xff8000001ca87808 */ /* 0x000fe40000800000 */
[----:B------:R-:W-:Y:S02]  /*74f0*/  FMNMX.FTZ R12, R169, R12, !PT ;  /* 0x0000000ca90c7209 */ /* 0x000fe40007810000 */
[----:B------:R-:W-:Y:S02]  /*7500*/  FMNMX.FTZ R5, R218, R5, !PT ;  /* 0x00000005da057209 */ /* 0x000fe40007810000 */
[----:B------:R-:W-:Y:S02]  /*7510*/  FSEL R215, R40, -INF , P2 ;  /* 0xff80000028d77808 */ /* 0x000fe40001000000 */
[C---:B------:R-:W-:Y:S02]  /*7520*/  ISETP.GT.AND P1, PT, R2.reuse, 0x21, PT ;  /* 0x000000210200780c */ /* 0x040fe40003f24270 */
[----:B------:R-:W-:Y:S02]  /*7530*/  FSEL R167, R29, -INF , P0 ;  /* 0xff8000001da77808 */ /* 0x000fe40000000000 */
[C---:B------:R-:W-:Y:S02]  /*7540*/  ISETP.GT.AND P0, PT, R2.reuse, 0x28, PT ;  /* 0x000000280200780c */ /* 0x040fe40003f04270 */
[----:B------:R-:W-:Y:S02]  /*7550*/  ISETP.GT.AND P2, PT, R2, 0x29, PT ;  /* 0x000000290200780c */ /* 0x000fe40003f44270 */
[----:B------:R-:W-:Y:S02]  /*7560*/  FMNMX.FTZ R2, R10, R140, !PT ;  /* 0x0000008c0a027209 */ /* 0x000fe40007810000 */
[----:B------:R-:W-:Y:S02]  /*7570*/  FMNMX.FTZ R12, R168, R12, !PT ;  /* 0x0000000ca80c7209 */ /* 0x000fe40007810000 */
[----:B------:R-:W-:Y:S02]  /*7580*/  FMNMX.FTZ R5, R217, R5, !PT ;  /* 0x00000005d9057209 */ /* 0x000fe40007810000 */
[----:B------:R-:W-:Y:S02]  /*7590*/  FMNMX.FTZ R2, R11, R2, !PT ;  /* 0x000000020b027209 */ /* 0x000fe40007810000 */
[----:B-1----:R-:W-:Y:S02]  /*75a0*/  FMNMX.FTZ R138, R4, R14, !PT ;  /* 0x0000000e048a7209 */ /* 0x002fe40007810000 */
[----:B------:R-:W-:Y:S02]  /*75b0*/  FMNMX.FTZ R4, R167, R12, !PT ;  /* 0x0000000ca7047209 */ /* 0x000fe40007810000 */
[----:B------:R-:W-:Y:S02]  /*75c0*/  FMNMX.FTZ R5, R216, R5, !PT ;  /* 0x00000005d8057209 */ /* 0x000fe40007810000 */
[----:B------:R-:W-:Y:S02]  /*75d0*/  FSEL R214, R41, -INF , P1 ;  /* 0xff80000029d67808 */ /* 0x000fe40000800000 */
[----:B------:R-:W-:Y:S01]  /*75e0*/  FMNMX.FTZ R2, R7, R2, !PT ;  /* 0x0000000207027209 */ /* 0x000fe20007810000 */
[----:B------:R-:W1:Y:S01]  /*75f0*/  SHFL.BFLY PT, R13, R5, 0x2, 0x1f ;  /* 0x0c401f00050d7f89 */ /* 0x000e6200000e0000 */
[----:B------:R-:W-:Y:S02]  /*7600*/  FMNMX.FTZ R4, R215, R4, !PT ;  /* 0x00000004d7047209 */ /* 0x000fe40007810000 */
[----:B------:R-:W-:Y:S02]  /*7610*/  FSEL R213, R44, -INF , P0 ;  /* 0xff8000002cd57808 */ /* 0x000fe40000000000 */
[----:B------:R-:W-:Y:S02]  /*7620*/  FMNMX.FTZ R2, R15, R2, !PT ;  /* 0x000000020f027209 */ /* 0x000fe40007810000 */
[----:B------:R-:W-:Y:S02]  /*7630*/  FMNMX.FTZ R12, R214, R4, !PT ;  /* 0x00000004d60c7209 */ /* 0x000fe40007810000 */
[----:B------:R-:W-:Y:S02]  /*7640*/  ISETP.GT.AND P0, PT, R0, 0x19, PT ;  /* 0x000000190000780c */ /* 0x000fe40003f04270 */
[----:B------:R-:W-:Y:S02]  /*7650*/  FMNMX.FTZ R4, R174, R2, !PT ;  /* 0x00000002ae047209 */ /* 0x000fe40007810000 */
[----:B------:R-:W-:Y:S01]  /*7660*/  FMNMX.FTZ R2, R213, R12, !PT ;  /* 0x0000000cd5027209 */ /* 0x000fe20007810000 */
[C---:B------:R-:W-:Y:S01]  /*7670*/  FMUL.FTZ R12, R138.reuse, c[0x0][0x2d0] ;  /* 0x0000b4008a0c7a20 */ /* 0x040fe20000410000 */
[----:B------:R-:W-:Y:S02]  /*7680*/  FSEL R172, R31, -INF , P0 ;  /* 0xff8000001fac7808 */ /* 0x000fe40000000000 */
[----:B------:R-:W-:Y:S02]  /*7690*/  FSETP.NEU.FTZ.AND P0, PT, R138, -INF , PT ;  /* 0xff8000008a00780b */ /* 0x000fe40003f1d000 */
[----:B------:R-:W-:Y:S02]  /*76a0*/  ISETP.GT.AND P1, PT, R0, 0x18, PT ;  /* 0x000000180000780c */ /* 0x000fe40003f24270 */
[----:B------:R-:W-:Y:S02]  /*76b0*/  FSEL R162, R12, RZ, P0 ;  /* 0x000000ff0ca27208 */ /* 0x000fe40000000000 */
[----:B------:R-:W-:Y:S02]  /*76c0*/  FSEL R209, R45, -INF , P2 ;  /* 0xff8000002dd17808 */ /* 0x000fe40001000000 */
[----:B------:R-:W-:Y:S01]  /*76d0*/  FSEL R170, R30, -INF , P1 ;  /* 0xff8000001eaa7808 */ /* 0x000fe20000800000 */
[--C-:B------:R-:W-:Y:S01]  /*76e0*/  FFMA.FTZ R12, R135, c[0x0][0x2d0], -R162.reuse ;  /* 0x0000b400870c7a23 */ /* 0x100fe200000108a2 */
[C---:B------:R-:W-:Y:S02]  /*76f0*/  ISETP.GT.AND P1, PT, R0.reuse, 0x21, PT ;  /* 0x000000210000780c */ /* 0x040fe40003f24270 */
[----:B------:R-:W-:Y:S01]  /*7700*/  ISETP.GT.AND P2, PT, R0, 0x20, PT ;  /* 0x000000200000780c */ /* 0x000fe20003f44270 */
[----:B------:R2:W-:Y:S01]  /*7710*/  MUFU.EX2 R173, R12 ;  /* 0x0000000c00ad7308 */ /* 0x0005e20000000800 */
[----:B------:R-:W-:Y:S02]  /*7720*/  FSEL R176, R43, -INF , P1 ;  /* 0xff8000002bb07808 */ /* 0x000fe40000800000 */
[----:B------:R-:W-:Y:S02]  /*7730*/  FSEL R207, R42, -INF , P2 ;  /* 0xff8000002acf7808 */ /* 0x000fe40001000000 */
[C---:B------:R-:W-:Y:S02]  /*7740*/  ISETP.GT.AND P2, PT, R0.reuse, 0x28, PT ;  /* 0x000000280000780c */ /* 0x040fe40003f44270 */
[----:B------:R-:W-:Y:S01]  /*7750*/  ISETP.GT.AND P1, PT, R0, 0x29, PT ;  /* 0x000000290000780c */ /* 0x000fe20003f24270 */
[--C-:B------:R-:W-:Y:S01]  /*7760*/  FFMA.FTZ R0, R137, c[0x0][0x2d0], -R162.reuse ;  /* 0x0000b40089007a23 */ /* 0x100fe200000108a2 */
[----:B------:R-:W-:Y:S02]  /*7770*/  FMNMX.FTZ R2, R209, R2, !PT ;  /* 0x00000002d1027209 */ /* 0x000fe40007810000 */
[----:B------:R-:W-:Y:S01]  /*7780*/  FMNMX.FTZ R4, R177, R4, !PT ;  /* 0x00000004b1047209 */ /* 0x000fe20007810000 */
[----:B------:R3:W-:Y:S01]  /*7790*/  MUFU.EX2 R204, R0 ;  /* 0x0000000000cc7308 */ /* 0x0007e20000000800 */
[----:B-1----:R-:W-:Y:S02]  /*77a0*/  FMNMX.FTZ R5, R5, R13, !PT ;  /* 0x0000000d05057209 */ /* 0x002fe40007810000 */
[----:B------:R-:W1:Y:S01]  /*77b0*/  SHFL.BFLY PT, R13, R2, 0x2, 0x1f ;  /* 0x0c401f00020d7f89 */ /* 0x000e6200000e0000 */
[----:B------:R-:W-:Y:S02]  /*77c0*/  FMNMX.FTZ R4, R170, R4, !PT ;  /* 0x00000004aa047209 */ /* 0x000fe40007810000 */
[----:B------:R-:W-:Y:S02]  /*77d0*/  FSEL R175, R46, -INF , P2 ;  /* 0xff8000002eaf7808 */ /* 0x000fe40001000000 */
[----:B------:R-:W-:Y:S02]  /*77e0*/  FMNMX.FTZ R4, R172, R4, !PT ;  /* 0x00000004ac047209 */ /* 0x000fe40007810000 */
[----:B------:R-:W-:Y:S01]  /*77f0*/  FSEL R135, R47, -INF , P1 ;  /* 0xff8000002f877808 */ /* 0x000fe20000800000 */
[----:B------:R-:W4:Y:S01]  /*7800*/  SHFL.BFLY PT, R14, R5, 0x1, 0x1f ;  /* 0x0c201f00050e7f89 */ /* 0x000f2200000e0000 */
[----:B------:R-:W-:Y:S01]  /*7810*/  FMNMX.FTZ R4, R207, R4, !PT ;  /* 0x00000004cf047209 */ /* 0x000fe20007810000 */
[--C-:B--2---:R-:W-:Y:S03]  /*7820*/  FFMA.FTZ R12, R136, c[0x0][0x2d0], -R162.reuse ;  /* 0x0000b400880c7a23 */ /* 0x104fe600000108a2 */
[----:B------:R-:W-:Y:S01]  /*7830*/  FMNMX.FTZ R4, R176, R4, !PT ;  /* 0x00000004b0047209 */ /* 0x000fe20007810000 */
[----:B------:R2:W-:Y:S03]  /*7840*/  MUFU.EX2 R231, R12 ;  /* 0x0000000c00e77308 */ /* 0x0005e60000000800 */
[----:B---3--:R-:W-:Y:S02]  /*7850*/  FMNMX.FTZ R0, R175, R4, !PT ;  /* 0x00000004af007209 */ /* 0x008fe40007810000 */
[----:B-1----:R-:W-:Y:S02]  /*7860*/  FMNMX.FTZ R4, R2, R13, !PT ;  /* 0x0000000d02047209 */ /* 0x002fe40007810000 */
[----:B------:R-:W-:Y:S03]  /*7870*/  FMNMX.FTZ R0, R135, R0, !PT ;  /* 0x0000000087007209 */ /* 0x000fe60007810000 */
[----:B------:R-:W1:Y:S01]  /*7880*/  SHFL.BFLY PT, R13, R4, 0x1, 0x1f ;  /* 0x0c201f00040d7f89 */ /* 0x000e6200000e0000 */
[----:B----4-:R-:W-:Y:S04]  /*7890*/  FMNMX.FTZ R137, R5, R14, !PT ;  /* 0x0000000e05897209 */ /* 0x010fe80007810000 */
[C---:B------:R-:W-:Y:S03]  /*78a0*/  FSETP.NEU.FTZ.AND P2, PT, R137.reuse, -INF , PT ;  /* 0xff8000008900780b */ /* 0x040fe60003f5d000 */
[----:B------:R-:W3:Y:S01]  /*78b0*/  SHFL.BFLY PT, R2, R0, 0x2, 0x1f ;  /* 0x0c401f0000027f89 */ /* 0x000ee200000e0000 */
[----:B------:R-:W-:Y:S02]  /*78c0*/  FMUL.FTZ R5, R137, c[0x0][0x2d0] ;  /* 0x0000b40089057a20 */ /* 0x000fe40000410000 */
[----:B--2---:R-:W-:Y:S03]  /*78d0*/  FFMA.FTZ R12, R17, c[0x0][0x2d0], -R162 ;  /* 0x0000b400110c7a23 */ /* 0x004fe600000108a2 */
[----:B------:R-:W-:Y:S01]  /*78e0*/  FSEL R160, R5, RZ, P2 ;  /* 0x000000ff05a07208 */ /* 0x000fe20001000000 */
[----:B------:R-:W2:Y:S04]  /*78f0*/  MUFU.EX2 R232, R12 ;  /* 0x0000000c00e87308 */ /* 0x000ea80000000800 */
[--C-:B------:R-:W-:Y:S01]  /*7900*/  FFMA.FTZ R5, R141, c[0x0][0x2d0], -R160.reuse ;  /* 0x0000b4008d057a23 */ /* 0x100fe200000108a0 */
[----:B-1----:R-:W-:Y:S05]  /*7910*/  FMNMX.FTZ R136, R4, R13, !PT ;  /* 0x0000000d04887209 */ /* 0x002fea0007810000 */
[----:B------:R1:W-:Y:S01]  /*7920*/  MUFU.EX2 R166, R5 ;  /* 0x0000000500a67308 */ /* 0x0003e20000000800 */
[C---:B------:R-:W-:Y:S01]  /*7930*/  FSETP.NEU.FTZ.AND P1, PT, R136.reuse, -INF , PT ;  /* 0xff8000008800780b */ /* 0x040fe20003f3d000 */
[----:B------:R-:W-:Y:S01]  /*7940*/  FMUL.FTZ R4, R136, c[0x0][0x2d0] ;  /* 0x0000b40088047a20 */ /* 0x000fe20000410000 */
[----:B---3--:R-:W-:Y:S01]  /*7950*/  FMNMX.FTZ R0, R0, R2, !PT ;  /* 0x0000000200007209 */ /* 0x008fe20007810000 */
[--C-:B------:R-:W-:Y:S03]  /*7960*/  FFMA.FTZ R2, R18, c[0x0][0x2d0], -R160.reuse ;  /* 0x0000b40012027a23 */ /* 0x100fe600000108a0 */
[----:B------:R-:W-:Y:S03]  /*7970*/  FSEL R161, R4, RZ, P1 ;  /* 0x000000ff04a17208 */ /* 0x000fe60000800000 */
[----:B------:R3:W-:Y:S02]  /*7980*/  MUFU.EX2 R229, R2 ;  /* 0x0000000200e57308 */ /* 0x0007e40000000800 */
[--C-:B------:R-:W-:Y:S02]  /*7990*/  FFMA.FTZ R4, R16, c[0x0][0x2d0], -R161.reuse ;  /* 0x0000b40010047a23 */ /* 0x100fe400000108a1 */
[--C-:B------:R-:W-:Y:S06]  /*79a0*/  FFMA.FTZ R6, R6, c[0x0][0x2d0], -R161.reuse ;  /* 0x0000b40006067a23 */ /* 0x100fec00000108a1 */
[----:B------:R-:W-:Y:S01]  /*79b0*/  MUFU.EX2 R227, R4 ;  /* 0x0000000400e37308 */ /* 0x000fe20000000800 */
[--C-:B-1----:R-:W-:Y:S01]  /*79c0*/  FFMA.FTZ R5, R142, c[0x0][0x2d0], -R160.reuse ;  /* 0x0000b4008e057a23 */ /* 0x102fe200000108a0 */
[----:B--2---:R-:W-:Y:S08]  /*79d0*/  F2FP.PACK_AB R142, R232, R231 ;  /* 0x000000e7e88e723e */ /* 0x004ff000000000ff */
[----:B------:R1:W2:Y:S01]  /*79e0*/  MUFU.EX2 R230, R5 ;  /* 0x0000000500e67308 */ /* 0x0002a20000000800 */
[----:B---3--:R-:W3:Y:S09]  /*79f0*/  SHFL.BFLY PT, R2, R0, 0x1, 0x1f ;  /* 0x0c201f0000027f89 */ /* 0x008ef200000e0000 */
[----:B------:R-:W-:Y:S01]  /*7a00*/  MUFU.EX2 R165, R6 ;  /* 0x0000000600a57308 */ /* 0x000fe20000000800 */
[----:B-1----:R-:W-:Y:S01]  /*7a10*/  FFMA.FTZ R5, R19, c[0x0][0x2d0], -R160 ;  /* 0x0000b40013057a23 */ /* 0x002fe200000108a0 */
[----:B--2---:R-:W-:Y:S02]  /*7a20*/  F2FP.PACK_AB R141, R230, R166 ;  /* 0x000000a6e68d723e */ /* 0x004fe400000000ff */
[----:B---3--:R-:W-:Y:S01]  /*7a30*/  FMNMX.FTZ R134, R0, R2, !PT ;  /* 0x0000000200867209 */ /* 0x008fe20007810000 */
[--C-:B------:R-:W-:Y:S05]  /*7a40*/  FFMA.FTZ R0, R9, c[0x0][0x2d0], -R161.reuse ;  /* 0x0000b40009007a23 */ /* 0x100fea00000108a1 */
[----:B------:R-:W1:Y:S01]  /*7a50*/  MUFU.EX2 R234, R5 ;  /* 0x0000000500ea7308 */ /* 0x000e620000000800 */
[----:B------:R-:W-:Y:S02]  /*7a60*/  FFMA.FTZ R2, R8, c[0x0][0x2d0], -R161 ;  /* 0x0000b40008027a23 */ /* 0x000fe400000108a1 */
[----:B------:R-:W-:Y:S07]  /*7a70*/  FMUL.FTZ R4, R134, c[0x0][0x2d0] ;  /* 0x0000b40086047a20 */ /* 0x000fee0000410000 */
[----:B------:R2:W-:Y:S10]  /*7a80*/  MUFU.EX2 R226, R0 ;  /* 0x0000000000e27308 */ /* 0x0005f40000000800 */
[----:B------:R3:W-:Y:S01]  /*7a90*/  MUFU.EX2 R233, R2 ;  /* 0x0000000200e97308 */ /* 0x0007e20000000800 */
[----:B-1----:R-:W-:Y:S02]  /*7aa0*/  F2FP.PACK_AB R143, R234, R229 ;  /* 0x000000e5ea8f723e */ /* 0x002fe400000000ff */
[----:B--2---:R-:W-:Y:S02]  /*7ab0*/  FSEL R0, R138, RZ, P0 ;  /* 0x000000ff8a007208 */ /* 0x004fe40000000000 */
[----:B------:R-:W-:Y:S03]  /*7ac0*/  FSETP.NEU.FTZ.AND P0, PT, R134, -INF , PT ;  /* 0xff8000008600780b */ /* 0x000fe60003f1d000 */
[----:B------:R-:W-:Y:S01]  /*7ad0*/  FADD.FTZ R0, -R0, R3 ;  /* 0x0000000300007221 */ /* 0x000fe20000010100 */
[----:B------:R-:W-:Y:S03]  /*7ae0*/  FSEL R163, R4, RZ, P0 ;  /* 0x000000ff04a37208 */ /* 0x000fe60000000000 */
[----:B------:R-:W-:Y:S02]  /*7af0*/  FMUL.FTZ R0, R0, c[0x0][0x2d0] ;  /* 0x0000b40000007a20 */ /* 0x000fe40000410000 */
[--C-:B---3--:R-:W-:Y:S02]  /*7b00*/  FFMA.FTZ R2, R10, c[0x0][0x2d0], -R163.reuse ;  /* 0x0000b4000a027a23 */ /* 0x108fe400000108a3 */
[----:B------:R-:W1:Y:S10]  /*7b10*/  MUFU.EX2 R133, R0 ;  /* 0x0000000000857308 */ /* 0x000e740000000800 */
[----:B------:R2:W-:Y:S01]  /*7b20*/  MUFU.EX2 R164, R2 ;  /* 0x0000000200a47308 */ /* 0x0005e20000000800 */
[----:B-1----:R-:W-:Y:S01]  /*7b30*/  FMUL.FTZ R4, R133, R148 ;  /* 0x0000009485047220 */ /* 0x002fe20000410000 */
[----:B------:R-:W-:Y:S01]  /*7b40*/  F2FP.PACK_AB R148, R227, R165 ;  /* 0x000000a5e394723e */ /* 0x000fe200000000ff */
[C---:B------:R-:W-:Y:S02]  /*7b50*/  FMUL.FTZ R5, R133.reuse, R149 ;  /* 0x0000009585057220 */ /* 0x040fe40000410000 */
[C---:B------:R-:W-:Y:S02]  /*7b60*/  FMUL.FTZ R16, R133.reuse, R156 ;  /* 0x0000009c85107220 */ /* 0x040fe40000410000 */
[C---:B------:R-:W-:Y:S02]  /*7b70*/  FMUL.FTZ R17, R133.reuse, R157 ;  /* 0x0000009d85117220 */ /* 0x040fe40000410000 */
[----:B------:R-:W-:Y:S02]  /*7b80*/  FMUL.FTZ R32, R133, R112 ;  /* 0x0000007085207220 */ /* 0x000fe40000410000 */
[--C-:B--2---:R-:W-:Y:S02]  /*7b90*/  FFMA.FTZ R2, R11, c[0x0][0x2d0], -R163.reuse ;  /* 0x0000b4000b027a23 */ /* 0x104fe400000108a3 */
        /* <DEDUP_REMOVED lines=13> */
[----:B------:R-:W-:Y:S01]  /*7c70*/  FMUL.FTZ R85, R133, R85 ;  /* 0x0000005585557220 */ /* 0x000fe20000410000 */
[----:B-1----:R-:W-:Y:S01]  /*7c80*/  F2FP.PACK_AB R149, R224, R164 ;  /* 0x000000a4e095723e */ /* 0x002fe200000000ff */
[----:B------:R-:W-:Y:S02]  /*7c90*/  FFMA.FTZ R2, R7, c[0x0][0x2d0], -R163 ;  /* 0x0000b40007027a23 */ /* 0x000fe400000108a3 */
[----:B------:R-:W-:Y:S02]  /*7ca0*/  FFMA.FTZ R129, R213, c[0x0][0x2d0], -R161 ;  /* 0x0000b400d5817a23 */ /* 0x000fe400000108a1 */
[----:B------:R1:W-:Y:S01]  /*7cb0*/  MUFU.EX2 R225, R2 ;  /* 0x0000000200e17308 */ /* 0x0003e20000000800 */
[----:B------:R-:W-:Y:S02]  /*7cc0*/  FFMA.FTZ R128, R176, c[0x0][0x2d0], -R163 ;  /* 0x0000b400b0807a23 */ /* 0x000fe400000108a3 */
[C---:B------:R-:W-:Y:S02]  /*7cd0*/  FMUL.FTZ R96, R133.reuse, R96 ;  /* 0x0000006085607220 */ /* 0x040fe40000410000 */
[----:B------:R-:W-:Y:S01]  /*7ce0*/  FMUL.FTZ R97, R133, R97 ;  /* 0x0000006185617220 */ /* 0x000fe20000410000 */
[----:B-1----:R-:W-:Y:S05]  /*7cf0*/  FSEL R2, R137, RZ, P2 ;  /* 0x000000ff89027208 */ /* 0x002fea0001000000 */
[----:B------:R-:W-:Y:S01]  /*7d00*/  FADD.FTZ R0, -R2, R132 ;  /* 0x0000008402007221 */ /* 0x000fe20000010100 */
[----:B------:R-:W-:Y:S03]  /*7d10*/  FSEL R2, R136, RZ, P1 ;  /* 0x000000ff88027208 */ /* 0x000fe60000800000 */
[----:B------:R-:W-:Y:S04]  /*7d20*/  FMUL.FTZ R0, R0, c[0x0][0x2d0] ;  /* 0x0000b40000007a20 */ /* 0x000fe80000410000 */
[----:B------:R1:W2:Y:S02]  /*7d30*/  MUFU.EX2 R132, R0 ;  /* 0x0000000000847308 */ /* 0x0002a40000000800 */
[----:B-1----:R-:W-:Y:S01]  /*7d40*/  FADD.FTZ R0, -R2, R139 ;  /* 0x0000008b02007221 */ /* 0x002fe20000010100 */
[----:B------:R-:W-:Y:S01]  /*7d50*/  FSEL R2, R134, RZ, P0 ;  /* 0x000000ff86027208 */ /* 0x000fe20000000000 */
[----:B--2---:R-:W-:Y:S01]  /*7d60*/  FMUL.FTZ R6, R132, R150 ;  /* 0x0000009684067220 */ /* 0x004fe20000410000 */
[----:B------:R-:W-:Y:S01]  /*7d70*/  F2FP.PACK_AB R150, R233, R226 ;  /* 0x000000e2e996723e */ /* 0x000fe200000000ff */
[----:B------:R-:W-:Y:S04]  /*7d80*/  FMUL.FTZ R0, R0, c[0x0][0x2d0] ;  /* 0x0000b40000007a20 */ /* 0x000fe80000410000 */
[----:B------:R-:W-:Y:S01]  /*7d90*/  MUFU.EX2 R139, R129 ;  /* 0x00000081008b7308 */ /* 0x000fe20000000800 */
[C---:B------:R-:W-:Y:S01]  /*7da0*/  FMUL.FTZ R7, R132.reuse, R151 ;  /* 0x0000009784077220 */ /* 0x040fe20000410000 */
[C---:B------:R-:W-:Y:S01]  /*7db0*/  ISETP.GT.AND P0, PT, R199.reuse, R248, PT ;  /* 0x000000f8c700720c */ /* 0x040fe20003f04270 */
[C---:B------:R-:W-:Y:S01]  /*7dc0*/  FMUL.FTZ R18, R132.reuse, R158 ;  /* 0x0000009e84127220 */ /* 0x040fe20000410000 */
[----:B------:R-:W-:Y:S01]  /*7dd0*/  IADD3 R199, R199, -0x1, RZ ;  /* 0xffffffffc7c77810 */ /* 0x000fe20007ffe0ff */
[C---:B------:R-:W-:Y:S02]  /*7de0*/  FMUL.FTZ R19, R132.reuse, R159 ;  /* 0x0000009f84137220 */ /* 0x040fe40000410000 */
[C---:B------:R-:W-:Y:S01]  /*7df0*/  FMUL.FTZ R34, R132.reuse, R114 ;  /* 0x0000007284227220 */ /* 0x040fe20000410000 */
[----:B------:R-:W-:Y:S01]  /*7e00*/  LDSM.16.MT88.4 R156, [R185+0x800] ;  /* 0x00080000b99c783b */ /* 0x000fe20000004200 */
[C---:B------:R-:W-:Y:S01]  /*7e10*/  FMUL.FTZ R35, R132.reuse, R115 ;  /* 0x0000007384237220 */ /* 0x040fe20000410000 */
[----:B------:R1:W2:Y:S01]  /*7e20*/  MUFU.EX2 R3, R0 ;  /* 0x0000000000037308 */ /* 0x0002a20000000800 */
[C---:B------:R-:W-:Y:S02]  /*7e30*/  FMUL.FTZ R50, R132.reuse, R130 ;  /* 0x0000008284327220 */ /* 0x040fe40000410000 */
[C---:B------:R-:W-:Y:S02]  /*7e40*/  FMUL.FTZ R51, R132.reuse, R131 ;  /* 0x0000008384337220 */ /* 0x040fe40000410000 */
[C---:B------:R-:W-:Y:S01]  /*7e50*/  FMUL.FTZ R54, R132.reuse, R54 ;  /* 0x0000003684367220 */ /* 0x040fe20000410000 */
[----:B------:R-:W-:Y:S01]  /*7e60*/  LDSM.16.MT88.4 R112, [R186+0x400] ;  /* 0x00040000ba70783b */ /* 0x000fe20000004200 */
        /* <DEDUP_REMOVED lines=9> */
[----:B-1----:R-:W-:Y:S01]  /*7f00*/  FADD.FTZ R0, -R2, R140 ;  /* 0x0000008c02007221 */ /* 0x002fe20000010100 */
[----:B------:R-:W-:Y:S01]  /*7f10*/  F2FP.PACK_AB R140, R204, R173 ;  /* 0x000000adcc8c723e */ /* 0x000fe200000000ff */
[--C-:B------:R-:W-:Y:S02]  /*7f20*/  FFMA.FTZ R2, R15, c[0x0][0x2d0], -R163.reuse ;  /* 0x0000b4000f027a23 */ /* 0x100fe400000108a3 */
[----:B------:R-:W-:Y:S02]  /*7f30*/  FMUL.FTZ R0, R0, c[0x0][0x2d0] ;  /* 0x0000b40000007a20 */ /* 0x000fe40000410000 */
[----:B------:R-:W1:Y:S01]  /*7f40*/  MUFU.EX2 R228, R2 ;  /* 0x0000000200e47308 */ /* 0x000e620000000800 */
[C---:B--2---:R-:W-:Y:S01]  /*7f50*/  FMUL.FTZ R24, R3.reuse, R104 ;  /* 0x0000006803187220 */ /* 0x044fe20000410000 */
[-C--:B------:R-:W-:Y:S01]  /*7f60*/  HMMA.16816.F32 R4, R140, R20.reuse, R4 ;  /* 0x000000148c04723c */ /* 0x080fe20000001804 */
[C---:B------:R-:W-:Y:S02]  /*7f70*/  FMUL.FTZ R8, R3.reuse, R144 ;  /* 0x0000009003087220 */ /* 0x040fe40000410000 */
[C---:B------:R-:W-:Y:S02]  /*7f80*/  FMUL.FTZ R9, R3.reuse, R145 ;  /* 0x0000009103097220 */ /* 0x040fe40000410000 */
[C---:B------:R-:W-:Y:S02]  /*7f90*/  FMUL.FTZ R12, R3.reuse, R152 ;  /* 0x00000098030c7220 */ /* 0x040fe40000410000 */
[C---:B------:R-:W-:Y:S01]  /*7fa0*/  FMUL.FTZ R13, R3.reuse, R153 ;  /* 0x00000099030d7220 */ /* 0x040fe20000410000 */
[----:B------:R-:W2:Y:S01]  /*7fb0*/  MUFU.EX2 R0, R0 ;  /* 0x0000000000007308 */ /* 0x000ea20000000800 */
[C---:B------:R-:W-:Y:S03]  /*7fc0*/  FMUL.FTZ R25, R3.reuse, R105 ;  /* 0x0000006903197220 */ /* 0x040fe60000410000 */
[C---:B------:R-:W-:Y:S02]  /*7fd0*/  FMUL.FTZ R28, R3.reuse, R108 ;  /* 0x0000006c031c7220 */ /* 0x040fe40000410000 */
[C---:B------:R-:W-:Y:S02]  /*7fe0*/  FMUL.FTZ R29, R3.reuse, R109 ;  /* 0x0000006d031d7220 */ /* 0x040fe40000410000 */
[C---:B------:R-:W-:Y:S02]  /*7ff0*/  FMUL.FTZ R40, R3.reuse, R120 ;  /* 0x0000007803287220 */ /* 0x040fe40000410000 */
[C---:B------:R-:W-:Y:S02]  /*8000*/  FMUL.FTZ R41, R3.reuse, R121 ;  /* 0x0000007903297220 */ /* 0x040fe40000410000 */
[----:B------:R-:W-:Y:S01]  /*8010*/  FMUL.FTZ R44, R3, R124 ;  /* 0x0000007c032c7220 */ /* 0x000fe20000410000 */
[----:B-1----:R-:W-:Y:S01]  /*8020*/  F2FP.PACK_AB R151, R228, R225 ;  /* 0x000000e1e497723e */ /* 0x002fe200000000ff */
[--C-:B------:R-:W-:Y:S02]  /*8030*/  FFMA.FTZ R2, R183, c[0x0][0x2d0], -R162.reuse ;  /* 0x0000b400b7027a23 */ /* 0x100fe400000108a2 */
[C---:B------:R-:W-:Y:S02]  /*8040*/  FMUL.FTZ R45, R3.reuse, R125 ;  /* 0x0000007d032d7220 */ /* 0x040fe40000410000 */
[----:B------:R1:W-:Y:S01]  /*8050*/  MUFU.EX2 R201, R2 ;  /* 0x0000000200c97308 */ /* 0x0003e20000000800 */
[C---:B------:R-:W-:Y:S02]  /*8060*/  FMUL.FTZ R56, R3.reuse, R56 ;  /* 0x0000003803387220 */ /* 0x040fe40000410000 */
[----:B------:R-:W-:Y:S02]  /*8070*/  FMUL.FTZ R57, R3, R57 ;  /* 0x0000003903397220 */ /* 0x000fe40000410000 */
[C---:B--2---:R-:W-:Y:S02]  /*8080*/  FMUL.FTZ R10, R0.reuse, R146 ;  /* 0x00000092000a7220 */ /* 0x044fe40000410000 */
[C---:B------:R-:W-:Y:S02]  /*8090*/  FMUL.FTZ R11, R0.reuse, R147 ;  /* 0x00000093000b7220 */ /* 0x040fe40000410000 */
[C---:B------:R-:W-:Y:S02]  /*80a0*/  FMUL.FTZ R26, R0.reuse, R106 ;  /* 0x0000006a001a7220 */ /* 0x040fe40000410000 */
[C---:B------:R-:W-:Y:S02]  /*80b0*/  FMUL.FTZ R27, R0.reuse, R107 ;  /* 0x0000006b001b7220 */ /* 0x040fe40000410000 */
[----:B------:R-:W-:Y:S01]  /*80c0*/  LDSM.16.MT88.4 R104, [R185+0x400] ;  /* 0x00040000b968783b */ /* 0x000fe20000004200 */
[C---:B------:R-:W-:Y:S01]  /*80d0*/  HMMA.16816.F32 R8, R148.reuse, R20, R8 ;  /* 0x000000149408723c */ /* 0x040fe20000001808 */
[C---:B------:R-:W-:Y:S02]  /*80e0*/  FMUL.FTZ R14, R0.reuse, R154 ;  /* 0x0000009a000e7220 */ /* 0x040fe40000410000 */
[C---:B------:R-:W-:Y:S02]  /*80f0*/  FMUL.FTZ R15, R0.reuse, R155 ;  /* 0x0000009b000f7220 */ /* 0x040fe40000410000 */
[----:B------:R-:W-:Y:S02]  /*8100*/  FFMA.FTZ R130, R175, c[0x0][0x2d0], -R163 ;  /* 0x0000b400af827a23 */ /* 0x000fe400000108a3 */
        /* <DEDUP_REMOVED lines=12> */
[----:B------:R-:W2:Y:S01]  /*81d0*/  LDSM.16.MT88.4 R100, [R185+0xc00] ;  /* 0x000c0000b964783b */ /* 0x000ea20000004200 */
[C---:B------:R-:W-:Y:S02]  /*81e0*/  FMUL.FTZ R58, R0.reuse, R58 ;  /* 0x0000003a003a7220 */ /* 0x040fe40000410000 */
[C---:B------:R-:W-:Y:S02]  /*81f0*/  FMUL.FTZ R59, R0.reuse, R59 ;  /* 0x0000003b003b7220 */ /* 0x040fe40000410000 */
[-C--:B------:R-:W-:Y:S01]  /*8200*/  HMMA.16816.F32 R20, R140, R36.reuse, R20 ;  /* 0x000000248c14723c */ /* 0x080fe20000001814 */
[C---:B------:R-:W-:Y:S02]  /*8210*/  FMUL.FTZ R60, R3.reuse, R60 ;  /* 0x0000003c033c7220 */ /* 0x040fe40000410000 */
[C---:B------:R-:W-:Y:S02]  /*8220*/  FMUL.FTZ R61, R3.reuse, R61 ;  /* 0x0000003d033d7220 */ /* 0x040fe40000410000 */
[C---:B------:R-:W-:Y:S02]  /*8230*/  FMUL.FTZ R62, R0.reuse, R62 ;  /* 0x0000003e003e7220 */ /* 0x040fe40000410000 */
[C---:B------:R-:W-:Y:S01]  /*8240*/  FMUL.FTZ R63, R0.reuse, R63 ;  /* 0x0000003f003f7220 */ /* 0x040fe20000410000 */
[C---:B------:R-:W-:Y:S01]  /*8250*/  HMMA.16816.F32 R24, R148.reuse, R36, R24 ;  /* 0x000000249418723c */ /* 0x040fe20000001818 */
[C---:B------:R-:W-:Y:S03]  /*8260*/  FMUL.FTZ R72, R3.reuse, R72 ;  /* 0x0000004803487220 */ /* 0x040fe60000410000 */
[----:B------:R-:W-:Y:S02]  /*8270*/  FMUL.FTZ R73, R3, R73 ;  /* 0x0000004903497220 */ /* 0x000fe40000410000 */
[C---:B------:R-:W-:Y:S02]  /*8280*/  FMUL.FTZ R74, R0.reuse, R74 ;  /* 0x0000004a004a7220 */ /* 0x040fe40000410000 */
[-C--:B------:R-:W-:Y:S01]  /*8290*/  HMMA.16816.F32 R28, R148, R38.reuse, R28 ;  /* 0x00000026941c723c */ /* 0x080fe2000000181c */
[C---:B------:R-:W-:Y:S03]  /*82a0*/  FMUL.FTZ R36, R133.reuse, R116 ;  /* 0x0000007485247220 */ /* 0x040fe60000410000 */
[----:B------:R-:W-:Y:S02]  /*82b0*/  FMUL.FTZ R37, R133, R117 ;  /* 0x0000007585257220 */ /* 0x000fe40000410000 */
[----:B------:R-:W-:Y:S02]  /*82c0*/  FMUL.FTZ R75, R0, R75 ;  /* 0x0000004b004b7220 */ /* 0x000fe40000410000 */
[C---:B------:R-:W-:Y:S01]  /*82d0*/  HMMA.16816.F32 R32, R140.reuse, R38, R32 ;  /* 0x000000268c20723c */ /* 0x040fe20000001820 */
[----:B-1----:R-:W-:Y:S03]  /*82e0*/  FFMA.FTZ R2, R182, c[0x0][0x2d0], -R162 ;  /* 0x0000b400b6027a23 */ /* 0x002fe600000108a2 */
[C---:B------:R-:W-:Y:S01]  /*82f0*/  FMUL.FTZ R76, R3.reuse, R76 ;  /* 0x0000004c034c7220 */ /* 0x040fe20000410000 */
[----:B------:R1:W-:Y:S01]  /*8300*/  MUFU.EX2 R206, R2 ;  /* 0x0000000200ce7308 */ /* 0x0003e20000000800 */
[C---:B------:R-:W-:Y:S02]  /*8310*/  FMUL.FTZ R77, R3.reuse, R77 ;  /* 0x0000004d034d7220 */ /* 0x040fe40000410000 */
[C---:B------:R-:W-:Y:S04]  /*8320*/  FMUL.FTZ R38, R132.reuse, R118 ;  /* 0x0000007684267220 */ /* 0x040fe80000410000 */
[----:B------:R-:W-:Y:S02]  /*8330*/  FMUL.FTZ R39, R132, R119 ;  /* 0x0000007784277220 */ /* 0x000fe40000410000 */
[----:B------:R-:W-:Y:S01]  /*8340*/  LDSM.16.MT88.4 R116, [R185+0x1000] ;  /* 0x00100000b974783b */ /* 0x000fe20000004200 */
[C---:B------:R-:W-:Y:S02]  /*8350*/  FMUL.FTZ R78, R0.reuse, R78 ;  /* 0x0000004e004e7220 */ /* 0x040fe40000410000 */
[C---:B------:R-:W-:Y:S02]  /*8360*/  FMUL.FTZ R79, R0.reuse, R79 ;  /* 0x0000004f004f7220 */ /* 0x040fe40000410000 */
[-C--:B--2---:R-:W-:Y:S01]  /*8370*/  HMMA.16816.F32 R36, R140, R100.reuse, R36 ;  /* 0x000000648c24723c */ /* 0x084fe20000001824 */
        /* <DEDUP_REMOVED lines=10> */
[----:B------:R-:W-:Y:S02]  /*8420*/  FFMA.FTZ R0, R0, R244, R164 ;  /* 0x000000f400007223 */ /* 0x000fe400000100a4 */
[----:B------:R-:W-:Y:S01]  /*8430*/  MUFU.EX2 R164, R128 ;  /* 0x0000008000a47308 */ /* 0x000fe20000000800 */
[C---:B------:R-:W-:Y:S01]  /*8440*/  FMUL.FTZ R98, R132.reuse, R98 ;  /* 0x0000006284627220 */ /* 0x040fe20000410000 */
[C---:B------:R-:W-:Y:S01]  /*8450*/  HMMA.16816.F32 R48, R140.reuse, R102, R48 ;  /* 0x000000668c30723c */ /* 0x040fe20000001830 */
[----:B------:R-:W2:Y:S03]  /*8460*/  LDSM.16.MT88.4 R100, [R186+0xc00] ;  /* 0x000c0000ba64783b */ /* 0x000ea60000004200 */
[----:B-1----:R-:W-:Y:S02]  /*8470*/  FFMA.FTZ R2, R181, c[0x0][0x2d0], -R160 ;  /* 0x0000b400b5027a23 */ /* 0x002fe400000108a0 */
[----:B------:R-:W-:Y:S02]  /*8480*/  FMUL.FTZ R99, R132, R99 ;  /* 0x0000006384637220 */ /* 0x000fe40000410000 */
[----:B------:R1:W-:Y:S01]  /*8490*/  MUFU.EX2 R200, R2 ;  /* 0x0000000200c87308 */ /* 0x0003e20000000800 */
[--C-:B------:R-:W-:Y:S03]  /*84a0*/  FFMA.FTZ R127, R223, c[0x0][0x2d0], -R162.reuse ;  /* 0x0000b400df7f7a23 */ /* 0x100fe600000108a2 */
[--C-:B------:R-:W-:Y:S02]  /*84b0*/  FFMA.FTZ R126, R222, c[0x0][0x2d0], -R162.reuse ;  /* 0x0000b400de7e7a23 */ /* 0x100fe400000108a2 */
[----:B------:R-:W-:Y:S02]  /*84c0*/  FFMA.FTZ R125, R221, c[0x0][0x2d0], -R162 ;  /* 0x0000b400dd7d7a23 */ /* 0x000fe400000108a2 */
[--C-:B------:R-:W-:Y:S02]  /*84d0*/  FFMA.FTZ R124, R219, c[0x0][0x2d0], -R160.reuse ;  /* 0x0000b400db7c7a23 */ /* 0x100fe400000108a0 */
[--C-:B------:R-:W-:Y:S02]  /*84e0*/  FFMA.FTZ R123, R218, c[0x0][0x2d0], -R160.reuse ;  /* 0x0000b400da7b7a23 */ /* 0x100fe400000108a0 */
[----:B------:R-:W-:Y:S02]  /*84f0*/  FFMA.FTZ R122, R217, c[0x0][0x2d0], -R160 ;  /* 0x0000b400d97a7a23 */ /* 0x000fe400000108a0 */
[--C-:B------:R-:W-:Y:S02]  /*8500*/  FFMA.FTZ R121, R215, c[0x0][0x2d0], -R161.reuse ;  /* 0x0000b400d7797a23 */ /* 0x100fe400000108a1 */
[--C-:B------:R-:W-:Y:S02]  /*8510*/  FFMA.FTZ R120, R214, c[0x0][0x2d0], -R161.reuse ;  /* 0x0000b400d6787a23 */ /* 0x100fe400000108a1 */
[----:B------:R-:W-:Y:S02]  /*8520*/  FADD.FTZ R0, R224, R0 ;  /* 0x00000000e0007221 */ /* 0x000fe40000010000 */
[--C-:B-1----:R-:W-:Y:S04]  /*8530*/  FFMA.FTZ R2, R178, c[0x0][0x2d0], -R160.reuse ;  /* 0x0000b400b2027a23 */ /* 0x102fe800000108a0 */
[----:B------:R1:W-:Y:S01]  /*8540*/  MUFU.EX2 R203, R2 ;  /* 0x0000000200cb7308 */ /* 0x0003e20000000800 */
[-C--:B--2---:R-:W-:Y:S08]  /*8550*/  HMMA.16816.F32 R52, R140, R100.reuse, R52 ;  /* 0x000000648c34723c */ /* 0x084ff00000001834 */
[C---:B------:R-:W-:Y:S08]  /*8560*/  HMMA.16816.F32 R56, R148.reuse, R100, R56 ;  /* 0x000000649438723c */ /* 0x040ff00000001838 */
[-C--:B------:R-:W-:Y:S01]  /*8570*/  HMMA.16816.F32 R60, R148, R102.reuse, R60 ;  /* 0x00000066943c723c */ /* 0x080fe2000000183c */
[--C-:B-1----:R-:W-:Y:S07]  /*8580*/  FFMA.FTZ R2, R180, c[0x0][0x2d0], -R160.reuse ;  /* 0x0000b400b4027a23 */ /* 0x102fee00000108a0 */
[C---:B------:R-:W-:Y:S01]  /*8590*/  HMMA.16816.F32 R64, R140.reuse, R102, R64 ;  /* 0x000000668c40723c */ /* 0x040fe20000001840 */
[----:B------:R-:W1:Y:S01]  /*85a0*/  LDSM.16.MT88.4 R100, [R185+0x1800] ;  /* 0x00180000b964783b */ /* 0x000e620000004200 */
[----:B------:R2:W-:Y:S02]  /*85b0*/  MUFU.EX2 R210, R2 ;  /* 0x0000000200d27308 */ /* 0x0005e40000000800 */
[--C-:B--2---:R-:W-:Y:S02]  /*85c0*/  FFMA.FTZ R2, R179, c[0x0][0x2d0], -R160.reuse ;  /* 0x0000b400b3027a23 */ /* 0x104fe400000108a0 */
[----:B------:R-:W-:Y:S06]  /*85d0*/  FFMA.FTZ R160, R216, c[0x0][0x2d0], -R160 ;  /* 0x0000b400d8a07a23 */ /* 0x000fec00000108a0 */
[----:B------:R2:W-:Y:S01]  /*85e0*/  MUFU.EX2 R211, R2 ;  /* 0x0000000200d37308 */ /* 0x0005e20000000800 */
[-C--:B-1----:R-:W-:Y:S08]  /*85f0*/  HMMA.16816.F32 R68, R140, R100.reuse, R68 ;  /* 0x000000648c44723c */ /* 0x082ff00000001844 */
[C---:B------:R-:W-:Y:S01]  /*8600*/  HMMA.16816.F32 R72, R148.reuse, R100, R72 ;  /* 0x000000649448723c */ /* 0x040fe20000001848 */
[--C-:B--2---:R-:W-:Y:S02]  /*8610*/  FFMA.FTZ R2, R171, c[0x0][0x2d0], -R161.reuse ;  /* 0x0000b400ab027a23 */ /* 0x104fe400000108a1 */
[----:B------:R-:W-:Y:S05]  /*8620*/  MUFU.EX2 R171, R126 ;  /* 0x0000007e00ab7308 */ /* 0x000fea0000000800 */
[-C--:B------:R-:W-:Y:S08]  /*8630*/  HMMA.16816.F32 R76, R148, R102.reuse, R76 ;  /* 0x00000066944c723c */ /* 0x080ff0000000184c */
[C---:B------:R-:W-:Y:S01]  /*8640*/  HMMA.16816.F32 R80, R140.reuse, R102, R80 ;  /* 0x000000668c50723c */ /* 0x040fe20000001850 */
[----:B------:R-:W1:Y:S01]  /*8650*/  LDSM.16.MT88.4 R100, [R186+0x1800] ;  /* 0x00180000ba64783b */ /* 0x000e620000004200 */
[----:B------:R2:W-:Y:S02]  /*8660*/  MUFU.EX2 R182, R2 ;  /* 0x0000000200b67308 */ /* 0x0005e40000000800 */
[--C-:B--2---:R-:W-:Y:S08]  /*8670*/  FFMA.FTZ R2, R169, c[0x0][0x2d0], -R161.reuse ;  /* 0x0000b400a9027a23 */ /* 0x104ff000000108a1 */
[----:B------:R-:W-:Y:S10]  /*8680*/  MUFU.EX2 R169, R127 ;  /* 0x0000007f00a97308 */ /* 0x000ff40000000800 */
[----:B------:R-:W2:Y:S01]  /*8690*/  MUFU.EX2 R183, R2 ;  /* 0x0000000200b77308 */ /* 0x000ea20000000800 */
[-C--:B-1----:R-:W-:Y:S08]  /*86a0*/  HMMA.16816.F32 R84, R140, R100.reuse, R84 ;  /* 0x000000648c54723c */ /* 0x082ff00000001854 */
[C---:B------:R-:W-:Y:S07]  /*86b0*/  HMMA.16816.F32 R88, R148.reuse, R100, R88 ;  /* 0x000000649458723c */ /* 0x040fee0000001858 */
[--C-:B------:R-:W-:Y:S01]  /*86c0*/  FFMA.FTZ R100, R202, c[0x0][0x2d0], -R162.reuse ;  /* 0x0000b400ca647a23 */ /* 0x100fe200000108a2 */
[-C--:B------:R-:W-:Y:S01]  /*86d0*/  HMMA.16816.F32 R92, R148, R102.reuse, R92 ;  /* 0x00000066945c723c */ /* 0x080fe2000000185c */
[--C-:B------:R-:W-:Y:S02]  /*86e0*/  FFMA.FTZ R101, R205, c[0x0][0x2d0], -R162.reuse ;  /* 0x0000b400cd657a23 */ /* 0x100fe400000108a2 */
[----:B------:R1:W-:Y:S01]  /*86f0*/  MUFU.EX2 R212, R100 ;  /* 0x0000006400d47308 */ /* 0x0003e20000000800 */
[----:B------:R-:W-:Y:S01]  /*8700*/  FFMA.FTZ R162, R220, c[0x0][0x2d0], -R162 ;  /* 0x0000b400dca27a23 */ /* 0x000fe200000108a2 */
[----:B--2---:R-:W-:Y:S01]  /*8710*/  F2FP.PACK_AB R108, R183, R182 ;  /* 0x000000b6b76c723e */ /* 0x004fe200000000ff */
[----:B------:R-:W-:Y:S02]  /*8720*/  FFMA.FTZ R2, R168, c[0x0][0x2d0], -R161 ;  /* 0x0000b400a8027a23 */ /* 0x000fe400000108a1 */
[----:B------:R-:W-:Y:S05]  /*8730*/  HMMA.16816.F32 R96, R140, R102, R96 ;  /* 0x000000668c60723c */ /* 0x000fea0000001860 */
[----:B------:R2:W-:Y:S02]  /*8740*/  MUFU.EX2 R202, R2 ;  /* 0x0000000200ca7308 */ /* 0x0005e40000000800 */
[----:B------:R-:W-:Y:S01]  /*8750*/  F2FP.PACK_AB R103, R211, R210 ;  /* 0x000000d2d367723e */ /* 0x000fe200000000ff */
[----:B------:R-:W-:Y:S04]  /*8760*/  FFMA.FTZ R140, R3, R242, R165 ;  /* 0x000000f2038c7223 */ /* 0x000fe800000100a5 */
[----:B------:R-:W-:Y:S02]  /*8770*/  FFMA.FTZ R141, R132, R243, R166 ;  /* 0x000000f3848d7223 */ /* 0x000fe400000100a6 */
[----:B------:R-:W-:Y:S01]  /*8780*/  FFMA.FTZ R3, R207, c[0x0][0x2d0], -R163 ;  /* 0x0000b400cf037a23 */ /* 0x000fe200000108a3 */
[----:B------:R3:W4:Y:S01]  /*8790*/  MUFU.EX2 R208, R101 ;  /* 0x0000006500d07308 */ /* 0x0007220000000800 */
[----:B-1----:R-:W-:Y:S09]  /*87a0*/  F2FP.PACK_AB R100, R206, R201 ;  /* 0x000000c9ce64723e */ /* 0x002ff200000000ff */
[----:B------:R-:W-:Y:S01]  /*87b0*/  MUFU.EX2 R168, R124 ;  /* 0x0000007c00a87308 */ /* 0x000fe20000000800 */
[--C-:B--2---:R-:W-:Y:S02]  /*87c0*/  FFMA.FTZ R2, R167, c[0x0][0x2d0], -R161.reuse ;  /* 0x0000b400a7027a23 */ /* 0x104fe400000108a1 */
[----:B------:R-:W-:Y:S07]  /*87d0*/  FFMA.FTZ R161, R209, c[0x0][0x2d0], -R161 ;  /* 0x0000b400d1a17a23 */ /* 0x000fee00000108a1 */
[----:B------:R1:W2:Y:S01]  /*87e0*/  MUFU.EX2 R205, R2 ;  /* 0x0000000200cd7308 */ /* 0x0002a20000000800 */
[----:B---3--:R-:W-:Y:S02]  /*87f0*/  F2FP.PACK_AB R101, R203, R200 ;  /* 0x000000c8cb65723e */ /* 0x008fe400000000ff */
[----:B----4-:R-:W-:Y:S07]  /*8800*/  F2FP.PACK_AB R102, R212, R208 ;  /* 0x000000d0d466723e */ /* 0x010fee00000000ff */
[----:B------:R-:W-:Y:S01]  /*8810*/  MUFU.EX2 R175, R162 ;  /* 0x000000a200af7308 */ /* 0x000fe20000000800 */
[-C--:B------:R-:W-:Y:S09]  /*8820*/  HMMA.16816.F32 R4, R100, R104.reuse, R4 ;  /* 0x000000686404723c */ /* 0x080ff20000001804 */
[----:B------:R3:W-:Y:S03]  /*8830*/  MUFU.EX2 R165, R3 ;  /* 0x0000000300a57308 */ /* 0x0007e60000000800 */
[----:B-1----:R-:W-:Y:S01]  /*8840*/  FFMA.FTZ R2, R174, c[0x0][0x2d0], -R163 ;  /* 0x0000b400ae027a23 */ /* 0x002fe200000108a3 */
[----:B--2---:R-:W-:Y:S06]  /*8850*/  F2FP.PACK_AB R110, R205, R202 ;  /* 0x000000cacd6e723e */ /* 0x004fec00000000ff */
[----:B------:R1:W-:Y:S10]  /*8860*/  MUFU.EX2 R181, R2 ;  /* 0x0000000200b57308 */ /* 0x0003f40000000800 */
[----:B------:R-:W-:Y:S01]  /*8870*/  MUFU.EX2 R174, R160 ;  /* 0x000000a000ae7308 */ /* 0x000fe20000000800 */
[----:B---3--:R-:W-:Y:S09]  /*8880*/  FADD.FTZ R3, R230, R141 ;  /* 0x0000008de6037221 */ /* 0x008ff20000010000 */
[----:B------:R-:W-:Y:S01]  /*8890*/  MUFU.EX2 R166, R121 ;  /* 0x0000007900a67308 */ /* 0x000fe20000000800 */
[----:B-1----:R-:W-:Y:S02]  /*88a0*/  FFMA.FTZ R2, R177, c[0x0][0x2d0], -R163 ;  /* 0x0000b400b1027a23 */ /* 0x002fe400000108a3 */
[----:B------:R-:W-:Y:S07]  /*88b0*/  FADD.FTZ R177, R229, R3 ;  /* 0x00000003e5b17221 */ /* 0x000fee0000010000 */
[----:B------:R1:W2:Y:S10]  /*88c0*/  MUFU.EX2 R180, R2 ;  /* 0x0000000200b47308 */ /* 0x0002b40000000800 */
[----:B------:R-:W3:Y:S01]  /*88d0*/  MUFU.EX2 R167, R120 ;  /* 0x0000007800a77308 */ /* 0x000ee20000000800 */
[--C-:B-1----:R-:W-:Y:S01]  /*88e0*/  FFMA.FTZ R2, R170, c[0x0][0x2d0], -R163.reuse ;  /* 0x0000b400aa027a23 */ /* 0x102fe200000108a3 */
[----:B--2---:R-:W-:Y:S08]  /*88f0*/  F2FP.PACK_AB R109, R180, R181 ;  /* 0x000000b5b46d723e */ /* 0x004ff000000000ff */
[----:B------:R-:W1:Y:S01]  /*8900*/  MUFU.EX2 R170, R123 ;  /* 0x0000007b00aa7308 */ /* 0x000e620000000800 */
[----:B---3--:R-:W-:Y:S09]  /*8910*/  F2FP.PACK_AB R160, R167, R166 ;  /* 0x000000a6a7a0723e */ /* 0x008ff200000000ff */
[----:B------:R2:W-:Y:S01]  /*8920*/  MUFU.EX2 R178, R2 ;  /* 0x0000000200b27308 */ /* 0x0005e20000000800 */
[----:B-1----:R-:W-:Y:S01]  /*8930*/  F2FP.PACK_AB R141, R170, R168 ;  /* 0x000000a8aa8d723e */ /* 0x002fe200000000ff */
[--C-:B--2---:R-:W-:Y:S08]  /*8940*/  FFMA.FTZ R2, R172, c[0x0][0x2d0], -R163.reuse ;  /* 0x0000b400ac027a23 */ /* 0x104ff000000108a3 */
[----:B------:R-:W1:Y:S01]  /*8950*/  MUFU.EX2 R172, R122 ;  /* 0x0000007a00ac7308 */ /* 0x000e620000000800 */
[----:B------:R-:W-:Y:S09]  /*8960*/  FFMA.FTZ R163, R135, c[0x0][0x2d0], -R163 ;  /* 0x0000b40087a37a23 */ /* 0x000ff200000108a3 */
[----:B------:R-:W2:Y:S10]  /*8970*/  MUFU.EX2 R179, R2 ;  /* 0x0000000200b37308 */ /* 0x000eb40000000800 */
[----:B------:R3:W4:Y:S01]  /*8980*/  MUFU.EX2 R135, R161 ;  /* 0x000000a100877308 */ /* 0x0007220000000800 */
[----:B-1----:R-:W-:Y:S09]  /*8990*/  F2FP.PACK_AB R143, R174, R172 ;  /* 0x000000acae8f723e */ /* 0x002ff200000000ff */
[----:B------:R-:W-:Y:S01]  /*89a0*/  MUFU.EX2 R132, R163 ;  /* 0x000000a300847308 */ /* 0x000fe20000000800 */
[----:B--2---:R-:W-:Y:S01]  /*89b0*/  F2FP.PACK_AB R111, R179, R178 ;  /* 0x000000b2b36f723e */ /* 0x004fe200000000ff */
[----:B------:R-:W-:Y:S04]  /*89c0*/  FFMA.FTZ R2, R133, R241, R173 ;  /* 0x000000f185027223 */ /* 0x000fe800000100ad */
[----:B------:R-:W-:Y:S04]  /*89d0*/  FADD.FTZ R131, R204, R2 ;  /* 0x00000002cc837221 */ /* 0x000fe80000010000 */
[----:B------:R-:W1:Y:S01]  /*89e0*/  MUFU.EX2 R133, R130 ;  /* 0x0000008200857308 */ /* 0x000e620000000800 */
[C---:B------:R-:W-:Y:S01]  /*89f0*/  HMMA.16816.F32 R8, R108.reuse, R104, R8 ;  /* 0x000000686c08723c */ /* 0x040fe20000001808 */
[----:B------:R-:W-:Y:S01]  /*8a00*/  FADD.FTZ R2, R227, R140 ;  /* 0x0000008ce3027221 */ /* 0x000fe20000010000 */
[----:B------:R-:W-:Y:S02]  /*8a10*/  F2FP.PACK_AB R140, R171, R169 ;  /* 0x000000a9ab8c723e */ /* 0x000fe400000000ff */
[----:B---3--:R-:W-:Y:S01]  /*8a20*/  F2FP.PACK_AB R161, R164, R165 ;  /* 0x000000a5a4a1723e */ /* 0x008fe200000000ff */
[----:B------:R-:W-:Y:S01]  /*8a30*/  FADD.FTZ R3, R226, R2 ;  /* 0x00000002e2037221 */ /* 0x000fe20000010000 */
[----:B----4-:R-:W-:Y:S01]  /*8a40*/  F2FP.PACK_AB R162, R135, R139 ;  /* 0x0000008b87a2723e */ /* 0x010fe200000000ff */
[----:B------:R-:W-:Y:S01]  /*8a50*/  FADD.FTZ R2, R225, R0 ;  /* 0x00000000e1027221 */ /* 0x000fe20000010000 */
[-C--:B------:R-:W-:Y:S01]  /*8a60*/  HMMA.16816.F32 R12, R108, R106.reuse, R12 ;  /* 0x0000006a6c0c723c */ /* 0x080fe2000000180c */
[----:B------:R-:W2:Y:S03]  /*8a70*/  MUFU.EX2 R173, R125 ;  /* 0x0000007d00ad7308 */ /* 0x000ea60000000800 */
[----:B------:R-:W-:Y:S02]  /*8a80*/  FADD.FTZ R0, R234, R177 ;  /* 0x000000b1ea007221 */ /* 0x000fe40000010000 */
[----:B------:R-:W-:Y:S02]  /*8a90*/  FADD.FTZ R3, R233, R3 ;  /* 0x00000003e9037221 */ /* 0x000fe40000010000 */
[C---:B------:R-:W-:Y:S01]  /*8aa0*/  HMMA.16816.F32 R16, R100.reuse, R106, R16 ;  /* 0x0000006a6410723c */ /* 0x040fe20000001810 */
[----:B------:R-:W3:Y:S03]  /*8ab0*/  LDSM.16.MT88.4 R104, [R186+0x1000] ;  /* 0x00100000ba68783b */ /* 0x000ee60000004200 */
[----:B------:R-:W-:Y:S02]  /*8ac0*/  FADD.FTZ R2, R228, R2 ;  /* 0x00000002e4027221 */ /* 0x000fe40000010000 */
[----:B------:R-:W-:Y:S01]  /*8ad0*/  FADD.FTZ R3, R182, R3 ;  /* 0x00000003b6037221 */ /* 0x000fe20000010000 */
[----:B-1----:R-:W-:Y:S01]  /*8ae0*/  F2FP.PACK_AB R163, R132, R133 ;  /* 0x0000008584a3723e */ /* 0x002fe200000000ff */
[-C--:B------:R-:W-:Y:S01]  /*8af0*/  HMMA.16816.F32 R20, R100, R112.reuse, R20 ;  /* 0x000000706414723c */ /* 0x080fe20000001814 */
[----:B------:R-:W-:Y:S07]  /*8b00*/  FADD.FTZ R2, R181, R2 ;  /* 0x00000002b5027221 */ /* 0x000fee0000010000 */
[C---:B------:R-:W-:Y:S01]  /*8b10*/  HMMA.16816.F32 R24, R108.reuse, R112, R24 ;  /* 0x000000706c18723c */ /* 0x040fe20000001818 */
[----:B--2---:R-:W-:Y:S07]  /*8b20*/  F2FP.PACK_AB R142, R175, R173 ;  /* 0x000000adaf8e723e */ /* 0x004fee00000000ff */
        /* <DEDUP_REMOVED lines=8> */
[-C--:B---3--:R-:W-:Y:S08]  /*8bb0*/  HMMA.16816.F32 R52, R100, R104.reuse, R52 ;  /* 0x000000686434723c */ /* 0x088ff00000001834 */
[C---:B------:R-:W-:Y:S07]  /*8bc0*/  HMMA.16816.F32 R56, R108.reuse, R104, R56 ;  /* 0x000000686c38723c */ /* 0x040fee0000001838 */
[----:B------:R-:W-:Y:S01]  /*8bd0*/  FADD.FTZ R104, R231, R131 ;  /* 0x00000083e7687221 */ /* 0x000fe20000010000 */
[-C--:B------:R-:W-:Y:S01]  /*8be0*/  HMMA.16816.F32 R60, R108, R106.reuse, R60 ;  /* 0x0000006a6c3c723c */ /* 0x080fe2000000183c */
[----:B------:R-:W-:Y:S03]  /*8bf0*/  LDSM.16.MT88.4 R128, [R185+0x1400] ;  /* 0x00140000b980783b */ /* 0x000fe60000004200 */
[----:B------:R-:W-:Y:S04]  /*8c00*/  FADD.FTZ R176, R232, R104 ;  /* 0x00000068e8b07221 */ /* 0x000fe80000010000 */
[C---:B------:R-:W-:Y:S08]  /*8c10*/  HMMA.16816.F32 R64, R100.reuse, R106, R64 ;  /* 0x0000006a6440723c */ /* 0x040ff00000001840 */
        /* <DEDUP_REMOVED lines=8> */
[----:B------:R-:W-:Y:S08]  /*8ca0*/  HMMA.16816.F32 R96, R100, R118, R96 ;  /* 0x000000766460723c */ /* 0x000ff00000001860 */
[-C--:B------:R-:W-:Y:S01]  /*8cb0*/  HMMA.16816.F32 R148, R140, R156.reuse, R4 ;  /* 0x0000009c8c94723c */ /* 0x080fe20000001804 */
[----:B------:R-:W2:Y:S07]  /*8cc0*/  LDSM.16.MT88.4 R4, [R186+0x1400] ;  /* 0x00140000ba04783b */ /* 0x000eae0000004200 */
[C---:B------:R-:W-:Y:S01]  /*8cd0*/  HMMA.16816.F32 R144, R160.reuse, R156, R8 ;  /* 0x0000009ca090723c */ /* 0x040fe20000001808 */
[----:B------:R-:W3:Y:S07]  /*8ce0*/  LDSM.16.MT88.4 R8, [R185+0x2000] ;  /* 0x00200000b908783b */ /* 0x000eee0000004200 */
[-C--:B------:R-:W-:Y:S01]  /*8cf0*/  HMMA.16816.F32 R152, R160, R158.reuse, R12 ;  /* 0x0000009ea098723c */ /* 0x080fe2000000180c */
[----:B------:R-:W4:Y:S07]  /*8d00*/  LDSM.16.MT88.4 R12, [R186+0x2000] ;  /* 0x00200000ba0c783b */ /* 0x000f2e0000004200 */
[C---:B------:R-:W-:Y:S08]  /*8d10*/  HMMA.16816.F32 R156, R140.reuse, R158, R16 ;  /* 0x0000009e8c9c723c */ /* 0x040ff00000001810 */
[-C--:B-1----:R-:W-:Y:S08]  /*8d20*/  HMMA.16816.F32 R100, R140, R112.reuse, R20 ;  /* 0x000000708c64723c */ /* 0x082ff00000001814 */
[C---:B------:R-:W-:Y:S08]  /*8d30*/  HMMA.16816.F32 R104, R160.reuse, R112, R24 ;  /* 0x00000070a068723c */ /* 0x040ff00000001818 */
[-C--:B------:R-:W-:Y:S08]  /*8d40*/  HMMA.16816.F32 R108, R160, R114.reuse, R28 ;  /* 0x00000072a06c723c */ /* 0x080ff0000000181c */
[C---:B------:R-:W-:Y:S08]  /*8d50*/  HMMA.16816.F32 R112, R140.reuse, R114, R32 ;  /* 0x000000728c70723c */ /* 0x040ff00000001820 */
[-C--:B------:R-:W-:Y:S08]  /*8d60*/  HMMA.16816.F32 R116, R140, R128.reuse, R36 ;  /* 0x000000808c74723c */ /* 0x080ff00000001824 */
        /* <DEDUP_REMOVED lines=10> */
[C---:B------:R-:W-:Y:S07]  /*8e10*/  HMMA.16816.F32 R64, R140.reuse, R6, R64 ;  /* 0x000000068c40723c */ /* 0x040fee0000001840 */
        /* <DEDUP_REMOVED lines=28> */
[----:B------:R-:W-:Y:S01]  /*8fe0*/  MOV R139, R136 ;  /* 0x00000088008b7202 */ /* 0x000fe20000000f00 */
[----:B------:R-:W-:Y:S02]  /*8ff0*/  FADD.FTZ R0, R133, R0 ;  /* 0x0000000085007221 */ /* 0x000fe40000010000 */
[----:B------:R-:W-:Y:S01]  /*9000*/  HMMA.16816.F32 R96, R140, R14, R96 ;  /* 0x0000000e8c60723c */ /* 0x000fe20000001860 */
[----:B------:R-:W-:Y:S03]  /*9010*/  FADD.FTZ R241, R175, R4 ;  /* 0x00000004aff17221 */ /* 0x000fe60000010000 */
[----:B------:R-:W-:Y:S01]  /*9020*/  FADD.FTZ R243, R174, R3 ;  /* 0x00000003aef37221 */ /* 0x000fe20000010000 */
[----:B------:R-:W-:Y:S01]  /*9030*/  MOV R3, R138 ;  /* 0x0000008a00037202 */ /* 0x000fe20000000f00 */
[----:B------:R-:W-:Y:S01]  /*9040*/  FADD.FTZ R242, R135, R2 ;  /* 0x0000000287f27221 */ /* 0x000fe20000010000 */
[----:B------:R-:W-:Y:S01]  /*9050*/  MOV R140, R134 ;  /* 0x00000086008c7202 */ /* 0x000fe20000000f00 */
[----:B------:R-:W-:Y:S01]  /*9060*/  FADD.FTZ R244, R132, R0 ;  /* 0x0000000084f47221 */ /* 0x000fe20000010000 */
[----:B------:R-:W-:Y:S01]  /*9070*/  MOV R132, R137 ;  /* 0x0000008900847202 */ /* 0x000fe20000000f00 */
[----:B------:R-:W-:-:S05]  /*9080*/  @P0 BRA `(.L_x_1082) ;  /* 0xffffd0f000000947 */ /* 0x000fca000383ffff */
.L_x_1077:
[----:B------:R-:W-:-:S13]  /*9090*/  ISETP.GE.AND P0, PT, R199, R245, PT ;  /* 0x000000f5c700720c */ /* 0x000fda0003f06270 */
[----:B------:R-:W-:Y:S05]  /*90a0*/  @!P0 BRA `(.L_x_1083) ;  /* 0x0000297000008947 */ /* 0x000fea0003800000 */
.L_x_1086:
[----:B------:R-:W-:Y:S04]  /*90b0*/  DEPBAR.LE SB0, 0x0 ;  /* 0x000080000000791a */ /* 0x000fe80000000000 */
[----:B------:R-:W-:Y:S01]  /*90c0*/  WARPSYNC 0xffffffff ;  /* 0xffffffff00007948 */ /* 0x000fe20003800000 */
[----:B------:R-:W-:Y:S01]  /*90d0*/  BAR.SYNC.DEFER_BLOCKING 0x0 ;  /* 0x0000000000007b1d */ /* 0x000fe20000010000 */
[----:B------:R-:W-:Y:S01]  /*90e0*/  SHF.R.S32.HI R0, RZ, 0x1f, R199 ;  /* 0x0000001fff007819 */ /* 0x000fe200000114c7 */
[----:B------:R-:W-:Y:S04]  /*90f0*/  IMAD.MOV.U32 R132, RZ, RZ, R136 ;  /* 0x000000ffff847224 */ /* 0x000fe800078e0088 */
[----:B------:R-:W-:Y:S04]  /*9100*/  IMAD R0, R0, c[0x0][0x208], RZ ;  /* 0x0000820000007a24 */ /* 0x000fe800078e02ff */
[C---:B------:R-:W-:Y:S01]  /*9110*/  IMAD R0, R199.reuse, c[0x0][0x20c], R0 ;  /* 0x00008300c7007a24 */ /* 0x040fe200078e0200 */
[----:B------:R-:W-:Y:S01]  /*9120*/  LDSM.16.M88.4 R48, [R187] ;  /* 0x00000000bb30783b */ /* 0x000fe20000000200 */
[----:B------:R-:W-:Y:S06]  /*9130*/  BSSY B0, `(.L_x_1084) ;  /* 0x00000d8000007945 */ /* 0x000fec0003800000 */
[----:B------:R-:W1:Y:S07]  /*9140*/  S2R R2, SR_TID.X ;  /* 0x0000000000027919 */ /* 0x000e6e0000002100 */
[----:B------:R-:W2:Y:S07]  /*9150*/  LDSM.16.M88.4 R16, [R184] ;  /* 0x00000000b810783b */ /* 0x000eae0000000200 */
[----:B------:R-:W3:Y:S07]  /*9160*/  LDSM.16.M88.4 R44, [R187+0x1000] ;  /* 0x00100000bb2c783b */ /* 0x000eee0000000200 */
[----:B------:R-:W4:Y:S07]  /*9170*/  LDSM.16.M88.4 R32, [R184+0x400] ;  /* 0x00040000b820783b */ /* 0x000f2e0000000200 */
[----:B------:R-:W5:Y:S07]  /*9180*/  LDSM.16.M88.4 R140, [R184+0x800] ;  /* 0x00080000b88c783b */ /* 0x000f6e0000000200 */
[----:B------:R-:W-:Y:S07]  /*9190*/  LDSM.16.M88.4 R160, [R188] ;  /* 0x00000000bca0783b */ /* 0x000fee0000000200 */
[----:B------:R-:W2:Y:S07]  /*91a0*/  LDSM.16.M88.4 R164, [R189] ;  /* 0x00000000bda4783b */ /* 0x000eae0000000200 */
[----:B------:R-:W3:Y:S07]  /*91b0*/  LDSM.16.M88.4 R168, [R188+0x1000] ;  /* 0x00100000bca8783b */ /* 0x000eee0000000200 */
[----:B------:R-:W3:Y:S07]  /*91c0*/  LDSM.16.M88.4 R172, [R197] ;  /* 0x00000000c5ac783b */ /* 0x000eee0000000200 */
[----:B------:R-:W4:Y:S01]  /*91d0*/  LDSM.16.M88.4 R176, [R196] ;  /* 0x00000000c4b0783b */ /* 0x000f220000000200 */
[----:B-1----:R-:W-:Y:S01]  /*91e0*/  ISETP.GT.AND P0, PT, R2, 0x3f, PT ;  /* 0x0000003f0200780c */ /* 0x002fe20003f04270 */
[----:B------:R-:W-:Y:S04]  /*91f0*/  IMAD.WIDE.U32 R2, R199, c[0x0][0x208], RZ ;  /* 0x00008200c7027a25 */ /* 0x000fe800078e00ff */
[----:B------:R-:W-:Y:S02]  /*9200*/  IMAD.IADD R0, R3, 0x1, R0 ;  /* 0x0000000103007824 */ /* 0x000fe400078e0200 */
[----:B------:R-:W-:Y:S04]  /*9210*/  IMAD.WIDE.U32 R2, R2, 0x30, RZ ;  /* 0x0000003002027825 */ /* 0x000fe800078e00ff */
[----:B------:R-:W-:Y:S01]  /*9220*/  IMAD R0, R0, 0x30, RZ ;  /* 0x0000003000007824 */ /* 0x000fe200078e02ff */
[-C--:B------:R-:W-:Y:S01]  /*9230*/  IADD3 R8, P1, R236, R2.reuse, RZ ;  /* 0x00000002ec087210 */ /* 0x080fe20007f3e0ff */
[----:B------:R-:W-:Y:S02]  /*9240*/  @!P0 IMAD.MOV.U32 R4, RZ, RZ, c[0x0][0x208] ;  /* 0x00008200ff048624 */ /* 0x000fe400078e00ff */
[----:B------:R-:W-:Y:S02]  /*9250*/  IMAD.IADD R0, R3, 0x1, R0 ;  /* 0x0000000103007824 */ /* 0x000fe400078e0200 */
[----:B------:R-:W-:Y:S01]  /*9260*/  @!P0 IMAD.MOV.U32 R5, RZ, RZ, c[0x0][0x20c] ;  /* 0x00008300ff058624 */ /* 0x000fe200078e00ff */
[----:B------:R-:W-:Y:S01]  /*9270*/  @!P0 LEA R20, P2, R4, R2, 0x5 ;  /* 0x0000000204148211 */ /* 0x000fe200078428ff */
[----:B------:R-:W-:Y:S01]  /*9280*/  IMAD.X R9, R0, 0x1, R235, P1 ;  /* 0x0000000100097824 */ /* 0x000fe200008e06eb */
[----:B------:R-:W-:Y:S02]  /*9290*/  LEA R26, P1, R8, c[0x0][0x1f8], 0x1 ;  /* 0x00007e00081a7a11 */ /* 0x000fe400078208ff */
[----:B------:R-:W-:Y:S02]  /*92a0*/  @!P0 LEA.HI.X R3, R4, R0, R5, 0x5, P2 ;  /* 0x0000000004038211 */ /* 0x000fe400010f2c05 */
[-C--:B--2---:R-:W-:Y:S03]  /*92b0*/  HMMA.16816.F32 R4, R48, R16.reuse, RZ ;  /* 0x000000103004723c */ /* 0x084fe600000018ff */
[--C-:B------:R-:W-:Y:S02]  /*92c0*/  IADD3 R12, P3, P2, R2, 0x20, R236.reuse ;  /* 0x00000020020c7810 */ /* 0x100fe40007a7e0ec */
[----:B------:R-:W-:Y:S02]  /*92d0*/  LEA.HI.X R27, R8, c[0x0][0x1fc], R9, 0x1, P1 ;  /* 0x00007f00081b7a11 */ /* 0x000fe400008f0c09 */
[----:B------:R-:W-:Y:S01]  /*92e0*/  IADD3.X R13, R0, RZ, R235, P3, P2 ;  /* 0x000000ff000d7210 */ /* 0x000fe20001fe44eb */
[C---:B---3--:R-:W-:Y:S02]  /*92f0*/  HMMA.16816.F32 R8, R44.reuse, R16, RZ ;  /* 0x000000102c08723c */ /* 0x048fe400000018ff */
[----:B------:R-:W-:Y:S01]  /*9300*/  @!PT LDS RZ, [RZ] ;  /* 0x00000000fffff984 */ /* 0x000fe20000000800 */
[----:B------:R-:W-:Y:S01]  /*9310*/  @!PT LDS RZ, [RZ] ;  /* 0x00000000fffff984 */ /* 0x000fe20000000800 */
[----:B------:R-:W-:Y:S01]  /*9320*/  @!PT LDS RZ, [RZ] ;  /* 0x00000000fffff984 */ /* 0x000fe20000000800 */
[----:B------:R1:W-:Y:S02]  /*9330*/  LDGSTS.E.BYPASS.LTC128B.128 [R198+0x1880], [R26.64], !P6 ;  /* 0x018800001ac67fae */ /* 0x0003e4000f101d46 */
[----:B------:R-:W-:Y:S02]  /*9340*/  LEA R30, P3, R12, c[0x0][0x1f8], 0x1 ;  /* 0x00007e000c1e7a11 */ /* 0x000fe400078608ff */
[--C-:B------:R-:W-:Y:S02]  /*9350*/  IADD3 R2, P2, P1, R2, 0x40, R236.reuse ;  /* 0x0000004002027810 */ /* 0x100fe4000795e0ec */
[----:B------:R-:W-:Y:S02]  /*9360*/  LEA.HI.X R31, R12, c[0x0][0x1fc], R13, 0x1, P3 ;  /* 0x00007f000c1f7a11 */ /* 0x000fe400018f0c0d */
[-C--:B------:R-:W-:Y:S02]  /*9370*/  HMMA.16816.F32 R12, R44, R18.reuse, RZ ;  /* 0x000000122c0c723c */ /* 0x080fe400000018ff */
[----:B------:R-:W-:Y:S01]  /*9380*/  LEA R28, P3, R2, c[0x0][0x1f8], 0x1 ;  /* 0x00007e00021c7a11 */ /* 0x000fe200078608ff */
[----:B------:R2:W-:Y:S01]  /*9390*/  LDGSTS.E.BYPASS.LTC128B.128 [R198+0x2480], [R30.64], !P5 ;  /* 0x024800001ec67fae */ /* 0x0005e2000e901d46 */
[--C-:B------:R-:W-:Y:S02]  /*93a0*/  IADD3.X R0, R0, RZ, R235.reuse, P2, P1 ;  /* 0x000000ff00007210 */ /* 0x100fe400017e24eb */
[----:B------:R-:W-:Y:S02]  /*93b0*/  @!P0 IADD3 R24, P2, P1, R20, 0x20, R236 ;  /* 0x0000002014188810 */ /* 0x000fe4000795e0ec */
[C---:B------:R-:W-:Y:S04]  /*93c0*/  HMMA.16816.F32 R16, R48.reuse, R18, RZ ;  /* 0x000000123010723c */ /* 0x040fe800000018ff */
[----:B------:R-:W-:Y:S02]  /*93d0*/  LEA.HI.X R29, R2, c[0x0][0x1fc], R0, 0x1, P3 ;  /* 0x00007f00021d7a11 */ /* 0x000fe400018f0c00 */
[C-C-:B------:R-:W-:Y:S02]  /*93e0*/  @!P0 IADD3.X R39, R3.reuse, RZ, R235.reuse, P2, P1 ;  /* 0x000000ff03278210 */ /* 0x140fe400017e24eb */
[C---:B------:R-:W-:Y:S01]  /*93f0*/  @!P0 IADD3 R0, P1, R20.reuse, R236, RZ ;  /* 0x000000ec14008210 */ /* 0x040fe20007f3e0ff */
[----:B------:R2:W-:Y:S03]  /*9400*/  LDGSTS.E.BYPASS.LTC128B.128 [R198+0x3080], [R28.64], !P4 ;  /* 0x030800001cc67fae */ /* 0x0005e6000e101d46 */
[----:B------:R-:W-:Y:S02]  /*9410*/  @!P0 IADD3 R2, P3, P2, R20, 0x40, R236 ;  /* 0x0000004014028810 */ /* 0x000fe40007a7e0ec */
[-C--:B----4-:R-:W-:Y:S02]  /*9420*/  HMMA.16816.F32 R20, R48, R32.reuse, RZ ;  /* 0x000000203014723c */ /* 0x090fe400000018ff */
[C-C-:B------:R-:W-:Y:S01]  /*9430*/  @!P0 IADD3.X R25, R3.reuse, RZ, R235.reuse, P3, P2 ;  /* 0x000000ff03198210 */ /* 0x140fe20001fe44eb */
[----:B------:R-:W-:Y:S01]  /*9440*/  @!P0 IMAD.X R3, R3, 0x1, R235, P1 ;  /* 0x0000000103038824 */ /* 0x000fe200008e06eb */
[----:B------:R-:W-:Y:S02]  /*9450*/  @!P0 LEA R36, P3, R0, c[0x0][0x1f8], 0x1 ;  /* 0x00007e0000248a11 */ /* 0x000fe400078608ff */
[----:B------:R-:W-:Y:S02]  /*9460*/  @!P0 LEA R40, P2, R24, c[0x0][0x1f8], 0x1 ;  /* 0x00007e0018288a11 */ /* 0x000fe400078408ff */
[----:B------:R-:W-:Y:S01]  /*9470*/  @!P0 LEA.HI.X R37, R0, c[0x0][0x1fc], R3, 0x1, P3 ;  /* 0x00007f0000258a11 */ /* 0x000fe200018f0c03 */
[----:B------:R-:W-:Y:S03]  /*9480*/  IMAD.MOV.U32 R0, RZ, RZ, R138 ;  /* 0x000000ffff007224 */ /* 0x000fe600078e008a */
[----:B------:R-:W-:Y:S01]  /*9490*/  @!P0 LEA.HI.X R41, R24, c[0x0][0x1fc], R39, 0x1, P2 ;  /* 0x00007f0018298a11 */ /* 0x000fe200010f0c27 */
[----:B------:R5:W-:Y:S01]  /*94a0*/  @!P0 LDGSTS.E.BYPASS.LTC128B.128 [R198+0x2080], [R36.64], !P6 ;  /* 0x0208000024c68fae */ /* 0x000be2000f101d46 */
[C---:B------:R-:W-:Y:S02]  /*94b0*/  @!P0 LEA R38, P1, R2.reuse, c[0x0][0x1f8], 0x1 ;  /* 0x00007e0002268a11 */ /* 0x040fe400078208ff */
[----:B------:R-:W-:Y:S02]  /*94c0*/  ISETP.GT.AND P2, PT, R199, R245, PT ;  /* 0x000000f5c700720c */ /* 0x000fe40003f44270 */
[----:B------:R-:W-:Y:S01]  /*94d0*/  @!P0 LEA.HI.X R39, R2, c[0x0][0x1fc], R25, 0x1, P1 ;  /* 0x00007f0002278a11 */ /* 0x000fe200008f0c19 */
[----:B------:R-:W-:Y:S01]  /*94e0*/  IMAD.MOV.U32 R2, RZ, RZ, R137 ;  /* 0x000000ffff027224 */ /* 0x000fe200078e0089 */
[C---:B-1----:R-:W-:Y:S01]  /*94f0*/  HMMA.16816.F32 R24, R44.reuse, R32, RZ ;  /* 0x000000202c18723c */ /* 0x042fe200000018ff */
[----:B------:R1:W-:Y:S07]  /*9500*/  @!P0 LDGSTS.E.BYPASS.LTC128B.128 [R198+0x2c80], [R40.64], !P5 ;  /* 0x02c8000028c68fae */ /* 0x0003ee000e901d46 */
[-C--:B--2---:R-:W-:Y:S01]  /*9510*/  HMMA.16816.F32 R28, R44, R34.reuse, RZ ;  /* 0x000000222c1c723c */ /* 0x084fe200000018ff */
[----:B------:R5:W-:Y:S07]  /*9520*/  @!P0 LDGSTS.E.BYPASS.LTC128B.128 [R198+0x3880], [R38.64], !P4 ;  /* 0x0388000026c68fae */ /* 0x000bee000e101d46 */
[C---:B------:R-:W-:Y:S01]  /*9530*/  HMMA.16816.F32 R32, R48.reuse, R34, RZ ;  /* 0x000000223020723c */ /* 0x040fe200000018ff */
[----:B------:R-:W0:Y:S07]  /*9540*/  LDGDEPBAR ;  /* 0x00000000000079af */ /* 0x000e2e0000000000 */
[-C--:B-----5:R-:W-:Y:S08]  /*9550*/  HMMA.16816.F32 R36, R48, R140.reuse, RZ ;  /* 0x0000008c3024723c */ /* 0x0a0ff000000018ff */
[C---:B-1----:R-:W-:Y:S08]  /*9560*/  HMMA.16816.F32 R40, R44.reuse, R140, RZ ;  /* 0x0000008c2c28723c */ /* 0x042ff000000018ff */
        /* <DEDUP_REMOVED lines=51> */
[----:B------:R-:W3:Y:S07]  /*98a0*/  LDSM.16.M88.4 R160, [R184+0x1c00] ;  /* 0x001c0000b8a0783b */ /* 0x000eee0000000200 */
        /* <DEDUP_REMOVED lines=16> */
[----:B------:R-:W3:Y:S07]  /*99b0*/  LDSM.16.M88.4 R140, [R191] ;  /* 0x00000000bf8c783b */ /* 0x000eee0000000200 */
[----:B------:R-:W4:Y:S01]  /*99c0*/  LDSM.16.M88.4 R172, [R190] ;  /* 0x00000000beac783b */ /* 0x000f220000000200 */
[-C--:B-1----:R-:W-:Y:S01]  /*99d0*/  HMMA.16816.F32 R4, R160, R164.reuse, R4 ;  /* 0x000000a4a004723c */ /* 0x082fe20000001804 */
[----:B------:R-:W-:Y:S05]  /*99e0*/  DEPBAR.LE SB0, 0x0 ;  /* 0x000080000000791a */ /* 0x000fea0000000000 */
[----:B------:R-:W-:Y:S02]  /*99f0*/  BAR.SYNC.DEFER_BLOCKING 0x0 ;  /* 0x0000000000007b1d */ /* 0x000fe40000010000 */
        /* <DEDUP_REMOVED lines=13> */
[----:B------:R-:W-:Y:S02]  /*9ad0*/  IADD3 R3, -R247, 0x30, RZ ;  /* 0x00000030f7037810 */ /* 0x000fe40007ffe1ff */
[----:B------:R-:W-:Y:S02]  /*9ae0*/  P2R R162, PR, RZ, 0x4 ;  /* 0x00000004ffa27803 */ /* 0x000fe40000000000 */
[----:B------:R-:W-:Y:S11]  /*9af0*/  ISETP.GE.AND P0, PT, R3, 0x21, PT ;  /* 0x000000210300780c */ /* 0x000ff60003f06270 */
[----:B------:R-:W-:Y:S02]  /*9b00*/  @!UPT UIADD3 URZ, URZ, URZ, URZ ;  /* 0x0000003f3f3ff290 */ /* 0x000fe4000fffe03f */
[----:B------:R-:W-:Y:S01]  /*9b10*/  @P0 IADD3 R133, R199, -0x1, RZ ;  /* 0xffffffffc7850810 */ /* 0x000fe20007ffe0ff */
[----:B------:R-:W-:Y:S02]  /*9b20*/  @P0 IMAD.MOV.U32 R139, RZ, RZ, c[0x0][0x1e0] ;  /* 0x00007800ff8b0624 */ /* 0x000fe400078e00ff */
[----:B------:R-:W-:Y:S01]  /*9b30*/  @P0 IMAD.MOV.U32 R140, RZ, RZ, 0x5 ;  /* 0x00000005ff8c0424 */ /* 0x000fe200078e00ff */
[----:B------:R-:W-:Y:S01]  /*9b40*/  @P0 SHF.R.S32.HI R135, RZ, 0x1f, R133 ;  /* 0x0000001fff870819 */ /* 0x000fe20000011485 */
[----:B------:R-:W-:Y:S03]  /*9b50*/  @P0 IMAD.WIDE.U32 R142, R133, c[0x0][0x1e0], RZ ;  /* 0x00007800858e0a25 */ /* 0x000fe600078e00ff */
[----:B------:R-:W-:Y:S01]  /*9b60*/  @P0 SHF.L.U64.HI R141, R139, R140, c[0x0][0x1e4] ;  /* 0x000079008b8d0619 */ /* 0x000fe2000001028c */
[----:B------:R-:W-:Y:S02]  /*9b70*/  @P0 IMAD R135, R135, c[0x0][0x1e0], RZ ;  /* 0x0000780087870a24 */ /* 0x000fe400078e02ff */
[----:B------:R-:W-:Y:S02]  /*9b80*/  @P0 IMAD.SHL.U32 R140, R139, 0x20, RZ ;  /* 0x000000208b8c0824 */ /* 0x000fe400078e00ff */
[----:B------:R-:W-:Y:S02]  /*9b90*/  @P0 IMAD R135, R133, c[0x0][0x1e4], R135 ;  /* 0x0000790085870a24 */ /* 0x000fe400078e0287 */
[----:B------:R-:W-:Y:S04]  /*9ba0*/  @P0 IMAD.WIDE.U32 R140, R142, 0x30, R140 ;  /* 0x000000308e8c0825 */ /* 0x000fe800078e008c */
[----:B------:R-:W-:Y:S01]  /*9bb0*/  @P0 IMAD.IADD R135, R143, 0x1, R135 ;  /* 0x000000018f870824 */ /* 0x000fe200078e0287 */
[C---:B------:R-:W-:Y:S03]  /*9bc0*/  @P0 IADD3 R168, P3, P1, R140.reuse, 0x20, R238 ;  /* 0x000000208ca80810 */ /* 0x040fe6000797e0ee */
[----:B------:R-:W-:Y:S04]  /*9bd0*/  @P0 IMAD R135, R135, 0x30, RZ ;  /* 0x0000003087870824 */ /* 0x000fe800078e02ff */
        /* <DEDUP_REMOVED lines=15> */
[C---:B------:R-:W-:Y:S02]  /*9cd0*/  @P1 IMAD.SHL.U32 R133, R142.reuse, 0x2, RZ ;  /* 0x000000028e851824 */ /* 0x040fe400078e00ff */
[----:B------:R-:W-:Y:S03]  /*9ce0*/  @P1 IMAD R3, R3, 0x30, RZ ;  /* 0x0000003003031824 */ /* 0x000fe600078e02ff */
[----:B------:R-:W-:Y:S01]  /*9cf0*/  @P1 IADD3 R139, P2, R133, 0x40, RZ ;  /* 0x00000040858b1810 */ /* 0x000fe20007f5e0ff */
[----:B------:R-:W-:Y:S03]  /*9d00*/  @P1 IMAD.IADD R3, R143, 0x1, R3 ;  /* 0x000000018f031824 */ /* 0x000fe600078e0203 */
[----:B------:R-:W-:Y:S02]  /*9d10*/  @P1 IADD3 R166, P3, R139, c[0x0][0x1c8], RZ ;  /* 0x000072008ba61a10 */ /* 0x000fe40007f7e0ff */
[----:B------:R-:W-:Y:S04]  /*9d20*/  @P1 SHF.L.U64.HI R3, R142, 0x1, R3 ;  /* 0x000000018e031819 */ /* 0x000fe80000010203 */
[--C-:B------:R-:W-:Y:S02]  /*9d30*/  @P1 IADD3.X R167, RZ, c[0x0][0x1cc], R3.reuse, P3, P2 ;  /* 0x00007300ffa71a10 */ /* 0x100fe40001fe4403 */
[----:B------:R-:W-:Y:S04]  /*9d40*/  @P1 IADD3 R139, P2, R133, 0x80, RZ ;  /* 0x00000080858b1810 */ /* 0x000fe80007f5e0ff */
[----:B------:R-:W-:Y:S04]  /*9d50*/  @P1 IADD3 R164, P3, R139, c[0x0][0x1c8], RZ ;  /* 0x000072008ba41a10 */ /* 0x000fe80007f7e0ff */
[----:B------:R-:W-:Y:S02]  /*9d60*/  @P1 IADD3.X R165, RZ, c[0x0][0x1cc], R3, P3, P2 ;  /* 0x00007300ffa51a10 */ /* 0x000fe40001fe4403 */
[----:B------:R-:W-:Y:S02]  /*9d70*/  @P0 IADD3 R139, P3, R238, R140, RZ ;  /* 0x0000008cee8b0210 */ /* 0x000fe40007f7e0ff */
[----:B------:R-:W-:Y:S03]  /*9d80*/  ISETP.NE.AND P2, PT, R162, RZ, PT ;  /* 0x000000ffa200720c */ /* 0x000fe60003f45270 */
        /* <DEDUP_REMOVED lines=18> */
.L_x_1085:
[----:B------:R-:W-:Y:S05]  /*9eb0*/  BSYNC B0 ;  /* 0x0000000000007941 */ /* 0x000fea0003800000 */
.L_x_1084:
[----:B------:R-:W-:Y:S01]  /*9ec0*/  FMNMX.FTZ R3, R4, R138, !PT ;  /* 0x0000008a04037209 */ /* 0x000fe20007810000 */
[----:B-1----:R-:W-:Y:S01]  /*9ed0*/  LDSM.16.MT88.4 R160, [R185] ;  /* 0x00000000b9a0783b */ /* 0x002fe20000004200 */
[----:B------:R-:W-:Y:S02]  /*9ee0*/  FMNMX.FTZ R133, R6, R137, !PT ;  /* 0x0000008906857209 */ /* 0x000fe40007810000 */
[----:B------:R-:W-:Y:S02]  /*9ef0*/  FMNMX.FTZ R3, R5, R3, !PT ;  /* 0x0000000305037209 */ /* 0x000fe40007810000 */
        /* <DEDUP_REMOVED lines=33> */
[----:B------:R-:W-:Y:S01]  /*a110*/  IADD3 R199, R199, -0x1, RZ ;  /* 0xffffffffc7c77810 */ /* 0x000fe20007ffe0ff */
[----:B------:R-:W2:Y:S01]  /*a120*/  SHFL.BFLY PT, R137, R133, 0x2, 0x1f ;  /* 0x0c401f0085897f89 */ /* 0x000ea200000e0000 */
[----:B------:R-:W-:Y:S04]  /*a130*/  FMNMX.FTZ R135, R44, R135, !PT ;  /* 0x000000872c877209 */ /* 0x000fe80007810000 */
[----:B------:R-:W-:Y:S05]  /*a140*/  FMNMX.FTZ R135, R45, R135, !PT ;  /* 0x000000872d877209 */ /* 0x000fea0007810000 */
[----:B------:R-:W3:Y:S01]  /*a150*/  SHFL.BFLY PT, R138, R135, 0x2, 0x1f ;  /* 0x0c401f00878a7f89 */ /* 0x000ee200000e0000 */
[----:B-1----:R-:W-:Y:S02]  /*a160*/  FMNMX.FTZ R3, R3, R136, !PT ;  /* 0x0000008803037209 */ /* 0x002fe40007810000 */
[----:B------:R-:W-:Y:S05]  /*a170*/  FMNMX.FTZ R136, R10, R134, !PT ;  /* 0x000000860a887209 */ /* 0x000fea0007810000 */
[----:B------:R-:W1:Y:S01]  /*a180*/  SHFL.BFLY PT, R139, R3, 0x1, 0x1f ;  /* 0x0c201f00038b7f89 */ /* 0x000e6200000e0000 */
[----:B------:R-:W-:Y:S02]  /*a190*/  FMNMX.FTZ R136, R11, R136, !PT ;  /* 0x000000880b887209 */ /* 0x000fe40007810000 */
[----:B--2---:R-:W-:Y:S02]  /*a1a0*/  FMNMX.FTZ R133, R133, R137, !PT ;  /* 0x0000008985857209 */ /* 0x004fe40007810000 */
[----:B------:R-:W-:Y:S03]  /*a1b0*/  FMNMX.FTZ R137, R14, R136, !PT ;  /* 0x000000880e897209 */ /* 0x000fe60007810000 */
[----:B------:R-:W2:Y:S01]  /*a1c0*/  SHFL.BFLY PT, R140, R133, 0x1, 0x1f ;  /* 0x0c201f00858c7f89 */ /* 0x000ea200000e0000 */
[----:B---3--:R-:W-:Y:S02]  /*a1d0*/  FMNMX.FTZ R136, R135, R138, !PT ;  /* 0x0000008a87887209 */ /* 0x008fe40007810000 */
[----:B------:R-:W-:Y:S05]  /*a1e0*/  FMNMX.FTZ R135, R15, R137, !PT ;  /* 0x000000890f877209 */ /* 0x000fea0007810000 */
[----:B------:R-:W3:Y:S01]  /*a1f0*/  SHFL.BFLY PT, R141, R136, 0x1, 0x1f ;  /* 0x0c201f00888d7f89 */ /* 0x000ee200000e0000 */
        /* <DEDUP_REMOVED lines=8> */
[----:B--2---:R-:W-:Y:S01]  /*a280*/  FMNMX.FTZ R137, R133, R140, !PT ;  /* 0x0000008c85897209 */ /* 0x004fe20007810000 */
[--C-:B------:R-:W-:Y:S01]  /*a290*/  FFMA.FTZ R20, R20, c[0x0][0x2d0], -R165.reuse ;  /* 0x0000b40014147a23 */ /* 0x100fe200000108a5 */
[----:B------:R-:W-:Y:S01]  /*a2a0*/  FMNMX.FTZ R133, R42, R3, !PT ;  /* 0x000000032a857209 */ /* 0x000fe20007810000 */
[----:B------:R-:W-:Y:S01]  /*a2b0*/  FMUL.FTZ R3, R0, c[0x0][0x2d0] ;  /* 0x0000b40000037a20 */ /* 0x000fe20000410000 */
[----:B------:R-:W-:Y:S01]  /*a2c0*/  MUFU.EX2 R200, R4 ;  /* 0x0000000400c87308 */ /* 0x000fe20000000800 */
[----:B------:R-:W-:Y:S01]  /*a2d0*/  FMUL.FTZ R166, R137, c[0x0][0x2d0] ;  /* 0x0000b40089a67a20 */ /* 0x000fe20000410000 */
[----:B------:R-:W-:Y:S01]  /*a2e0*/  FMNMX.FTZ R0, R43, R133, !PT ;  /* 0x000000852b007209 */ /* 0x000fe20007810000 */
[----:B------:R-:W-:Y:S01]  /*a2f0*/  FADD.FTZ R2, -R137, R2 ;  /* 0x0000000289027221 */ /* 0x000fe20000010100 */
[----:B---3--:R-:W-:Y:S01]  /*a300*/  FMNMX.FTZ R136, R136, R141, !PT ;  /* 0x0000008d88887209 */ /* 0x008fe20007810000 */
[--C-:B------:R-:W-:Y:S01]  /*a310*/  FFMA.FTZ R21, R21, c[0x0][0x2d0], -R165.reuse ;  /* 0x0000b40015157a23 */ /* 0x100fe200000108a5 */
[----:B------:R-:W-:Y:S01]  /*a320*/  FMNMX.FTZ R0, R46, R0, !PT ;  /* 0x000000002e007209 */ /* 0x000fe20007810000 */
[----:B------:R-:W-:Y:S02]  /*a330*/  FMUL.FTZ R2, R2, c[0x0][0x2d0] ;  /* 0x0000b40002027a20 */ /* 0x000fe40000410000 */
[----:B------:R-:W-:Y:S01]  /*a340*/  FMUL.FTZ R164, R136, c[0x0][0x2d0] ;  /* 0x0000b40088a47a20 */ /* 0x000fe20000410000 */
[----:B------:R1:W2:Y:S01]  /*a350*/  MUFU.EX2 R135, R3 ;  /* 0x0000000300877308 */ /* 0x0002a20000000800 */
[----:B------:R-:W-:Y:S01]  /*a360*/  FMNMX.FTZ R0, R47, R0, !PT ;  /* 0x000000002f007209 */ /* 0x000fe20007810000 */
[--C-:B------:R-:W-:Y:S02]  /*a370*/  FFMA.FTZ R22, R22, c[0x0][0x2d0], -R166.reuse ;  /* 0x0000b40016167a23 */ /* 0x100fe400000108a6 */
[----:B------:R-:W-:Y:S02]  /*a380*/  FFMA.FTZ R23, R23, c[0x0][0x2d0], -R166 ;  /* 0x0000b40017177a23 */ /* 0x000fe400000108a6 */
[----:B------:R-:W-:Y:S02]  /*a390*/  FFMA.FTZ R25, R25, c[0x0][0x2d0], -R164 ;  /* 0x0000b40019197a23 */ /* 0x000fe400000108a4 */
[--C-:B------:R-:W-:Y:S02]  /*a3a0*/  FFMA.FTZ R34, R34, c[0x0][0x2d0], -R166.reuse ;  /* 0x0000b40022227a23 */ /* 0x100fe400000108a6 */
[----:B------:R3:W4:Y:S01]  /*a3b0*/  MUFU.EX2 R133, R2 ;  /* 0x0000000200857308 */ /* 0x0007220000000800 */
[----:B------:R-:W-:Y:S02]  /*a3c0*/  FFMA.FTZ R35, R35, c[0x0][0x2d0], -R166 ;  /* 0x0000b40023237a23 */ /* 0x000fe400000108a6 */
[----:B------:R-:W-:Y:S02]  /*a3d0*/  FFMA.FTZ R24, R24, c[0x0][0x2d0], -R164 ;  /* 0x0000b40018187a23 */ /* 0x000fe400000108a4 */
[--C-:B------:R-:W-:Y:S02]  /*a3e0*/  FFMA.FTZ R139, R48, c[0x0][0x2d0], -R165.reuse ;  /* 0x0000b400308b7a23 */ /* 0x100fe400000108a5 */
[--C-:B------:R-:W-:Y:S02]  /*a3f0*/  FFMA.FTZ R48, R39, c[0x0][0x2d0], -R166.reuse ;  /* 0x0000b40027307a23 */ /* 0x100fe400000108a6 */
[----:B------:R-:W-:Y:S01]  /*a400*/  FFMA.FTZ R51, R51, c[0x0][0x2d0], -R166 ;  /* 0x0000b40033337a23 */ /* 0x000fe200000108a6 */
[----:B------:R5:W-:Y:S01]  /*a410*/  MUFU.EX2 R177, R20 ;  /* 0x0000001400b17308 */ /* 0x000be20000000800 */
[--C-:B------:R-:W-:Y:S02]  /*a420*/  FFMA.FTZ R40, R40, c[0x0][0x2d0], -R164.reuse ;  /* 0x0000b40028287a23 */ /* 0x100fe400000108a4 */
[----:B------:R-:W-:Y:S01]  /*a430*/  FFMA.FTZ R44, R44, c[0x0][0x2d0], -R164 ;  /* 0x0000b4002c2c7a23 */ /* 0x000fe200000108a4 */
[----:B-1----:R-:W1:Y:S01]  /*a440*/  SHFL.BFLY PT, R3, R0, 0x2, 0x1f ;  /* 0x0c401f0000037f89 */ /* 0x002e6200000e0000 */
[C---:B--2---:R-:W-:Y:S02]  /*a450*/  FMUL.FTZ R100, R135.reuse, R100 ;  /* 0x0000006487647220 */ /* 0x044fe40000410000 */
[C---:B------:R-:W-:Y:S02]  /*a460*/  FMUL.FTZ R101, R135.reuse, R101 ;  /* 0x0000006587657220 */ /* 0x040fe40000410000 */
[C---:B------:R-:W-:Y:S01]  /*a470*/  FMUL.FTZ R112, R135.reuse, R112 ;  /* 0x0000007087707220 */ /* 0x040fe20000410000 */
[----:B------:R-:W-:Y:S01]  /*a480*/  MUFU.EX2 R178, R21 ;  /* 0x0000001500b27308 */ /* 0x000fe20000000800 */
[C---:B------:R-:W-:Y:S02]  /*a490*/  FMUL.FTZ R113, R135.reuse, R113 ;  /* 0x0000007187717220 */ /* 0x040fe40000410000 */
[----:B------:R-:W-:Y:S02]  /*a4a0*/  FMUL.FTZ R116, R135, R116 ;  /* 0x0000007487747220 */ /* 0x000fe40000410000 */
[----:B---3--:R-:W-:Y:S02]  /*a4b0*/  FADD.FTZ R2, -R136, R132 ;  /* 0x0000008488027221 */ /* 0x008fe40000010100 */
[C---:B----4-:R-:W-:Y:S02]  /*a4c0*/  FMUL.FTZ R102, R133.reuse, R102 ;  /* 0x0000006685667220 */ /* 0x050fe40000410000 */
[----:B------:R-:W-:Y:S01]  /*a4d0*/  FMUL.FTZ R2, R2, c[0x0][0x2d0] ;  /* 0x0000b40002027a20 */ /* 0x000fe20000410000 */
[----:B------:R-:W-:Y:S01]  /*a4e0*/  MUFU.EX2 R176, R22 ;  /* 0x0000001600b07308 */ /* 0x000fe20000000800 */
[C---:B------:R-:W-:Y:S02]  /*a4f0*/  FMUL.FTZ R103, R133.reuse, R103 ;  /* 0x0000006785677220 */ /* 0x040fe40000410000 */
[C---:B------:R-:W-:Y:S02]  /*a500*/  FMUL.FTZ R114, R133.reuse, R114 ;  /* 0x0000007285727220 */ /* 0x040fe40000410000 */
[----:B------:R-:W-:Y:S02]  /*a510*/  FMUL.FTZ R115, R133, R115 ;  /* 0x0000007385737220 */ /* 0x000fe40000410000 */
[----:B------:R-:W-:Y:S01]  /*a520*/  FMUL.FTZ R117, R135, R117 ;  /* 0x0000007587757220 */ /* 0x000fe20000410000 */
[----:B-1----:R-:W-:Y:S01]  /*a530*/  FMNMX.FTZ R0, R0, R3, !PT ;  /* 0x0000000300007209 */ /* 0x002fe20007810000 */
[--C-:B------:R-:W-:Y:S01]  /*a540*/  FFMA.FTZ R3, R7, c[0x0][0x2d0], -R166.reuse ;  /* 0x0000b40007037a23 */ /* 0x100fe200000108a6 */
[----:B------:R1:W2:Y:S01]  /*a550*/  MUFU.EX2 R132, R2 ;  /* 0x0000000200847308 */ /* 0x0002a20000000800 */
[C---:B------:R-:W-:Y:S02]  /*a560*/  FMUL.FTZ R7, R133.reuse, R151 ;  /* 0x0000009785077220 */ /* 0x040fe40000410000 */
[C---:B------:R-:W-:Y:S02]  /*a570*/  FMUL.FTZ R118, R133.reuse, R118 ;  /* 0x0000007685767220 */ /* 0x040fe40000410000 */
[----:B------:R-:W-:Y:S02]  /*a580*/  FMUL.FTZ R119, R133, R119 ;  /* 0x0000007785777220 */ /* 0x000fe40000410000 */
[C---:B------:R-:W-:Y:S02]  /*a590*/  FMUL.FTZ R128, R135.reuse, R128 ;  /* 0x0000008087807220 */ /* 0x040fe40000410000 */
[----:B------:R-:W-:Y:S01]  /*a5a0*/  FMUL.FTZ R129, R135, R129 ;  /* 0x0000008187817220 */ /* 0x000fe20000410000 */
[----:B------:R3:W-:Y:S01]  /*a5b0*/  MUFU.EX2 R202, R3 ;  /* 0x0000000300ca7308 */ /* 0x0007e20000000800 */
[C---:B------:R-:W-:Y:S02]  /*a5c0*/  FMUL.FTZ R130, R133.reuse, R130 ;  /* 0x0000008285827220 */ /* 0x040fe40000410000 */
[----:B------:R-:W-:Y:S02]  /*a5d0*/  FMUL.FTZ R131, R133, R131 ;  /* 0x0000008385837220 */ /* 0x000fe40000410000 */
[C---:B------:R-:W-:Y:S02]  /*a5e0*/  FMUL.FTZ R52, R135.reuse, R52 ;  /* 0x0000003487347220 */ /* 0x040fe40000410000 */
[----:B------:R-:W-:Y:S02]  /*a5f0*/  FMUL.FTZ R53, R135, R53 ;  /* 0x0000003587357220 */ /* 0x000fe40000410000 */
[C---:B------:R-:W-:Y:S01]  /*a600*/  FMUL.FTZ R54, R133.reuse, R54 ;  /* 0x0000003685367220 */ /* 0x040fe20000410000 */
[----:B------:R-:W-:Y:S01]  /*a610*/  MUFU.EX2 R175, R23 ;  /* 0x0000001700af7308 */ /* 0x000fe20000000800 */
[----:B------:R-:W-:Y:S02]  /*a620*/  FMUL.FTZ R55, R133, R55 ;  /* 0x0000003785377220 */ /* 0x000fe40000410000 */
[--C-:B-----5:R-:W-:Y:S02]  /*a630*/  FFMA.FTZ R20, R32, c[0x0][0x2d0], -R165.reuse ;  /* 0x0000b40020147a23 */ /* 0x120fe400000108a5 */
[--C-:B-1----:R-:W-:Y:S02]  /*a640*/  FFMA.FTZ R2, R5, c[0x0][0x2d0], -R165.reuse ;  /* 0x0000b40005027a23 */ /* 0x102fe400000108a5 */
[C---:B------:R-:W-:Y:S02]  /*a650*/  FMUL.FTZ R5, R135.reuse, R149 ;  /* 0x0000009587057220 */ /* 0x040fe40000410000 */
[C---:B--2---:R-:W-:Y:S01]  /*a660*/  FMUL.FTZ R104, R132.reuse, R104 ;  /* 0x0000006884687220 */ /* 0x044fe20000410000 */
[----:B------:R-:W1:Y:S01]  /*a670*/  MUFU.EX2 R201, R2 ;  /* 0x0000000200c97308 */ /* 0x000e620000000800 */
[C---:B------:R-:W-:Y:S02]  /*a680*/  FMUL.FTZ R105, R132.reuse, R105 ;  /* 0x0000006984697220 */ /* 0x040fe40000410000 */
[----:B------:R-:W-:Y:S02]  /*a690*/  FMUL.FTZ R108, R132, R108 ;  /* 0x0000006c846c7220 */ /* 0x000fe40000410000 */
[--C-:B---3--:R-:W-:Y:S02]  /*a6a0*/  FFMA.FTZ R3, R16, c[0x0][0x2d0], -R165.reuse ;  /* 0x0000b40010037a23 */ /* 0x108fe400000108a5 */
        /* <DEDUP_REMOVED lines=10> */
[----:B------:R-:W-:Y:S01]  /*a750*/  FMUL.FTZ R60, R132, R60 ;  /* 0x0000003c843c7220 */ /* 0x000fe20000410000 */
[----:B-1----:R-:W-:Y:S01]  /*a760*/  F2FP.PACK_AB R140, R201, R200 ;  /* 0x000000c8c98c723e */ /* 0x002fe200000000ff */
[--C-:B------:R-:W-:Y:S02]  /*a770*/  FFMA.FTZ R2, R6, c[0x0][0x2d0], -R166.reuse ;  /* 0x0000b40006027a23 */ /* 0x100fe400000108a6 */
[----:B------:R-:W-:Y:S02]  /*a780*/  FMUL.FTZ R6, R133, R150 ;  /* 0x0000009685067220 */ /* 0x000fe40000410000 */
[C---:B------:R-:W-:Y:S01]  /*a790*/  FMUL.FTZ R61, R132.reuse, R61 ;  /* 0x0000003d843d7220 */ /* 0x040fe20000410000 */
[----:B------:R1:W4:Y:S01]  /*a7a0*/  MUFU.EX2 R183, R2 ;  /* 0x0000000200b77308 */ /* 0x0003220000000800 */
[C---:B------:R-:W-:Y:S02]  /*a7b0*/  FMUL.FTZ R64, R135.reuse, R64 ;  /* 0x0000004087407220 */ /* 0x040fe40000410000 */
[----:B------:R-:W-:Y:S02]  /*a7c0*/  FMUL.FTZ R65, R135, R65 ;  /* 0x0000004187417220 */ /* 0x000fe40000410000 */
[--C-:B--2---:R-:W-:Y:S02]  /*a7d0*/  FFMA.FTZ R3, R17, c[0x0][0x2d0], -R165.reuse ;  /* 0x0000b40011037a23 */ /* 0x104fe400000108a5 */
[----:B------:R-:W-:Y:S02]  /*a7e0*/  FMUL.FTZ R17, R135, R157 ;  /* 0x0000009d87117220 */ /* 0x000fe40000410000 */
[C---:B------:R-:W-:Y:S01]  /*a7f0*/  FMUL.FTZ R66, R133.reuse, R66 ;  /* 0x0000004285427220 */ /* 0x040fe20000410000 */
[----:B------:R-:W2:Y:S01]  /*a800*/  MUFU.EX2 R210, R3 ;  /* 0x0000000300d27308 */ /* 0x000ea20000000800 */
[----:B------:R-:W-:Y:S02]  /*a810*/  FMUL.FTZ R67, R133, R67 ;  /* 0x0000004385437220 */ /* 0x000fe40000410000 */
[----:B------:R-:W-:Y:S02]  /*a820*/  FMUL.FTZ R68, R135, R68 ;  /* 0x0000004487447220 */ /* 0x000fe40000410000 */
[--C-:B---3--:R-:W-:Y:S02]  /*a830*/  FFMA.FTZ R20, R33, c[0x0][0x2d0], -R165.reuse ;  /* 0x0000b40021147a23 */ /* 0x108fe400000108a5 */
[----:B------:R-:W-:Y:S02]  /*a840*/  FMUL.FTZ R69, R135, R69 ;  /* 0x0000004587457220 */ /* 0x000fe40000410000 */
[C---:B------:R-:W-:Y:S01]  /*a850*/  FMUL.FTZ R70, R133.reuse, R70 ;  /* 0x0000004685467220 */ /* 0x040fe20000410000 */
[----:B------:R3:W-:Y:S01]  /*a860*/  MUFU.EX2 R173, R20 ;  /* 0x0000001400ad7308 */ /* 0x0007e20000000800 */
[----:B------:R-:W-:Y:S02]  /*a870*/  FMUL.FTZ R71, R133, R71 ;  /* 0x0000004785477220 */ /* 0x000fe40000410000 */
[----:B------:R-:W-:Y:S01]  /*a880*/  FMUL.FTZ R72, R132, R72 ;  /* 0x0000004884487220 */ /* 0x000fe20000410000 */
[----:B-1----:R-:W1:Y:S01]  /*a890*/  SHFL.BFLY PT, R2, R0, 0x1, 0x1f ;  /* 0x0c201f0000027f89 */ /* 0x002e6200000e0000 */
[----:B----4-:R-:W-:Y:S01]  /*a8a0*/  F2FP.PACK_AB R141, R202, R183 ;  /* 0x000000b7ca8d723e */ /* 0x010fe200000000ff */
[C---:B------:R-:W-:Y:S02]  /*a8b0*/  FMUL.FTZ R73, R132.reuse, R73 ;  /* 0x0000004984497220 */ /* 0x040fe40000410000 */
[C---:B------:R-:W-:Y:S02]  /*a8c0*/  FMUL.FTZ R76, R132.reuse, R76 ;  /* 0x0000004c844c7220 */ /* 0x040fe40000410000 */
[----:B------:R-:W-:Y:S01]  /*a8d0*/  MUFU.EX2 R170, R25 ;  /* 0x0000001900aa7308 */ /* 0x000fe20000000800 */
[----:B------:R-:W-:Y:S02]  /*a8e0*/  FMUL.FTZ R77, R132, R77 ;  /* 0x0000004d844d7220 */ /* 0x000fe40000410000 */
[----:B------:R-:W-:Y:S01]  /*a8f0*/  FMUL.FTZ R80, R135, R80 ;  /* 0x0000005087507220 */ /* 0x000fe20000410000 */
[----:B--2---:R-:W-:Y:S01]  /*a900*/  F2FP.PACK_AB R142, R210, R209 ;  /* 0x000000d1d28e723e */ /* 0x004fe200000000ff */
[--C-:B------:R-:W-:Y:S02]  /*a910*/  FFMA.FTZ R3, R18, c[0x0][0x2d0], -R166.reuse ;  /* 0x0000b40012037a23 */ /* 0x100fe400000108a6 */
[----:B------:R-:W-:Y:S02]  /*a920*/  FMUL.FTZ R18, R133, R158 ;  /* 0x0000009e85127220 */ /* 0x000fe40000410000 */
[----:B------:R-:W-:Y:S01]  /*a930*/  FMUL.FTZ R81, R135, R81 ;  /* 0x0000005187517220 */ /* 0x000fe20000410000 */
[----:B------:R2:W-:Y:S01]  /*a940*/  MUFU.EX2 R208, R3 ;  /* 0x0000000300d07308 */ /* 0x0005e20000000800 */
[C---:B------:R-:W-:Y:S02]  /*a950*/  FMUL.FTZ R82, R133.reuse, R82 ;  /* 0x0000005285527220 */ /* 0x040fe40000410000 */
[----:B------:R-:W-:Y:S01]  /*a960*/  FMUL.FTZ R83, R133, R83 ;  /* 0x0000005385537220 */ /* 0x000fe20000410000 */
[----:B---3--:R-:W-:Y:S01]  /*a970*/  LDSM.16.MT88.4 R20, [R186+0x1800] ;  /* 0x00180000ba14783b */ /* 0x008fe20000004200 */
[C---:B------:R-:W-:Y:S02]  /*a980*/  FMUL.FTZ R88, R132.reuse, R88 ;  /* 0x0000005884587220 */ /* 0x040fe40000410000 */
[----:B------:R-:W-:Y:S01]  /*a990*/  FMUL.FTZ R89, R132, R89 ;  /* 0x0000005984597220 */ /* 0x000fe20000410000 */
[----:B-1----:R-:W-:Y:S01]  /*a9a0*/  FMNMX.FTZ R2, R0, R2, !PT ;  /* 0x0000000200027209 */ /* 0x002fe20007810000 */
[----:B------:R-:W-:Y:S01]  /*a9b0*/  FFMA.FTZ R0, R19, c[0x0][0x2d0], -R166 ;  /* 0x0000b40013007a23 */ /* 0x000fe200000108a6 */
[----:B------:R-:W-:Y:S01]  /*a9c0*/  MUFU.EX2 R171, R34 ;  /* 0x0000002200ab7308 */ /* 0x000fe20000000800 */
[----:B------:R-:W-:Y:S02]  /*a9d0*/  FMUL.FTZ R19, R133, R159 ;  /* 0x0000009f85137220 */ /* 0x000fe40000410000 */
[----:B------:R-:W-:Y:S01]  /*a9e0*/  LDSM.16.MT88.4 R156, [R185+0x800] ;  /* 0x00080000b99c783b */ /* 0x000fe20000004200 */
[C---:B------:R-:W-:Y:S02]  /*a9f0*/  FMUL.FTZ R92, R132.reuse, R92 ;  /* 0x0000005c845c7220 */ /* 0x040fe40000410000 */
[----:B------:R-:W-:Y:S02]  /*aa00*/  FMUL.FTZ R93, R132, R93 ;  /* 0x0000005d845d7220 */ /* 0x000fe40000410000 */
[C---:B------:R-:W-:Y:S02]  /*aa10*/  FMUL.FTZ R96, R135.reuse, R96 ;  /* 0x0000006087607220 */ /* 0x040fe40000410000 */
[----:B------:R1:W3:Y:S01]  /*aa20*/  MUFU.EX2 R207, R0 ;  /* 0x0000000000cf7308 */ /* 0x0002e20000000800 */
[----:B------:R-:W-:Y:S02]  /*aa30*/  FMUL.FTZ R97, R135, R97 ;  /* 0x0000006187617220 */ /* 0x000fe40000410000 */
[C---:B------:R-:W-:Y:S02]  /*aa40*/  FMUL.FTZ R98, R133.reuse, R98 ;  /* 0x0000006285627220 */ /* 0x040fe40000410000 */
[----:B--2---:R-:W-:Y:S02]  /*aa50*/  FFMA.FTZ R3, R8, c[0x0][0x2d0], -R164 ;  /* 0x0000b40008037a23 */ /* 0x004fe400000108a4 */
[----:B------:R-:W-:Y:S02]  /*aa60*/  FMUL.FTZ R8, R132, R144 ;  /* 0x0000009084087220 */ /* 0x000fe40000410000 */
[----:B------:R-:W-:Y:S01]  /*aa70*/  FMUL.FTZ R99, R133, R99 ;  /* 0x0000006385637220 */ /* 0x000fe20000410000 */
[----:B------:R2:W-:Y:S01]  /*aa80*/  MUFU.EX2 R180, R3 ;  /* 0x0000000300b47308 */ /* 0x0005e20000000800 */
[C---:B------:R-:W-:Y:S02]  /*aa90*/  FMUL.FTZ R84, R135.reuse, R84 ;  /* 0x0000005487547220 */ /* 0x040fe40000410000 */
[----:B------:R-:W-:Y:S02]  /*aaa0*/  FMUL.FTZ R85, R135, R85 ;  /* 0x0000005587557220 */ /* 0x000fe40000410000 */
[C---:B------:R-:W-:Y:S02]  /*aab0*/  FMUL.FTZ R86, R133.reuse, R86 ;  /* 0x0000005685567220 */ /* 0x040fe40000410000 */
[----:B------:R-:W-:Y:S03]  /*aac0*/  FMUL.FTZ R87, R133, R87 ;  /* 0x0000005785577220 */ /* 0x000fe60000410000 */
[----:B------:R4:W-:Y:S01]  /*aad0*/  MUFU.EX2 R172, R35 ;  /* 0x0000002300ac7308 */ /* 0x0009e20000000800 */
[----:B-1----:R-:W-:Y:S01]  /*aae0*/  FADD.FTZ R0, -R2, R134 ;  /* 0x0000008602007221 */ /* 0x002fe20000010100 */
[----:B---3--:R-:W-:Y:S01]  /*aaf0*/  F2FP.PACK_AB R143, R207, R208 ;  /* 0x000000d0cf8f723e */ /* 0x008fe200000000ff */
[----:B------:R-:W-:Y:S02]  /*ab00*/  FFMA.FTZ R134, R49, c[0x0][0x2d0], -R165 ;  /* 0x0000b40031867a23 */ /* 0x000fe400000108a5 */
[----:B------:R-:W-:Y:S05]  /*ab10*/  FMUL.FTZ R0, R0, c[0x0][0x2d0] ;  /* 0x0000b40000007a20 */ /* 0x000fea0000410000 */
[----:B------:R1:W3:Y:S01]  /*ab20*/  MUFU.EX2 R169, R24 ;  /* 0x0000001800a97308 */ /* 0x0002e20000000800 */
[----:B------:R-:W-:Y:S02]  /*ab30*/  FFMA.FTZ R49, R38, c[0x0][0x2d0], -R166 ;  /* 0x0000b40026317a23 */ /* 0x000fe400000108a6 */
[--C-:B--2---:R-:W-:Y:S02]  /*ab40*/  FFMA.FTZ R3, R9, c[0x0][0x2d0], -R164.reuse ;  /* 0x0000b40009037a23 */ /* 0x104fe400000108a4 */
[----:B------:R-:W-:Y:S05]  /*ab50*/  FMUL.FTZ R9, R132, R145 ;  /* 0x0000009184097220 */ /* 0x000fea0000410000 */
[----:B------:R2:W5:Y:S01]  /*ab60*/  MUFU.EX2 R182, R3 ;  /* 0x0000000300b67308 */ /* 0x0005620000000800 */
[----:B----4-:R-:W-:Y:S09]  /*ab70*/  LDSM.16.MT88.4 R32, [R186+0x400] ;  /* 0x00040000ba20783b */ /* 0x010ff20000004200 */
[----:B------:R-:W4:Y:S01]  /*ab80*/  MUFU.EX2 R0, R0 ;  /* 0x0000000000007308 */ /* 0x000f220000000800 */
[--C-:B-1----:R-:W-:Y:S01]  /*ab90*/  FFMA.FTZ R24, R28, c[0x0][0x2d0], -R164.reuse ;  /* 0x0000b4001c187a23 */ /* 0x102fe200000108a4 */
[----:B---3--:R-:W-:Y:S08]  /*aba0*/  F2FP.PACK_AB R28, R170, R169 ;  /* 0x000000a9aa1c723e */ /* 0x008ff000000000ff */
[----:B------:R-:W-:Y:S01]  /*abb0*/  MUFU.EX2 R48, R48 ;  /* 0x0000003000307308 */ /* 0x000fe20000000800 */
[--C-:B--2---:R-:W-:Y:S01]  /*abc0*/  FFMA.FTZ R3, R12, c[0x0][0x2d0], -R164.reuse ;  /* 0x0000b4000c037a23 */ /* 0x104fe200000108a4 */
[----:B-----5:R-:W-:Y:S01]  /*abd0*/  F2FP.PACK_AB R144, R182, R180 ;  /* 0x000000b4b690723e */ /* 0x020fe200000000ff */
[----:B------:R-:W-:Y:S07]  /*abe0*/  FMUL.FTZ R12, R132, R152 ;  /* 0x00000098840c7220 */ /* 0x000fee0000410000 */
[----:B------:R1:W-:Y:S01]  /*abf0*/  MUFU.EX2 R205, R3 ;  /* 0x0000000300cd7308 */ /* 0x0003e20000000800 */
[C---:B----4-:R-:W-:Y:S02]  /*ac00*/  FMUL.FTZ R106, R0.reuse, R106 ;  /* 0x0000006a006a7220 */ /* 0x050fe40000410000 */
        /* <DEDUP_REMOVED lines=11> */
[----:B-1----:R-:W-:Y:S02]  /*acc0*/  FFMA.FTZ R3, R13, c[0x0][0x2d0], -R164 ;  /* 0x0000b4000d037a23 */ /* 0x002fe400000108a4 */
[----:B------:R-:W-:Y:S02]  /*acd0*/  FMUL.FTZ R13, R132, R153 ;  /* 0x00000099840d7220 */ /* 0x000fe40000410000 */
[C---:B------:R-:W-:Y:S02]  /*ace0*/  FMUL.FTZ R62, R0.reuse, R62 ;  /* 0x0000003e003e7220 */ /* 0x040fe40000410000 */
[C---:B------:R-:W-:Y:S01]  /*acf0*/  FMUL.FTZ R63, R0.reuse, R63 ;  /* 0x0000003f003f7220 */ /* 0x040fe20000410000 */
[----:B------:R1:W2:Y:S01]  /*ad00*/  MUFU.EX2 R206, R3 ;  /* 0x0000000300ce7308 */ /* 0x0002a20000000800 */
        /* <DEDUP_REMOVED lines=9> */
[----:B-1----:R-:W-:Y:S04]  /*ada0*/  FMUL.FTZ R3, R2, c[0x0][0x2d0] ;  /* 0x0000b40002037a20 */ /* 0x002fe80000410000 */
[--C-:B------:R-:W-:Y:S02]  /*adb0*/  FFMA.FTZ R4, R10, c[0x0][0x2d0], -R3.reuse ;  /* 0x0000b4000a047a23 */ /* 0x100fe40000010803 */
[----:B------:R-:W-:Y:S01]  /*adc0*/  FMUL.FTZ R10, R0, R146 ;  /* 0x00000092000a7220 */ /* 0x000fe20000410000 */
[----:B--2---:R-:W-:Y:S01]  /*add0*/  F2FP.PACK_AB R146, R206, R205 ;  /* 0x000000cdce92723e */ /* 0x004fe200000000ff */
[----:B------:R1:W-:Y:S01]  /*ade0*/  MUFU.EX2 R179, R4 ;  /* 0x0000000400b37308 */ /* 0x0003e20000000800 */
[--C-:B------:R-:W-:Y:S02]  /*adf0*/  FFMA.FTZ R26, R26, c[0x0][0x2d0], -R3.reuse ;  /* 0x0000b4001a1a7a23 */ /* 0x100fe40000010803 */
[--C-:B------:R-:W-:Y:S02]  /*ae00*/  FFMA.FTZ R27, R27, c[0x0][0x2d0], -R3.reuse ;  /* 0x0000b4001b1b7a23 */ /* 0x100fe40000010803 */
[--C-:B------:R-:W-:Y:S02]  /*ae10*/  FFMA.FTZ R39, R42, c[0x0][0x2d0], -R3.reuse ;  /* 0x0000b4002a277a23 */ /* 0x100fe40000010803 */
[--C-:B------:R-:W-:Y:S03]  /*ae20*/  FFMA.FTZ R38, R43, c[0x0][0x2d0], -R3.reuse ;  /* 0x0000b4002b267a23 */ /* 0x100fe60000010803 */
[----:B------:R-:W-:Y:S10]  /*ae30*/  MUFU.EX2 R167, R26 ;  /* 0x0000001a00a77308 */ /* 0x000ff40000000800 */
[----:B------:R-:W-:Y:S01]  /*ae40*/  MUFU.EX2 R168, R27 ;  /* 0x0000001b00a87308 */ /* 0x000fe20000000800 */
[--C-:B-1----:R-:W-:Y:S02]  /*ae50*/  FFMA.FTZ R4, R11, c[0x0][0x2d0], -R3.reuse ;  /* 0x0000b4000b047a23 */ /* 0x102fe40000010803 */
[----:B------:R-:W-:Y:S07]  /*ae60*/  FMUL.FTZ R11, R0, R147 ;  /* 0x00000093000b7220 */ /* 0x000fee0000410000 */
[----:B------:R1:W2:Y:S10]  /*ae70*/  MUFU.EX2 R181, R4 ;  /* 0x0000000400b57308 */ /* 0x0002b40000000800 */
[----:B------:R-:W-:Y:S10]  /*ae80*/  MUFU.EX2 R39, R39 ;  /* 0x0000002700277308 */ /* 0x000ff40000000800 */
[----:B------:R-:W-:Y:S01]  /*ae90*/  MUFU.EX2 R38, R38 ;  /* 0x0000002600267308 */ /* 0x000fe20000000800 */
[--C-:B-1----:R-:W-:Y:S01]  /*aea0*/  FFMA.FTZ R4, R14, c[0x0][0x2d0], -R3.reuse ;  /* 0x0000b4000e047a23 */ /* 0x102fe20000010803 */
[----:B--2---:R-:W-:Y:S01]  /*aeb0*/  F2FP.PACK_AB R145, R181, R179 ;  /* 0x000000b3b591723e */ /* 0x004fe200000000ff */
[C---:B------:R-:W-:Y:S07]  /*aec0*/  FMUL.FTZ R14, R0.reuse, R154 ;  /* 0x0000009a000e7220 */ /* 0x040fee0000410000 */
[----:B------:R1:W2:Y:S10]  /*aed0*/  MUFU.EX2 R203, R4 ;  /* 0x0000000400cb7308 */ /* 0x0002b40000000800 */
[----:B------:R-:W-:Y:S01]  /*aee0*/  MUFU.EX2 R43, R44 ;  /* 0x0000002c002b7308 */ /* 0x000fe20000000800 */
[----:B-1----:R-:W-:Y:S02]  /*aef0*/  FFMA.FTZ R4, R15, c[0x0][0x2d0], -R3 ;  /* 0x0000b4000f047a23 */ /* 0x002fe40000010803 */
[C---:B------:R-:W-:Y:S07]  /*af00*/  FMUL.FTZ R15, R0.reuse, R155 ;  /* 0x0000009b000f7220 */ /* 0x040fee0000410000 */
[----:B------:R1:W3:Y:S01]  /*af10*/  MUFU.EX2 R204, R4 ;  /* 0x0000000400cc7308 */ /* 0x0002e20000000800 */
[----:B------:R-:W-:Y:S04]  /*af20*/  FFMA.FTZ R0, R0, R244, R179 ;  /* 0x000000f400007223 */ /* 0x000fe800000100b3 */
[----:B------:R-:W-:Y:S04]  /*af30*/  FADD.FTZ R0, R181, R0 ;  /* 0x00000000b5007221 */ /* 0x000fe80000010000 */
[----:B--2---:R-:W-:Y:S02]  /*af40*/  FADD.FTZ R0, R203, R0 ;  /* 0x00000000cb007221 */ /* 0x004fe40000010000 */
[----:B-1----:R-:W-:Y:S01]  /*af50*/  FMUL.FTZ R4, R135, R148 ;  /* 0x0000009487047220 */ /* 0x002fe20000410000 */
[C---:B---3--:R-:W-:Y:S01]  /*af60*/  F2FP.PACK_AB R147, R204.reuse, R203 ;  /* 0x000000cbcc93723e */ /* 0x048fe200000000ff */
[----:B------:R-:W1:Y:S01]  /*af70*/  LDSM.16.MT88.4 R148, [R186] ;  /* 0x00000000ba94783b */ /* 0x000e620000004200 */
[----:B------:R-:W-:Y:S04]  /*af80*/  FADD.FTZ R0, R204, R0 ;  /* 0x00000000cc007221 */ /* 0x000fe80000010000 */
[-C--:B------:R-:W-:Y:S08]  /*af90*/  HMMA.16816.F32 R4, R140, R160.reuse, R4 ;  /* 0x000000a08c04723c */ /* 0x080ff00000001804 */
[C---:B------:R-:W-:Y:S08]  /*afa0*/  HMMA.16816.F32 R8, R144.reuse, R160, R8 ;  /* 0x000000a09008723c */ /* 0x040ff00000001808 */
[-C--:B------:R-:W-:Y:S08]  /*afb0*/  HMMA.16816.F32 R12, R144, R162.reuse, R12 ;  /* 0x000000a2900c723c */ /* 0x080ff0000000180c */
[C---:B------:R-:W-:Y:S01]  /*afc0*/  HMMA.16816.F32 R16, R140.reuse, R162, R16 ;  /* 0x000000a28c10723c */ /* 0x040fe20000001810 */
[----:B------:R2:W-:Y:S07]  /*afd0*/  MUFU.EX2 R162, R24 ;  /* 0x0000001800a27308 */ /* 0x0005ee0000000800 */
[-C--:B-1----:R-:W-:Y:S08]  /*afe0*/  HMMA.16816.F32 R100, R140, R148.reuse, R100 ;  /* 0x000000948c64723c */ /* 0x082ff00000001864 */
[C---:B------:R-:W-:Y:S01]  /*aff0*/  HMMA.16816.F32 R104, R144.reuse, R148, R104 ;  /* 0x000000949068723c */ /* 0x040fe20000001868 */
[----:B--2---:R-:W-:Y:S07]  /*b000*/  LDSM.16.MT88.4 R24, [R185+0x400] ;  /* 0x00040000b918783b */ /* 0x004fee0000004200 */
        /* <DEDUP_REMOVED lines=22> */
[----:B------:R-:W-:Y:S02]  /*b170*/  F2FP.PACK_AB R29, R168, R167 ;  /* 0x000000a7a81d723e */ /* 0x000fe400000000ff */
[----:B------:R-:W-:Y:S01]  /*b180*/  F2FP.PACK_AB R21, R175, R176 ;  /* 0x000000b0af15723e */ /* 0x000fe200000000ff */
[--C-:B------:R-:W-:Y:S01]  /*b190*/  FFMA.FTZ R145, R36, c[0x0][0x2d0], -R165.reuse ;  /* 0x0000b40024917a23 */ /* 0x100fe200000108a5 */
[----:B------:R-:W-:Y:S04]  /*b1a0*/  HMMA.16816.F32 R96, R140, R22, R96 ;  /* 0x000000168c60723c */ /* 0x000fe80000001860 */
[----:B------:R-:W-:Y:S02]  /*b1b0*/  FFMA.FTZ R144, R37, c[0x0][0x2d0], -R165 ;  /* 0x0000b40025907a23 */ /* 0x000fe400000108a5 */
[--C-:B------:R-:W-:Y:S01]  /*b1c0*/  FFMA.FTZ R37, R46, c[0x0][0x2d0], -R3.reuse ;  /* 0x0000b4002e257a23 */ /* 0x100fe20000010803 */
[----:B------:R-:W-:Y:S01]  /*b1d0*/  F2FP.PACK_AB R22, R173, R174 ;  /* 0x000000aead16723e */ /* 0x000fe200000000ff */
[----:B------:R-:W-:Y:S01]  /*b1e0*/  MUFU.EX2 R46, R145 ;  /* 0x00000091002e7308 */ /* 0x000fe20000000800 */
[----:B------:R-:W-:Y:S03]  /*b1f0*/  F2FP.PACK_AB R23, R172, R171 ;  /* 0x000000abac17723e */ /* 0x000fe600000000ff */
[----:B------:R-:W-:Y:S02]  /*b200*/  FFMA.FTZ R36, R50, c[0x0][0x2d0], -R166 ;  /* 0x0000b40032247a23 */ /* 0x000fe400000108a6 */
[--C-:B------:R-:W-:Y:S02]  /*b210*/  FFMA.FTZ R50, R41, c[0x0][0x2d0], -R164.reuse ;  /* 0x0000b40029327a23 */ /* 0x100fe400000108a4 */
[----:B------:R-:W-:Y:S02]  /*b220*/  FFMA.FTZ R41, R45, c[0x0][0x2d0], -R164 ;  /* 0x0000b4002d297a23 */ /* 0x000fe400000108a4 */
[----:B------:R-:W-:Y:S01]  /*b230*/  MUFU.EX2 R140, R144 ;  /* 0x00000090008c7308 */ /* 0x000fe20000000800 */
[--C-:B-1----:R-:W-:Y:S01]  /*b240*/  FFMA.FTZ R20, R30, c[0x0][0x2d0], -R3.reuse ;  /* 0x0000b4001e147a23 */ /* 0x102fe20000010803 */
[----:B--2---:R-:W-:Y:S08]  /*b250*/  F2FP.PACK_AB R30, R163, R162 ;  /* 0x000000a2a31e723e */ /* 0x004ff000000000ff */
[----:B------:R1:W-:Y:S10]  /*b260*/  MUFU.EX2 R161, R20 ;  /* 0x0000001400a17308 */ /* 0x0003f40000000800 */
[----:B------:R-:W-:Y:S10]  /*b270*/  MUFU.EX2 R45, R51 ;  /* 0x00000033002d7308 */ /* 0x000ff40000000800 */
[----:B------:R-:W-:Y:S01]  /*b280*/  MUFU.EX2 R42, R50 ;  /* 0x00000032002a7308 */ /* 0x000fe20000000800 */
[--C-:B-1----:R-:W-:Y:S02]  /*b290*/  FFMA.FTZ R20, R31, c[0x0][0x2d0], -R3.reuse ;  /* 0x0000b4001f147a23 */ /* 0x102fe40000010803 */
[----:B------:R-:W-:Y:S07]  /*b2a0*/  FFMA.FTZ R3, R47, c[0x0][0x2d0], -R3 ;  /* 0x0000b4002f037a23 */ /* 0x000fee0000010803 */
[----:B------:R1:W2:Y:S10]  /*b2b0*/  MUFU.EX2 R160, R20 ;  /* 0x0000001400a07308 */ /* 0x0002b40000000800 */
[----:B------:R-:W-:Y:S10]  /*b2c0*/  MUFU.EX2 R47, R49 ;  /* 0x00000031002f7308 */ /* 0x000ff40000000800 */
[----:B------:R-:W-:Y:S01]  /*b2d0*/  MUFU.EX2 R49, R36 ;  /* 0x0000002400317308 */ /* 0x000fe20000000800 */
[----:B-1----:R-:W-:Y:S02]  /*b2e0*/  F2FP.PACK_AB R20, R178, R177 ;  /* 0x000000b1b214723e */ /* 0x002fe400000000ff */
[----:B--2---:R-:W-:Y:S07]  /*b2f0*/  F2FP.PACK_AB R31, R160, R161 ;  /* 0x000000a1a01f723e */ /* 0x004fee00000000ff */
[----:B------:R-:W1:Y:S01]  /*b300*/  MUFU.EX2 R41, R41 ;  /* 0x0000002900297308 */ /* 0x000e620000000800 */
[-C--:B------:R-:W-:Y:S08]  /*b310*/  HMMA.16816.F32 R4, R20, R24.reuse, R4 ;  /* 0x000000181404723c */ /* 0x080ff00000001804 */
[C---:B------:R-:W-:Y:S01]  /*b320*/  HMMA.16816.F32 R8, R28.reuse, R24, R8 ;  /* 0x000000181c08723c */ /* 0x040fe20000001808 */
[----:B------:R-:W-:Y:S07]  /*b330*/  MUFU.EX2 R37, R37 ;  /* 0x0000002500257308 */ /* 0x000fee0000000800 */
[-C--:B------:R-:W-:Y:S03]  /*b340*/  HMMA.16816.F32 R12, R28, R26.reuse, R12 ;  /* 0x0000001a1c0c723c */ /* 0x080fe6000000180c */
[----:B------:R2:W3:Y:S05]  /*b350*/  MUFU.EX2 R36, R3 ;  /* 0x0000000300247308 */ /* 0x0004ea0000000800 */
[C---:B------:R-:W-:Y:S01]  /*b360*/  HMMA.16816.F32 R16, R20.reuse, R26, R16 ;  /* 0x0000001a1410723c */ /* 0x040fe20000001810 */
[----:B------:R-:W4:Y:S07]  /*b370*/  LDSM.16.MT88.4 R24, [R185+0x1000] ;  /* 0x00100000b918783b */ /* 0x000f2e0000004200 */
[-C--:B------:R-:W-:Y:S08]  /*b380*/  HMMA.16816.F32 R100, R20, R32.reuse, R100 ;  /* 0x000000201464723c */ /* 0x080ff00000001864 */
[C---:B------:R-:W-:Y:S04]  /*b390*/  HMMA.16816.F32 R104, R28.reuse, R32, R104 ;  /* 0x000000201c68723c */ /* 0x040fe80000001868 */
[----:B--2---:R-:W-:Y:S04]  /*b3a0*/  FFMA.FTZ R3, R135, R241, R200 ;  /* 0x000000f187037223 */ /* 0x004fe800000100c8 */
[-C--:B------:R-:W-:Y:S04]  /*b3b0*/  HMMA.16816.F32 R108, R28, R34.reuse, R108 ;  /* 0x000000221c6c723c */ /* 0x080fe8000000186c */
[----:B------:R-:W-:Y:S04]  /*b3c0*/  FADD.FTZ R3, R201, R3 ;  /* 0x00000003c9037221 */ /* 0x000fe80000010000 */
[C---:B------:R-:W-:Y:S01]  /*b3d0*/  HMMA.16816.F32 R112, R20.reuse, R34, R112 ;  /* 0x000000221470723c */ /* 0x040fe20000001870 */
[----:B------:R-:W2:Y:S03]  /*b3e0*/  LDSM.16.MT88.4 R32, [R186+0x1000] ;  /* 0x00100000ba20783b */ /* 0x000ea60000004200 */
[----:B------:R-:W-:Y:S04]  /*b3f0*/  FADD.FTZ R3, R209, R3 ;  /* 0x00000003d1037221 */ /* 0x000fe80000010000 */
[----:B------:R-:W-:Y:S01]  /*b400*/  FADD.FTZ R3, R210, R3 ;  /* 0x00000003d2037221 */ /* 0x000fe20000010000 */
[-C--:B----4-:R-:W-:Y:S03]  /*b410*/  HMMA.16816.F32 R116, R20, R24.reuse, R116 ;  /* 0x000000181474723c */ /* 0x090fe60000001874 */
[----:B------:R-:W-:Y:S04]  /*b420*/  FADD.FTZ R3, R177, R3 ;  /* 0x00000003b1037221 */ /* 0x000fe80000010000 */
[----:B------:R-:W-:Y:S01]  /*b430*/  FADD.FTZ R3, R178, R3 ;  /* 0x00000003b2037221 */ /* 0x000fe20000010000 */
[C---:B------:R-:W-:Y:S08]  /*b440*/  HMMA.16816.F32 R120, R28.reuse, R24, R120 ;  /* 0x000000181c78723c */ /* 0x040ff00000001878 */
[-C--:B------:R-:W-:Y:S08]  /*b450*/  HMMA.16816.F32 R124, R28, R26.reuse, R124 ;  /* 0x0000001a1c7c723c */ /* 0x080ff0000000187c */
[C---:B------:R-:W-:Y:S01]  /*b460*/  HMMA.16816.F32 R128, R20.reuse, R26, R128 ;  /* 0x0000001a1480723c */ /* 0x040fe20000001880 */
[----:B------:R-:W4:Y:S07]  /*b470*/  LDSM.16.MT88.4 R24, [R185+0x1c00] ;  /* 0x001c0000b918783b */ /* 0x000f2e0000004200 */
[-C--:B--2---:R-:W-:Y:S08]  /*b480*/  HMMA.16816.F32 R52, R20, R32.reuse, R52 ;  /* 0x000000201434723c */ /* 0x084ff00000001834 */
[C---:B------:R-:W-:Y:S08]  /*b490*/  HMMA.16816.F32 R56, R28.reuse, R32, R56 ;  /* 0x000000201c38723c */ /* 0x040ff00000001838 */
[-C--:B------:R-:W-:Y:S08]  /*b4a0*/  HMMA.16816.F32 R60, R28, R34.reuse, R60 ;  /* 0x000000221c3c723c */ /* 0x080ff0000000183c */
[C---:B------:R-:W-:Y:S01]  /*b4b0*/  HMMA.16816.F32 R64, R20.reuse, R34, R64 ;  /* 0x000000221440723c */ /* 0x040fe20000001840 */
[----:B------:R-:W2:Y:S07]  /*b4c0*/  LDSM.16.MT88.4 R32, [R186+0x1c00] ;  /* 0x001c0000ba20783b */ /* 0x000eae0000004200 */
[-C--:B----4-:R-:W-:Y:S08]  /*b4d0*/  HMMA.16816.F32 R68, R20, R24.reuse, R68 ;  /* 0x000000181444723c */ /* 0x090ff00000001844 */
[C---:B------:R-:W-:Y:S07]  /*b4e0*/  HMMA.16816.F32 R72, R28.reuse, R24, R72 ;  /* 0x000000181c48723c */ /* 0x040fee0000001848 */
[----:B------:R-:W-:Y:S01]  /*b4f0*/  FFMA.FTZ R25, R133, R243, R183 ;  /* 0x000000f385197223 */ /* 0x000fe200000100b7 */
[-C--:B------:R-:W-:Y:S04]  /*b500*/  HMMA.16816.F32 R76, R28, R26.reuse, R76 ;  /* 0x0000001a1c4c723c */ /* 0x080fe8000000184c */
[----:B------:R-:W-:Y:S04]  /*b510*/  FFMA.FTZ R24, R132, R242, R180 ;  /* 0x000000f284187223 */ /* 0x000fe800000100b4 */
[C---:B------:R-:W-:Y:S07]  /*b520*/  HMMA.16816.F32 R80, R20.reuse, R26, R80 ;  /* 0x0000001a1450723c */ /* 0x040fee0000001850 */
[----:B-1----:R-:W-:Y:S01]  /*b530*/  F2FP.PACK_AB R26, R41, R43 ;  /* 0x0000002b291a723e */ /* 0x002fe200000000ff */
[-C--:B--2---:R-:W-:Y:S04]  /*b540*/  HMMA.16816.F32 R84, R20, R32.reuse, R84 ;  /* 0x000000201454723c */ /* 0x084fe80000001854 */
[----:B---3--:R-:W-:Y:S04]  /*b550*/  F2FP.PACK_AB R27, R36, R37 ;  /* 0x00000025241b723e */ /* 0x008fe800000000ff */
[C---:B------:R-:W-:Y:S07]  /*b560*/  HMMA.16816.F32 R88, R28.reuse, R32, R88 ;  /* 0x000000201c58723c */ /* 0x040fee0000001858 */
[----:B------:R-:W-:Y:S01]  /*b570*/  FADD.FTZ R33, R202, R25 ;  /* 0x00000019ca217221 */ /* 0x000fe20000010000 */
[-C--:B------:R-:W-:Y:S01]  /*b580*/  HMMA.16816.F32 R92, R28, R34.reuse, R92 ;  /* 0x000000221c5c723c */ /* 0x080fe2000000185c */
[----:B------:R-:W-:Y:S03]  /*b590*/  LDSM.16.MT88.4 R28, [R186+0x1400] ;  /* 0x00140000ba1c783b */ /* 0x000fe60000004200 */
[----:B------:R-:W-:Y:S01]  /*b5a0*/  F2FP.PACK_AB R25, R38, R39 ;  /* 0x000000272619723e */ /* 0x000fe200000000ff */
[----:B------:R-:W-:Y:S01]  /*b5b0*/  FADD.FTZ R32, R182, R24 ;  /* 0x00000018b6207221 */ /* 0x000fe20000010000 */
[----:B------:R-:W-:Y:S02]  /*b5c0*/  F2FP.PACK_AB R24, R42, R40 ;  /* 0x000000282a18723e */ /* 0x000fe400000000ff */
[----:B------:R-:W-:Y:S07]  /*b5d0*/  HMMA.16816.F32 R96, R20, R34, R96 ;  /* 0x000000221460723c */ /* 0x000fee0000001860 */
[----:B------:R-:W-:Y:S02]  /*b5e0*/  F2FP.PACK_AB R20, R140, R46 ;  /* 0x0000002e8c14723e */ /* 0x000fe400000000ff */
[----:B------:R-:W-:Y:S03]  /*b5f0*/  F2FP.PACK_AB R21, R48, R47 ;  /* 0x0000002f3015723e */ /* 0x000fe600000000ff */
[----:B------:R-:W-:Y:S02]  /*b600*/  F2FP.PACK_AB R22, R134, R139 ;  /* 0x0000008b8616723e */ /* 0x000fe400000000ff */
[----:B------:R-:W-:Y:S07]  /*b610*/  F2FP.PACK_AB R23, R45, R49 ;  /* 0x000000312d17723e */ /* 0x000fee00000000ff */
[-C--:B------:R-:W-:Y:S01]  /*b620*/  HMMA.16816.F32 R148, R20, R156.reuse, R4 ;  /* 0x0000009c1494723c */ /* 0x080fe20000001804 */
[----:B------:R-:W1:Y:S07]  /*b630*/  LDSM.16.MT88.4 R4, [R186+0x800] ;  /* 0x00080000ba04783b */ /* 0x000e6e0000004200 */
        /* <DEDUP_REMOVED lines=53> */
[----:B------:R-:W-:Y:S01]  /*b990*/  FADD.FTZ R241, R134, R6 ;  /* 0x0000000686f17221 */ /* 0x000fe20000010000 */
[----:B------:R-:W-:Y:S01]  /*b9a0*/  MOV R134, R2 ;  /* 0x0000000200867202 */ /* 0x000fe20000000f00 */
[C---:B------:R-:W-:Y:S04]  /*b9b0*/  HMMA.16816.F32 R88, R24.reuse, R16, R88 ;  /* 0x000000101858723c */ /* 0x040fe80000001858 */
[----:B------:R-:W-:Y:S02]  /*b9c0*/  FADD.FTZ R243, R45, R4 ;  /* 0x000000042df37221 */ /* 0x000fe40000010000 */
[----:B------:R-:W-:Y:S02]  /*b9d0*/  FADD.FTZ R242, R41, R3 ;  /* 0x0000000329f27221 */ /* 0x000fe40000010000 */
[-C--:B------:R-:W-:Y:S04]  /*b9e0*/  HMMA.16816.F32 R92, R24, R18.reuse, R92 ;  /* 0x00000012185c723c */ /* 0x080fe8000000185c */
[----:B------:R-:W-:Y:S04]  /*b9f0*/  FADD.FTZ R244, R36, R0 ;  /* 0x0000000024f47221 */ /* 0x000fe80000010000 */
[----:B------:R-:W-:Y:S01]  /*ba00*/  HMMA.16816.F32 R96, R20, R18, R96 ;  /* 0x000000121460723c */ /* 0x000fe20000001860 */
[----:B------:R-:W-:-:S07]  /*ba10*/  @P2 BRA `(.L_x_1086) ;  /* 0xffffd69000002947 */ /* 0x000fce000383ffff */
.L_x_1083:
[----:B------:R-:W-:Y:S07]  /*ba20*/  @!UPT UIADD3 URZ, URZ, URZ, URZ ;  /* 0x0000003f3f3ff290 */ /* 0x000fee000fffe03f */
[----:B------:R-:W-:Y:S02]  /*ba30*/  MOV R9, 0x1f ;  /* 0x0000001f00097802 */ /* 0x000fe40000000f00 */
[----:B------:R-:W-:Y:S01]  /*ba40*/  MOV R8, 0xffffffff ;  /* 0xffffffff00087802 */ /* 0x000fe20000000f00 */
[----:B------:R-:W-:Y:S06]  /*ba50*/  BRA.DIV ~URZ, `(.L_x_1087) ;  /* 0x00005c827f007947 */ /* 0x000fec000b800000 */
[----:B------:R1:W2:Y:S02]  /*ba60*/  SHFL.BFLY PT, R0, R241, 0x2, 0x1f ;  /* 0x0c401f00f1007f89 */ /* 0x0002a400000e0000 */
.L_x_1167:
        /* <DEDUP_REMOVED lines=15> */
.L_x_1168:
        /* <DEDUP_REMOVED lines=11> */
[----:B------:R-:W-:Y:S02]  /*bc10*/  MOV R22, 0xff800000 ;  /* 0xff80000000167802 */ /* 0x000fe40000000f00 */
[----:B------:R-:W-:Y:S02]  /*bc20*/  @P2 MOV R10, 0x3f317218 ;  /* 0x3f317218000a2802 */ /* 0x000fe40000000f00 */
[----:B------:R-:W-:Y:S01]  /*bc30*/  @P1 MOV R11, 0x3f317218 ;  /* 0x3f317218000b1802 */ /* 0x000fe20000000f00 */
[----:B------:R-:W2:Y:S01]  /*bc40*/  @P3 MUFU.LG2 R7, R7 ;  /* 0x0000000700073308 */ /* 0x000ea20000000c00 */
[----:B-1----:R-:W-:-:S07]  /*bc50*/  FMUL.FTZ R132, R0, R148 ;  /* 0x0000009400847220 */ /* 0x002fce0000410000 */
[----:B------:R-:W1:Y:S01]  /*bc60*/  @P2 MUFU.RCP R3, R4 ;  /* 0x0000000400032308 */ /* 0x000e620000001000 */
        /* <DEDUP_REMOVED lines=25> */
[----:B------:R-:W3:Y:S01]  /*be00*/  @P1 MUFU.LG2 R0, R6 ;  /* 0x0000000600001308 */ /* 0x000ee20000000c00 */
[----:B--2---:R-:W-:-:S02]  /*be10*/  @P3 FMUL.FTZ R9, R7, 0.69314718246459960938 ;  /* 0x3f31721807093820 */ /* 0x004fc40000410000 */
[C---:B-1----:R-:W-:Y:S02]  /*be20*/  FMUL.FTZ R128, R3.reuse, R150 ;  /* 0x0000009603807220 */ /* 0x042fe40000410000 */
[C---:B------:R-:W-:Y:S02]  /*be30*/  FMUL.FTZ R129, R3.reuse, R151 ;  /* 0x0000009703817220 */ /* 0x040fe40000410000 */
[C---:B------:R-:W-:Y:S02]  /*be40*/  FMUL.FTZ R150, R3.reuse, R102 ;  /* 0x0000006603967220 */ /* 0x040fe40000410000 */
[C---:B------:R-:W-:Y:S02]  /*be50*/  FMUL.FTZ R151, R3.reuse, R103 ;  /* 0x0000006703977220 */ /* 0x040fe40000410000 */
[C---:B------:R-:W-:Y:S02]  /*be60*/  FMUL.FTZ R102, R3.reuse, R118 ;  /* 0x0000007603667220 */ /* 0x040fe40000410000 */
[----:B------:R-:W-:-:S02]  /*be70*/  FMUL.FTZ R103, R3, R119 ;  /* 0x0000007703677220 */ /* 0x000fc40000410000 */
[C---:B------:R-:W-:Y:S02]  /*be80*/  FMUL.FTZ R96, R3.reuse, R114 ;  /* 0x0000007203607220 */ /* 0x040fe40000410000 */
        /* <DEDUP_REMOVED lines=21> */
[----:B------:R-:W-:Y:S01]  /*bfe0*/  FMUL.FTZ R81, R3, R99 ;  /* 0x0000006303517220 */ /* 0x000fe20000410000 */
[----:B------:R-:W-:Y:S01]  /*bff0*/  @P3 MOV R3, 0x3f317218 ;  /* 0x3f31721800033802 */ /* 0x000fe20000000f00 */
        /* <DEDUP_REMOVED lines=22> */
[----:B------:R-:W2:Y:S01]  /*c160*/  @P0 MUFU.LG2 R2, R5 ;  /* 0x0000000500020308 */ /* 0x000ea20000000c00 */
[----:B------:R-:W-:Y:S02]  /*c170*/  @P3 FMUL.FTZ R6, R3, c[0x0][0x2d0] ;  /* 0x0000b40003063a20 */ /* 0x000fe40000410000 */
[----:B------:R-:W-:Y:S02]  /*c180*/  @P1 FMUL.FTZ R3, R11, c[0x0][0x2d0] ;  /* 0x0000b4000b031a20 */ /* 0x000fe40000410000 */
[----:B------:R-:W-:Y:S02]  /*c190*/  @P2 FMUL.FTZ R8, R4, 0.69314718246459960938 ;  /* 0x3f31721804082820 */ /* 0x000fe40000410000 */
[----:B------:R-:W-:Y:S01]  /*c1a0*/  @P1 FFMA.FTZ R25, R3, R136, R7 ;  /* 0x0000008803191223 */ /* 0x000fe20000010007 */
[----:B------:R-:W-:Y:S01]  /*c1b0*/  @P0 MOV R3, 0x3f317218 ;  /* 0x3f31721800030802 */ /* 0x000fe20000000f00 */
[----:B------:R-:W-:-:S02]  /*c1c0*/  @P2 FMUL.FTZ R4, R10, c[0x0][0x2d0] ;  /* 0x0000b4000a042a20 */ /* 0x000fc40000410000 */
[----:B-1----:R-:W-:Y:S02]  /*c1d0*/  FMUL.FTZ R50, R0, R58 ;  /* 0x0000003a00327220 */ /* 0x002fe40000410000 */
[----:B------:R-:W-:Y:S01]  /*c1e0*/  @P2 FFMA.FTZ R24, R4, R137, R8 ;  /* 0x0000008904182223 */ /* 0x000fe20000010008 */
[----:B------:R-:W-:Y:S01]  /*c1f0*/  MOV R4, 0x1 ;  /* 0x0000000100047802 */ /* 0x000fe20000000f00 */
[----:B------:R-:W-:Y:S02]  /*c200*/  @P0 FMUL.FTZ R3, R3, c[0x0][0x2d0] ;  /* 0x0000b40003030a20 */ /* 0x000fe40000410000 */
[----:B--2---:R-:W-:Y:S02]  /*c210*/  @P0 FMUL.FTZ R2, R2, 0.69314718246459960938 ;  /* 0x3f31721802020820 */ /* 0x004fe40000410000 */
        /* <DEDUP_REMOVED lines=23> */
[----:B------:R-:W-:Y:S01]  /*c390*/  PRMT R0, R4, 0x7610, R0 ;  /* 0x0000761004007816 */ /* 0x000fe20000000000 */
[----:B------:R-:W-:Y:S02]  /*c3a0*/  @P3 FFMA.FTZ R23, R6, R138, R9 ;  /* 0x0000008a06173223 */ /* 0x000fe40000010009 */
[----:B------:R-:W-:Y:S02]  /*c3b0*/  @P0 FFMA.FTZ R22, R3, R134, R2 ;  /* 0x0000008603160223 */ /* 0x000fe40000010002 */
.L_x_1062:
[----:B------:R2:W5:Y:S04]  /*c3c0*/  LDL R6, [R1] ;  /* 0x0000000001067983 */ /* 0x0005680000100800 */
[----:B------:R-:W3:Y:S01]  /*c3d0*/  S2R R2, SR_TID.X ;  /* 0x0000000000027919 */ /* 0x000ee20000002100 */
[----:B------:R-:W-:Y:S01]  /*c3e0*/  BSSY B0, `(.L_x_1089) ;  /* 0x0000011000007945 */ /* 0x000fe20003800000 */
[----:B---3--:R-:W-:-:S13]  /*c3f0*/  LOP3.LUT P0, RZ, R2, 0x7f, RZ, 0xc0, !PT ;  /* 0x0000007f02ff7812 */ /* 0x008fda000780c0ff */
[----:B------:R-:W-:Y:S05]  /*c400*/  @P0 BRA `(.L_x_1090) ;  /* 0x000000e000000947 */ /* 0x000fea0003800000 */
[----:B--2---:R-:W2:Y:S01]  /*c410*/  S2R R4, SR_LANEID ;  /* 0x0000000000047919 */ /* 0x004ea20000000000 */
[----:B------:R-:W-:Y:S01]  /*c420*/  VOTEU.ANY UR4, UPT, PT ;  /* 0x0000000000047886 */ /* 0x000fe200038e0100 */
[----:B-1----:R-:W-:Y:S01]  /*c430*/  IMAD.MOV.U32 R5, RZ, RZ, c[0x0][0x564] ;  /* 0x00015900ff057624 */ /* 0x002fe200078e00ff */
[----:B------:R-:W2:Y:S08]  /*c440*/  FLO.U32 R3, UR4 ;  /* 0x0000000400037d00 */ /* 0x000eb000080e0000 */
        /* <DEDUP_REMOVED lines=9> */
[----:B------:R1:W-:Y:S02]  /*c4e0*/  STL [R1], R6 ;  /* 0x0000000601007387 */ /* 0x0003e40000100800 */
.L_x_1090:
[----:B--2---:R-:W-:Y:S05]  /*c4f0*/  BSYNC B0 ;  /* 0x0000000000007941 */ /* 0x004fea0003800000 */
.L_x_1089:
        /* <DEDUP_REMOVED lines=115> */
[----:B------:R1:W-:Y:S01]  /*cc30*/  STS [R12+0x5000], R3 ;  /* 0x005000030c007388 */ /* 0x0003e20000000800 */
        /* <DEDUP_REMOVED lines=14> */
.L_x_1093:
        /* <DEDUP_REMOVED lines=8> */
[----:B------:R1:W1:Y:S08]  /*cda0*/  LDC.64 R6, c[0x0][R0+0x170] ;  /* 0x00005c0000067b82 */ /* 0x0002700000000a00 */
[----:B------:R1:W3:Y:S08]  /*cdb0*/  LDC.64 R14, c[0x0][R0+0x168] ;  /* 0x00005a00000e7b82 */ /* 0x0002f00000000a00 */
[----:B------:R1:W2:Y:S08]  /*cdc0*/  LDC.64 R18, c[0x0][R0+0x178] ;  /* 0x00005e0000127b82 */ /* 0x0002b00000000a00 */
[----:B------:R1:W2:Y:S01]  /*cdd0*/  LDC.64 R20, c[0x0][R0+0x160] ;  /* 0x0000580000147b82 */ /* 0x0002a20000000a00 */
[----:B------:R-:W-:-:S04]  /*cde0*/  ISETP.NE.U32.AND P0, PT, RZ, c[0x0][0x500], PT ;  /* 0x00014000ff007a0c */ /* 0x000fc80003f05070 */
[----:B------:R-:W-:Y:S01]  /*cdf0*/  ISETP.NE.AND.EX P0, PT, RZ, c[0x0][0x504], PT, P0 ;  /* 0x00014100ff007a0c */ /* 0x000fe20003f05300 */
[----:B-1----:R-:W-:-:S05]  /*ce00*/  IMAD.MOV.U32 R0, RZ, RZ, c[0x0][0x4e8] ;  /* 0x00013a00ff007624 */ /* 0x002fca00078e00ff */
[----:B------:R-:W-:Y:S02]  /*ce10*/  ISETP.NE.AND P2, PT, R0, 0x1, PT ;  /* 0x000000010000780c */ /* 0x000fe40003f45270 */
[----:B------:R-:W-:-:S05]  /*ce20*/  SEL R0, R9, RZ, !P0 ;  /* 0x000000ff09007207 */ /* 0x000fca0004000000 */
[----:B------:R-:W-:Y:S01]  /*ce30*/  IMAD R3, R7, R0, RZ ;  /* 0x0000000007037224 */ /* 0x000fe200078e02ff */
[----:B------:R-:W1:Y:S01]  /*ce40*/  S2R R78, SR_TID.X ;  /* 0x00000000004e7919 */ /* 0x000e620000002100 */
[----:B-----5:R-:W-:Y:S02]  /*ce50*/  SHF.R.S32.HI R17, RZ, 0x1f, R2 ;  /* 0x0000001fff117819 */ /* 0x020fe40000011402 */
[----:B-1----:R-:W-:-:S04]  /*ce60*/  SHF.R.S32.HI R16, RZ, 0x1f, R78 ;  /* 0x0000001fff107819 */ /* 0x002fc8000001144e */
[----:B------:R-:W-:-:S04]  /*ce70*/  LEA.HI R16, R16, R78, RZ, 0x5 ;  /* 0x0000004e10107211 */ /* 0x000fc800078f28ff */
[----:B------:R-:W-:-:S05]  /*ce80*/  LOP3.LUT R16, R16, 0xffffffe0, RZ, 0xc0, !PT ;  /* 0xffffffe010107812 */ /* 0x000fca00078ec0ff */
[----:B------:R-:W-:Y:S02]  /*ce90*/  IMAD.IADD R16, R78, 0x1, -R16 ;  /* 0x000000014e107824 */ /* 0x000fe400078e0a10 */
[----:B--2---:R-:W-:Y:S01]  /*cea0*/  IMAD.IADD R10, R4, 0x1, R75 ;  /* 0x00000001040a7824 */ /* 0x004fe200078e024b */
[----:B------:R-:W-:-:S03]  /*ceb0*/  SEL R4, R8, RZ, !P0 ;  /* 0x000000ff08047207 */ /* 0x000fc60004000000 */
        /* <DEDUP_REMOVED lines=36> */
[----:B------:R-:W3:Y:S04]  /*d100*/  SHFL.IDX PT, R9, R3, 0x2, 0x1c1f ;  /* 0x005c1f0003097f89 */ /* 0x000ee800000e0000 */
[----:B------:R4:W-:Y:S01]  /*d110*/  SHFL.IDX PT, R7, R3, 0x3, 0x1c1f ;  /* 0x007c1f0003077f89 */ /* 0x0009e200000e0000 */
[----:B------:R-:W-:-:S03]  /*d120*/  IMAD R4, R11, c[0x0][0x4e8], RZ ;  /* 0x00013a000b047a24 */ /* 0x000fc600078e02ff */
[----:B------:R1:W1:Y:S01]  /*d130*/  SHFL.IDX PT, R6, R5, 0x3, 0x1c1f ;  /* 0x007c1f0005067f89 */ /* 0x00026200000e0000 */
[----:B------:R-:W-:Y:S01]  /*d140*/  LOP3.LUT P0, RZ, R16, 0x3, RZ, 0xc0, !PT ;  /* 0x0000000310ff7812 */ /* 0x000fe2000780c0ff */
[----:B----4-:R-:W-:-:S05]  /*d150*/  IMAD.IADD R3, R77, 0x1, R75 ;  /* 0x000000014d037824 */ /* 0x010fca00078e024b */
[C---:B------:R-:W-:Y:S02]  /*d160*/  IADD3 R16, R3.reuse, 0x8, RZ ;  /* 0x0000000803107810 */ /* 0x040fe40007ffe0ff */
[C---:B------:R-:W-:Y:S02]  /*d170*/  IADD3 R11, R3.reuse, 0x40, RZ ;  /* 0x00000040030b7810 */ /* 0x040fe40007ffe0ff */
[C---:B-1----:R-:W-:Y:S02]  /*d180*/  IADD3 R5, R3.reuse, 0x48, RZ ;  /* 0x0000004803057810 */ /* 0x042fe40007ffe0ff */
[-C--:B------:R-:W-:Y:S02]  /*d190*/  ISETP.GE.OR P5, PT, R3, R4.reuse, P0 ;  /* 0x000000040300720c */ /* 0x080fe400007a6670 */
[-C--:B------:R-:W-:Y:S02]  /*d1a0*/  ISETP.GE.OR P4, PT, R16, R4.reuse, P0 ;  /* 0x000000041000720c */ /* 0x080fe40000786670 */
[----:B------:R-:W-:-:S02]  /*d1b0*/  ISETP.GE.OR P1, PT, R11, R4, P0 ;  /* 0x000000040b00720c */ /* 0x000fc40000726670 */
[----:B------:R-:W-:-:S07]  /*d1c0*/  ISETP.GE.OR P0, PT, R5, R4, P0 ;  /* 0x000000040500720c */ /* 0x000fce0000706670 */
[----:B------:R1:W-:Y:S01]  /*d1d0*/  @!P5 ST.E [R14.64], R23 ;  /* 0x000000170e00d985 */ /* 0x0003e2000c101906 */
[----:B------:R-:W-:-:S03]  /*d1e0*/  ISETP.GE.AND P5, PT, R5, R4, PT ;  /* 0x000000040500720c */ /* 0x000fc60003fa6270 */
[----:B--2---:R1:W-:Y:S01]  /*d1f0*/  @!P4 ST.E [R12.64], R24 ;  /* 0x000000180c00c985 */ /* 0x0043e2000c101906 */
[----:B------:R-:W-:-:S03]  /*d200*/  ISETP.GE.AND P4, PT, R11, R4, PT ;  /* 0x000000040b00720c */ /* 0x000fc60003f86270 */
[----:B---3--:R1:W-:Y:S01]  /*d210*/  @!P1 ST.E [R8.64], R25 ;  /* 0x0000001908009985 */ /* 0x0083e2000c101906 */
[----:B------:R-:W-:-:S03]  /*d220*/  ISETP.GE.AND P1, PT, R3, R4, PT ;  /* 0x000000040300720c */ /* 0x000fc60003f26270 */
[----:B------:R1:W-:Y:S01]  /*d230*/  @!P0 ST.E [R6.64], R22 ;  /* 0x0000001606008985 */ /* 0x0003e2000c101906 */
[----:B------:R-:W-:Y:S01]  /*d240*/  ISETP.GE.AND P0, PT, R16, R4, PT ;  /* 0x000000041000720c */ /* 0x000fe20003f06270 */
[----:B------:R-:W-:Y:S05]  /*d250*/  @P3 BRA `(.L_x_1094) ;  /* 0x0000094000003947 */ /* 0x000fea0003800000 */
[----:B------:R-:W2:Y:S04]  /*d260*/  LDL R18, [R1+0x78] ;  /* 0x0000780001127983 */ /* 0x000ea80000100800 */
[----:B------:R-:W3:Y:S01]  /*d270*/  S2R R78, SR_TID.X ;  /* 0x00000000004e7919 */ /* 0x000ee20000002100 */
[----:B------:R-:W-:Y:S02]  /*d280*/  IMAD R3, R17, c[0x0][0x3a0], RZ ;  /* 0x0000e80011037a24 */ /* 0x000fe400078e02ff */
        /* <DEDUP_REMOVED lines=9> */
[----:B------:R-:W-:-:S03]  /*d320*/  IADD3 R5, R75, R5, RZ ;  /* 0x000000054b057210 */ /* 0x000fc60007ffe0ff */
        /* <DEDUP_REMOVED lines=15> */
[----:B------:R-:W-:Y:S02]  /*d420*/  IADD3 R11, R247, R75, RZ ;  /* 0x0000004bf70b7210 */ /* 0x000fe40007ffe0ff */
        /* <DEDUP_REMOVED lines=24> */
.L_x_1169:
[----:B------:R-:W-:Y:S05]  /*d5b0*/  BRA.DIV ~URZ, `(.L_x_1096) ;  /* 0x000044227f007947 */ /* 0x000fea000b800000 */
[----:B------:R3:W4:Y:S02]  /*d5c0*/  SHFL.IDX PT, R0, R13, RZ, 0x1c1f ;  /* 0x001c1fff0d007589 */ /* 0x00072400000e0000 */
.L_x_1170:
[----:B------:R-:W-:Y:S01]  /*d5d0*/  ISETP.GE.AND P0, PT, R11, R4, PT ;  /* 0x000000040b00720c */ /* 0x000fe20003f06270 */
[----:B------:R-:W-:-:S12]  /*d5e0*/  BSSY B0, `(.L_x_1097) ;  /* 0x0000012000007945 */ /* 0x000fd80003800000 */
[----:B------:R-:W-:Y:S05]  /*d5f0*/  @P0 BRA `(.L_x_1098) ;  /* 0x0000010000000947 */ /* 0x000fea0003800000 */
[----:B------:R-:W5:Y:S04]  /*d600*/  LDL.64 R64, [R1+0x10] ;  /* 0x0000100001407983 */ /* 0x000f680000100a00 */
[----:B---3--:R-:W3:Y:S04]  /*d610*/  LDL R5, [R1+0x18] ;  /* 0x0000180001057983 */ /* 0x008ee80000100800 */
[----:B----4-:R-:W4:Y:S04]  /*d620*/  LDL R15, [R1+0x70] ;  /* 0x00007000010f7983 */ /* 0x010f280000100800 */
[----:B--2---:R-:W2:Y:S01]  /*d630*/  LDL R14, [R1+0x6c] ;  /* 0x00006c00010e7983 */ /* 0x004ea20000100800 */
[----:B------:R-:W-:-:S13]  /*d640*/  ISETP.GE.AND P4, PT, R252, c[0x0][0x3c8], PT ;  /* 0x0000f200fc007a0c */ /* 0x000fda0003f86270 */
[----:B------:R-:W-:Y:S02]  /*d650*/  @!P4 LEA R6, P1, R252, R0, 0x1 ;  /* 0x00000000fc06c211 */ /* 0x000fe400078208ff */
[----:B-----5:R-:W-:Y:S02]  /*d660*/  ISETP.GE.AND P5, PT, R64, c[0x0][0x3c8], PT ;  /* 0x0000f20040007a0c */ /* 0x020fe40003fa6270 */
[----:B---3--:R-:W-:Y:S02]  /*d670*/  ISETP.GE.AND P3, PT, R5, c[0x0][0x3c8], PT ;  /* 0x0000f20005007a0c */ /* 0x008fe40003f66270 */
[----:B----4-:R-:W-:-:S09]  /*d680*/  @!P4 LEA.HI.X R7, R252, R10, R15, 0x1, P1 ;  /* 0x0000000afc07c211 */ /* 0x010fd200008f0c0f */
[CC--:B------:R-:W-:Y:S02]  /*d690*/  @!P5 LEA R8, P2, R64.reuse, R0.reuse, 0x1 ;  /* 0x000000004008d211 */ /* 0x0c0fe400078408ff */
[C---:B------:R-:W-:Y:S02]  /*d6a0*/  @!P3 LEA R2, P0, R5.reuse, R0, 0x1 ;  /* 0x000000000502b211 */ /* 0x040fe400078008ff */
[-C--:B------:R-:W-:Y:S02]  /*d6b0*/  @!P5 LEA.HI.X R9, R64, R10.reuse, R65, 0x1, P2 ;  /* 0x0000000a4009d211 */ /* 0x080fe400010f0c41 */
[----:B--2---:R-:W-:-:S03]  /*d6c0*/  @!P3 LEA.HI.X R3, R5, R10, R14, 0x1, P0 ;  /* 0x0000000a0503b211 */ /* 0x004fc600000f0c0e */
[----:B------:R2:W-:Y:S04]  /*d6d0*/  @!P5 ST.E.128 [R8.64], R24 ;  /* 0x000000180800d985 */ /* 0x0005e8000c101d06 */
[----:B------:R2:W-:Y:S04]  /*d6e0*/  @!P4 ST.E.128 [R6.64], R20 ;  /* 0x000000140600c985 */ /* 0x0005e8000c101d06 */
[----:B------:R2:W-:Y:S02]  /*d6f0*/  @!P3 ST.E.128 [R2.64], R16 ;  /* 0x000000100200b985 */ /* 0x0005e4000c101d06 */
.L_x_1098:
[----:B------:R-:W-:Y:S05]  /*d700*/  BSYNC B0 ;  /* 0x0000000000007941 */ /* 0x000fea0003800000 */
.L_x_1097:
[----:B------:R-:W-:Y:S05]  /*d710*/  BRA.DIV ~URZ, `(.L_x_1099) ;  /* 0x000043227f007947 */ /* 0x000fea000b800000 */
[----:B--2---:R2:W1:Y:S04]  /*d720*/  SHFL.IDX PT, R10, R12, 0x1, 0x1c1f ;  /* 0x003c1f000c0a7f89 */ /* 0x00446800000e0000 */
[----:B----4-:R2:W4:Y:S02]  /*d730*/  SHFL.IDX PT, R0, R13, 0x1, 0x1c1f ;  /* 0x003c1f000d007f89 */ /* 0x01052400000e0000 */
.L_x_1171:
[----:B------:R-:W-:Y:S01]  /*d740*/  IADD3 R2, R11, 0x20, RZ ;  /* 0x000000200b027810 */ /* 0x000fe20007ffe0ff */
[----:B------:R-:W-:Y:S03]  /*d750*/  BSSY B0, `(.L_x_1100) ;  /* 0x0000013000007945 */ /* 0x000fe60003800000 */
[----:B------:R-:W-:-:S13]  /*d760*/  ISETP.GE.AND P0, PT, R2, R4, PT ;  /* 0x000000040200720c */ /* 0x000fda0003f06270 */
[----:B------:R-:W-:Y:S05]  /*d770*/  @P0 BRA `(.L_x_1101) ;  /* 0x0000010000000947 */ /* 0x000fea0003800000 */
[----:B------:R-:W5:Y:S04]  /*d780*/  LDL.64 R16, [R1+0x10] ;  /* 0x0000100001107983 */ /* 0x000f680000100a00 */
[----:B--2---:R-:W2:Y:S04]  /*d790*/  LDL R5, [R1+0x18] ;  /* 0x0000180001057983 */ /* 0x004ea80000100800 */
[----:B---3--:R-:W3:Y:S04]  /*d7a0*/  LDL R15, [R1+0x70] ;  /* 0x00007000010f7983 */ /* 0x008ee80000100800 */
[----:B----4-:R-:W4:Y:S01]  /*d7b0*/  LDL R14, [R1+0x6c] ;  /* 0x00006c00010e7983 */ /* 0x010f220000100800 */
[----:B------:R-:W-:-:S13]  /*d7c0*/  ISETP.GE.AND P1, PT, R252, c[0x0][0x3c8], PT ;  /* 0x0000f200fc007a0c */ /* 0x000fda0003f26270 */
[----:B------:R-:W-:Y:S02]  /*d7d0*/  @!P1 LEA R6, P4, R252, R0, 0x1 ;  /* 0x00000000fc069211 */ /* 0x000fe400078808ff */
[----:B-----5:R-:W-:Y:S02]  /*d7e0*/  ISETP.GE.AND P2, PT, R16, c[0x0][0x3c8], PT ;  /* 0x0000f20010007a0c */ /* 0x020fe40003f46270 */
[----:B--2---:R-:W-:Y:S02]  /*d7f0*/  ISETP.GE.AND P0, PT, R5, c[0x0][0x3c8], PT ;  /* 0x0000f20005007a0c */ /* 0x004fe40003f06270 */
[----:B-1-3--:R-:W-:-:S09]  /*d800*/  @!P1 LEA.HI.X R7, R252, R10, R15, 0x1, P4 ;  /* 0x0000000afc079211 */ /* 0x00afd200020f0c0f */
[CC--:B------:R-:W-:Y:S02]  /*d810*/  @!P2 LEA R8, P5, R16.reuse, R0.reuse, 0x1 ;  /* 0x000000001008a211 */ /* 0x0c0fe400078a08ff */
[C---:B------:R-:W-:Y:S02]  /*d820*/  @!P0 LEA R2, P3, R5.reuse, R0, 0x1 ;  /* 0x0000000005028211 */ /* 0x040fe400078608ff */
[-C--:B------:R-:W-:Y:S02]  /*d830*/  @!P2 LEA.HI.X R9, R16, R10.reuse, R17, 0x1, P5 ;  /* 0x0000000a1009a211 */ /* 0x080fe400028f0c11 */
[----:B----4-:R-:W-:-:S03]  /*d840*/  @!P0 LEA.HI.X R3, R5, R10, R14, 0x1, P3 ;  /* 0x0000000a05038211 */ /* 0x010fc600018f0c0e */
[----:B------:R1:W-:Y:S04]  /*d850*/  @!P2 ST.E.128 [R8.64], R36 ;  /* 0x000000240800a985 */ /* 0x0003e8000c101d06 */
[----:B------:R1:W-:Y:S04]  /*d860*/  @!P1 ST.E.128 [R6.64], R32 ;  /* 0x0000002006009985 */ /* 0x0003e8000c101d06 */
[----:B------:R1:W-:Y:S02]  /*d870*/  @!P0 ST.E.128 [R2.64], R28 ;  /* 0x0000001c02008985 */ /* 0x0003e4000c101d06 */
.L_x_1101:
[----:B------:R-:W-:Y:S05]  /*d880*/  BSYNC B0 ;  /* 0x0000000000007941 */ /* 0x000fea0003800000 */
.L_x_1100:
[----:B------:R-:W-:Y:S05]  /*d890*/  BRA.DIV ~URZ, `(.L_x_1102) ;  /* 0x000042627f007947 */ /* 0x000fea000b800000 */
[----:B-1----:R1:W2:Y:S02]  /*d8a0*/  SHFL.IDX PT, R10, R12, 0x2, 0x1c1f ;  /* 0x005c1f000c0a7f89 */ /* 0x0022a400000e0000 */
.L_x_1172:
[----:B------:R-:W-:Y:S05]  /*d8b0*/  BRA.DIV ~URZ, `(.L_x_1103) ;  /* 0x000042b27f007947 */ /* 0x000fea000b800000 */
[----:B----4-:R4:W1:Y:S02]  /*d8c0*/  SHFL.IDX PT, R0, R13, 0x2, 0x1c1f ;  /* 0x005c1f000d007f89 */ /* 0x01086400000e0000 */
.L_x_1173:
[----:B------:R-:W-:Y:S01]  /*d8d0*/  IADD3 R2, R11, 0x40, RZ ;  /* 0x000000400b027810 */ /* 0x000fe20007ffe0ff */
[----:B------:R-:W-:Y:S03]  /*d8e0*/  BSSY B0, `(.L_x_1104) ;  /* 0x0000013000007945 */ /* 0x000fe60003800000 */
[----:B------:R-:W-:-:S13]  /*d8f0*/  ISETP.GE.AND P0, PT, R2, R4, PT ;  /* 0x000000040200720c */ /* 0x000fda0003f06270 */
[----:B------:R-:W-:Y:S05]  /*d900*/  @P0 BRA `(.L_x_1105) ;  /* 0x0000010000000947 */ /* 0x000fea0003800000 */
[----:B------:R-:W5:Y:S04]  /*d910*/  LDL.64 R16, [R1+0x10] ;  /* 0x0000100001107983 */ /* 0x000f680000100a00 */
[----:B---3--:R-:W3:Y:S04]  /*d920*/  LDL R5, [R1+0x18] ;  /* 0x0000180001057983 */ /* 0x008ee80000100800 */
[----:B----4-:R-:W4:Y:S04]  /*d930*/  LDL R15, [R1+0x70] ;  /* 0x00007000010f7983 */ /* 0x010f280000100800 */
[----:B--2---:R-:W2:Y:S01]  /*d940*/  LDL R14, [R1+0x6c] ;  /* 0x00006c00010e7983 */ /* 0x004ea20000100800 */
[----:B------:R-:W-:-:S13]  /*d950*/  ISETP.GE.AND P1, PT, R252, c[0x0][0x3c8], PT ;  /* 0x0000f200fc007a0c */ /* 0x000fda0003f26270 */
[----:B-1----:R-:W-:Y:S02]  /*d960*/  @!P1 LEA R6, P4, R252, R0, 0x1 ;  /* 0x00000000fc069211 */ /* 0x002fe400078808ff */
        /* <DEDUP_REMOVED lines=10> */
.L_x_1105:
[----:B------:R-:W-:Y:S05]  /*da10*/  BSYNC B0 ;  /* 0x0000000000007941 */ /* 0x000fea0003800000 */
.L_x_1104:
[----:B------:R-:W-:Y:S05]  /*da20*/  BRA.DIV ~URZ, `(.L_x_1106) ;  /* 0x000041a27f007947 */ /* 0x000fea000b800000 */
[----:B-1----:R1:W3:Y:S04]  /*da30*/  SHFL.IDX PT, R6, R12, 0x3, 0x1c1f ;  /* 0x007c1f000c067f89 */ /* 0x0022e800000e0000 */
[----:B------:R1:W4:Y:S02]  /*da40*/  SHFL.IDX PT, R0, R13, 0x3, 0x1c1f ;  /* 0x007c1f000d007f89 */ /* 0x00032400000e0000 */
.L_x_1174:
[----:B------:R-:W-:-:S04]  /*da50*/  IADD3 R2, R11, 0x60, RZ ;  /* 0x000000600b027810 */ /* 0x000fc80007ffe0ff */
[----:B------:R-:W-:-:S13]  /*da60*/  ISETP.GE.AND P0, PT, R2, R4, PT ;  /* 0x000000040200720c */ /* 0x000fda0003f06270 */
[----:B------:R-:W-:Y:S05]  /*da70*/  @P0 BRA `(.L_x_1107) ;  /* 0x0000247000000947 */ /* 0x000fea0003800000 */
[----:B-1234-:R-:W2:Y:S04]  /*da80*/  LDL.64 R12, [R1+0x10] ;  /* 0x00001000010c7983 */ /* 0x01eea80000100a00 */
[----:B------:R-:W3:Y:S04]  /*da90*/  LDL R8, [R1+0x70] ;  /* 0x0000700001087983 */ /* 0x000ee80000100800 */
[----:B------:R-:W4:Y:S01]  /*daa0*/  LDL R7, [R1+0x18] ;  /* 0x0000180001077983 */ /* 0x000f220000100800 */
[----:B------:R-:W-:-:S13]  /*dab0*/  ISETP.GE.AND P0, PT, R252, c[0x0][0x3c8], PT ;  /* 0x0000f200fc007a0c */ /* 0x000fda0003f06270 */
[----:B------:R-:W-:Y:S02]  /*dac0*/  @!P0 LEA R2, P2, R252, R0, 0x1 ;  /* 0x00000000fc028211 */ /* 0x000fe400078408ff */
[----:B--2---:R-:W-:Y:S02]  /*dad0*/  ISETP.GE.AND P1, PT, R12, c[0x0][0x3c8], PT ;  /* 0x0000f2000c007a0c */ /* 0x004fe40003f26270 */
[----:B---3--:R-:W-:-:S11]  /*dae0*/  @!P0 LEA.HI.X R3, R252, R6, R8, 0x1, P2 ;  /* 0x00000006fc038211 */ /* 0x008fd600010f0c08 */
[----:B------:R-:W-:-:S04]  /*daf0*/  @!P1 LEA R4, P3, R12, R0, 0x1 ;  /* 0x000000000c049211 */ /* 0x000fc800078608ff */
[----:B------:R-:W-:-:S05]  /*db00*/  @!P1 LEA.HI.X R5, R12, R6, R13, 0x1, P3 ;  /* 0x000000060c059211 */ /* 0x000fca00018f0c0d */
[----:B------:R1:W-:Y:S04]  /*db10*/  @!P1 ST.E.128 [R4.64], R60 ;  /* 0x0000003c04009985 */ /* 0x0003e8000c101d06 */
[----:B------:R1:W-:Y:S01]  /*db20*/  @!P0 ST.E.128 [R2.64], R56 ;  /* 0x0000003802008985 */ /* 0x0003e2000c101d06 */
[----:B----4-:R-:W-:-:S13]  /*db30*/  ISETP.GE.AND P0, PT, R7, c[0x0][0x3c8], PT ;  /* 0x0000f20007007a0c */ /* 0x010fda0003f06270 */
[----:B------:R-:W-:Y:S05]  /*db40*/  @P0 BRA `(.L_x_1107) ;  /* 0x000023a000000947 */ /* 0x000fea0003800000 */
[----:B------:R-:W2:Y:S01]  /*db50*/  LDL R8, [R1+0x6c] ;  /* 0x00006c0001087983 */ /* 0x000ea20000100800 */
[----:B-1----:R-:W-:-:S04]  /*db60*/  LEA R2, P0, R7, R0, 0x1 ;  /* 0x0000000007027211 */ /* 0x002fc800078008ff */
[----:B--2---:R-:W-:-:S05]  /*db70*/  LEA.HI.X R3, R7, R6, R8, 0x1, P0 ;  /* 0x0000000607037211 */ /* 0x004fca00000f0c08 */
[----:B------:R1:W-:Y:S01]  /*db80*/  ST.E.128 [R2.64], R52 ;  /* 0x0000003402007985 */ /* 0x0003e2000c101d06 */
[----:B------:R-:W-:Y:S05]  /*db90*/  BRA `(.L_x_1107) ;  /* 0x0000235000007947 */ /* 0x000fea0003800000 */
.L_x_1094:
        /* <DEDUP_REMOVED lines=35> */
.L_x_1175:
[----:B------:R-:W-:Y:S05]  /*ddd0*/  BRA.DIV ~URZ, `(.L_x_1109) ;  /* 0x00003f227f007947 */ /* 0x000fea000b800000 */
[----:B------:R3:W4:Y:S02]  /*dde0*/  SHFL.IDX PT, R0, R13, RZ, 0x1c1f ;  /* 0x001c1fff0d007589 */ /* 0x00072400000e0000 */
.L_x_1176:
        /* <DEDUP_REMOVED lines=22> */
[----:B---3--:R-:W-:-:S11]  /*df50*/  ISETP.GE.AND P3, PT, R9, c[0x0][0x3c8], PT ;  /* 0x0000f20009007a0c */ /* 0x008fd60003f66270 */
[----:B------:R-:W-:-:S04]  /*df60*/  @!P6 LEA R2, P2, R5, R0, 0x2 ;  /* 0x000000000502e211 */ /* 0x000fc800078410ff */
[----:B----4-:R-:W-:Y:S02]  /*df70*/  @!P6 LEA.HI.X R3, R5, R4, R6, 0x2, P2 ;  /* 0x000000040503e211 */ /* 0x010fe400010f1406 */
[C---:B------:R-:W-:Y:S01]  /*df80*/  @!P3 LEA R6, P2, R9.reuse, R0, 0x2 ;  /* 0x000000000906b211 */ /* 0x040fe200078410ff */
[----:B------:R-:W3:Y:S01]  /*df90*/  LDL R5, [R1+0x38] ;  /* 0x0000380001057983 */ /* 0x000ee20000100800 */
[C---:B--2---:R-:W-:Y:S02]  /*dfa0*/  ISETP.GE.AND P1, PT, R10.reuse, c[0x0][0x3c8], PT ;  /* 0x0000f2000a007a0c */ /* 0x044fe40003f26270 */
[----:B------:R-:W-:Y:S02]  /*dfb0*/  @!P3 LEA.HI.X R7, R9, R4, R16, 0x2, P2 ;  /* 0x000000040907b211 */ /* 0x000fe400010f1410 */
        /* <DEDUP_REMOVED lines=9> */
[----:B------:R-:W-:-:S03]  /*e050*/  ISETP.GE.AND P3, PT, R23, c[0x0][0x3c8], PT ;  /* 0x0000f20017007a0c */ /* 0x000fc60003f66270 */
[----:B------:R1:W-:Y:S01]  /*e060*/  @!P1 ST.E.64 [R2.64], R148 ;  /* 0x0000009402009985 */ /* 0x0003e2000c101b06 */
[----:B------:R-:W-:-:S05]  /*e070*/  ISETP.GE.AND P1, PT, R21, c[0x0][0x3c8], PT ;  /* 0x0000f20015007a0c */ /* 0x000fca0003f26270 */
[----:B-1----:R-:W-:-:S04]  /*e080*/  @!P6 LEA R6, P2, R25, R0, 0x2 ;  /* 0x000000001906e211 */ /* 0x002fc800078410ff */
[----:B------:R-:W-:Y:S02]  /*e090*/  @!P6 LEA.HI.X R7, R25, R4, R75, 0x2, P2 ;  /* 0x000000041907e211 */ /* 0x000fe400010f144b */
[----:B------:R-:W-:-:S03]  /*e0a0*/  @!P3 LEA R2, P2, R23, R0, 0x2 ;  /* 0x000000001702b211 */ /* 0x000fc600078410ff */
[----:B------:R1:W-:Y:S01]  /*e0b0*/  @!P6 ST.E.64 [R6.64], R156 ;  /* 0x0000009c0600e985 */ /* 0x0003e2000c101b06 */
[----:B------:R-:W-:Y:S02]  /*e0c0*/  @!P3 LEA.HI.X R3, R23, R4, R24, 0x2, P2 ;  /* 0x000000041703b211 */ /* 0x000fe400010f1418 */
[----:B------:R-:W-:-:S03]  /*e0d0*/  ISETP.GE.AND P6, PT, R19, c[0x0][0x3c8], PT ;  /* 0x0000f20013007a0c */ /* 0x000fc60003fc6270 */
[----:B------:R1:W-:Y:S01]  /*e0e0*/  @!P3 ST.E.64 [R2.64], R160 ;  /* 0x000000a00200b985 */ /* 0x0003e2000c101b06 */
[----:B------:R-:W-:Y:S02]  /*e0f0*/  ISETP.GE.AND P3, PT, R17, c[0x0][0x3c8], PT ;  /* 0x0000f20011007a0c */ /* 0x000fe40003f66270 */
[----:B-1----:R-:W-:-:S04]  /*e100*/  @!P1 LEA R6, P2, R21, R0, 0x2 ;  /* 0x0000000015069211 */ /* 0x002fc800078410ff */
[----:B------:R-:W-:-:S03]  /*e110*/  @!P1 LEA.HI.X R7, R21, R4, R22, 0x2, P2 ;  /* 0x0000000415079211 */ /* 0x000fc600010f1416 */
[C---:B------:R-:W-:Y:S02]  /*e120*/  @!P6 LEA R2, P2, R19.reuse, R0, 0x2 ;  /* 0x000000001302e211 */ /* 0x040fe400078410ff */
[----:B------:R1:W-:Y:S01]  /*e130*/  @!P1 ST.E.64 [R6.64], R162 ;  /* 0x000000a206009985 */ /* 0x0003e2000c101b06 */
[----:B------:R-:W-:Y:S02]  /*e140*/  ISETP.GE.AND P1, PT, R8, c[0x0][0x3c8], PT ;  /* 0x0000f20008007a0c */ /* 0x000fe40003f26270 */
[----:B------:R-:W-:-:S05]  /*e150*/  @!P6 LEA.HI.X R3, R19, R4, R20, 0x2, P2 ;  /* 0x000000041303e211 */ /* 0x000fca00010f1414 */
[----:B------:R1:W-:Y:S01]  /*e160*/  @!P6 ST.E.64 [R2.64], R164 ;  /* 0x000000a40200e985 */ /* 0x0003e2000c101b06 */
[----:B------:R-:W-:Y:S02]  /*e170*/  ISETP.GE.AND P6, PT, R15, c[0x0][0x3c8], PT ;  /* 0x0000f2000f007a0c */ /* 0x000fe40003fc6270 */
[----:B-1----:R-:W-:-:S04]  /*e180*/  @!P3 LEA R6, P2, R17, R0, 0x2 ;  /* 0x000000001106b211 */ /* 0x002fc800078410ff */
[----:B------:R-:W-:Y:S02]  /*e190*/  @!P3 LEA.HI.X R7, R17, R4, R18, 0x2, P2 ;  /* 0x000000041107b211 */ /* 0x000fe400010f1412 */
[----:B------:R-:W-:-:S03]  /*e1a0*/  @!P1 LEA R2, P2, R8, R0, 0x2 ;  /* 0x0000000008029211 */ /* 0x000fc600078410ff */
[----:B------:R1:W-:Y:S01]  /*e1b0*/  @!P3 ST.E.64 [R6.64], R166 ;  /* 0x000000a60600b985 */ /* 0x0003e2000c101b06 */
[----:B------:R-:W-:Y:S02]  /*e1c0*/  ISETP.GE.AND P3, PT, R11, c[0x0][0x3c8], PT ;  /* 0x0000f2000b007a0c */ /* 0x000fe40003f66270 */
[----:B--2---:R-:W-:Y:S02]  /*e1d0*/  @!P1 LEA.HI.X R3, R8, R4, R9, 0x2, P2 ;  /* 0x0000000408039211 */ /* 0x004fe400010f1409 */
[----:B---3--:R-:W-:-:S03]  /*e1e0*/  ISETP.GE.AND P2, PT, R5, c[0x0][0x3c8], PT ;  /* 0x0000f20005007a0c */ /* 0x008fc60003f46270 */
[----:B------:R2:W-:Y:S01]  /*e1f0*/  @!P1 ST.E.64 [R2.64], R100 ;  /* 0x0000006402009985 */ /* 0x0005e2000c101b06 */
[----:B------:R-:W-:-:S04]  /*e200*/  @!P6 LEA R8, P1, R15, R0, 0x2 ;  /* 0x000000000f08e211 */ /* 0x000fc800078210ff */
[----:B-----5:R-:W-:Y:S02]  /*e210*/  @!P6 LEA.HI.X R9, R15, R4, R16, 0x2, P1 ;  /* 0x000000040f09e211 */ /* 0x020fe400008f1410 */
[----:B-1----:R-:W-:-:S03]  /*e220*/  @!P3 LEA R6, P1, R11, R0, 0x2 ;  /* 0x000000000b06b211 */ /* 0x002fc600078210ff */
[----:B------:R1:W-:Y:S01]  /*e230*/  @!P6 ST.E.64 [R8.64], R170 ;  /* 0x000000aa0800e985 */ /* 0x0003e2000c101b06 */
[----:B----4-:R-:W-:Y:S02]  /*e240*/  @!P3 LEA.HI.X R7, R11, R4, R14, 0x2, P1 ;  /* 0x000000040b07b211 */ /* 0x010fe400008f140e */
[----:B--2---:R-:W-:-:S04]  /*e250*/  @!P2 LEA R2, P1, R5, R0, 0x2 ;  /* 0x000000000502a211 */ /* 0x004fc800078210ff */
[----:B------:R-:W-:Y:S01]  /*e260*/  @!P2 LEA.HI.X R3, R5, R4, R10, 0x2, P1 ;  /* 0x000000040503a211 */ /* 0x000fe200008f140a */
[----:B------:R1:W-:Y:S04]  /*e270*/  @!P3 ST.E.64 [R6.64], R168 ;  /* 0x000000a80600b985 */ /* 0x0003e8000c101b06 */
[----:B------:R1:W-:Y:S04]  /*e280*/  @!P2 ST.E.64 [R2.64], R84 ;  /* 0x000000540200a985 */ /* 0x0003e8000c101b06 */
.L_x_1111:
[----:B------:R-:W-:Y:S05]  /*e290*/  BSYNC B0 ;  /* 0x0000000000007941 */ /* 0x000fea0003800000 */
.L_x_1110:
[----:B------:R-:W-:Y:S05]  /*e2a0*/  BRA.DIV ~URZ, `(.L_x_1112) ;  /* 0x00003ab27f007947 */ /* 0x000fea000b800000 */
[----:B--2---:R2:W1:Y:S04]  /*e2b0*/  SHFL.IDX PT, R4, R12, 0x1, 0x1c1f ;  /* 0x003c1f000c047f89 */ /* 0x00446800000e0000 */
[----:B----4-:R2:W4:Y:S02]  /*e2c0*/  SHFL.IDX PT, R0, R13, 0x1, 0x1c1f ;  /* 0x003c1f000d007f89 */ /* 0x01052400000e0000 */
.L_x_1177:
[----:B------:R-:W-:Y:S01]  /*e2d0*/  BSSY B0, `(.L_x_1113) ;  /* 0x000004a000007945 */ /* 0x000fe20003800000 */
[----:B------:R-:W-:Y:S05]  /*e2e0*/  @P0 BRA `(.L_x_1114) ;  /* 0x0000048000000947 */ /* 0x000fea0003800000 */
[----:B------:R-:W5:Y:S04]  /*e2f0*/  LDL R5, [R1+0x1c] ;  /* 0x00001c0001057983 */ /* 0x000f680000100800 */
[----:B--2---:R-:W2:Y:S04]  /*e300*/  LDL R14, [R1+0x60] ;  /* 0x00006000010e7983 */ /* 0x004ea80000100800 */
[----:B-1-3--:R-:W3:Y:S04]  /*e310*/  LDL R6, [R1+0xa8] ;  /* 0x0000a80001067983 */ /* 0x00aee80000100800 */
[----:B----4-:R-:W4:Y:S04]  /*e320*/  LDL R16, [R1+0xa4] ;  /* 0x0000a40001107983 */ /* 0x010f280000100800 */
        /* <DEDUP_REMOVED lines=19> */
[----:B------:R-:W-:-:S04]  /*e460*/  @!P2 LEA R2, P3, R5, R0, 0x2 ;  /* 0x000000000502a211 */ /* 0x000fc800078610ff */
[----:B---3--:R-:W-:Y:S02]  /*e470*/  @!P2 LEA.HI.X R3, R5, R4, R6, 0x2, P3 ;  /* 0x000000040503a211 */ /* 0x008fe400018f1406 */
[----:B------:R-:W2:Y:S01]  /*e480*/  LDL R5, [R1+0x38] ;  /* 0x0000380001057983 */ /* 0x000ea20000100800 */
[----:B------:R-:W-:-:S04]  /*e490*/  @!P6 LEA R6, P3, R14, R0, 0x2 ;  /* 0x000000000e06e211 */ /* 0x000fc800078610ff */
[----:B----4-:R-:W-:Y:S02]  /*e4a0*/  @!P6 LEA.HI.X R7, R14, R4, R16, 0x2, P3 ;  /* 0x000000040e07e211 */ /* 0x010fe400018f1410 */
[----:B------:R-:W3:Y:S04]  /*e4b0*/  LDL R16, [R1+0x80] ;  /* 0x0000800001107983 */ /* 0x000ee80000100800 */
[----:B------:R-:W4:Y:S01]  /*e4c0*/  LDL R14, [R1+0x7c] ;  /* 0x00007c00010e7983 */ /* 0x000f220000100800 */
[----:B------:R-:W-:Y:S02]  /*e4d0*/  ISETP.GE.AND P1, PT, R76, c[0x0][0x3c8], PT ;  /* 0x0000f2004c007a0c */ /* 0x000fe40003f26270 */
[----:B------:R-:W-:Y:S01]  /*e4e0*/  ISETP.GE.AND P0, PT, R25, c[0x0][0x3c8], PT ;  /* 0x0000f20019007a0c */ /* 0x000fe20003f06270 */
[----:B------:R1:W-:Y:S01]  /*e4f0*/  @!P2 ST.E.64 [R2.64], R128 ;  /* 0x000000800200a985 */ /* 0x0003e2000c101b06 */
[----:B------:R-:W-:-:S03]  /*e500*/  ISETP.GE.AND P2, PT, R8, c[0x0][0x3c8], PT ;  /* 0x0000f20008007a0c */ /* 0x000fc60003f46270 */
[----:B------:R5:W-:Y:S01]  /*e510*/  @!P6 ST.E.64 [R6.64], R142 ;  /* 0x0000008e0600e985 */ /* 0x000be2000c101b06 */
[----:B------:R-:W-:-:S05]  /*e520*/  ISETP.GE.AND P6, PT, R23, c[0x0][0x3c8], PT ;  /* 0x0000f20017007a0c */ /* 0x000fca0003fc6270 */
[----:B-1----:R-:W-:-:S04]  /*e530*/  @!P1 LEA R2, P3, R76, R0, 0x2 ;  /* 0x000000004c029211 */ /* 0x002fc800078610ff */
[----:B------:R-:W-:Y:S02]  /*e540*/  @!P1 LEA.HI.X R3, R76, R4, R77, 0x2, P3 ;  /* 0x000000044c039211 */ /* 0x000fe400018f144d */
[----:B-----5:R-:W-:-:S03]  /*e550*/  @!P0 LEA R6, P3, R25, R0, 0x2 ;  /* 0x0000000019068211 */ /* 0x020fc600078610ff */
[----:B------:R1:W-:Y:S01]  /*e560*/  @!P1 ST.E.64 [R2.64], R150 ;  /* 0x0000009602009985 */ /* 0x0003e2000c101b06 */
[----:B------:R-:W-:Y:S02]  /*e570*/  @!P0 LEA.HI.X R7, R25, R4, R75, 0x2, P3 ;  /* 0x0000000419078211 */ /* 0x000fe400018f144b */
[----:B------:R-:W-:-:S03]  /*e580*/  ISETP.GE.AND P1, PT, R21, c[0x0][0x3c8], PT ;  /* 0x0000f20015007a0c */ /* 0x000fc60003f26270 */
[----:B------:R5:W-:Y:S01]  /*e590*/  @!P0 ST.E.64 [R6.64], R96 ;  /* 0x0000006006008985 */ /* 0x000be2000c101b06 */
[----:B------:R-:W-:Y:S02]  /*e5a0*/  ISETP.GE.AND P0, PT, R10, c[0x0][0x3c8], PT ;  /* 0x0000f2000a007a0c */ /* 0x000fe40003f06270 */
[----:B-1----:R-:W-:-:S04]  /*e5b0*/  @!P2 LEA R2, P3, R8, R0, 0x2 ;  /* 0x000000000802a211 */ /* 0x002fc800078610ff */
[----:B------:R-:W-:Y:S02]  /*e5c0*/  @!P2 LEA.HI.X R3, R8, R4, R9, 0x2, P3 ;  /* 0x000000040803a211 */ /* 0x000fe400018f1409 */
[----:B------:R-:W-:-:S03]  /*e5d0*/  @!P6 LEA R8, P3, R23, R0, 0x2 ;  /* 0x000000001708e211 */ /* 0x000fc600078610ff */
[----:B------:R1:W-:Y:S01]  /*e5e0*/  @!P2 ST.E.64 [R2.64], R102 ;  /* 0x000000660200a985 */ /* 0x0003e2000c101b06 */
[----:B------:R-:W-:Y:S02]  /*e5f0*/  @!P6 LEA.HI.X R9, R23, R4, R24, 0x2, P3 ;  /* 0x000000041709e211 */ /* 0x000fe400018f1418 */
[----:B------:R-:W-:Y:S02]  /*e600*/  ISETP.GE.AND P3, PT, R19, c[0x0][0x3c8], PT ;  /* 0x0000f20013007a0c */ /* 0x000fe40003f66270 */
[C---:B-----5:R-:W-:Y:S01]  /*e610*/  @!P1 LEA R6, P2, R21.reuse, R0, 0x2 ;  /* 0x0000000015069211 */ /* 0x060fe200078410ff */
[----:B------:R5:W-:Y:S03]  /*e620*/  @!P6 ST.E.64 [R8.64], R112 ;  /* 0x000000700800e985 */ /* 0x000be6000c101b06 */
        /* <DEDUP_REMOVED lines=9> */
[----:B-----5:R-:W-:-:S04]  /*e6c0*/  @!P2 LEA R8, P6, R17, R0, 0x2 ;  /* 0x000000001108a211 */ /* 0x020fc800078c10ff */
[----:B------:R-:W-:Y:S02]  /*e6d0*/  @!P2 LEA.HI.X R9, R17, R4, R18, 0x2, P6 ;  /* 0x000000041109a211 */ /* 0x000fe400030f1412 */
[----:B------:R-:W-:Y:S01]  /*e6e0*/  @!P1 LEA R6, P6, R15, R0, 0x2 ;  /* 0x000000000f069211 */ /* 0x000fe200078c10ff */
[----:B------:R1:W-:Y:S04]  /*e6f0*/  @!P3 ST.E.64 [R10.64], R130 ;  /* 0x000000820a00b985 */ /* 0x0003e8000c101b06 */
[----:B------:R1:W-:Y:S01]  /*e700*/  @!P2 ST.E.64 [R8.64], R118 ;  /* 0x000000760800a985 */ /* 0x0003e2000c101b06 */
[----:B--2---:R-:W-:Y:S02]  /*e710*/  ISETP.GE.AND P0, PT, R5, c[0x0][0x3c8], PT ;  /* 0x0000f20005007a0c */ /* 0x004fe40003f06270 */
[----:B---3--:R-:W-:-:S11]  /*e720*/  @!P1 LEA.HI.X R7, R15, R4, R16, 0x2, P6 ;  /* 0x000000040f079211 */ /* 0x008fd600030f1410 */
[----:B-1----:R-:W-:-:S04]  /*e730*/  @!P0 LEA R2, P6, R5, R0, 0x2 ;  /* 0x0000000005028211 */ /* 0x002fc800078c10ff */
[----:B----4-:R-:W-:Y:S01]  /*e740*/  @!P0 LEA.HI.X R3, R5, R4, R14, 0x2, P6 ;  /* 0x0000000405038211 */ /* 0x010fe200030f140e */
[----:B------:R1:W-:Y:S04]  /*e750*/  @!P1 ST.E.64 [R6.64], R82 ;  /* 0x0000005206009985 */ /* 0x0003e8000c101b06 */
[----:B------:R1:W-:Y:S04]  /*e760*/  @!P0 ST.E.64 [R2.64], R80 ;  /* 0x0000005002008985 */ /* 0x0003e8000c101b06 */
.L_x_1114:
[----:B------:R-:W-:Y:S05]  /*e770*/  BSYNC B0 ;  /* 0x0000000000007941 */ /* 0x000fea0003800000 */
.L_x_1113:
[----:B------:R-:W-:Y:S05]  /*e780*/  BRA.DIV ~URZ, `(.L_x_1115) ;  /* 0x000036927f007947 */ /* 0x000fea000b800000 */
[----:B-1----:R1:W2:Y:S02]  /*e790*/  SHFL.IDX PT, R4, R12, 0x2, 0x1c1f ;  /* 0x005c1f000c047f89 */ /* 0x0022a400000e0000 */
.L_x_1178:
[----:B------:R-:W-:Y:S05]  /*e7a0*/  BRA.DIV ~URZ, `(.L_x_1116) ;  /* 0x000036e27f007947 */ /* 0x000fea000b800000 */
[----:B----4-:R4:W1:Y:S02]  /*e7b0*/  SHFL.IDX PT, R0, R13, 0x2, 0x1c1f ;  /* 0x005c1f000d007f89 */ /* 0x01086400000e0000 */
.L_x_1179:
        /* <DEDUP_REMOVED lines=24> */
[----:B-----5:R-:W-:-:S13]  /*e940*/  ISETP.GE.AND P0, PT, R11, c[0x0][0x3c8], PT ;  /* 0x0000f2000b007a0c */ /* 0x020fda0003f06270 */
[----:B-1----:R-:W-:-:S04]  /*e950*/  @!P0 LEA R2, P6, R11, R0, 0x2 ;  /* 0x000000000b028211 */ /* 0x002fc800078c10ff */
[----:B---3--:R-:W-:Y:S02]  /*e960*/  @!P0 LEA.HI.X R3, R11, R4, R14, 0x2, P6 ;  /* 0x000000040b038211 */ /* 0x008fe400030f140e */
[----:B------:R-:W3:Y:S04]  /*e970*/  LDL R11, [R1+0x8c] ;  /* 0x00008c00010b7983 */ /* 0x000ee80000100800 */
[----:B------:R-:W5:Y:S01]  /*e980*/  LDL R14, [R1+0x7c] ;  /* 0x00007c00010e7983 */ /* 0x000f620000100800 */
[----:B----4-:R-:W-:Y:S02]  /*e990*/  ISETP.GE.AND P1, PT, R6, c[0x0][0x3c8], PT ;  /* 0x0000f20006007a0c */ /* 0x010fe40003f26270 */
[----:B--2---:R-:W-:Y:S02]  /*e9a0*/  ISETP.GE.AND P2, PT, R78, c[0x0][0x3c8], PT ;  /* 0x0000f2004e007a0c */ /* 0x004fe40003f46270 */
[----:B------:R-:W-:Y:S01]  /*e9b0*/  ISETP.GE.AND P4, PT, R76, c[0x0][0x3c8], PT ;  /* 0x0000f2004c007a0c */ /* 0x000fe20003f86270 */
[----:B------:R1:W-:Y:S08]  /*e9c0*/  @!P0 ST.E.64 [R2.64], R36 ;  /* 0x0000002402008985 */ /* 0x0003f0000c101b06 */
[----:B------:R-:W-:-:S04]  /*e9d0*/  @!P1 LEA R8, P3, R6, R0, 0x2 ;  /* 0x0000000006089211 */ /* 0x000fc800078610ff */
[----:B------:R-:W-:Y:S02]  /*e9e0*/  @!P1 LEA.HI.X R9, R6, R4, R7, 0x2, P3 ;  /* 0x0000000406099211 */ /* 0x000fe400018f1407 */
[----:B------:R-:W-:Y:S02]  /*e9f0*/  ISETP.GE.AND P3, PT, R25, c[0x0][0x3c8], PT ;  /* 0x0000f20019007a0c */ /* 0x000fe40003f66270 */
[C---:B------:R-:W-:Y:S01]  /*ea00*/  @!P2 LEA R6, P0, R78.reuse, R0, 0x2 ;  /* 0x000000004e06a211 */ /* 0x040fe200078010ff */
[----:B------:R2:W-:Y:S01]  /*ea10*/  @!P1 ST.E.64 [R8.64], R38 ;  /* 0x0000002608009985 */ /* 0x0005e2000c101b06 */
[----:B------:R-:W-:Y:S02]  /*ea20*/  ISETP.GE.AND P1, PT, R23, c[0x0][0x3c8], PT ;  /* 0x0000f20017007a0c */ /* 0x000fe40003f26270 */
[----:B------:R-:W-:Y:S02]  /*ea30*/  @!P2 LEA.HI.X R7, R78, R4, R79, 0x2, P0 ;  /* 0x000000044e07a211 */ /* 0x000fe400000f144f */
[----:B------:R-:W-:-:S02]  /*ea40*/  ISETP.GE.AND P0, PT, R21, c[0x0][0x3c8], PT ;  /* 0x0000f20015007a0c */ /* 0x000fc40003f06270 */
[----:B-1----:R-:W-:-:S04]  /*ea50*/  @!P4 LEA R2, P6, R76, R0, 0x2 ;  /* 0x000000004c02c211 */ /* 0x002fc800078c10ff */
[----:B------:R-:W-:Y:S01]  /*ea60*/  @!P4 LEA.HI.X R3, R76, R4, R77, 0x2, P6 ;  /* 0x000000044c03c211 */ /* 0x000fe200030f144d */
[----:B------:R1:W-:Y:S04]  /*ea70*/  @!P2 ST.E.64 [R6.64], R40 ;  /* 0x000000280600a985 */ /* 0x0003e8000c101b06 */
[----:B------:R4:W-:Y:S01]  /*ea80*/  @!P4 ST.E.64 [R2.64], R42 ;  /* 0x0000002a0200c985 */ /* 0x0009e2000c101b06 */
[----:B------:R-:W-:Y:S02]  /*ea90*/  ISETP.GE.AND P4, PT, R10, c[0x0][0x3c8], PT ;  /* 0x0000f2000a007a0c */ /* 0x000fe40003f86270 */
[----:B--2---:R-:W-:-:S04]  /*eaa0*/  @!P3 LEA R8, P2, R25, R0, 0x2 ;  /* 0x000000001908b211 */ /* 0x004fc800078410ff */
[----:B------:R-:W-:-:S05]  /*eab0*/  @!P3 LEA.HI.X R9, R25, R4, R75, 0x2, P2 ;  /* 0x000000041909b211 */ /* 0x000fca00010f144b */
[----:B------:R-:W-:Y:S01]  /*eac0*/  @!P3 ST.E.64 [R8.64], R66 ;  /* 0x000000420800b985 */ /* 0x000fe2000c101b06 */
[----:B------:R-:W-:Y:S02]  /*ead0*/  ISETP.GE.AND P3, PT, R19, c[0x0][0x3c8], PT ;  /* 0x0000f20013007a0c */ /* 0x000fe40003f66270 */
[-C--:B-1----:R-:W-:Y:S02]  /*eae0*/  @!P0 LEA R6, P2, R21, R0.reuse, 0x2 ;  /* 0x0000000015068211 */ /* 0x082fe400078410ff */
[----:B----4-:R-:W-:Y:S02]  /*eaf0*/  @!P1 LEA R2, P6, R23, R0, 0x2 ;  /* 0x0000000017029211 */ /* 0x010fe400078c10ff */
[-C--:B------:R-:W-:Y:S02]  /*eb00*/  @!P0 LEA.HI.X R7, R21, R4.reuse, R22, 0x2, P2 ;  /* 0x0000000415078211 */ /* 0x080fe400010f1416 */
[----:B------:R-:W-:Y:S02]  /*eb10*/  @!P1 LEA.HI.X R3, R23, R4, R24, 0x2, P6 ;  /* 0x0000000417039211 */ /* 0x000fe400030f1418 */
[----:B------:R-:W-:-:S03]  /*eb20*/  ISETP.GE.AND P2, PT, R17, c[0x0][0x3c8], PT ;  /* 0x0000f20011007a0c */ /* 0x000fc60003f46270 */
[----:B------:R1:W-:Y:S01]  /*eb30*/  @!P1 ST.E.64 [R2.64], R44 ;  /* 0x0000002c02009985 */ /* 0x0003e2000c101b06 */
[----:B------:R-:W-:-:S03]  /*eb40*/  ISETP.GE.AND P1, PT, R15, c[0x0][0x3c8], PT ;  /* 0x0000f2000f007a0c */ /* 0x000fc60003f26270 */
[----:B------:R2:W-:Y:S01]  /*eb50*/  @!P0 ST.E.64 [R6.64], R48 ;  /* 0x0000003006008985 */ /* 0x0005e2000c101b06 */
[----:B------:R-:W-:Y:S02]  /*eb60*/  ISETP.GE.AND P0, PT, R5, c[0x0][0x3c8], PT ;  /* 0x0000f20005007a0c */ /* 0x000fe40003f06270 */
        /* <DEDUP_REMOVED lines=8> */
[----:B------:R-:W-:Y:S01]  /*ebf0*/  @!P1 LEA.HI.X R7, R15, R4, R16, 0x2, P6 ;  /* 0x000000040f079211 */ /* 0x000fe200030f1410 */
[----:B------:R2:W-:Y:S04]  /*ec00*/  @!P3 ST.E.64 [R10.64], R72 ;  /* 0x000000480a00b985 */ /* 0x0005e8000c101b06 */
[----:B------:R2:W-:Y:S04]  /*ec10*/  @!P2 ST.E.64 [R8.64], R68 ;  /* 0x000000440800a985 */ /* 0x0005e8000c101b06 */
[----:B------:R2:W-:Y:S01]  /*ec20*/  @!P1 ST.E.64 [R6.64], R56 ;  /* 0x0000003806009985 */ /* 0x0005e2000c101b06 */
[----:B-1----:R-:W-:-:S04]  /*ec30*/  @!P0 LEA R2, P4, R5, R0, 0x2 ;  /* 0x0000000005028211 */ /* 0x002fc800078810ff */
[----:B-----5:R-:W-:-:S05]  /*ec40*/  @!P0 LEA.HI.X R3, R5, R4, R14, 0x2, P4 ;  /* 0x0000000405038211 */ /* 0x020fca00020f140e */
[----:B------:R2:W-:Y:S04]  /*ec50*/  @!P0 ST.E.64 [R2.64], R28 ;  /* 0x0000001c02008985 */ /* 0x0005e8000c101b06 */
.L_x_1118:
[----:B------:R-:W-:Y:S05]  /*ec60*/  BSYNC B0 ;  /* 0x0000000000007941 */ /* 0x000fea0003800000 */
.L_x_1117:
[----:B------:R-:W-:Y:S05]  /*ec70*/  BRA.DIV ~URZ, `(.L_x_1119) ;  /* 0x000032727f007947 */ /* 0x000fea000b800000 */
[----:B--2---:R2:W3:Y:S04]  /*ec80*/  SHFL.IDX PT, R4, R12, 0x3, 0x1c1f ;  /* 0x007c1f000c047f89 */ /* 0x0044e800000e0000 */
[----:B-1----:R2:W1:Y:S02]  /*ec90*/  SHFL.IDX PT, R0, R13, 0x3, 0x1c1f ;  /* 0x007c1f000d007f89 */ /* 0x00246400000e0000 */
.L_x_1180:
[----:B------:R-:W-:Y:S05]  /*eca0*/  @P5 BRA `(.L_x_1107) ;  /* 0x0000124000005947 */ /* 0x000fea0003800000 */
[----:B------:R-:W5:Y:S04]  /*ecb0*/  LDL R9, [R1+0x1c] ;  /* 0x00001c0001097983 */ /* 0x000f680000100800 */
[----:B--2---:R-:W2:Y:S04]  /*ecc0*/  LDL R5, [R1+0x60] ;  /* 0x0000600001057983 */ /* 0x004ea80000100800 */
[----:B---34-:R-:W3:Y:S04]  /*ecd0*/  LDL R13, [R1+0xa8] ;  /* 0x0000a800010d7983 */ /* 0x018ee80000100800 */
[----:B------:R-:W4:Y:S04]  /*ece0*/  LDL R8, [R1+0xa4] ;  /* 0x0000a40001087983 */ /* 0x000f280000100800 */
        /* <DEDUP_REMOVED lines=19> */
[----:B-1----:R-:W-:-:S04]  /*ee20*/  @!P4 LEA R6, P6, R9, R0, 0x2 ;  /* 0x000000000906c211 */ /* 0x002fc800078c10ff */
[----:B---3--:R-:W-:Y:S02]  /*ee30*/  @!P4 LEA.HI.X R7, R9, R4, R13, 0x2, P6 ;  /* 0x000000040907c211 */ /* 0x008fe400030f140d */
[----:B------:R-:W2:Y:S01]  /*ee40*/  LDL R13, [R1+0x80] ;  /* 0x00008000010d7983 */ /* 0x000ea20000100800 */
[----:B------:R-:W-:-:S04]  /*ee50*/  @!P3 LEA R2, P5, R5, R0, 0x2 ;  /* 0x000000000502b211 */ /* 0x000fc800078a10ff */
[----:B----4-:R-:W-:Y:S02]  /*ee60*/  @!P3 LEA.HI.X R3, R5, R4, R8, 0x2, P5 ;  /* 0x000000040503b211 */ /* 0x010fe400028f1408 */
[----:B------:R-:W3:Y:S01]  /*ee70*/  LDL R5, [R1+0x38] ;  /* 0x0000380001057983 */ /* 0x000ee20000100800 */
[----:B------:R-:W-:Y:S02]  /*ee80*/  ISETP.GE.AND P2, PT, R28, c[0x0][0x3c8], PT ;  /* 0x0000f2001c007a0c */ /* 0x000fe40003f46270 */
[----:B------:R-:W-:Y:S02]  /*ee90*/  ISETP.GE.AND P1, PT, R24, c[0x0][0x3c8], PT ;  /* 0x0000f20018007a0c */ /* 0x000fe40003f26270 */
[----:B------:R-:W-:Y:S01]  /*eea0*/  ISETP.GE.AND P0, PT, R22, c[0x0][0x3c8], PT ;  /* 0x0000f20016007a0c */ /* 0x000fe20003f06270 */
[----:B------:R1:W-:Y:S01]  /*eeb0*/  @!P4 ST.E.64 [R6.64], R60 ;  /* 0x0000003c0600c985 */ /* 0x0003e2000c101b06 */
[----:B------:R-:W-:-:S03]  /*eec0*/  ISETP.GE.AND P4, PT, R20, c[0x0][0x3c8], PT ;  /* 0x0000f20014007a0c */ /* 0x000fc60003f86270 */
[----:B------:R4:W-:Y:S04]  /*eed0*/  @!P3 ST.E.64 [R2.64], R34 ;  /* 0x000000220200b985 */ /* 0x0009e8000c101b06 */
[----:B------:R-:W-:-:S04]  /*eee0*/  @!P2 LEA R8, P5, R28, R0, 0x2 ;  /* 0x000000001c08a211 */ /* 0x000fc800078a10ff */
[----:B------:R-:W-:Y:S02]  /*eef0*/  @!P2 LEA.HI.X R9, R28, R4, R29, 0x2, P5 ;  /* 0x000000041c09a211 */ /* 0x000fe400028f141d */
[----:B------:R-:W-:-:S03]  /*ef00*/  ISETP.GE.AND P5, PT, R10, c[0x0][0x3c8], PT ;  /* 0x0000f2000a007a0c */ /* 0x000fc60003fa6270 */
[----:B------:R-:W-:Y:S01]  /*ef10*/  @!P2 ST.E.64 [R8.64], R70 ;  /* 0x000000460800a985 */ /* 0x000fe2000c101b06 */
[-C--:B-1----:R-:W-:Y:S02]  /*ef20*/  @!P1 LEA R6, P6, R24, R0.reuse, 0x2 ;  /* 0x0000000018069211 */ /* 0x082fe400078c10ff */
[----:B----4-:R-:W-:Y:S02]  /*ef30*/  @!P0 LEA R2, P3, R22, R0, 0x2 ;  /* 0x0000000016028211 */ /* 0x010fe400078610ff */
[-C--:B------:R-:W-:Y:S02]  /*ef40*/  @!P1 LEA.HI.X R7, R24, R4.reuse, R25, 0x2, P6 ;  /* 0x0000000418079211 */ /* 0x080fe400030f1419 */
[----:B------:R-:W-:-:S03]  /*ef50*/  @!P0 LEA.HI.X R3, R22, R4, R23, 0x2, P3 ;  /* 0x0000000416038211 */ /* 0x000fc600018f1417 */
[----:B------:R1:W-:Y:S01]  /*ef60*/  @!P1 ST.E.64 [R6.64], R64 ;  /* 0x0000004006009985 */ /* 0x0003e2000c101b06 */
[----:B------:R-:W-:-:S03]  /*ef70*/  ISETP.GE.AND P3, PT, R18, c[0x0][0x3c8], PT ;  /* 0x0000f20012007a0c */ /* 0x000fc60003f66270 */
[----:B------:R4:W-:Y:S01]  /*ef80*/  @!P0 ST.E.64 [R2.64], R30 ;  /* 0x0000001e02008985 */ /* 0x0009e2000c101b06 */
[----:B------:R-:W-:Y:S02]  /*ef90*/  ISETP.GE.AND P2, PT, R16, c[0x0][0x3c8], PT ;  /* 0x0000f20010007a0c */ /* 0x000fe40003f46270 */
[----:B------:R-:W-:Y:S02]  /*efa0*/  ISETP.GE.AND P1, PT, R14, c[0x0][0x3c8], PT ;  /* 0x0000f2000e007a0c */ /* 0x000fe40003f26270 */
[----:B-1----:R-:W-:-:S04]  /*efb0*/  @!P4 LEA R6, P0, R20, R0, 0x2 ;  /* 0x000000001406c211 */ /* 0x002fc800078010ff */
[----:B------:R-:W-:Y:S02]  /*efc0*/  @!P4 LEA.HI.X R7, R20, R4, R21, 0x2, P0 ;  /* 0x000000041407c211 */ /* 0x000fe400000f1415 */
[----:B------:R-:W-:Y:S02]  /*efd0*/  ISETP.GE.AND P0, PT, R12, c[0x0][0x3c8], PT ;  /* 0x0000f2000c007a0c */ /* 0x000fe40003f06270 */
[C---:B----4-:R-:W-:Y:S01]  /*efe0*/  @!P5 LEA R2, P6, R10.reuse, R0, 0x2 ;  /* 0x000000000a02d211 */ /* 0x050fe200078c10ff */
[----:B------:R1:W-:Y:S03]  /*eff0*/  @!P4 ST.E.64 [R6.64], R46 ;  /* 0x0000002e0600c985 */ /* 0x0003e6000c101b06 */
[----:B------:R-:W-:Y:S02]  /*f000*/  @!P5 LEA.HI.X R3, R10, R4, R11, 0x2, P6 ;  /* 0x000000040a03d211 */ /* 0x000fe400030f140b */
[----:B------:R-:W-:-:S02]  /*f010*/  @!P3 LEA R10, P4, R18, R0, 0x2 ;  /* 0x00000000120ab211 */ /* 0x000fc400078810ff */
[----:B------:R-:W-:Y:S01]  /*f020*/  @!P2 LEA R8, P6, R16, R0, 0x2 ;  /* 0x000000001008a211 */ /* 0x000fe200078c10ff */
[----:B------:R4:W-:Y:S01]  /*f030*/  @!P5 ST.E.64 [R2.64], R50 ;  /* 0x000000320200d985 */ /* 0x0009e2000c101b06 */
[-C--:B------:R-:W-:Y:S02]  /*f040*/  @!P3 LEA.HI.X R11, R18, R4.reuse, R19, 0x2, P4 ;  /* 0x00000004120bb211 */ /* 0x080fe400020f1413 */
[----:B------:R-:W-:-:S03]  /*f050*/  @!P2 LEA.HI.X R9, R16, R4, R17, 0x2, P6 ;  /* 0x000000041009a211 */ /* 0x000fc600030f1411 */
[----:B------:R2:W-:Y:S04]  /*f060*/  @!P3 ST.E.64 [R10.64], R62 ;  /* 0x0000003e0a00b985 */ /* 0x0005e8000c101b06 */
[----:B------:R2:W-:Y:S01]  /*f070*/  @!P2 ST.E.64 [R8.64], R58 ;  /* 0x0000003a0800a985 */ /* 0x0005e2000c101b06 */
[----:B-1----:R-:W-:-:S04]  /*f080*/  @!P1 LEA R6, P5, R14, R0, 0x2 ;  /* 0x000000000e069211 */ /* 0x002fc800078a10ff */
[----:B------:R-:W-:Y:S02]  /*f090*/  @!P1 LEA.HI.X R7, R14, R4, R15, 0x2, P5 ;  /* 0x000000040e079211 */ /* 0x000fe400028f140f */
[----:B----4-:R-:W-:-:S03]  /*f0a0*/  @!P0 LEA R2, P4, R12, R0, 0x2 ;  /* 0x000000000c028211 */ /* 0x010fc600078810ff */
[----:B------:R1:W-:Y:S01]  /*f0b0*/  @!P1 ST.E.64 [R6.64], R54 ;  /* 0x0000003606009985 */ /* 0x0003e2000c101b06 */
[----:B--2---:R-:W-:-:S05]  /*f0c0*/  @!P0 LEA.HI.X R3, R12, R4, R13, 0x2, P4 ;  /* 0x000000040c038211 */ /* 0x004fca00020f140d */
[----:B------:R1:W-:Y:S01]  /*f0d0*/  @!P0 ST.E.64 [R2.64], R32 ;  /* 0x0000002002008985 */ /* 0x0003e2000c101b06 */
[----:B---3--:R-:W-:-:S13]  /*f0e0*/  ISETP.GE.AND P0, PT, R5, c[0x0][0x3c8], PT ;  /* 0x0000f20005007a0c */ /* 0x008fda0003f06270 */
[----:B------:R-:W-:Y:S05]  /*f0f0*/  @P0 BRA `(.L_x_1107) ;  /* 0x00000df000000947 */ /* 0x000fea0003800000 */
[----:B------:R-:W2:Y:S01]  /*f100*/  LDL R12, [R1+0x7c] ;  /* 0x00007c00010c7983 */ /* 0x000ea20000100800 */
[----:B-1----:R-:W-:-:S04]  /*f110*/  LEA R2, P0, R5, R0, 0x2 ;  /* 0x0000000005027211 */ /* 0x002fc800078010ff */
[----:B--2---:R-:W-:-:S05]  /*f120*/  LEA.HI.X R3, R5, R4, R12, 0x2, P0 ;  /* 0x0000000405037211 */ /* 0x004fca00000f140c */
[----:B------:R1:W-:Y:S01]  /*f130*/  ST.E.64 [R2.64], R26 ;  /* 0x0000001a02007985 */ /* 0x0003e2000c101b06 */
[----:B------:R-:W-:Y:S05]  /*f140*/  BRA `(.L_x_1107) ;  /* 0x00000da000007947 */ /* 0x000fea0003800000 */
.L_x_1092:
[----:B------:R-:W2:Y:S04]  /*f150*/  LDL.LU R8, [R1+0x8] ;  /* 0x0000080001087983 */ /* 0x000ea80000300800 */
[----:B------:R-:W3:Y:S04]  /*f160*/  LDL R7, [R1+0x20] ;  /* 0x0000200001077983 */ /* 0x000ee80000100800 */
[----:B-1----:R-:W4:Y:S01]  /*f170*/  LDL R6, [R1+0x2c] ;  /* 0x00002c0001067983 */ /* 0x002f220000100800 */
[----:B------:R-:W-:Y:S01]  /*f180*/  ISETP.NE.U32.AND P1, PT, RZ, c[0x0][0x508], PT ;  /* 0x00014200ff007a0c */ /* 0x000fe20003f25070 */
[----:B------:R-:W-:Y:S01]  /*f190*/  IMAD.MOV.U32 R4, RZ, RZ, 0x4 ;  /* 0x00000004ff047424 */ /* 0x000fe200078e00ff */
[----:B------:R-:W-:Y:S01]  /*f1a0*/  ISETP.NE.U32.AND P2, PT, RZ, c[0x0][0x500], PT ;  /* 0x00014000ff007a0c */ /* 0x000fe20003f45070 */
[----:B------:R-:W-:Y:S01]  /*f1b0*/  IMAD.MOV.U32 R0, RZ, RZ, RZ ;  /* 0x000000ffff007224 */ /* 0x000fe200078e00ff */
[----:B------:R-:W-:Y:S01]  /*f1c0*/  ISETP.NE.AND.EX P1, PT, RZ, c[0x0][0x50c], PT, P1 ;  /* 0x00014300ff007a0c */ /* 0x000fe20003f25310 */
[----:B------:R-:W-:Y:S01]  /*f1d0*/  IMAD.MOV.U32 R19, RZ, RZ, c[0x0][0x388] ;  /* 0x0000e200ff137624 */ /* 0x000fe200078e00ff */
[----:B------:R-:W-:-:S11]  /*f1e0*/  ISETP.NE.AND.EX P2, PT, RZ, c[0x0][0x504], PT, P2 ;  /* 0x00014100ff007a0c */ /* 0x000fd60003f45320 */
[C---:B---3--:R-:W-:Y:S01]  /*f1f0*/  @P1 LEA R2, P0, R7.reuse, c[0x0][0x508], 0x2 ;  /* 0x0001420007021a11 */ /* 0x048fe200078010ff */
[----:B------:R-:W-:-:S03]  /*f200*/  IMAD.WIDE R4, R7, R4, c[0x0][0x500] ;  /* 0x0001400007047625 */ /* 0x000fc600078e0204 */
[----:B----4-:R-:W-:Y:S02]  /*f210*/  @P1 LEA.HI.X R3, R7, c[0x0][0x50c], R6, 0x2, P0 ;  /* 0x0001430007031a11 */ /* 0x010fe400000f1406 */
        /* <DEDUP_REMOVED lines=9> */
.L_x_1120:
        /* <DEDUP_REMOVED lines=57> */
.L_x_1122:
[----:B------:R-:W-:Y:S05]  /*f640*/  BSYNC B0 ;  /* 0x0000000000007941 */ /* 0x000fea0003800000 */
.L_x_1121:
[----:B------:R-:W-:-:S13]  /*f650*/  ISETP.GT.AND P0, PT, R18, 0x1, PT ;  /* 0x000000011200780c */ /* 0x000fda0003f04270 */
[----:B------:R-:W-:Y:S05]  /*f660*/  @P0 BRA `(.L_x_1107) ;  /* 0x0000088000000947 */ /* 0x000fea0003800000 */
[----:B-1----:R-:W2:Y:S04]  /*f670*/  LDL.LU R2, [R1+0x4] ;  /* 0x0000040001027983 */ /* 0x002ea80000300800 */
[----:B------:R-:W3:Y:S01]  /*f680*/  LDL.LU R7, [R1+0x24] ;  /* 0x0000240001077983 */ /* 0x000ee20000300800 */
        /* <DEDUP_REMOVED lines=8> */
[----:B------:R-:W-:Y:S02]  /*f710*/  IADD3 R11, R247, R8, RZ ;  /* 0x00000008f70b7210 */ /* 0x000fe40007ffe0ff */
[----:B------:R-:W-:Y:S01]  /*f720*/  ISETP.NE.AND P0, PT, R2, 0x1, PT ;  /* 0x000000010200780c */ /* 0x000fe20003f05270 */
[----:B------:R-:W-:-:S04]  /*f730*/  IMAD.WIDE.U32 R2, R0, c[0x0][0x3a0], RZ ;  /* 0x0000e80000027a25 */ /* 0x000fc800078e00ff */
[----:B------:R-:W-:Y:S01]  /*f740*/  IMAD R0, R0, c[0x0][0x3a4], R4 ;  /* 0x0000e90000007a24 */ /* 0x000fe200078e0204 */
[----:B------:R-:W-:Y:S01]  /*f750*/  LEA R4, R5, R247, 0x5 ;  /* 0x000000f705047211 */ /* 0x000fe200078e28ff */
[----:B------:R-:W-:Y:S02]  /*f760*/  IMAD R5, R20, c[0x0][0x3f0], RZ ;  /* 0x0000fc0014057a24 */ /* 0x000fe400078e02ff */
[----:B------:R-:W-:Y:S01]  /*f770*/  IMAD.IADD R3, R3, 0x1, R0 ;  /* 0x0000000103037824 */ /* 0x000fe200078e0200 */
[----:B------:R-:W-:-:S03]  /*f780*/  IADD3 R4, R8, R4, RZ ;  /* 0x0000000408047210 */ /* 0x000fc60007ffe0ff */
[----:B---3--:R-:W-:Y:S01]  /*f790*/  IMAD.WIDE.U32 R2, R7, c[0x0][0x3e8], R2 ;  /* 0x0000fa0007027a25 */ /* 0x008fe200078e0002 */
[----:B------:R-:W-:-:S03]  /*f7a0*/  MOV R0, R4 ;  /* 0x0000000400007202 */ /* 0x000fc60000000f00 */
[----:B------:R-:W-:-:S04]  /*f7b0*/  @P0 IMAD.HI.U32 R6, R4, c[0x0][0x4ec], RZ ;  /* 0x00013b0004060a27 */ /* 0x000fc800078e00ff */
[----:B------:R-:W-:Y:S01]  /*f7c0*/  IMAD R3, R7, c[0x0][0x3ec], R3 ;  /* 0x0000fb0007037a24 */ /* 0x000fe200078e0203 */
[----:B------:R-:W-:Y:S01]  /*f7d0*/  @P0 SHF.R.U32.HI R0, RZ, c[0x0][0x4f0], R6 ;  /* 0x00013c00ff000a19 */ /* 0x000fe20000011606 */
[C---:B------:R-:W-:Y:S02]  /*f7e0*/  IMAD R7, R12.reuse, c[0x0][0x3f4], R5 ;  /* 0x0000fd000c077a24 */ /* 0x040fe400078e0205 */
[----:B------:R-:W-:Y:S01]  /*f7f0*/  IMAD.WIDE.U32 R2, R12, c[0x0][0x3f0], R2 ;  /* 0x0000fc000c027a25 */ /* 0x000fe200078e0002 */
[----:B------:R-:W-:Y:S02]  /*f800*/  SHF.R.S32.HI R6, RZ, 0x1f, R0 ;  /* 0x0000001fff067819 */ /* 0x000fe40000011400 */
[----:B------:R-:W-:Y:S01]  /*f810*/  IADD3 R5, -R0, RZ, RZ ;  /* 0x000000ff00057210 */ /* 0x000fe20007ffe1ff */
[----:B------:R-:W-:Y:S02]  /*f820*/  IMAD.IADD R3, R3, 0x1, R7 ;  /* 0x0000000103037824 */ /* 0x000fe400078e0207 */
[----:B------:R-:W-:-:S02]  /*f830*/  IMAD R6, R6, c[0x0][0x3e0], RZ ;  /* 0x0000f80006067a24 */ /* 0x000fc400078e02ff */
        /* <DEDUP_REMOVED lines=13> */
.L_x_1181:
[----:B------:R-:W-:Y:S05]  /*f910*/  BRA.DIV ~URZ, `(.L_x_1124) ;  /* 0x000027027f007947 */ /* 0x000fea000b800000 */
[----:B------:R3:W4:Y:S02]  /*f920*/  SHFL.IDX PT, R0, R12, RZ, 0x1c1f ;  /* 0x001c1fff0c007589 */ /* 0x00072400000e0000 */
.L_x_1182:
[----:B------:R-:W-:Y:S01]  /*f930*/  IMAD R10, R19, c[0x0][0x4e8], RZ ;  /* 0x00013a00130a7a24 */ /* 0x000fe200078e02ff */
[----:B------:R-:W-:Y:S04]  /*f940*/  BSSY B0, `(.L_x_1125) ;  /* 0x0000013000007945 */ /* 0x000fe80003800000 */
[----:B------:R-:W-:-:S13]  /*f950*/  ISETP.GE.AND P0, PT, R11, R10, PT ;  /* 0x0000000a0b00720c */ /* 0x000fda0003f06270 */
        /* <DEDUP_REMOVED lines=14> */
[----:B------:R2:W-:Y:S04]  /*fa40*/  @!P2 ST.E.128 [R6.64], RZ ;  /* 0x000000ff0600a985 */ /* 0x0005e8000c101d06 */
[----:B------:R2:W-:Y:S04]  /*fa50*/  @!P1 ST.E.128 [R4.64], RZ ;  /* 0x000000ff04009985 */ /* 0x0005e8000c101d06 */
[----:B------:R2:W-:Y:S02]  /*fa60*/  @!P0 ST.E.128 [R2.64], RZ ;  /* 0x000000ff02008985 */ /* 0x0005e4000c101d06 */
.L_x_1126:
[----:B------:R-:W-:Y:S05]  /*fa70*/  BSYNC B0 ;  /* 0x0000000000007941 */ /* 0x000fea0003800000 */
.L_x_1125:
[----:B------:R-:W-:Y:S05]  /*fa80*/  BRA.DIV ~URZ, `(.L_x_1127) ;  /* 0x000025f27f007947 */ /* 0x000fea000b800000 */
[----:B--2---:R2:W1:Y:S04]  /*fa90*/  SHFL.IDX PT, R8, R9, 0x1, 0x1c1f ;  /* 0x003c1f0009087f89 */ /* 0x00446800000e0000 */
[----:B----4-:R2:W4:Y:S02]  /*faa0*/  SHFL.IDX PT, R0, R12, 0x1, 0x1c1f ;  /* 0x003c1f000c007f89 */ /* 0x01052400000e0000 */
.L_x_1183:
        /* <DEDUP_REMOVED lines=17> */
[----:B------:R1:W-:Y:S04]  /*fbc0*/  @!P2 ST.E.128 [R6.64], RZ ;  /* 0x000000ff0600a985 */ /* 0x0003e8000c101d06 */
[----:B------:R1:W-:Y:S04]  /*fbd0*/  @!P1 ST.E.128 [R4.64], RZ ;  /* 0x000000ff04009985 */ /* 0x0003e8000c101d06 */
[----:B------:R1:W-:Y:S02]  /*fbe0*/  @!P0 ST.E.128 [R2.64], RZ ;  /* 0x000000ff02008985 */ /* 0x0003e4000c101d06 */
.L_x_1129:
[----:B------:R-:W-:Y:S05]  /*fbf0*/  BSYNC B0 ;  /* 0x0000000000007941 */ /* 0x000fea0003800000 */
.L_x_1128:
[----:B------:R-:W-:Y:S05]  /*fc00*/  BRA.DIV ~URZ, `(.L_x_1130) ;  /* 0x000025327f007947 */ /* 0x000fea000b800000 */
[----:B-1----:R1:W2:Y:S02]  /*fc10*/  SHFL.IDX PT, R8, R9, 0x2, 0x1c1f ;  /* 0x005c1f0009087f89 */ /* 0x0022a400000e0000 */
.L_x_1184:
[----:B------:R-:W-:Y:S05]  /*fc20*/  BRA.DIV ~URZ, `(.L_x_1131) ;  /* 0x000025827f007947 */ /* 0x000fea000b800000 */
[----:B----4-:R4:W1:Y:S02]  /*fc30*/  SHFL.IDX PT, R0, R12, 0x2, 0x1c1f ;  /* 0x005c1f000c007f89 */ /* 0x01086400000e0000 */
.L_x_1185:
        /* <DEDUP_REMOVED lines=20> */
.L_x_1133:
[----:B------:R-:W-:Y:S05]  /*fd80*/  BSYNC B0 ;  /* 0x0000000000007941 */ /* 0x000fea0003800000 */
.L_x_1132:
[----:B------:R-:W-:Y:S05]  /*fd90*/  BRA.DIV ~URZ, `(.L_x_1134) ;  /* 0x000024727f007947 */ /* 0x000fea000b800000 */
[----:B--2---:R2:W3:Y:S04]  /*fda0*/  SHFL.IDX PT, R8, R9, 0x3, 0x1c1f ;  /* 0x007c1f0009087f89 */ /* 0x0044e800000e0000 */
[----:B-1----:R2:W1:Y:S02]  /*fdb0*/  SHFL.IDX PT, R0, R12, 0x3, 0x1c1f ;  /* 0x007c1f000c007f89 */ /* 0x00246400000e0000 */
.L_x_1186:
[----:B------:R-:W-:-:S04]  /*fdc0*/  IADD3 R2, R11, 0x60, RZ ;  /* 0x000000600b027810 */ /* 0x000fc80007ffe0ff */
[----:B------:R-:W-:-:S13]  /*fdd0*/  ISETP.GE.AND P0, PT, R2, R10, PT ;  /* 0x0000000a0200720c */ /* 0x000fda0003f06270 */
[----:B------:R-:W-:Y:S05]  /*fde0*/  @P0 BRA `(.L_x_1107) ;  /* 0x0000010000000947 */ /* 0x000fea0003800000 */
[----:B------:R-:W5:Y:S04]  /*fdf0*/  LDL.64 R14, [R1+0x10] ;  /* 0x00001000010e7983 */ /* 0x000f680000100a00 */
[----:B--2---:R-:W2:Y:S04]  /*fe00*/  LDL R9, [R1+0x18] ;  /* 0x0000180001097983 */ /* 0x004ea80000100800 */
[----:B----4-:R-:W4:Y:S04]  /*fe10*/  LDL R13, [R1+0x70] ;  /* 0x00007000010d7983 */ /* 0x010f280000100800 */
[----:B---3--:R-:W3:Y:S01]  /*fe20*/  LDL R12, [R1+0x6c] ;  /* 0x00006c00010c7983 */ /* 0x008ee20000100800 */
[----:B------:R-:W-:-:S13]  /*fe30*/  ISETP.GE.AND P1, PT, R252, c[0x0][0x3c8], PT ;  /* 0x0000f200fc007a0c */ /* 0x000fda0003f26270 */
[----:B-1----:R-:W-:Y:S02]  /*fe40*/  @!P1 LEA R4, P4, R252, R0, 0x1 ;  /* 0x00000000fc049211 */ /* 0x002fe400078808ff */
[----:B-----5:R-:W-:Y:S02]  /*fe50*/  ISETP.GE.AND P2, PT, R14, c[0x0][0x3c8], PT ;  /* 0x0000f2000e007a0c */ /* 0x020fe40003f46270 */
[----:B--2---:R-:W-:Y:S02]  /*fe60*/  ISETP.GE.AND P0, PT, R9, c[0x0][0x3c8], PT ;  /* 0x0000f20009007a0c */ /* 0x004fe40003f06270 */
[----:B----4-:R-:W-:-:S09]  /*fe70*/  @!P1 LEA.HI.X R5, R252, R8, R13, 0x1, P4 ;  /* 0x00000008fc059211 */ /* 0x010fd200020f0c0d */
[CC--:B------:R-:W-:Y:S02]  /*fe80*/  @!P2 LEA R6, P5, R14.reuse, R0.reuse, 0x1 ;  /* 0x000000000e06a211 */ /* 0x0c0fe400078a08ff */
[C---:B------:R-:W-:Y:S02]  /*fe90*/  @!P0 LEA R2, P3, R9.reuse, R0, 0x1 ;  /* 0x0000000009028211 */ /* 0x040fe400078608ff */
[-C--:B------:R-:W-:Y:S02]  /*fea0*/  @!P2 LEA.HI.X R7, R14, R8.reuse, R15, 0x1, P5 ;  /* 0x000000080e07a211 */ /* 0x080fe400028f0c0f */
[----:B---3--:R-:W-:-:S03]  /*feb0*/  @!P0 LEA.HI.X R3, R9, R8, R12, 0x1, P3 ;  /* 0x0000000809038211 */ /* 0x008fc600018f0c0c */
[----:B------:R1:W-:Y:S04]  /*fec0*/  @!P2 ST.E.128 [R6.64], RZ ;  /* 0x000000ff0600a985 */ /* 0x0003e8000c101d06 */
[----:B------:R1:W-:Y:S04]  /*fed0*/  @!P1 ST.E.128 [R4.64], RZ ;  /* 0x000000ff04009985 */ /* 0x0003e8000c101d06 */
[----:B------:R1:W-:Y:S02]  /*fee0*/  @!P0 ST.E.128 [R2.64], RZ ;  /* 0x000000ff02008985 */ /* 0x0003e4000c101d06 */
.L_x_1107:
[----:B------:R-:W-:Y:S05]  /*fef0*/  BSYNC B1 ;  /* 0x0000000000017941 */ /* 0x000fea0003800000 */
.L_x_1091:
        /* <DEDUP_REMOVED lines=15> */
.L_x_1187:
[----:B------:R-:W-:Y:S05]  /*fff0*/  BRA.DIV ~URZ, `(.L_x_1137) ;  /* 0x000023427f007947 */ /* 0x000fea000b800000 */
[----:B------:R3:W4:Y:S02]  /*10000*/  SHFL.IDX PT, R8, R74, 0x1, 0x1f ;  /* 0x00201f004a087f89 */ /* 0x00072400000e0000 */
.L_x_1188:
        /* <DEDUP_REMOVED lines=19> */
.L_x_1189:
        /* <DEDUP_REMOVED lines=16> */
.L_x_1190:
[----:B---3--:R-:W-:Y:S01]  /*10240*/  IMAD R0, R0, c[0x0][0x538], RZ ;  /* 0x00014e0000007a24 */ /* 0x008fe200078e02ff */
[----:B------:R-:W-:Y:S04]  /*10250*/  BSSY B1, `(.L_x_1140) ;  /* 0x00000ce000017945 */ /* 0x000fe80003800000 */
[----:B----4-:R-:W-:-:S04]  /*10260*/  IADD3 R8, R0, R8, RZ ;  /* 0x0000000800087210 */ /* 0x010fc80007ffe0ff */
[----:B--2---:R-:W-:-:S13]  /*10270*/  ISETP.GT.AND P6, PT, R8, R9, PT ;  /* 0x000000090800720c */ /* 0x004fda0003fc4270 */
[----:B------:R-:W-:Y:S05]  /*10280*/  @P6 BRA `(.L_x_1141) ;  /* 0x0000025000006947 */ /* 0x000fea0003800000 */
.L_x_1145:
        /* <DEDUP_REMOVED lines=17> */
.L_x_1191:
        /* <DEDUP_REMOVED lines=16> */
.L_x_1192:
[----:B--2---:R-:W-:-:S05]  /*104a0*/  IMAD R0, R0, c[0x0][0x538], RZ ;  /* 0x00014e0000007a24 */ /* 0x004fca00078e02ff */
[----:B------:R-:W-:-:S04]  /*104b0*/  IADD3 R8, R0, R8, RZ ;  /* 0x0000000800087210 */ /* 0x000fc80007ffe0ff */
[----:B------:R-:W-:-:S13]  /*104c0*/  ISETP.GT.AND P6, PT, R8, R9, PT ;  /* 0x000000090800720c */ /* 0x000fda0003fc4270 */
[----:B-1----:R-:W-:Y:S05]  /*104d0*/  @!P6 BRA `(.L_x_1145) ;  /* 0xfffffdb00000e947 */ /* 0x002fea000383ffff */
.L_x_1141:
[----:B------:R-:W-:-:S05]  /*104e0*/  IADD3 R11, -R0, R8, RZ ;  /* 0x00000008000b7210 */ /* 0x000fca0007ffe1ff */
[----:B------:R-:W-:-:S05]  /*104f0*/  IMAD R0, R4, c[0x0][0x538], R11 ;  /* 0x00014e0004007a24 */ /* 0x000fca00078e020b */
[----:B------:R-:W-:Y:S01]  /*10500*/  ISETP.GT.AND P0, PT, R0, R9, PT ;  /* 0x000000090000720c */ /* 0x000fe20003f04270 */
[----:B------:R-:W-:-:S12]  /*10510*/  BRA.DIV ~URZ, `(.L_x_1146) ;  /* 0x000022627f007947 */ /* 0x000fd8000b800000 */
[----:B------:R-:W-:-:S03]  /*10520*/  VOTE.ANY R10, PT, !P0 ;  /* 0x00000000000a7806 */ /* 0x000fc600040e0100 */
.L_x_1193:
[----:B------:R-:W2:Y:S01]  /*10530*/  LDL.LU R0, [R1+0xc] ;  /* 0x00000c0001007983 */ /* 0x000ea20000300800 */
[----:B------:R-:W2:Y:S02]  /*10540*/  POPC R8, R10 ;  /* 0x0000000a00087309 */ /* 0x000ea40000000000 */
[----:B--2---:R-:W-:-:S05]  /*10550*/  IADD3 R0, R8, R0, RZ ;  /* 0x0000000008007210 */ /* 0x004fca0007ffe0ff */
[----:B------:R2:W-:Y:S01]  /*10560*/  STL [R1+0xc], R0 ;  /* 0x00000c0001007387 */ /* 0x0005e20000100800 */
[----:B------:R-:W-:Y:S05]  /*10570*/  BRA.DIV ~URZ, `(.L_x_1147) ;  /* 0x000022527f007947 */ /* 0x000fea000b800000 */
[----:B------:R3:W4:Y:S04]  /*10580*/  SHFL.IDX PT, R12, R6, R8, 0x1f ;  /* 0x00001f08060c7589 */ /* 0x00072800000e0000 */
[----:B------:R3:W1:Y:S02]  /*10590*/  SHFL.IDX PT, R7, R7, R8, 0x1f ;  /* 0x00001f0807077589 */ /* 0x00066400000e0000 */
.L_x_1194:
[----:B------:R-:W-:Y:S01]  /*105a0*/  ISETP.NE.AND P0, PT, R10, RZ, PT ;  /* 0x000000ff0a00720c */ /* 0x000fe20003f05270 */
[----:B------:R-:W-:-:S12]  /*105b0*/  BSSY B0, `(.L_x_1148) ;  /* 0x0000005000007945 */ /* 0x000fd80003800000 */
[----:B------:R-:W-:Y:S05]  /*105c0*/  @!P0 BRA `(.L_x_1149) ;  /* 0x0000003000008947 */ /* 0x000fea0003800000 */
[----:B------:R-:W-:Y:S01]  /*105d0*/  IADD3 R3, R8, -0x1, RZ ;  /* 0xffffffff08037810 */ /* 0x000fe20007ffe0ff */
[----:B------:R-:W-:Y:S05]  /*105e0*/  BRA.DIV ~URZ, `(.L_x_1150) ;  /* 0x000022b27f007947 */ /* 0x000fea000b800000 */
[----:B------:R2:W3:Y:S02]  /*105f0*/  SHFL.IDX PT, R13, R4, R3, 0x1f ;  /* 0x00001f03040d7589 */ /* 0x0004e400000e0000 */
.L_x_1149:
[----:B------:R-:W-:Y:S05]  /*10600*/  BSYNC B0 ;  /* 0x0000000000007941 */ /* 0x000fea0003800000 */
.L_x_1148:
[----:B--23--:R-:W-:Y:S01]  /*10610*/  IMAD R0, R13, c[0x0][0x538], R11 ;  /* 0x00014e000d007a24 */ /* 0x00cfe200078e020b */
[----:B-1----:R-:W-:Y:S01]  /*10620*/  ISETP.NE.AND P0, PT, R7, 0x1, PT ;  /* 0x000000010700780c */ /* 0x002fe20003f05270 */
[----:B------:R-:W-:Y:S03]  /*10630*/  BSSY B0, `(.L_x_1151) ;  /* 0x0000086000007945 */ /* 0x000fe60003800000 */
[----:B------:R1:W-:Y:S01]  /*10640*/  STL [R1], R0 ;  /* 0x0000000001007387 */ /* 0x0003e20000100800 */
        /* <DEDUP_REMOVED lines=64> */
.L_x_1152:
        /* <DEDUP_REMOVED lines=68> */
.L_x_1153:
[----:B------:R-:W-:Y:S05]  /*10e90*/  BSYNC B0 ;  /* 0x0000000000007941 */ /* 0x000fea0003800000 */
.L_x_1151:
[----:B------:R-:W-:-:S04]  /*10ea0*/  LOP3.LUT R2, RZ, R2, RZ, 0x33, !PT ;  /* 0x00000002ff027212 */ /* 0x000fc800078e33ff */
[----:B-1----:R-:W-:-:S05]  /*10eb0*/  IADD3 R0, R2, R12, RZ ;  /* 0x0000000c02007210 */ /* 0x002fca0007ffe0ff */
[----:B------:R1:W-:Y:S01]  /*10ec0*/  STL [R1+0x4], R0 ;  /* 0x0000040001007387 */ /* 0x0003e20000100800 */
[----:B------:R-:W-:Y:S05]  /*10ed0*/  BRA `(.L_x_1154) ;  /* 0x0000005000007947 */ /* 0x000fea0003800000 */
.L_x_1142:
[----:B------:R-:W-:Y:S01]  /*10ee0*/  MOV R0, c[0x0][0x53c] ;  /* 0x00014f0000007a02 */ /* 0x000fe20000000f00 */
[----:B------:R2:W-:Y:S04]  /*10ef0*/  STL [R1], R9 ;  /* 0x0000000901007387 */ /* 0x0005e80000100800 */
[----:B------:R2:W-:Y:S04]  /*10f00*/  STL [R1+0x4], RZ ;  /* 0x000004ff01007387 */ /* 0x0005e80000100800 */
[----:B------:R2:W-:Y:S04]  /*10f10*/  STL [R1+0x8], RZ ;  /* 0x000008ff01007387 */ /* 0x0005e80000100800 */
[----:B------:R2:W-:Y:S02]  /*10f20*/  STL [R1+0xc], R0 ;  /* 0x00000c0001007387 */ /* 0x0005e40000100800 */
.L_x_1154:
[----:B------:R-:W-:Y:S05]  /*10f30*/  BSYNC B1 ;  /* 0x0000000000017941 */ /* 0x000fea0003800000 */
.L_x_1140:
        /* <DEDUP_REMOVED lines=9> */
.L_x_1135:
[----:B--2---:R-:W2:Y:S02]  /*10fd0*/  LDL R0, [R1+0xc] ;  /* 0x00000c0001007983 */ /* 0x004ea40000100800 */
[----:B--2---:R-:W-:-:S13]  /*10fe0*/  ISETP.GE.AND P0, PT, R0, c[0x0][0x53c], PT ;  /* 0x00014f0000007a0c */ /* 0x004fda0003f06270 */
[----:B-1----:R-:W-:Y:S01]  /*10ff0*/  @P0 CALL.REL.NOINC `(.L_x_1155) ;  /* 0x0000001000000944 */ /* 0x002fe20003c00000 */
[----:B------:R-:W-:Y:S05]  /*11000*/  BRA `(.L_x_1156) ;  /* 0xffff0cc000007947 */ /* 0x000fea000383ffff */
.L_x_1155:
[----:B------:R-:W-:Y:S05]  /*11010*/  EXIT ;  /* 0x000000000000794d */ /* 0x000fea0003800000 */
.L_x_1045:
[----:B------:R-:W-:Y:S01]  /*11020*/  IMAD.MOV.U32 R0, RZ, RZ, R5 ;  /* 0x000000ffff007224 */ /* 0x000fe200078e0005 */
[----:B------:R-:W-:Y:S02]  /*11030*/  MOV R2, 0x1 ;  /* 0x0000000100027802 */ /* 0x000fe40000000f00 */
[----:B------:R-:W-:Y:S02]  /*11040*/  MOV R3, 0x11060 ;  /* 0x0001106000037802 */ /* 0x000fe40000000f00 */
[----:B------:R-:W-:Y:S05]  /*11050*/  CALL.REL.NOINC `($__internal_20_$__cuda_sm70_shflsync_up_p) ;  /* 0x0000193000007944 */ /* 0x000fea0003c00000 */
[----:B------:R-:W-:Y:S01]  /*11060*/  MOV R0, R4 ;  /* 0x0000000400007202 */ /* 0x000fe20000000f00 */
[----:B------:R-:W-:Y:S05]  /*11070*/  BRA `(.L_x_1157) ;  /* 0xfffef3e000007947 */ /* 0x000fea000383ffff */
.L_x_1046:
[----:B------:R-:W-:Y:S01]  /*11080*/  IMAD.MOV.U32 R0, RZ, RZ, R5 ;  /* 0x000000ffff007224 */ /* 0x000fe200078e0005 */
[----:B------:R-:W-:Y:S02]  /*11090*/  MOV R2, 0x2 ;  /* 0x0000000200027802 */ /* 0x000fe40000000f00 */
[----:B------:R-:W-:Y:S02]  /*110a0*/  MOV R3, 0x110c0 ;  /* 0x000110c000037802 */ /* 0x000fe40000000f00 */
[----:B------:R-:W-:Y:S05]  /*110b0*/  CALL.REL.NOINC `($__internal_20_$__cuda_sm70_shflsync_up_p) ;  /* 0x000018d000007944 */ /* 0x000fea0003c00000 */
[----:B------:R-:W-:Y:S01]  /*110c0*/  SEL R0, R4, RZ, P4 ;  /* 0x000000ff04007207 */ /* 0x000fe20002000000 */
[----:B------:R-:W-:Y:S01]  /*110d0*/  IMAD.MOV.U32 R2, RZ, RZ, 0x4 ;  /* 0x00000004ff027424 */ /* 0x000fe200078e00ff */
[----:B------:R-:W-:-:S03]  /*110e0*/  MOV R3, 0x11110 ;  /* 0x0001111000037802 */ /* 0x000fc60000000f00 */
[----:B------:R-:W-:Y:S02]  /*110f0*/  IMAD.IADD R0, R5, 0x1, R0 ;  /* 0x0000000105007824 */ /* 0x000fe400078e0200 */
        /* <DEDUP_REMOVED lines=14> */
[----:B------:R-:W-:Y:S01]  /*111e0*/  IMAD.IADD R4, R0, 0x1, R4 ;  /* 0x0000000100047824 */ /* 0x000fe200078e0204 */
[----:B------:R-:W-:-:S03]  /*111f0*/  MOV R0, 0x1f ;  /* 0x0000001f00007802 */ /* 0x000fc60000000f00 */
[----:B------:R-:W-:Y:S02]  /*11200*/  IMAD.MOV.U32 R5, RZ, RZ, R4 ;  /* 0x000000ffff057224 */ /* 0x000fe400078e0004 */
[----:B------:R-:W-:Y:S05]  /*11210*/  CALL.REL.NOINC `($__internal_19_$__cuda_sm70_shflsync_idx_p) ;  /* 0x0000172000007944 */ /* 0x000fea0003c00000 */
[----:B------:R-:W-:Y:S05]  /*11220*/  BRA `(.L_x_1158) ;  /* 0xfffef33000007947 */ /* 0x000fea000383ffff */
.L_x_1048:
[----:B------:R-:W-:Y:S02]  /*11230*/  SEL R0, RZ, 0x1, P0 ;  /* 0x00000001ff007807 */ /* 0x000fe40000000000 */
[----:B------:R-:W-:Y:S02]  /*11240*/  MOV R2, 0x11260 ;  /* 0x0001126000027802 */ /* 0x000fe40000000f00 */
[----:B------:R-:W-:Y:S05]  /*11250*/  CALL.REL.NOINC `($__internal_21_$__cuda_sm70_votesync_ballot) ;  /* 0x000017a000007944 */ /* 0x000fea0003c00000 */
[----:B------:R-:W-:Y:S01]  /*11260*/  MOV R10, R0 ;  /* 0x00000000000a7202 */ /* 0x000fe20000000f00 */
[----:B------:R-:W-:Y:S05]  /*11270*/  BRA `(.L_x_1159) ;  /* 0xfffef37000007947 */ /* 0x000fea000383ffff */
.L_x_1049:
[----:B------:R-:W-:Y:S01]  /*11280*/  IMAD.MOV.U32 R5, RZ, RZ, R9 ;  /* 0x000000ffff057224 */ /* 0x000fe200078e0009 */
[----:B------:R-:W-:Y:S01]  /*11290*/  MOV R3, R6 ;  /* 0x0000000600037202 */ /* 0x000fe20000000f00 */
[----:B-1----:R-:W-:Y:S01]  /*112a0*/  IMAD.MOV.U32 R0, RZ, RZ, 0x1f ;  /* 0x0000001fff007424 */ /* 0x002fe200078e00ff */
[----:B------:R-:W-:Y:S02]  /*112b0*/  MOV R2, 0x112d0 ;  /* 0x000112d000027802 */ /* 0x000fe40000000f00 */
[----:B------:R-:W-:Y:S05]  /*112c0*/  CALL.REL.NOINC `($__internal_19_$__cuda_sm70_shflsync_idx_p) ;  /* 0x0000167000007944 */ /* 0x000fea0003c00000 */
[----:B------:R-:W-:Y:S01]  /*112d0*/  IMAD.MOV.U32 R12, RZ, RZ, R0 ;  /* 0x000000ffff0c7224 */ /* 0x000fe200078e0000 */
[----:B------:R-:W-:Y:S01]  /*112e0*/  MOV R5, R8 ;  /* 0x0000000800057202 */ /* 0x000fe20000000f00 */
[----:B------:R-:W-:Y:S01]  /*112f0*/  IMAD.MOV.U32 R7, RZ, RZ, RZ ;  /* 0x000000ffff077224 */ /* 0x000fe200078e00ff */
[----:B------:R-:W-:Y:S01]  /*11300*/  MOV R3, R6 ;  /* 0x0000000600037202 */ /* 0x000fe20000000f00 */
[----:B------:R-:W-:Y:S01]  /*11310*/  IMAD.MOV.U32 R0, RZ, RZ, 0x1f ;  /* 0x0000001fff007424 */ /* 0x000fe200078e00ff */
[----:B------:R-:W-:-:S02]  /*11320*/  MOV R2, 0x11340 ;  /* 0x0001134000027802 */ /* 0x000fc40000000f00 */
[----:B------:R-:W-:Y:S05]  /*11330*/  CALL.REL.NOINC `($__internal_19_$__cuda_sm70_shflsync_idx_p) ;  /* 0x0000160000007944 */ /* 0x000fea0003c00000 */
[----:B------:R-:W-:Y:S01]  /*11340*/  MOV R9, R0 ;  /* 0x0000000000097202 */ /* 0x000fe20000000f00 */
[----:B------:R-:W-:Y:S05]  /*11350*/  BRA `(.L_x_1160) ;  /* 0xfffef30000007947 */ /* 0x000fea000383ffff */
.L_x_1052:
[----:B------:R-:W-:Y:S01]  /*11360*/  IMAD.MOV.U32 R5, RZ, RZ, R4 ;  /* 0x000000ffff057224 */ /* 0x000fe200078e0004 */
[----:B-1----:R-:W-:-:S02]  /*11370*/  MOV R0, 0x1f ;  /* 0x0000001f00007802 */ /* 0x002fc40000000f00 */
[----:B------:R-:W-:Y:S02]  /*11380*/  MOV R2, 0x113a0 ;  /* 0x000113a000027802 */ /* 0x000fe40000000f00 */
[----:B--234-:R-:W-:Y:S05]  /*11390*/  CALL.REL.NOINC `($__internal_19_$__cuda_sm70_shflsync_idx_p) ;  /* 0x000015a000007944 */ /* 0x01cfea0003c00000 */
[----:B------:R-:W-:Y:S01]  /*113a0*/  MOV R7, R0 ;  /* 0x0000000000077202 */ /* 0x000fe20000000f00 */
[----:B------:R-:W-:Y:S05]  /*113b0*/  BRA `(.L_x_1051) ;  /* 0xfffef30000007947 */ /* 0x000fea000383ffff */
.L_x_1063:
[----:B------:R-:W-:Y:S01]  /*113c0*/  IMAD.MOV.U32 R5, RZ, RZ, R11 ;  /* 0x000000ffff057224 */ /* 0x000fe200078e000b */
[----:B------:R-:W-:Y:S01]  /*113d0*/  MOV R3, RZ ;  /* 0x000000ff00037202 */ /* 0x000fe20000000f00 */
[----:B------:R-:W-:Y:S01]  /*113e0*/  IMAD.MOV.U32 R0, RZ, RZ, 0x1c1f ;  /* 0x00001c1fff007424 */ /* 0x000fe200078e00ff */
[----:B------:R-:W-:Y:S02]  /*113f0*/  MOV R2, 0x11410 ;  /* 0x0001141000027802 */ /* 0x000fe40000000f00 */
[----:B------:R-:W-:Y:S05]  /*11400*/  CALL.REL.NOINC `($__internal_19_$__cuda_sm70_shflsync_idx_p) ;  /* 0x0000153000007944 */ /* 0x000fea0003c00000 */
[----:B------:R-:W-:Y:S01]  /*11410*/  MOV R8, R0 ;  /* 0x0000000000087202 */ /* 0x000fe20000000f00 */
[----:B------:R-:W-:Y:S05]  /*11420*/  BRA `(.L_x_1161) ;  /* 0xffff195000007947 */ /* 0x000fea000383ffff */
.L_x_1064:
[----:B------:R-:W-:Y:S01]  /*11430*/  IMAD.MOV.U32 R5, RZ, RZ, R12 ;  /* 0x000000ffff057224 */ /* 0x000fe200078e000c */
[----:B------:R-:W-:Y:S01]  /*11440*/  MOV R3, RZ ;  /* 0x000000ff00037202 */ /* 0x000fe20000000f00 */
[----:B------:R-:W-:Y:S01]  /*11450*/  IMAD.MOV.U32 R0, RZ, RZ, 0x1c1f ;  /* 0x00001c1fff007424 */ /* 0x000fe200078e00ff */
[----:B------:R-:W-:Y:S02]  /*11460*/  MOV R2, 0x11480 ;  /* 0x0001148000027802 */ /* 0x000fe40000000f00 */
[----:B-12---:R-:W-:Y:S05]  /*11470*/  CALL.REL.NOINC `($__internal_19_$__cuda_sm70_shflsync_idx_p) ;  /* 0x000014c000007944 */ /* 0x006fea0003c00000 */
[----:B------:R-:W-:Y:S05]  /*11480*/  BRA `(.L_x_1162) ;  /* 0xffff191000007947 */ /* 0x000fea000383ffff */
.L_x_1067:
[----:B--2---:R-:W-:Y:S01]  /*11490*/  IMAD.MOV.U32 R5, RZ, RZ, R11 ;  /* 0x000000ffff057224 */ /* 0x004fe200078e000b */
[----:B------:R-:W-:Y:S01]  /*114a0*/  MOV R3, 0x1 ;  /* 0x0000000100037802 */ /* 0x000fe20000000f00 */
[----:B----4-:R-:W-:Y:S01]  /*114b0*/  IMAD.MOV.U32 R0, RZ, RZ, 0x1c1f ;  /* 0x00001c1fff007424 */ /* 0x010fe200078e00ff */
[----:B------:R-:W-:-:S02]  /*114c0*/  MOV R2, 0x114e0 ;  /* 0x000114e000027802 */ /* 0x000fc40000000f00 */
[----:B-1-3--:R-:W-:Y:S05]  /*114d0*/  CALL.REL.NOINC `($__internal_19_$__cuda_sm70_shflsync_idx_p) ;  /* 0x0000146000007944 */ /* 0x00afea0003c00000 */
[----:B------:R-:W-:Y:S01]  /*114e0*/  IMAD.MOV.U32 R8, RZ, RZ, R0 ;  /* 0x000000ffff087224 */ /* 0x000fe200078e0000 */
[----:B------:R-:W-:Y:S01]  /*114f0*/  MOV R3, 0x1 ;  /* 0x0000000100037802 */ /* 0x000fe20000000f00 */
[----:B------:R-:W-:Y:S01]  /*11500*/  IMAD.MOV.U32 R5, RZ, RZ, R12 ;  /* 0x000000ffff057224 */ /* 0x000fe200078e000c */
[----:B------:R-:W-:-:S02]  /*11510*/  MOV R0, 0x1c1f ;  /* 0x00001c1f00007802 */ /* 0x000fc40000000f00 */
[----:B------:R-:W-:Y:S02]  /*11520*/  MOV R2, 0x11540 ;  /* 0x0001154000027802 */ /* 0x000fe40000000f00 */
[----:B------:R-:W-:Y:S05]  /*11530*/  CALL.REL.NOINC `($__internal_19_$__cuda_sm70_shflsync_idx_p) ;  /* 0x0000140000007944 */ /* 0x000fea0003c00000 */
[----:B------:R-:W-:Y:S05]  /*11540*/  BRA `(.L_x_1163) ;  /* 0xffff1a2000007947 */ /* 0x000fea000383ffff */
.L_x_1070:
[----:B-1----:R-:W-:Y:S01]  /*11550*/  IMAD.MOV.U32 R5, RZ, RZ, R11 ;  /* 0x000000ffff057224 */ /* 0x002fe200078e000b */
[----:B------:R-:W-:Y:S01]  /*11560*/  MOV R3, 0x2 ;  /* 0x0000000200037802 */ /* 0x000fe20000000f00 */
[----:B----4-:R-:W-:Y:S01]  /*11570*/  IMAD.MOV.U32 R0, RZ, RZ, 0x1c1f ;  /* 0x00001c1fff007424 */ /* 0x010fe200078e00ff */
[----:B------:R-:W-:Y:S02]  /*11580*/  MOV R2, 0x115a0 ;  /* 0x000115a000027802 */ /* 0x000fe40000000f00 */
[----:B--23--:R-:W-:Y:S05]  /*11590*/  CALL.REL.NOINC `($__internal_19_$__cuda_sm70_shflsync_idx_p) ;  /* 0x000013a000007944 */ /* 0x00cfea0003c00000 */
[----:B------:R-:W-:Y:S01]  /*115a0*/  MOV R8, R0 ;  /* 0x0000000000087202 */ /* 0x000fe20000000f00 */
[----:B------:R-:W-:Y:S05]  /*115b0*/  BRA `(.L_x_1164) ;  /* 0xffff1b7000007947 */ /* 0x000fea000383ffff */
.L_x_1071:
[----:B------:R-:W-:Y:S01]  /*115c0*/  IMAD.MOV.U32 R5, RZ, RZ, R12 ;  /* 0x000000ffff057224 */ /* 0x000fe200078e000c */
[----:B------:R-:W-:Y:S01]  /*115d0*/  MOV R3, 0x2 ;  /* 0x0000000200037802 */ /* 0x000fe20000000f00 */
[----:B----4-:R-:W-:Y:S01]  /*115e0*/  IMAD.MOV.U32 R0, RZ, RZ, 0x1c1f ;  /* 0x00001c1fff007424 */ /* 0x010fe200078e00ff */
[----:B------:R-:W-:Y:S02]  /*115f0*/  MOV R2, 0x11610 ;  /* 0x0001161000027802 */ /* 0x000fe40000000f00 */
[----:B-123--:R-:W-:Y:S05]  /*11600*/  CALL.REL.NOINC `($__internal_19_$__cuda_sm70_shflsync_idx_p) ;  /* 0x0000133000007944 */ /* 0x00efea0003c00000 */
[----:B------:R-:W-:Y:S05]  /*11610*/  BRA `(.L_x_1165) ;  /* 0xffff1b3000007947 */ /* 0x000fea000383ffff */
.L_x_1074:
[----:B-1----:R-:W-:Y:S01]  /*11620*/  IMAD.MOV.U32 R5, RZ, RZ, R11 ;  /* 0x000000ffff057224 */ /* 0x002fe200078e000b */
[----:B------:R-:W-:Y:S01]  /*11630*/  MOV R3, 0x3 ;  /* 0x0000000300037802 */ /* 0x000fe20000000f00 */
[----:B------:R-:W-:Y:S01]  /*11640*/  IMAD.MOV.U32 R0, RZ, RZ, 0x1c1f ;  /* 0x00001c1fff007424 */ /* 0x000fe200078e00ff */
[----:B------:R-:W-:-:S02]  /*11650*/  MOV R2, 0x11670 ;  /* 0x0001167000027802 */ /* 0x000fc40000000f00 */
[----:B--234-:R-:W-:Y:S05]  /*11660*/  CALL.REL.NOINC `($__internal_19_$__cuda_sm70_shflsync_idx_p) ;  /* 0x000012d000007944 */ /* 0x01cfea0003c00000 */
[----:B------:R-:W-:Y:S01]  /*11670*/  IMAD.MOV.U32 R6, RZ, RZ, R0 ;  /* 0x000000ffff067224 */ /* 0x000fe200078e0000 */
[----:B------:R-:W-:Y:S01]  /*11680*/  MOV R3, 0x3 ;  /* 0x0000000300037802 */ /* 0x000fe20000000f00 */
[----:B------:R-:W-:Y:S01]  /*11690*/  IMAD.MOV.U32 R5, RZ, RZ, R12 ;  /* 0x000000ffff057224 */ /* 0x000fe200078e000c */
[----:B------:R-:W-:-:S02]  /*116a0*/  MOV R0, 0x1c1f ;  /* 0x00001c1f00007802 */ /* 0x000fc40000000f00 */
[----:B------:R-:W-:Y:S02]  /*116b0*/  MOV R2, 0x116d0 ;  /* 0x000116d000027802 */ /* 0x000fe40000000f00 */
[----:B------:R-:W-:Y:S05]  /*116c0*/  CALL.REL.NOINC `($__internal_19_$__cuda_sm70_shflsync_idx_p) ;  /* 0x0000127000007944 */ /* 0x000fea0003c00000 */
[----:B------:R-:W-:Y:S05]  /*116d0*/  BRA `(.L_x_1166) ;  /* 0xffff1c4000007947 */ /* 0x000fea000383ffff */
.L_x_1087:
[----:B------:R-:W-:Y:S01]  /*116e0*/  IMAD.MOV.U32 R0, RZ, RZ, R241 ;  /* 0x000000ffff007224 */ /* 0x000fe200078e00f1 */
[----:B------:R-:W-:Y:S02]  /*116f0*/  MOV R3, 0x2 ;  /* 0x0000000200037802 */ /* 0x000fe40000000f00 */
[----:B------:R-:W-:Y:S02]  /*11700*/  MOV R2, 0x11720 ;  /* 0x0001172000027802 */ /* 0x000fe40000000f00 */
[----:B------:R-:W-:Y:S05]  /*11710*/  CALL.REL.NOINC `($__internal_18_$__cuda_sm70_shflsync_bfly_p) ;  /* 0x000011e000007944 */ /* 0x000fea0003c00000 */
[----:B------:R-:W-:Y:S05]  /*11720*/  BRA `(.L_x_1167) ;  /* 0xffffa34000007947 */ /* 0x000fea000383ffff */
.L_x_1088:
[----:B------:R-:W-:Y:S01]  /*11730*/  IMAD.MOV.U32 R0, RZ, RZ, R7 ;  /* 0x000000ffff007224 */ /* 0x000fe200078e0007 */
[----:B------:R-:W-:Y:S02]  /*11740*/  MOV R3, 0x1 ;  /* 0x0000000100037802 */ /* 0x000fe40000000f00 */
[----:B------:R-:W-:Y:S02]  /*11750*/  MOV R2, 0x11770 ;  /* 0x0001177000027802 */ /* 0x000fe40000000f00 */
[----:B-1----:R-:W-:Y:S05]  /*11760*/  CALL.REL.NOINC `($__internal_18_$__cuda_sm70_shflsync_bfly_p) ;  /* 0x0000119000007944 */ /* 0x002fea0003c00000 */
[----:B------:R-:W-:Y:S01]  /*11770*/  FADD.FTZ R7, R7, R0 ;  /* 0x0000000007077221 */ /* 0x000fe20000010000 */
[----:B------:R-:W-:Y:S02]  /*11780*/  MOV R0, R243 ;  /* 0x000000f300007202 */ /* 0x000fe40000000f00 */
[----:B------:R-:W-:Y:S02]  /*11790*/  MOV R3, 0x2 ;  /* 0x0000000200037802 */ /* 0x000fe40000000f00 */
[----:B------:R-:W-:-:S02]  /*117a0*/  MOV R2, 0x117c0 ;  /* 0x000117c000027802 */ /* 0x000fc40000000f00 */
[----:B------:R-:W-:Y:S05]  /*117b0*/  CALL.REL.NOINC `($__internal_18_$__cuda_sm70_shflsync_bfly_p) ;  /* 0x0000114000007944 */ /* 0x000fea0003c00000 */
[----:B------:R-:W-:Y:S01]  /*117c0*/  FADD.FTZ R243, R243, R0 ;  /* 0x00000000f3f37221 */ /* 0x000fe20000010000 */
[----:B------:R-:W-:-:S02]  /*117d0*/  MOV R3, 0x1 ;  /* 0x0000000100037802 */ /* 0x000fc40000000f00 */
[----:B------:R-:W-:Y:S02]  /*117e0*/  MOV R2, 0x11810 ;  /* 0x0001181000027802 */ /* 0x000fe40000000f00 */
[----:B------:R-:W-:Y:S02]  /*117f0*/  MOV R0, R243 ;  /* 0x000000f300007202 */ /* 0x000fe40000000f00 */
[----:B------:R-:W-:Y:S05]  /*11800*/  CALL.REL.NOINC `($__internal_18_$__cuda_sm70_shflsync_bfly_p) ;  /* 0x000010f000007944 */ /* 0x000fea0003c00000 */
[----:B------:R-:W-:Y:S01]  /*11810*/  FADD.FTZ R4, R243, R0 ;  /* 0x00000000f3047221 */ /* 0x000fe20000010000 */
[----:B------:R-:W-:Y:S02]  /*11820*/  MOV R0, R242 ;  /* 0x000000f200007202 */ /* 0x000fe40000000f00 */
[----:B------:R-:W-:Y:S02]  /*11830*/  MOV R3, 0x2 ;  /* 0x0000000200037802 */ /* 0x000fe40000000f00 */
[----:B------:R-:W-:Y:S02]  /*11840*/  MOV R2, 0x11860 ;  /* 0x0001186000027802 */ /* 0x000fe40000000f00 */
[----:B------:R-:W-:Y:S05]  /*11850*/  CALL.REL.NOINC `($__internal_18_$__cuda_sm70_shflsync_bfly_p) ;  /* 0x000010a000007944 */ /* 0x000fea0003c00000 */
[----:B------:R-:W-:Y:S01]  /*11860*/  FADD.FTZ R6, R242, R0 ;  /* 0x00000000f2067221 */ /* 0x000fe20000010000 */
[----:B------:R-:W-:Y:S02]  /*11870*/  MOV R3, 0x1 ;  /* 0x0000000100037802 */ /* 0x000fe40000000f00 */
[----:B------:R-:W-:-:S02]  /*11880*/  MOV R2, 0x118b0 ;  /* 0x000118b000027802 */ /* 0x000fc40000000f00 */
        /* <DEDUP_REMOVED lines=9> */
[----:B------:R-:W-:Y:S02]  /*11920*/  MOV R2, 0x11950 ;  /* 0x0001195000027802 */ /* 0x000fe40000000f00 */
[----:B------:R-:W-:-:S02]  /*11930*/  MOV R0, R5 ;  /* 0x0000000500007202 */ /* 0x000fc40000000f00 */
[----:B------:R-:W-:Y:S05]  /*11940*/  CALL.REL.NOINC `($__internal_18_$__cuda_sm70_shflsync_bfly_p) ;  /* 0x00000fb000007944 */ /* 0x000fea0003c00000 */
[----:B------:R-:W-:Y:S01]  /*11950*/  MOV R8, R0 ;  /* 0x0000000000087202 */ /* 0x000fe20000000f00 */
[----:B------:R-:W-:Y:S05]  /*11960*/  BRA `(.L_x_1168) ;  /* 0xffffa1f000007947 */ /* 0x000fea000383ffff */
.L_x_1095:
[----:B-1234-:R-:W-:Y:S01]  /*11970*/  IMAD.MOV.U32 R5, RZ, RZ, R12 ;  /* 0x000000ffff057224 */ /* 0x01efe200078e000c */
[----:B------:R-:W-:Y:S01]  /*11980*/  MOV R3, RZ ;  /* 0x000000ff00037202 */ /* 0x000fe20000000f00 */
[----:B------:R-:W-:Y:S01]  /*11990*/  IMAD.MOV.U32 R0, RZ, RZ, 0x1c1f ;  /* 0x00001c1fff007424 */ /* 0x000fe200078e00ff */
[----:B------:R-:W-:-:S02]  /*119a0*/  MOV R2, 0x119c0 ;  /* 0x000119c000027802 */ /* 0x000fc40000000f00 */
[----:B------:R-:W-:Y:S05]  /*119b0*/  CALL.REL.NOINC `($__internal_19_$__cuda_sm70_shflsync_idx_p) ;  /* 0x00000f8000007944 */ /* 0x000fea0003c00000 */
[----:B------:R-:W-:Y:S01]  /*119c0*/  MOV R10, R0 ;  /* 0x00000000000a7202 */ /* 0x000fe20000000f00 */
[----:B------:R-:W-:Y:S05]  /*119d0*/  BRA `(.L_x_1169) ;  /* 0xffffbbd000007947 */ /* 0x000fea000383ffff */
.L_x_1096:
[----:B------:R-:W-:Y:S01]  /*119e0*/  IMAD.MOV.U32 R5, RZ, RZ, R13 ;  /* 0x000000ffff057224 */ /* 0x000fe200078e000d */
[----:B------:R-:W-:Y:S01]  /*119f0*/  MOV R3, RZ ;  /* 0x000000ff00037202 */ /* 0x000fe20000000f00 */
[----:B------:R-:W-:Y:S01]  /*11a00*/  IMAD.MOV.U32 R0, RZ, RZ, 0x1c1f ;  /* 0x00001c1fff007424 */ /* 0x000fe200078e00ff */
[----:B------:R-:W-:-:S02]  /*11a10*/  MOV R2, 0x11a30 ;  /* 0x00011a3000027802 */ /* 0x000fc40000000f00 */
[----:B-12---:R-:W-:Y:S05]  /*11a20*/  CALL.REL.NOINC `($__internal_19_$__cuda_sm70_shflsync_idx_p) ;  /* 0x00000f1000007944 */ /* 0x006fea0003c00000 */
[----:B------:R-:W-:Y:S05]  /*11a30*/  BRA `(.L_x_1170) ;  /* 0xffffbb9000007947 */ /* 0x000fea000383ffff */
.L_x_1099:
[----:B------:R-:W-:Y:S01]  /*11a40*/  IMAD.MOV.U32 R5, RZ, RZ, R12 ;  /* 0x000000ffff057224 */ /* 0x000fe200078e000c */
[----:B--2---:R-:W-:Y:S01]  /*11a50*/  MOV R3, 0x1 ;  /* 0x0000000100037802 */ /* 0x004fe20000000f00 */
        /* <DEDUP_REMOVED lines=10> */
.L_x_1102:
[----:B------:R-:W-:Y:S01]  /*11b00*/  IMAD.MOV.U32 R5, RZ, RZ, R12 ;  /* 0x000000ffff057224 */ /* 0x000fe200078e000c */
[----:B-1----:R-:W-:Y:S01]  /*11b10*/  MOV R3, 0x2 ;  /* 0x0000000200037802 */ /* 0x002fe20000000f00 */
[----:B----4-:R-:W-:Y:S01]  /*11b20*/  IMAD.MOV.U32 R0, RZ, RZ, 0x1c1f ;  /* 0x00001c1fff007424 */ /* 0x010fe200078e00ff */
[----:B------:R-:W-:Y:S02]  /*11b30*/  MOV R2, 0x11b50 ;  /* 0x00011b5000027802 */ /* 0x000fe40000000f00 */
[----:B--23--:R-:W-:Y:S05]  /*11b40*/  CALL.REL.NOINC `($__internal_19_$__cuda_sm70_shflsync_idx_p) ;  /* 0x00000df000007944 */ /* 0x00cfea0003c00000 */
[----:B------:R-:W-:Y:S01]  /*11b50*/  MOV R10, R0 ;  /* 0x00000000000a7202 */ /* 0x000fe20000000f00 */
[----:B------:R-:W-:Y:S05]  /*11b60*/  BRA `(.L_x_1172) ;  /* 0xffffbd4000007947 */ /* 0x000fea000383ffff */
.L_x_1103:
[----:B------:R-:W-:Y:S01]  /*11b70*/  IMAD.MOV.U32 R5, RZ, RZ, R13 ;  /* 0x000000ffff057224 */ /* 0x000fe200078e000d */
[----:B------:R-:W-:Y:S01]  /*11b80*/  MOV R3, 0x2 ;  /* 0x0000000200037802 */ /* 0x000fe20000000f00 */
[----:B----4-:R-:W-:Y:S01]  /*11b90*/  IMAD.MOV.U32 R0, RZ, RZ, 0x1c1f ;  /* 0x00001c1fff007424 */ /* 0x010fe200078e00ff */
[----:B------:R-:W-:Y:S02]  /*11ba0*/  MOV R2, 0x11bc0 ;  /* 0x00011bc000027802 */ /* 0x000fe40000000f00 */
[----:B-123--:R-:W-:Y:S05]  /*11bb0*/  CALL.REL.NOINC `($__internal_19_$__cuda_sm70_shflsync_idx_p) ;  /* 0x00000d8000007944 */ /* 0x00efea0003c00000 */
[----:B------:R-:W-:Y:S05]  /*11bc0*/  BRA `(.L_x_1173) ;  /* 0xffffbd0000007947 */ /* 0x000fea000383ffff */
.L_x_1106:
[----:B------:R-:W-:Y:S01]  /*11bd0*/  IMAD.MOV.U32 R5, RZ, RZ, R12 ;  /* 0x000000ffff057224 */ /* 0x000fe200078e000c */
[----:B-1----:R-:W-:Y:S01]  /*11be0*/  MOV R3, 0x3 ;  /* 0x0000000300037802 */ /* 0x002fe20000000f00 */
        /* <DEDUP_REMOVED lines=10> */
.L_x_1108:
[----:B------:R-:W-:Y:S01]  /*11c90*/  IMAD.MOV.U32 R5, RZ, RZ, R12 ;  /* 0x000000ffff057224 */ /* 0x000fe200078e000c */
[----:B------:R-:W-:Y:S01]  /*11ca0*/  MOV R3, RZ ;  /* 0x000000ff00037202 */ /* 0x000fe20000000f00 */
[----:B------:R-:W-:Y:S01]  /*11cb0*/  IMAD.MOV.U32 R0, RZ, RZ, 0x1c1f ;  /* 0x00001c1fff007424 */ /* 0x000fe200078e00ff */
[----:B------:R-:W-:Y:S02]  /*11cc0*/  MOV R2, 0x11ce0 ;  /* 0x00011ce000027802 */ /* 0x000fe40000000f00 */
[----:B------:R-:W-:Y:S05]  /*11cd0*/  CALL.REL.NOINC `($__internal_19_$__cuda_sm70_shflsync_idx_p) ;  /* 0x00000c6000007944 */ /* 0x000fea0003c00000 */
[----:B------:R-:W-:Y:S01]  /*11ce0*/  MOV R4, R0 ;  /* 0x0000000000047202 */ /* 0x000fe20000000f00 */
[----:B------:R-:W-:Y:S05]  /*11cf0*/  BRA `(.L_x_1175) ;  /* 0xffffc0d000007947 */ /* 0x000fea000383ffff */
.L_x_1109:
[----:B------:R-:W-:Y:S01]  /*11d00*/  IMAD.MOV.U32 R5, RZ, RZ, R13 ;  /* 0x000000ffff057224 */ /* 0x000fe200078e000d */
[----:B------:R-:W-:Y:S01]  /*11d10*/  MOV R3, RZ ;  /* 0x000000ff00037202 */ /* 0x000fe20000000f00 */
[----:B------:R-:W-:Y:S01]  /*11d20*/  IMAD.MOV.U32 R0, RZ, RZ, 0x1c1f ;  /* 0x00001c1fff007424 */ /* 0x000fe200078e00ff */
[----:B------:R-:W-:Y:S02]  /*11d30*/  MOV R2, 0x11d50 ;  /* 0x00011d5000027802 */ /* 0x000fe40000000f00 */
[----:B-12---:R-:W-:Y:S05]  /*11d40*/  CALL.REL.NOINC `($__internal_19_$__cuda_sm70_shflsync_idx_p) ;  /* 0x00000bf000007944 */ /* 0x006fea0003c00000 */
[----:B------:R-:W-:Y:S05]  /*11d50*/  BRA `(.L_x_1176) ;  /* 0xffffc09000007947 */ /* 0x000fea000383ffff */
.L_x_1112:
[----:B------:R-:W-:Y:S01]  /*11d60*/  IMAD.MOV.U32 R5, RZ, RZ, R12 ;  /* 0x000000ffff057224 */ /* 0x000fe200078e000c */
[----:B-1----:R-:W-:Y:S01]  /*11d70*/  MOV R3, 0x1 ;  /* 0x0000000100037802 */ /* 0x002fe20000000f00 */
[----:B----4-:R-:W-:Y:S01]  /*11d80*/  IMAD.MOV.U32 R0, RZ, RZ, 0x1c1f ;  /* 0x00001c1fff007424 */ /* 0x010fe200078e00ff */
[----:B------:R-:W-:-:S02]  /*11d90*/  MOV R2, 0x11db0 ;  /* 0x00011db000027802 */ /* 0x000fc40000000f00 */
[----:B--23--:R-:W-:Y:S05]  /*11da0*/  CALL.REL.NOINC `($__internal_19_$__cuda_sm70_shflsync_idx_p) ;  /* 0x00000b9000007944 */ /* 0x00cfea0003c00000 */
[----:B------:R-:W-:Y:S01]  /*11db0*/  IMAD.MOV.U32 R4, RZ, RZ, R0 ;  /* 0x000000ffff047224 */ /* 0x000fe200078e0000 */
[----:B------:R-:W-:Y:S01]  /*11dc0*/  MOV R3, 0x1 ;  /* 0x0000000100037802 */ /* 0x000fe20000000f00 */
[----:B------:R-:W-:Y:S01]  /*11dd0*/  IMAD.MOV.U32 R5, RZ, RZ, R13 ;  /* 0x000000ffff057224 */ /* 0x000fe200078e000d */
[----:B------:R-:W-:-:S02]  /*11de0*/  MOV R0, 0x1c1f ;  /* 0x00001c1f00007802 */ /* 0x000fc40000000f00 */
[----:B------:R-:W-:Y:S02]  /*11df0*/  MOV R2, 0x11e10 ;  /* 0x00011e1000027802 */ /* 0x000fe40000000f00 */
[----:B------:R-:W-:Y:S05]  /*11e00*/  CALL.REL.NOINC `($__internal_19_$__cuda_sm70_shflsync_idx_p) ;  /* 0x00000b3000007944 */ /* 0x000fea0003c00000 */
[----:B------:R-:W-:Y:S05]  /*11e10*/  BRA `(.L_x_1177) ;  /* 0xffffc4b000007947 */ /* 0x000fea000383ffff */
.L_x_1115:
[----:B------:R-:W-:Y:S01]  /*11e20*/  IMAD.MOV.U32 R5, RZ, RZ, R12 ;  /* 0x000000ffff057224 */ /* 0x000fe200078e000c */
[----:B-1----:R-:W-:Y:S01]  /*11e30*/  MOV R3, 0x2 ;  /* 0x0000000200037802 */ /* 0x002fe20000000f00 */
[----:B----4-:R-:W-:Y:S01]  /*11e40*/  IMAD.MOV.U32 R0, RZ, RZ, 0x1c1f ;  /* 0x00001c1fff007424 */ /* 0x010fe200078e00ff */
[----:B------:R-:W-:Y:S02]  /*11e50*/  MOV R2, 0x11e70 ;  /* 0x00011e7000027802 */ /* 0x000fe40000000f00 */
[----:B--23--:R-:W-:Y:S05]  /*11e60*/  CALL.REL.NOINC `($__internal_19_$__cuda_sm70_shflsync_idx_p) ;  /* 0x00000ad000007944 */ /* 0x00cfea0003c00000 */
[----:B------:R-:W-:Y:S01]  /*11e70*/  MOV R4, R0 ;  /* 0x0000000000047202 */ /* 0x000fe20000000f00 */
[----:B------:R-:W-:Y:S05]  /*11e80*/  BRA `(.L_x_1178) ;  /* 0xffffc91000007947 */ /* 0x000fea000383ffff */
.L_x_1116:
[----:B------:R-:W-:Y:S01]  /*11e90*/  IMAD.MOV.U32 R5, RZ, RZ, R13 ;  /* 0x000000ffff057224 */ /* 0x000fe200078e000d */
[----:B------:R-:W-:Y:S01]  /*11ea0*/  MOV R3, 0x2 ;  /* 0x0000000200037802 */ /* 0x000fe20000000f00 */
[----:B----4-:R-:W-:Y:S01]  /*11eb0*/  IMAD.MOV.U32 R0, RZ, RZ, 0x1c1f ;  /* 0x00001c1fff007424 */ /* 0x010fe200078e00ff */
[----:B------:R-:W-:Y:S02]  /*11ec0*/  MOV R2, 0x11ee0 ;  /* 0x00011ee000027802 */ /* 0x000fe40000000f00 */
[----:B-123--:R-:W-:Y:S05]  /*11ed0*/  CALL.REL.NOINC `($__internal_19_$__cuda_sm70_shflsync_idx_p) ;  /* 0x00000a6000007944 */ /* 0x00efea0003c00000 */
[----:B------:R-:W-:Y:S05]  /*11ee0*/  BRA `(.L_x_1179) ;  /* 0xffffc8d000007947 */ /* 0x000fea000383ffff */
.L_x_1119:
[----:B------:R-:W-:Y:S01]  /*11ef0*/  IMAD.MOV.U32 R5, RZ, RZ, R12 ;  /* 0x000000ffff057224 */ /* 0x000fe200078e000c */
[----:B--2---:R-:W-:Y:S01]  /*11f00*/  MOV R3, 0x3 ;  /* 0x0000000300037802 */ /* 0x004fe20000000f00 */
[----:B-1----:R-:W-:Y:S01]  /*11f10*/  IMAD.MOV.U32 R0, RZ, RZ, 0x1c1f ;  /* 0x00001c1fff007424 */ /* 0x002fe200078e00ff */
[----:B------:R-:W-:-:S02]  /*11f20*/  MOV R2, 0x11f40 ;  /* 0x00011f4000027802 */ /* 0x000fc40000000f00 */
[----:B---34-:R-:W-:Y:S05]  /*11f30*/  CALL.REL.NOINC `($__internal_19_$__cuda_sm70_shflsync_idx_p) ;  /* 0x00000a0000007944 */ /* 0x018fea0003c00000 */
[----:B------:R-:W-:Y:S01]  /*11f40*/  IMAD.MOV.U32 R4, RZ, RZ, R0 ;  /* 0x000000ffff047224 */ /* 0x000fe200078e0000 */
[----:B------:R-:W-:Y:S01]  /*11f50*/  MOV R3, 0x3 ;  /* 0x0000000300037802 */ /* 0x000fe20000000f00 */
[----:B------:R-:W-:Y:S01]  /*11f60*/  IMAD.MOV.U32 R5, RZ, RZ, R13 ;  /* 0x000000ffff057224 */ /* 0x000fe200078e000d */
[----:B------:R-:W-:-:S02]  /*11f70*/  MOV R0, 0x1c1f ;  /* 0x00001c1f00007802 */ /* 0x000fc40000000f00 */
[----:B------:R-:W-:Y:S02]  /*11f80*/  MOV R2, 0x11fa0 ;  /* 0x00011fa000027802 */ /* 0x000fe40000000f00 */
[----:B------:R-:W-:Y:S05]  /*11f90*/  CALL.REL.NOINC `($__internal_19_$__cuda_sm70_shflsync_idx_p) ;  /* 0x000009a000007944 */ /* 0x000fea0003c00000 */
[----:B------:R-:W-:Y:S05]  /*11fa0*/  BRA `(.L_x_1180) ;  /* 0xffffccf000007947 */ /* 0x000fea000383ffff */
.L_x_1123:
[----:B------:R-:W-:Y:S01]  /*11fb0*/  IMAD.MOV.U32 R5, RZ, RZ, R9 ;  /* 0x000000ffff057224 */ /* 0x000fe200078e0009 */
[----:B------:R-:W-:Y:S01]  /*11fc0*/  MOV R3, RZ ;  /* 0x000000ff00037202 */ /* 0x000fe20000000f00 */
[----:B------:R-:W-:Y:S01]  /*11fd0*/  IMAD.MOV.U32 R0, RZ, RZ, 0x1c1f ;  /* 0x00001c1fff007424 */ /* 0x000fe200078e00ff */
[----:B------:R-:W-:Y:S02]  /*11fe0*/  MOV R2, 0x12000 ;  /* 0x0001200000027802 */ /* 0x000fe40000000f00 */
[----:B------:R-:W-:Y:S05]  /*11ff0*/  CALL.REL.NOINC `($__internal_19_$__cuda_sm70_shflsync_idx_p) ;  /* 0x0000094000007944 */ /* 0x000fea0003c00000 */
[----:B------:R-:W-:Y:S01]  /*12000*/  MOV R8, R0 ;  /* 0x0000000000087202 */ /* 0x000fe20000000f00 */
[----:B------:R-:W-:Y:S05]  /*12010*/  BRA `(.L_x_1181) ;  /* 0xffffd8f000007947 */ /* 0x000fea000383ffff */
.L_x_1124:
[----:B------:R-:W-:Y:S01]  /*12020*/  IMAD.MOV.U32 R5, RZ, RZ, R12 ;  /* 0x000000ffff057224 */ /* 0x000fe200078e000c */
[----:B------:R-:W-:Y:S01]  /*12030*/  MOV R3, RZ ;  /* 0x000000ff00037202 */ /* 0x000fe20000000f00 */
[----:B------:R-:W-:Y:S01]  /*12040*/  IMAD.MOV.U32 R0, RZ, RZ, 0x1c1f ;  /* 0x00001c1fff007424 */ /* 0x000fe200078e00ff */
[----:B------:R-:W-:Y:S02]  /*12050*/  MOV R2, 0x12070 ;  /* 0x0001207000027802 */ /* 0x000fe40000000f00 */
[----:B-12---:R-:W-:Y:S05]  /*12060*/  CALL.REL.NOINC `($__internal_19_$__cuda_sm70_shflsync_idx_p) ;  /* 0x000008d000007944 */ /* 0x006fea0003c00000 */
[----:B------:R-:W-:Y:S05]  /*12070*/  BRA `(.L_x_1182) ;  /* 0xffffd8b000007947 */ /* 0x000fea000383ffff */
.L_x_1127:
        /* <DEDUP_REMOVED lines=12> */
.L_x_1130:
[----:B-1----:R-:W-:Y:S01]  /*12140*/  IMAD.MOV.U32 R5, RZ, RZ, R9 ;  /* 0x000000ffff057224 */ /* 0x002fe200078e0009 */
[----:B------:R-:W-:Y:S01]  /*12150*/  MOV R3, 0x2 ;  /* 0x0000000200037802 */ /* 0x000fe20000000f00 */
[----:B----4-:R-:W-:Y:S01]  /*12160*/  IMAD.MOV.U32 R0, RZ, RZ, 0x1c1f ;  /* 0x00001c1fff007424 */ /* 0x010fe200078e00ff */
[----:B------:R-:W-:Y:S02]  /*12170*/  MOV R2, 0x12190 ;  /* 0x0001219000027802 */ /* 0x000fe40000000f00 */
[----:B--23--:R-:W-:Y:S05]  /*12180*/  CALL.REL.NOINC `($__internal_19_$__cuda_sm70_shflsync_idx_p) ;  /* 0x000007b000007944 */ /* 0x00cfea0003c00000 */
[----:B------:R-:W-:Y:S01]  /*12190*/  MOV R8, R0 ;  /* 0x0000000000087202 */ /* 0x000fe20000000f00 */
[----:B------:R-:W-:Y:S05]  /*121a0*/  BRA `(.L_x_1184) ;  /* 0xffffda7000007947 */ /* 0x000fea000383ffff */
.L_x_1131:
[----:B------:R-:W-:Y:S01]  /*121b0*/  IMAD.MOV.U32 R5, RZ, RZ, R12 ;  /* 0x000000ffff057224 */ /* 0x000fe200078e000c */
[----:B------:R-:W-:Y:S01]  /*121c0*/  MOV R3, 0x2 ;  /* 0x0000000200037802 */ /* 0x000fe20000000f00 */
[----:B----4-:R-:W-:Y:S01]  /*121d0*/  IMAD.MOV.U32 R0, RZ, RZ, 0x1c1f ;  /* 0x00001c1fff007424 */ /* 0x010fe200078e00ff */
[----:B------:R-:W-:Y:S02]  /*121e0*/  MOV R2, 0x12200 ;  /* 0x0001220000027802 */ /* 0x000fe40000000f00 */
[----:B-123--:R-:W-:Y:S05]  /*121f0*/  CALL.REL.NOINC `($__internal_19_$__cuda_sm70_shflsync_idx_p) ;  /* 0x0000074000007944 */ /* 0x00efea0003c00000 */
[----:B------:R-:W-:Y:S05]  /*12200*/  BRA `(.L_x_1185) ;  /* 0xffffda3000007947 */ /* 0x000fea000383ffff */
.L_x_1134:
        /* <DEDUP_REMOVED lines=12> */
.L_x_1136:
[----:B------:R-:W-:Y:S01]  /*122d0*/  IMAD.MOV.U32 R5, RZ, RZ, R74 ;  /* 0x000000ffff057224 */ /* 0x000fe200078e004a */
[----:B------:R-:W-:Y:S01]  /*122e0*/  MOV R3, RZ ;  /* 0x000000ff00037202 */ /* 0x000fe20000000f00 */
[----:B------:R-:W-:Y:S01]  /*122f0*/  IMAD.MOV.U32 R0, RZ, RZ, 0x1f ;  /* 0x0000001fff007424 */ /* 0x000fe200078e00ff */
[----:B------:R-:W-:Y:S02]  /*12300*/  MOV R2, 0x12320 ;  /* 0x0001232000027802 */ /* 0x000fe40000000f00 */
[----:B--2---:R-:W-:Y:S05]  /*12310*/  CALL.REL.NOINC `($__internal_19_$__cuda_sm70_shflsync_idx_p) ;  /* 0x0000062000007944 */ /* 0x004fea0003c00000 */
[----:B------:R-:W-:Y:S01]  /*12320*/  MOV R9, R0 ;  /* 0x0000000000097202 */ /* 0x000fe20000000f00 */
[----:B------:R-:W-:Y:S05]  /*12330*/  BRA `(.L_x_1187) ;  /* 0xffffdcb000007947 */ /* 0x000fea000383ffff */
.L_x_1137:
[----:B------:R-:W-:Y:S01]  /*12340*/  IMAD.MOV.U32 R5, RZ, RZ, R74 ;  /* 0x000000ffff057224 */ /* 0x000fe200078e004a */
[----:B------:R-:W-:Y:S01]  /*12350*/  MOV R3, 0x1 ;  /* 0x0000000100037802 */ /* 0x000fe20000000f00 */
[----:B------:R-:W-:Y:S01]  /*12360*/  IMAD.MOV.U32 R0, RZ, RZ, 0x1f ;  /* 0x0000001fff007424 */ /* 0x000fe200078e00ff */
[----:B------:R-:W-:Y:S02]  /*12370*/  MOV R2, 0x12390 ;  /* 0x0001239000027802 */ /* 0x000fe40000000f00 */
[----:B-12---:R-:W-:Y:S05]  /*12380*/  CALL.REL.NOINC `($__internal_19_$__cuda_sm70_shflsync_idx_p) ;  /* 0x000005b000007944 */ /* 0x006fea0003c00000 */
[----:B------:R-:W-:Y:S01]  /*12390*/  MOV R8, R0 ;  /* 0x0000000000087202 */ /* 0x000fe20000000f00 */
[----:B------:R-:W-:Y:S05]  /*123a0*/  BRA `(.L_x_1188) ;  /* 0xffffdc6000007947 */ /* 0x000fea000383ffff */
.L_x_1138:
[----:B------:R-:W-:Y:S02]  /*123b0*/  MOV R2, 0x1 ;  /* 0x0000000100027802 */ /* 0x000fe40000000f00 */
[----:B------:R-:W-:-:S02]  /*123c0*/  MOV R3, 0x123e0 ;  /* 0x000123e000037802 */ /* 0x000fc40000000f00 */
[----:B-1234-:R-:W-:Y:S05]  /*123d0*/  CALL.REL.NOINC `($__internal_20_$__cuda_sm70_shflsync_up_p) ;  /* 0x000005b000007944 */ /* 0x01efea0003c00000 */
[----:B------:R-:W-:Y:S05]  /*123e0*/  BRA `(.L_x_1189) ;  /* 0xffffdd5000007947 */ /* 0x000fea000383ffff */
.L_x_1139:
[----:B------:R-:W-:Y:S02]  /*123f0*/  MOV R2, 0x2 ;  /* 0x0000000200027802 */ /* 0x000fe40000000f00 */
[----:B------:R-:W-:-:S02]  /*12400*/  MOV R3, 0x12420 ;  /* 0x0001242000037802 */ /* 0x000fc40000000f00 */
[----:B--2-4-:R-:W-:Y:S05]  /*12410*/  CALL.REL.NOINC `($__internal_20_$__cuda_sm70_shflsync_up_p) ;  /* 0x0000057000007944 */ /* 0x014fea0003c00000 */
        /* <DEDUP_REMOVED lines=23> */
.L_x_1143:
[----:B------:R-:W-:Y:S02]  /*12590*/  MOV R2, 0x1 ;  /* 0x0000000100027802 */ /* 0x000fe40000000f00 */
[----:B------:R-:W-:Y:S02]  /*125a0*/  MOV R3, 0x125c0 ;  /* 0x000125c000037802 */ /* 0x000fe40000000f00 */
[----:B------:R-:W-:Y:S05]  /*125b0*/  CALL.REL.NOINC `($__internal_20_$__cuda_sm70_shflsync_up_p) ;  /* 0x000003d000007944 */ /* 0x000fea0003c00000 */
[----:B------:R-:W-:Y:S01]  /*125c0*/  MOV R2, R4 ;  /* 0x0000000400027202 */ /* 0x000fe20000000f00 */
[----:B------:R-:W-:Y:S05]  /*125d0*/  BRA `(.L_x_1191) ;  /* 0xffffddc000007947 */ /* 0x000fea000383ffff */
.L_x_1144:
        /* <DEDUP_REMOVED lines=26> */
.L_x_1146:
[----:B------:R-:W-:Y:S02]  /*12780*/  SEL R0, RZ, 0x1, P0 ;  /* 0x00000001ff007807 */ /* 0x000fe40000000000 */
[----:B------:R-:W-:Y:S02]  /*12790*/  MOV R2, 0x127b0 ;  /* 0x000127b000027802 */ /* 0x000fe40000000f00 */
[----:B-1----:R-:W-:Y:S05]  /*127a0*/  CALL.REL.NOINC `($__internal_21_$__cuda_sm70_votesync_ballot) ;  /* 0x0000025000007944 */ /* 0x002fea0003c00000 */
[----:B------:R-:W-:Y:S01]  /*127b0*/  MOV R10, R0 ;  /* 0x00000000000a7202 */ /* 0x000fe20000000f00 */
[----:B------:R-:W-:Y:S05]  /*127c0*/  BRA `(.L_x_1193) ;  /* 0xffffdd6000007947 */ /* 0x000fea000383ffff */
.L_x_1147:
[----:B------:R-:W-:Y:S01]  /*127d0*/  IMAD.MOV.U32 R5, RZ, RZ, R6 ;  /* 0x000000ffff057224 */ /* 0x000fe200078e0006 */
[----:B------:R-:W-:Y:S01]  /*127e0*/  MOV R3, R8 ;  /* 0x0000000800037202 */ /* 0x000fe20000000f00 */
[----:B--2---:R-:W-:Y:S01]  /*127f0*/  IMAD.MOV.U32 R0, RZ, RZ, 0x1f ;  /* 0x0000001fff007424 */ /* 0x004fe200078e00ff */
[----:B------:R-:W-:Y:S02]  /*12800*/  MOV R2, 0x12820 ;  /* 0x0001282000027802 */ /* 0x000fe40000000f00 */
[----:B-1----:R-:W-:Y:S05]  /*12810*/  CALL.REL.NOINC `($__internal_19_$__cuda_sm70_shflsync_idx_p) ;  /* 0x0000012000007944 */ /* 0x002fea0003c00000 */
[----:B------:R-:W-:Y:S01]  /*12820*/  IMAD.MOV.U32 R12, RZ, RZ, R0 ;  /* 0x000000ffff0c7224 */ /* 0x000fe200078e0000 */
[----:B------:R-:W-:Y:S01]  /*12830*/  MOV R3, R8 ;  /* 0x0000000800037202 */ /* 0x000fe20000000f00 */
[----:B------:R-:W-:Y:S01]  /*12840*/  IMAD.MOV.U32 R5, RZ, RZ, R7 ;  /* 0x000000ffff057224 */ /* 0x000fe200078e0007 */
[----:B------:R-:W-:Y:S02]  /*12850*/  MOV R0, 0x1f ;  /* 0x0000001f00007802 */ /* 0x000fe40000000f00 */
[----:B------:R-:W-:-:S02]  /*12860*/  MOV R2, 0x12880 ;  /* 0x0001288000027802 */ /* 0x000fc40000000f00 */
[----:B------:R-:W-:Y:S05]  /*12870*/  CALL.REL.NOINC `($__internal_19_$__cuda_sm70_shflsync_idx_p) ;  /* 0x000000c000007944 */ /* 0x000fea0003c00000 */
[----:B------:R-:W-:Y:S01]  /*12880*/  MOV R7, R0 ;  /* 0x0000000000077202 */ /* 0x000fe20000000f00 */
[----:B------:R-:W-:Y:S05]  /*12890*/  BRA `(.L_x_1194) ;  /* 0xffffdd0000007947 */ /* 0x000fea000383ffff */
.L_x_1150:
[----:B------:R-:W-:Y:S01]  /*128a0*/  IMAD.MOV.U32 R5, RZ, RZ, R4 ;  /* 0x000000ffff057224 */ /* 0x000fe200078e0004 */
[----:B--2---:R-:W-:-:S02]  /*128b0*/  MOV R0, 0x1f ;  /* 0x0000001f00007802 */ /* 0x004fc40000000f00 */
[----:B------:R-:W-:Y:S02]  /*128c0*/  MOV R2, 0x128e0 ;  /* 0x000128e000027802 */ /* 0x000fe40000000f00 */
[----:B-1-34-:R-:W-:Y:S05]  /*128d0*/  CALL.REL.NOINC `($__internal_19_$__cuda_sm70_shflsync_idx_p) ;  /* 0x0000006000007944 */ /* 0x01afea0003c00000 */
[----:B------:R-:W-:Y:S01]  /*128e0*/  MOV R13, R0 ;  /* 0x00000000000d7202 */ /* 0x000fe20000000f00 */
[----:B------:R-:W-:Y:S05]  /*128f0*/  BRA `(.L_x_1149) ;  /* 0xffffdd0000007947 */ /* 0x000fea000383ffff */
        .weak           $__internal_18_$__cuda_sm70_shflsync_bfly_p
        .type           $__internal_18_$__cuda_sm70_shflsync_bfly_p,@function
        .size           $__internal_18_$__cuda_sm70_shflsync_bfly_p,($__internal_19_$__cuda_sm70_shflsync_idx_p - $__internal_18_$__cuda_sm70_shflsync_bfly_p)
$__internal_18_$__cuda_sm70_shflsync_bfly_p:
[----:B------:R-:W-:Y:S04]  /*12900*/  WARPSYNC R8 ;  /* 0x0000000800007348 */ /* 0x000fe80003800000 */
[----:B------:R1:W2:Y:S02]  /*12910*/  SHFL.BFLY PT, R0, R0, R3, R9 ;  /* 0x0c00000300007389 */ /* 0x0002a400000e0009 */
[----:B-1----:R-:W-:-:S04]  /*12920*/  MOV R3, 0x0 ;  /* 0x0000000000037802 */ /* 0x002fc80000000f00 */
[----:B--2---:R-:W-:Y:S05]  /*12930*/  RET.REL.NODEC R2 `(_ZN7cutlass13device_kernelIN5flash19enable_sm80_to_sm89INS1_16FlashAttnFwdSm80INS1_25CollectiveMainloopFwdSm80ILi4ELi1ELb0EN4cute5tupleIJNS5_1CILi128EEENS7_ILi48EEENS7_ILi96EEEEEELi96ENS_6half_tEfNS_4arch4Sm80ELb1ELb0ELb0ELb1ELb0ELb0ELb1ELb1EEENS1_21CollectiveEpilogueFwdINS6_IJS8_SA_S9_EEENS6_IJNS7_ILi1EEESI_SI_EEESC_SE_Li128ELb1ELb1ELb1ELb0EEENS1_36VarlenDynamicPersistentTileSchedulerILi128ELi48ELi128ELi128ELb1ELb1ELb0ELb1ELb1ELb1EEEEEEEEEvNT_6ParamsE) ;  /* 0xfffed6c002007950 */ /* 0x004fea0003c3ffff */
        .weak           $__internal_19_$__cuda_sm70_shflsync_idx_p
        .type           $__internal_19_$__cuda_sm70_shflsync_idx_p,@function
        .size           $__internal_19_$__cuda_sm70_shflsync_idx_p,($__internal_20_$__cuda_sm70_shflsync_up_p - $__internal_19_$__cuda_sm70_shflsync_idx_p)
$__internal_19_$__cuda_sm70_shflsync_idx_p:
[----:B------:R-:W-:-:S04]  /*12940*/  MOV R15, 0xffffffff ;  /* 0xffffffff000f7802 */ /* 0x000fc80000000f00 */
[----:B------:R-:W-:Y:S04]  /*12950*/  WARPSYNC R15 ;  /* 0x0000000f00007348 */ /* 0x000fe80003800000 */
[----:B------:R1:W2:Y:S02]  /*12960*/  SHFL.IDX PT, R0, R5, R3, R0 ;  /* 0x0000000305007389 */ /* 0x0002a400000e0000 */
[----:B-1----:R-:W-:-:S04]  /*12970*/  MOV R3, 0x0 ;  /* 0x0000000000037802 */ /* 0x002fc80000000f00 */
[----:B--2---:R-:W-:Y:S05]  /*12980*/  RET.REL.NODEC R2 `(_ZN7cutlass13device_kernelIN5flash19enable_sm80_to_sm89INS1_16FlashAttnFwdSm80INS1_25CollectiveMainloopFwdSm80ILi4ELi1ELb0EN4cute5tupleIJNS5_1CILi128EEENS7_ILi48EEENS7_ILi96EEEEEELi96ENS_6half_tEfNS_4arch4Sm80ELb1ELb0ELb0ELb1ELb0ELb0ELb1ELb1EEENS1_21CollectiveEpilogueFwdINS6_IJS8_SA_S9_EEENS6_IJNS7_ILi1EEESI_SI_EEESC_SE_Li128ELb1ELb1ELb1ELb0EEENS1_36VarlenDynamicPersistentTileSchedulerILi128ELi48ELi128ELi128ELb1ELb1ELb0ELb1ELb1ELb1EEEEEEEEEvNT_6ParamsE) ;  /* 0xfffed67002007950 */ /* 0x004fea0003c3ffff */
        .weak           $__internal_20_$__cuda_sm70_shflsync_up_p
        .type           $__internal_20_$__cuda_sm70_shflsync_up_p,@function
        .size           $__internal_20_$__cuda_sm70_shflsync_up_p,($__internal_21_$__cuda_sm70_votesync_ballot - $__internal_20_$__cuda_sm70_shflsync_up_p)
$__internal_20_$__cuda_sm70_shflsync_up_p:
[----:B------:R-:W-:Y:S02]  /*12990*/  IMAD.MOV.U32 R4, RZ, RZ, RZ ;  /* 0x000000ffff047224 */ /* 0x000fe400078e00ff */
[----:B------:R-:W-:-:S04]  /*129a0*/  IMAD.MOV.U32 R10, RZ, RZ, -0x1 ;  /* 0xffffffffff0a7424 */ /* 0x000fc800078e00ff */
[----:B------:R-:W-:Y:S04]  /*129b0*/  WARPSYNC R10 ;  /* 0x0000000a00007348 */ /* 0x000fe80003800000 */
[----:B------:R1:W2:Y:S02]  /*129c0*/  SHFL.UP PT, R4, R0, R2, R4 ;  /* 0x0400000200047389 */ /* 0x0002a400000e0004 */
[----:B-1----:R-:W-:Y:S02]  /*129d0*/  MOV R2, R3 ;  /* 0x0000000300027202 */ /* 0x002fe40000000f00 */
[----:B------:R-:W-:-:S04]  /*129e0*/  MOV R3, 0x0 ;  /* 0x0000000000037802 */ /* 0x000fc80000000f00 */
[----:B--2---:R-:W-:Y:S05]  /*129f0*/  RET.REL.NODEC R2 `(_ZN7cutlass13device_kernelIN5flash19enable_sm80_to_sm89INS1_16FlashAttnFwdSm80INS1_25CollectiveMainloopFwdSm80ILi4ELi1ELb0EN4cute5tupleIJNS5_1CILi128EEENS7_ILi48EEENS7_ILi96EEEEEELi96ENS_6half_tEfNS_4arch4Sm80ELb1ELb0ELb0ELb1ELb0ELb0ELb1ELb1EEENS1_21CollectiveEpilogueFwdINS6_IJS8_SA_S9_EEENS6_IJNS7_ILi1EEESI_SI_EEESC_SE_Li128ELb1ELb1ELb1ELb0EEENS1_36VarlenDynamicPersistentTileSchedulerILi128ELi48ELi128ELi128ELb1ELb1ELb0ELb1ELb1ELb1EEEEEEEEEvNT_6ParamsE) ;  /* 0xfffed60002007950 */ /* 0x004fea0003c3ffff */
        .weak           $__internal_21_$__cuda_sm70_votesync_ballot
        .type           $__internal_21_$__cuda_sm70_votesync_ballot,@function
        .size           $__internal_21_$__cuda_sm70_votesync_ballot,(.L_x_1449 - $__internal_21_$__cuda_sm70_votesync_ballot)
$__internal_21_$__cuda_sm70_votesync_ballot:
[----:B------:R-:W-:Y:S01]  /*12a00*/  ISETP.NE.U32.AND P0, PT, R0, 0x1, PT ;  /* 0x000000010000780c */ /* 0x000fe20003f05070 */
[----:B------:R-:W-:-:S04]  /*12a10*/  IMAD.MOV.U32 R3, RZ, RZ, -0x1 ;  /* 0xffffffffff037424 */ /* 0x000fc800078e00ff */
[----:B------:R-:W-:Y:S08]  /*12a20*/  WARPSYNC R3 ;  /* 0x0000000300007348 */ /* 0x000ff00003800000 */
[----:B------:R-:W-:-:S04]  /*12a30*/  VOTE.ANY R0, PT, !P0 ;  /* 0x0000000000007806 */ /* 0x000fc800040e0100 */
[----:B------:R-:W-:Y:S01]  /*12a40*/  LOP3.LUT R0, R0, R3, RZ, 0xc0, !PT ;  /* 0x0000000300007212 */ /* 0x000fe200078ec0ff */
[----:B------:R-:W-:-:S04]  /*12a50*/  IMAD.MOV.U32 R3, RZ, RZ, 0x0 ;  /* 0x00000000ff037424 */ /* 0x000fc800078e00ff */
[----:B------:R-:W-:Y:S05]  /*12a60*/  RET.REL.NODEC R2 `(_ZN7cutlass13device_kernelIN5flash19enable_sm80_to_sm89INS1_16FlashAttnFwdSm80INS1_25CollectiveMainloopFwdSm80ILi4ELi1ELb0EN4cute5tupleIJNS5_1CILi128EEENS7_ILi48EEENS7_ILi96EEEEEELi96ENS_6half_tEfNS_4arch4Sm80ELb1ELb0ELb0ELb1ELb0ELb0ELb1ELb1EEENS1_21CollectiveEpilogueFwdINS6_IJS8_SA_S9_EEENS6_IJNS7_ILi1EEESI_SI_EEESC_SE_Li128ELb1ELb1ELb1ELb0EEENS1_36VarlenDynamicPersistentTileSchedulerILi128ELi48ELi128ELi128ELb1ELb1ELb0ELb1ELb1ELb1EEEEEEEEEvNT_6ParamsE) ;  /* 0xfffed59002007950 */ /* 0x000fea0003c3ffff */
.L_x_1195:
        /* <DEDUP_REMOVED lines=9> */
.L_x_1449:


//--------------------- .text._ZN7cutlass13device_kernelIN5flash19enable_sm80_to_sm89INS1_16FlashAttnFwdSm80INS1_25CollectiveMainloopFwdSm80ILi4ELi1ELb0EN4cute5tupleIJNS5_1CILi128EEENS7_ILi48EEENS7_ILi96EEEEEELi96ENS_6half_tEfNS_4arch4Sm80ELb1ELb0ELb0ELb1ELb0ELb1ELb1ELb1EEENS1_21CollectiveEpilogueFwdINS6_IJS8_SA_S9_EEENS6_IJNS7_ILi1EEESI_SI_EEESC_SE_Li128ELb1ELb1ELb1ELb0EEENS1_36VarlenDynamicPersistentTileSchedulerILi128ELi48ELi128ELi128ELb1ELb1ELb0ELb1ELb1ELb1EEEEEEEEEvNT_6ParamsE --------------------------
	.section	.text._ZN7cutlass13device_kernelIN5flash19enable_sm80_to_sm89INS1_16FlashAttnFwdSm80INS1_25CollectiveMainloopFwdSm80ILi4ELi1ELb0EN4cute5tupleIJNS5_1CILi128EEENS7_ILi48EEENS7_ILi96EEEEEELi96ENS_6half_tEfNS_4arch4Sm80ELb1ELb0ELb0ELb1ELb0ELb1ELb1ELb1EEENS1_21CollectiveEpilogueFwdINS6_IJS8_SA_S9_EEENS6_IJNS7_ILi1EEESI_SI_EEESC_SE_Li128ELb1ELb1ELb1ELb0EEENS1_36VarlenDynamicPersistentTileSchedulerILi128ELi48ELi128ELi128ELb1ELb1ELb0ELb1ELb1ELb1EEEEEEEEEvNT_6ParamsE,"ax",@progbits
	.sectioninfo	@"SHI_REGISTERS=255"
	.align	128
.text._ZN7cutlass13device_kernelIN5flash19enable_sm80_to_sm89INS1_16FlashAttnFwdSm80INS1_25CollectiveMainloopFwdSm80ILi4ELi1ELb0EN4cute5tupleIJNS5_1CILi128EEENS7_ILi48EEENS7_ILi96EEEEEELi96ENS_6half_tEfNS_4arch4Sm80ELb1ELb0ELb0ELb1ELb0ELb1ELb1ELb1EEENS1_21CollectiveEpilogueFwdINS6_IJS8_SA_S9_EEENS6_IJNS7_ILi1EEESI_SI_EEESC_SE_Li128ELb1ELb1ELb1ELb0EEENS1_36VarlenDynamicPersistentTileSchedulerILi128ELi48ELi128ELi128ELb1ELb1ELb0ELb1ELb1ELb1EEEEEEEEEvNT_6ParamsE:
        .type           _ZN7cutlass13device_kernelIN5flash19enable_sm80_to_sm89INS1_16FlashAttnFwdSm80INS1_25CollectiveMainloopFwdSm80ILi4ELi1ELb0EN4cute5tupleIJNS5_1CILi128EEENS7_ILi48EEENS7_ILi96EEEEEELi96ENS_6half_tEfNS_4arch4Sm80ELb1ELb0ELb0ELb1ELb0ELb1ELb1ELb1EEENS1_21CollectiveEpilogueFwdINS6_IJS8_SA_S9_EEENS6_IJNS7_ILi1EEESI_SI_EEESC_SE_Li128ELb1ELb1ELb1ELb0EEENS1_36VarlenDynamicPersistentTileSchedulerILi128ELi48ELi128ELi128ELb1ELb1ELb0ELb1ELb1ELb1EEEEEEEEEvNT_6ParamsE,@function
        .size           _ZN7cutlass13device_kernelIN5flash19enable_sm80_to_sm89INS1_16FlashAttnFwdSm80INS1_25CollectiveMainloopFwdSm80ILi4ELi1ELb0EN4cute5tupleIJNS5_1CILi128EEENS7_ILi48EEENS7_ILi96EEEEEELi96ENS_6half_tEfNS_4arch4Sm80ELb1ELb0ELb0ELb1ELb0ELb1ELb1ELb1EEENS1_21CollectiveEpilogueFwdINS6_IJS8_SA_S9_EEENS6_IJNS7_ILi1EEESI_SI_EEESC_SE_Li128ELb1ELb1ELb1ELb0EEENS1_36VarlenDynamicPersistentTileSchedulerILi128ELi48ELi128ELi128ELb1ELb1ELb0ELb1ELb1ELb1EEEEEEEEEvNT_6ParamsE,(.L_x_1454 - _ZN7cutlass13device_kernelIN5flash19enable_sm80_to_sm89INS1_16FlashAttnFwdSm80INS1_25CollectiveMainloopFwdSm80ILi4ELi1ELb0EN4cute5tupleIJNS5_1CILi128EEENS7_ILi48EEENS7_ILi96EEEEEELi96ENS_6half_tEfNS_4arch4Sm80ELb1ELb0ELb0ELb1ELb0ELb1ELb1ELb1EEENS1_21CollectiveEpilogueFwdINS6_IJS8_SA_S9_EEENS6_IJNS7_ILi1EEESI_SI_EEESC_SE_Li128ELb1ELb1ELb1ELb0EEENS1_36VarlenDynamicPersistentTileSchedulerILi128ELi48ELi128ELi128ELb1ELb1ELb0ELb1ELb1ELb1EEEEEEEEEvNT_6ParamsE)
        .other          _ZN7cutlass13device_kernelIN5flash19enable_sm80_to_sm89INS1_16FlashAttnFwdSm80INS1_25CollectiveMainloopFwdSm80ILi4ELi1ELb0EN4cute5tupleIJNS5_1CILi128EEENS7_ILi48EEENS7_ILi96EEEEEELi96ENS_6half_tEfNS_4arch4Sm80ELb1ELb0ELb0ELb1ELb0ELb1ELb1ELb1EEENS1_21CollectiveEpilogueFwdINS6_IJS8_SA_S9_EEENS6_IJNS7_ILi1EEESI_SI_EEESC_SE_Li128ELb1ELb1ELb1ELb0EEENS1_36VarlenDynamicPersistentTileSchedulerILi128ELi48ELi128ELi128ELb1ELb1ELb0ELb1ELb1ELb1EEEEEEEEEvNT_6ParamsE,@"STO_CUDA_ENTRY STV_DEFAULT"
_ZN7cutlass13device_kernelIN5flash19enable_sm80_to_sm89INS1_16FlashAttnFwdSm80INS1_25CollectiveMainloopFwdSm80ILi4ELi1ELb0EN4cute5tupleIJNS5_1CILi128EEENS7_ILi48EEENS7_ILi96EEEEEELi96ENS_6half_tEfNS_4arch4Sm80ELb1ELb0ELb0ELb1ELb0ELb1ELb1ELb1EEENS1_21CollectiveEpilogueFwdINS6_IJS8_SA_S9_EEENS6_IJNS7_ILi1EEESI_SI_EEESC_SE_Li128ELb1ELb1ELb1ELb0EEENS1_36VarlenDynamicPersistentTileSchedulerILi128ELi48ELi128ELi128ELb1ELb1ELb0ELb1ELb1ELb1EEEEEEEEEvNT_6ParamsE:
        /* <DEDUP_REMOVED lines=54> */
.L_x_1201:
        /* <DEDUP_REMOVED lines=16> */
.L_x_1385:
        /* <DEDUP_REMOVED lines=16> */
.L_x_1386:
[----:B--2---:R-:W-:-:S05]  /*0560*/  IMAD R0, R0, c[0x0][0x538], RZ ;  /* 0x00014e0000007a24 */ /* 0x004fca00078e02ff */
[----:B------:R-:W-:-:S04]  /*0570*/  IADD3 R7, R0, R7, RZ ;  /* 0x0000000700077210 */ /* 0x000fc80007ffe0ff */
[----:B------:R-:W-:-:S13]  /*0580*/  ISETP.GT.AND P0, PT, R7, UR4, PT ;  /* 0x0000000407007c0c */ /* 0x000fda000bf04270 */
[----:B-1----:R-:W-:Y:S05]  /*0590*/  @!P0 BRA `(.L_x_1201) ;  /* 0xfffffdc000008947 */ /* 0x002fea000383ffff */
.L_x_1197:
[----:B------:R-:W-:-:S05]  /*05a0*/  IADD3 R11, -R0, R7, RZ ;  /* 0x00000007000b7210 */ /* 0x000fca0007ffe1ff */
[----:B------:R-:W-:-:S05]  /*05b0*/  IMAD R0, R4, c[0x0][0x538], R11 ;  /* 0x00014e0004007a24 */ /* 0x000fca00078e020b */
[----:B------:R-:W-:Y:S01]  /*05c0*/  ISETP.GT.AND P0, PT, R0, UR4, PT ;  /* 0x0000000400007c0c */ /* 0x000fe2000bf04270 */
[----:B------:R-:W-:-:S12]  /*05d0*/  BRA.DIV ~URZ, `(.L_x_1202) ;  /* 0x0001cf427f007947 */ /* 0x000fd8000b800000 */
[----:B------:R-:W-:-:S04]  /*05e0*/  VOTE.ANY R10, PT, !P0 ;  /* 0x00000000000a7806 */ /* 0x000fc800040e0100 */
.L_x_1387:
[----:B------:R-:W1:Y:S02]  /*05f0*/  POPC R7, R10 ;  /* 0x0000000a00077309 */ /* 0x000e640000000000 */
[----:B-1----:R-:W-:-:S05]  /*0600*/  IADD3 R0, R7, R6, RZ ;  /* 0x0000000607007210 */ /* 0x002fca0007ffe0ff */
[----:B------:R1:W-:Y:S01]  /*0610*/  STL [R1+0x34], R0 ;  /* 0x0000340001007387 */ /* 0x0003e20000100800 */
[----:B------:R-:W-:Y:S05]  /*0620*/  BRA.DIV ~URZ, `(.L_x_1203) ;  /* 0x0001cf427f007947 */ /* 0x000fea000b800000 */
[----:B------:R2:W3:Y:S01]  /*0630*/  SHFL.IDX PT, R12, R9, R7, 0x1f ;  /* 0x00001f07090c7589 */ /* 0x0004e200000e0000 */
[----:B------:R-:W-:-:S03]  /*0640*/  MOV R6, RZ ;  /* 0x000000ff00067202 */ /* 0x000fc60000000f00 */
[----:B------:R2:W4:Y:S04]  /*0650*/  SHFL.IDX PT, R9, R8, R7, 0x1f ;  /* 0x00001f0708097589 */ /* 0x00052800000e0000 */
.L_x_1388:
[----:B------:R-:W-:Y:S01]  /*0660*/  ISETP.NE.AND P0, PT, R10, RZ, PT ;  /* 0x000000ff0a00720c */ /* 0x000fe20003f05270 */
[----:B------:R-:W-:-:S12]  /*0670*/  BSSY B0, `(.L_x_1204) ;  /* 0x0000005000007945 */ /* 0x000fd80003800000 */
[----:B------:R-:W-:Y:S05]  /*0680*/  @!P0 BRA `(.L_x_1205) ;  /* 0x0000003000008947 */ /* 0x000fea0003800000 */
[----:B------:R-:W-:Y:S01]  /*0690*/  IADD3 R3, R7, -0x1, RZ ;  /* 0xffffffff07037810 */ /* 0x000fe20007ffe0ff */
[----:B------:R-:W-:Y:S05]  /*06a0*/  BRA.DIV ~URZ, `(.L_x_1206) ;  /* 0x0001cfa27f007947 */ /* 0x000fea000b800000 */
[----:B------:R1:W2:Y:S02]  /*06b0*/  SHFL.IDX PT, R6, R4, R3, 0x1f ;  /* 0x00001f0304067589 */ /* 0x0002a400000e0000 */
.L_x_1205:
[----:B------:R-:W-:Y:S05]  /*06c0*/  BSYNC B0 ;  /* 0x0000000000007941 */ /* 0x000fea0003800000 */
.L_x_1204:
        /* <DEDUP_REMOVED lines=69> */
.L_x_1208:
        /* <DEDUP_REMOVED lines=70> */
.L_x_1209:
[----:B------:R-:W-:Y:S05]  /*0f80*/  BSYNC B0 ;  /* 0x0000000000007941 */ /* 0x000fea0003800000 */
.L_x_1207:
[----:B------:R-:W-:-:S04]  /*0f90*/  LOP3.LUT R0, RZ, R0, RZ, 0x33, !PT ;  /* 0x00000000ff007212 */ /* 0x000fc800078e33ff */
[----:B------:R-:W-:-:S05]  /*0fa0*/  IADD3 R0, R0, R12, RZ ;  /* 0x0000000c00007210 */ /* 0x000fca0007ffe0ff */
[----:B------:R2:W-:Y:S01]  /*0fb0*/  STL [R1+0x2c], R0 ;  /* 0x00002c0001007387 */ /* 0x0005e20000100800 */
[----:B------:R-:W-:Y:S05]  /*0fc0*/  BRA `(.L_x_1210) ;  /* 0x0000006000007947 */ /* 0x000fea0003800000 */
.L_x_1198:
[----:B------:R-:W-:Y:S01]  /*0fd0*/  MOV R0, UR4 ;  /* 0x0000000400007c02 */ /* 0x000fe20008000f00 */
[----:B------:R-:W-:Y:S04]  /*0fe0*/  STL [R1+0x2c], RZ ;  /* 0x00002cff01007387 */ /* 0x000fe80000100800 */
[----:B------:R-:W-:Y:S04]  /*0ff0*/  STL [R1+0x30], RZ ;  /* 0x000030ff01007387 */ /* 0x000fe80000100800 */
[----:B------:R1:W-:Y:S02]  /*1000*/  STL [R1+0x28], R0 ;  /* 0x0000280001007387 */ /* 0x0003e40000100800 */
[----:B-1----:R-:W-:-:S05]  /*1010*/  MOV R0, c[0x0][0x53c] ;  /* 0x00014f0000007a02 */ /* 0x002fca0000000f00 */
[----:B------:R1:W-:Y:S02]  /*1020*/  STL [R1+0x34], R0 ;  /* 0x0000340001007387 */ /* 0x0003e40000100800 */
.L_x_1210:
        /* <DEDUP_REMOVED lines=8> */
.L_x_1196:
        /* <DEDUP_REMOVED lines=9> */
[----:B------:R-:W-:Y:S02]  /*1140*/  SHF.R.S32.HI R2, RZ, 0x3, R16 ;  /* 0x00000003ff027819 */ /* 0x000fe40000011410 */
[CC--:B------:R-:W-:Y:S01]  /*1150*/  LEA.HI R11, R7.reuse, R24.reuse, RZ, 0x5 ;  /* 0x00000018070b7211 */ /* 0x0c0fe200078f28ff */
[----:B------:R-:W-:Y:S01]  /*1160*/  IMAD.IADD R3, R24, 0x1, -R0 ;  /* 0x0000000118037824 */ /* 0x000fe200078e0a00 */
[----:B------:R-:W-:Y:S01]  /*1170*/  LOP3.LUT R4, R12, 0xfffffffc, RZ, 0xc0, !PT ;  /* 0xfffffffc0c047812 */ /* 0x000fe200078ec0ff */
[----:B------:R-:W-:Y:S01]  /*1180*/  IMAD.SHL.U32 R0, R2, 0x40, RZ ;  /* 0x0000004002007824 */ /* 0x000fe200078e00ff */
[----:B------:R-:W-:Y:S02]  /*1190*/  LEA.HI R7, R7, R24, RZ, 0x4 ;  /* 0x0000001807077211 */ /* 0x000fe400078f20ff */
[----:B------:R-:W-:Y:S01]  /*11a0*/  SHF.R.S32.HI R14, RZ, 0x1, R15 ;  /* 0x00000001ff0e7819 */ /* 0x000fe2000001140f */
[----:B------:R-:W-:Y:S01]  /*11b0*/  IMAD.IADD R25, R24, 0x1, -R4 ;  /* 0x0000000118197824 */ /* 0x000fe200078e0a04 */
[----:B------:R-:W-:-:S02]  /*11c0*/  SHF.R.S32.HI R8, RZ, 0x4, R7 ;  /* 0x00000004ff087819 */ /* 0x000fc40000011407 */
[----:B------:R-:W-:Y:S01]  /*11d0*/  LEA.HI R5, R15, R14, RZ, 0x1 ;  /* 0x0000000e0f057211 */ /* 0x000fe200078f08ff */
[----:B------:R-:W-:Y:S01]  /*11e0*/  IMAD.SHL.U32 R30, R25, 0x8, RZ ;  /* 0x00000008191e7824 */ /* 0x000fe200078e00ff */
[----:B------:R-:W-:Y:S02]  /*11f0*/  LEA.HI R10, R3, R3, RZ, 0x1 ;  /* 0x00000003030a7211 */ /* 0x000fe400078f08ff */
[----:B------:R-:W-:Y:S02]  /*1200*/  LEA.HI R6, R7, R8, RZ, 0x1 ;  /* 0x0000000807067211 */ /* 0x000fe400078f08ff */
[----:B------:R-:W-:Y:S02]  /*1210*/  LOP3.LUT R2, R5, 0x7fffffe, RZ, 0xc0, !PT ;  /* 0x07fffffe05027812 */ /* 0x000fe400078ec0ff */
[----:B------:R-:W-:Y:S02]  /*1220*/  LOP3.LUT R0, R0, 0xc0, RZ, 0xc0, !PT ;  /* 0x000000c000007812 */ /* 0x000fe400078ec0ff */
[----:B------:R-:W-:Y:S01]  /*1230*/  LOP3.LUT R4, R10, 0x3fffffe, RZ, 0xc0, !PT ;  /* 0x03fffffe0a047812 */ /* 0x000fe200078ec0ff */
[----:B------:R-:W-:Y:S01]  /*1240*/  IMAD.IADD R2, R14, 0x1, -R2 ;  /* 0x000000010e027824 */ /* 0x000fe200078e0a02 */
[----:B------:R-:W-:-:S02]  /*1250*/  LOP3.LUT R6, R6, 0xfffffffe, RZ, 0xc0, !PT ;  /* 0xfffffffe06067812 */ /* 0x000fc400078ec0ff */
[----:B------:R-:W-:Y:S01]  /*1260*/  SHF.R.U32.HI R5, RZ, 0x3, R0 ;  /* 0x00000003ff057819 */ /* 0x000fe20000011600 */
[----:B------:R-:W-:Y:S01]  /*1270*/  IMAD.IADD R18, R3, 0x1, -R4 ;  /* 0x0000000103127824 */ /* 0x000fe200078e0a04 */
[----:B------:R-:W-:Y:S01]  /*1280*/  LOP3.LUT R0, R0, 0x18, R30, 0xf8, !PT ;  /* 0x0000001800007812 */ /* 0x000fe200078ef81e */
[C---:B------:R-:W-:Y:S01]  /*1290*/  IMAD.IADD R17, R8.reuse, 0x1, -R6 ;  /* 0x0000000108117824 */ /* 0x040fe200078e0a06 */
[----:B------:R-:W-:Y:S01]  /*12a0*/  SHF.R.S32.HI R23, RZ, 0x2, R12 ;  /* 0x00000002ff177819 */ /* 0x000fe2000001140c */
[----:B------:R-:W-:Y:S01]  /*12b0*/  IMAD R20, R8, 0x8, R2 ;  /* 0x0000000808147824 */ /* 0x000fe200078e0202 */
[----:B------:R-:W-:Y:S02]  /*12c0*/  LOP3.LUT R9, R0, R5, RZ, 0x3c, !PT ;  /* 0x0000000500097212 */ /* 0x000fe400078e3cff */
[----:B------:R-:W-:Y:S01]  /*12d0*/  LOP3.LUT R3, R11, 0xffffffe0, RZ, 0xc0, !PT ;  /* 0xffffffe00b037812 */ /* 0x000fe200078ec0ff */
[----:B------:R-:W-:Y:S01]  /*12e0*/  IMAD.SHL.U32 R20, R20, 0x20, RZ ;  /* 0x0000002014147824 */ /* 0x000fe200078e00ff */
[----:B------:R-:W-:-:S02]  /*12f0*/  SHF.R.S32.HI R8, RZ, 0x5, R11 ;  /* 0x00000005ff087819 */ /* 0x000fc4000001140b */
[----:B------:R-:W-:Y:S01]  /*1300*/  SHF.R.S32.HI R0, RZ, 0x1f, R11 ;  /* 0x0000001fff007819 */ /* 0x000fe2000001140b */
[----:B------:R-:W-:Y:S01]  /*1310*/  IMAD.IADD R28, R24, 0x1, -R3 ;  /* 0x00000001181c7824 */ /* 0x000fe200078e0a03 */
[----:B------:R-:W-:Y:S02]  /*1320*/  LOP3.LUT R2, R7, 0xfffffff0, RZ, 0xc0, !PT ;  /* 0xfffffff007027812 */ /* 0x000fe400078ec0ff */
[----:B------:R-:W-:Y:S02]  /*1330*/  LEA.HI R5, R12, R23, RZ, 0x1 ;  /* 0x000000170c057211 */ /* 0x000fe400078f08ff */
[----:B------:R-:W-:Y:S01]  /*1340*/  LEA.HI R4, R0, R8, RZ, 0x2 ;  /* 0x0000000800047211 */ /* 0x000fe200078f10ff */
[----:B------:R-:W-:Y:S01]  /*1350*/  IMAD.IADD R0, R24, 0x1, -R2 ;  /* 0x0000000118007824 */ /* 0x000fe200078e0a02 */
[----:B------:R-:W-:Y:S02]  /*1360*/  LOP3.LUT R2, R5, 0x7fffffe, RZ, 0xc0, !PT ;  /* 0x07fffffe05027812 */ /* 0x000fe400078ec0ff */
[----:B------:R-:W-:-:S02]  /*1370*/  SHF.R.S32.HI R5, RZ, 0x1f, R28 ;  /* 0x0000001fff057819 */ /* 0x000fc4000001141c */
[----:B------:R-:W-:Y:S01]  /*1380*/  LEA.HI R6, R0, R0, RZ, 0x1 ;  /* 0x0000000000067211 */ /* 0x000fe200078f08ff */
[----:B------:R-:W-:Y:S01]  /*1390*/  IMAD.IADD R2, R23, 0x1, -R2 ;  /* 0x0000000117027824 */ /* 0x000fe200078e0a02 */
[----:B------:R-:W-:Y:S02]  /*13a0*/  LEA.HI R19, R5, R28, RZ, 0x2 ;  /* 0x0000001c05137211 */ /* 0x000fe400078f10ff */
[----:B------:R-:W-:Y:S01]  /*13b0*/  LOP3.LUT R5, R6, 0x7fffffe, RZ, 0xc0, !PT ;  /* 0x07fffffe06057812 */ /* 0x000fe200078ec0ff */
[----:B------:R-:W-:Y:S01]  /*13c0*/  IMAD R2, R8, 0x8, R2 ;  /* 0x0000000808027824 */ /* 0x000fe200078e0202 */
[----:B------:R-:W-:Y:S02]  /*13d0*/  SHF.R.S32.HI R13, RZ, 0x1f, R0 ;  /* 0x0000001fff0d7819 */ /* 0x000fe40000011400 */
[----:B------:R-:W-:Y:S01]  /*13e0*/  LOP3.LUT R3, R4, 0xffffffc, RZ, 0xc0, !PT ;  /* 0x0ffffffc04037812 */ /* 0x000fe200078ec0ff */
[----:B------:R-:W-:Y:S01]  /*13f0*/  IMAD.IADD R11, R0, 0x1, -R5 ;  /* 0x00000001000b7824 */ /* 0x000fe200078e0a05 */
[----:B------:R-:W-:Y:S01]  /*1400*/  LEA.HI R13, R13, R0, RZ, 0x3 ;  /* 0x000000000d0d7211 */ /* 0x000fe200078f18ff */
[----:B------:R-:W-:Y:S01]  /*1410*/  IMAD.U32 R0, R2, 0x20, R9 ;  /* 0x0000002002007824 */ /* 0x000fe200078e0009 */
[----:B------:R-:W-:Y:S01]  /*1420*/  LEA.HI R4, R25, R25, RZ, 0x1 ;  /* 0x0000001919047211 */ /* 0x000fe200078f08ff */
[----:B------:R-:W-:Y:S01]  /*1430*/  IMAD.IADD R7, R8, 0x1, -R3 ;  /* 0x0000000108077824 */ /* 0x000fe200078e0a03 */
[----:B------:R-:W-:-:S02]  /*1440*/  IADD3 R22, R14, 0x40, RZ ;  /* 0x000000400e167810 */ /* 0x000fc40007ffe0ff */
[----:B------:R1:W-:Y:S01]  /*1450*/  STL [R1+0xc], R0 ;  /* 0x00000c0001007387 */ /* 0x0003e20000100800 */
[----:B------:R-:W-:Y:S02]  /*1460*/  LOP3.LUT R2, R4, 0x1ffffffe, RZ, 0xc0, !PT ;  /* 0x1ffffffe04027812 */ /* 0x000fe400078ec0ff */
[----:B------:R-:W-:Y:S02]  /*1470*/  SHF.R.S32.HI R3, RZ, 0x2, R19 ;  /* 0x00000002ff037819 */ /* 0x000fe40000011413 */
[----:B------:R-:W-:Y:S01]  /*1480*/  SHF.R.S32.HI R9, RZ, 0x1f, R12 ;  /* 0x0000001fff097819 */ /* 0x000fe2000001140c */
[----:B------:R-:W-:Y:S01]  /*1490*/  IMAD.IADD R2, R25, 0x1, -R2 ;  /* 0x0000000119027824 */ /* 0x000fe200078e0a02 */
[----:B------:R-:W-:Y:S01]  /*14a0*/  LEA.HI R14, R22, R22, RZ, 0x1 ;  /* 0x00000016160e7211 */ /* 0x000fe200078f08ff */
[----:B------:R-:W-:Y:S01]  /*14b0*/  IMAD R26, R7, 0x10, R3 ;  /* 0x00000010071a7824 */ /* 0x000fe200078e0203 */
[----:B------:R-:W-:Y:S02]  /*14c0*/  LEA.HI R3, R9, R23, RZ, 0x3 ;  /* 0x0000001709037211 */ /* 0x000fe400078f18ff */
[----:B------:R-:W-:-:S02]  /*14d0*/  SHF.R.S32.HI R5, RZ, 0x1, R6 ;  /* 0x00000001ff057819 */ /* 0x000fc40000011406 */
[----:B------:R-:W-:Y:S01]  /*14e0*/  LOP3.LUT R3, R3, 0xfffffff8, RZ, 0xc0, !PT ;  /* 0xfffffff803037812 */ /* 0x000fe200078ec0ff */
[----:B------:R-:W-:Y:S01]  /*14f0*/  STL [R1+0xac], R26 ;  /* 0x0000ac1a01007387 */ /* 0x000fe20000100800 */
[----:B------:R-:W-:Y:S02]  /*1500*/  LOP3.LUT R12, R14, 0x7fffffe, RZ, 0xc0, !PT ;  /* 0x07fffffe0e0c7812 */ /* 0x000fe400078ec0ff */
[----:B------:R-:W-:Y:S01]  /*1510*/  SHF.R.S32.HI R31, RZ, 0x1f, R30 ;  /* 0x0000001fff1f7819 */ /* 0x000fe2000001141e */
        /* <DEDUP_REMOVED lines=14> */
[----:B------:R-:W-:-:S03]  /*1600*/  LOP3.LUT R2, R4, 0xfffffffc, RZ, 0xc0, !PT ;  /* 0xfffffffc04027812 */ /* 0x000fc600078ec0ff */
[----:B------:R-:W-:Y:S01]  /*1610*/  IMAD R22, R6, 0x20, R3 ;  /* 0x0000002006167824 */ /* 0x000fe200078e0203 */
[----:B------:R-:W-:Y:S01]  /*1620*/  LOP3.LUT R0, R0, 0xc0, RZ, 0xc0, !PT ;  /* 0x000000c000007812 */ /* 0x000fe200078ec0ff */
[----:B------:R-:W-:Y:S01]  /*1630*/  IMAD.IADD R12, R5, 0x1, -R2 ;  /* 0x00000001050c7824 */ /* 0x000fe200078e0a02 */
[----:B------:R-:W-:Y:S01]  /*1640*/  LEA.HI R6, R7, R7, RZ, 0x1 ;  /* 0x0000000707067211 */ /* 0x000fe200078f08ff */
[----:B------:R-:W-:Y:S01]  /*1650*/  IMAD.SHL.U32 R2, R13, 0x20, RZ ;  /* 0x000000200d027824 */ /* 0x000fe200078e00ff */
[----:B------:R-:W-:Y:S01]  /*1660*/  LOP3.LUT R5, R0, 0x8, R16, 0xf8, !PT ;  /* 0x0000000800057812 */ /* 0x000fe200078ef810 */
[----:B------:R-:W-:Y:S01]  /*1670*/  STL [R1+0x88], R22 ;  /* 0x0000881601007387 */ /* 0x000fe20000100800 */
[----:B------:R-:W-:Y:S01]  /*1680*/  SHF.R.U32.HI R3, RZ, 0x3, R0 ;  /* 0x00000003ff037819 */ /* 0x000fe20000011600 */
[----:B------:R-:W-:Y:S01]  /*1690*/  IMAD.SHL.U32 R0, R8, 0x200, RZ ;  /* 0x0000020008007824 */ /* 0x000fe200078e00ff */
[----:B------:R-:W-:Y:S01]  /*16a0*/  LOP3.LUT R4, R6, 0x3fffffe, RZ, 0xc0, !PT ;  /* 0x03fffffe06047812 */ /* 0x000fe200078ec0ff */
[----:B------:R-:W-:Y:S01]  /*16b0*/  STL [R1+0x70], R20 ;  /* 0x0000701401007387 */ /* 0x000fe20000100800 */
[----:B------:R-:W-:-:S02]  /*16c0*/  LOP3.LUT R8, R5, R3, RZ, 0x3c, !PT ;  /* 0x0000000305087212 */ /* 0x000fc400078e3cff */
[----:B------:R-:W-:Y:S01]  /*16d0*/  LOP3.LUT R3, R15, 0xfffffffe, RZ, 0xc0, !PT ;  /* 0xfffffffe0f037812 */ /* 0x000fe200078ec0ff */
[----:B------:R-:W-:Y:S01]  /*16e0*/  IMAD.IADD R7, R7, 0x1, -R4 ;  /* 0x0000000107077824 */ /* 0x000fe200078e0a04 */
[----:B------:R-:W-:Y:S02]  /*16f0*/  LOP3.LUT R2, R2, 0xffffff00, RZ, 0xc0, !PT ;  /* 0xffffff0002027812 */ /* 0x000fe400078ec0ff */
[----:B------:R-:W-:Y:S01]  /*1700*/  SHF.R.S32.HI R5, RZ, 0x1, R6 ;  /* 0x00000001ff057819 */ /* 0x000fe20000011406 */
[----:B------:R-:W-:Y:S01]  /*1710*/  IMAD.IADD R29, R24, 0x1, -R3 ;  /* 0x00000001181d7824 */ /* 0x000fe200078e0a03 */
[----:B------:R-:W-:Y:S01]  /*1720*/  LOP3.LUT P4, RZ, R12, 0x2, RZ, 0xc0, !PT ;  /* 0x000000020cff7812 */ /* 0x000fe2000788c0ff */
[----:B------:R-:W-:Y:S01]  /*1730*/  IMAD.IADD R4, R2, 0x1, R0 ;  /* 0x0000000102047824 */ /* 0x000fe200078e0200 */
[----:B------:R-:W-:Y:S01]  /*1740*/  LOP3.LUT R3, R5, 0x1, RZ, 0xc0, !PT ;  /* 0x0000000105037812 */ /* 0x000fe200078ec0ff */
[----:B------:R-:W-:Y:S01]  /*1750*/  IMAD R16, R11, 0x20, R2 ;  /* 0x000000200b107824 */ /* 0x000fe200078e0202 */
[----:B------:R-:W-:Y:S01]  /*1760*/  LEA.HI R2, R9, R23, RZ, 0x2 ;  /* 0x0000001709027211 */ /* 0x000fe200078f10ff */
[----:B------:R-:W-:Y:S01]  /*1770*/  IMAD.SHL.U32 R146, R29, 0x4, RZ ;  /* 0x000000041d927824 */ /* 0x000fe200078e00ff */
[----:B------:R-:W-:Y:S01]  /*1780*/  ISETP.NE.U32.AND P2, PT, R3, 0x1, PT ;  /* 0x000000010300780c */ /* 0x000fe20003f45070 */
[----:B------:R-:W-:Y:S01]  /*1790*/  IMAD R0, R25, 0x2, R0 ;  /* 0x0000000219007824 */ /* 0x000fe200078e0200 */
[----:B------:R-:W-:Y:S01]  /*17a0*/  LOP3.LUT R2, R2, 0xfffffffc, RZ, 0xc0, !PT ;  /* 0xfffffffc02027812 */ /* 0x000fe200078ec0ff */
[----:B------:R-:W-:Y:S01]  /*17b0*/  IMAD R15, R11, 0x20, R4 ;  /* 0x000000200b0f7824 */ /* 0x000fe200078e0204 */
[C---:B------:R-:W-:Y:S01]  /*17c0*/  IADD3 R164, R146.reuse, 0x10, RZ ;  /* 0x0000001092a47810 */ /* 0x040fe20007ffe0ff */
[----:B------:R-:W-:Y:S01]  /*17d0*/  IMAD R7, R7, 0x20, R0 ;  /* 0x0000002007077824 */ /* 0x000fe200078e0200 */
[----:B------:R-:W-:Y:S01]  /*17e0*/  SHF.R.S32.HI R3, RZ, 0x1, R14 ;  /* 0x00000001ff037819 */ /* 0x000fe2000001140e */
[----:B------:R-:W-:Y:S01]  /*17f0*/  IMAD.IADD R2, R23, 0x1, -R2 ;  /* 0x0000000117027824 */ /* 0x000fe200078e0a02 */
[----:B------:R-:W-:Y:S01]  /*1800*/  LOP3.LUT P1, RZ, R5, 0x2, RZ, 0xc0, !PT ;  /* 0x0000000205ff7812 */ /* 0x000fe2000782c0ff */
[C---:B------:R-:W-:Y:S01]  /*1810*/  IMAD.IADD R144, R146.reuse, 0x1, R164 ;  /* 0x0000000192907824 */ /* 0x040fe200078e02a4 */
[----:B------:R-:W-:Y:S01]  /*1820*/  IADD3 R145, R146, 0x20, RZ ;  /* 0x0000002092917810 */ /* 0x000fe20007ffe0ff */
[----:B------:R-:W-:Y:S01]  /*1830*/  IMAD.SHL.U32 R4, R3, 0x40, RZ ;  /* 0x0000004003047824 */ /* 0x000fe200078e00ff */
[----:B------:R-:W-:Y:S01]  /*1840*/  LOP3.LUT P0, RZ, R2, 0x2, RZ, 0xc0, !PT ;  /* 0x0000000202ff7812 */ /* 0x000fe2000780c0ff */
[----:B------:R-:W-:-:S02]  /*1850*/  IMAD R0, R17, 0x8, R18 ;  /* 0x0000000811007824 */ /* 0x000fc400078e0212 */
[----:B------:R-:W-:Y:S01]  /*1860*/  IMAD.SHL.U32 R3, R2, 0x40, RZ ;  /* 0x0000004002037824 */ /* 0x000fe200078e00ff */
[----:B------:R-:W-:Y:S01]  /*1870*/  SHF.R.S32.HI R2, RZ, 0x1f, R144 ;  /* 0x0000001fff027819 */ /* 0x000fe20000011490 */
[----:B------:R-:W-:Y:S01]  /*1880*/  IMAD.U32 R0, R0, 0x20, R8 ;  /* 0x0000002000007824 */ /* 0x000fe200078e0008 */
[----:B------:R-:W-:Y:S01]  /*1890*/  LOP3.LUT R27, R4, 0xc0, RZ, 0xc0, !PT ;  /* 0x000000c0041b7812 */ /* 0x000fe200078ec0ff */
[----:B------:R-:W-:Y:S01]  /*18a0*/  IMAD.SHL.U32 R5, R5, 0x40, RZ ;  /* 0x0000004005057824 */ /* 0x000fe200078e00ff */
[-C--:B------:R-:W-:Y:S01]  /*18b0*/  LEA.HI R8, R2, R144.reuse, RZ, 0x3 ;  /* 0x0000009002087211 */ /* 0x080fe200078f18ff */
[----:B------:R-:W-:Y:S01]  /*18c0*/  IMAD.IADD R143, R146, 0x1, R145 ;  /* 0x00000001928f7824 */ /* 0x000fe200078e0291 */
[----:B------:R-:W-:Y:S01]  /*18d0*/  LEA.HI R2, R2, R144, RZ, 0x5 ;  /* 0x0000009002027211 */ /* 0x000fe200078f28ff */
[----:B------:R-:W-:Y:S01]  /*18e0*/  STL [R1+0x80], R27 ;  /* 0x0000801b01007387 */ /* 0x000fe20000100800 */
[----:B------:R-:W-:Y:S01]  /*18f0*/  LOP3.LUT R25, R3, 0xc0, RZ, 0xc0, !PT ;  /* 0x000000c003197812 */ /* 0x000fe200078ec0ff */
[----:B------:R-:W-:Y:S01]  /*1900*/  IMAD.SHL.U32 R136, R29, 0x8, RZ ;  /* 0x000000081d887824 */ /* 0x000fe200078e00ff */
        /* <DEDUP_REMOVED lines=18> */
[----:B------:R-:W-:Y:S01]  /*1a30*/  SHF.R.S32.HI R8, RZ, 0x3, R8 ;  /* 0x00000003ff087819 */ /* 0x000fe20000011408 */
        /* <DEDUP_REMOVED lines=14> */
[----:B------:R-:W-:Y:S02]  /*1b20*/  IADD3 R10, R6, R2, R20 ;  /* 0x00000002060a7210 */ /* 0x000fe40007ffe014 */
[----:B------:R-:W-:-:S02]  /*1b30*/  LOP3.LUT R3, R7, R5, RZ, 0x3c, !PT ;  /* 0x0000000507037212 */ /* 0x000fc400078e3cff */
[C---:B------:R-:W-:Y:S02]  /*1b40*/  IADD3 R6, R18.reuse, 0x80, RZ ;  /* 0x0000008012067810 */ /* 0x040fe40007ffe0ff */
[----:B------:R-:W-:Y:S02]  /*1b50*/  LOP3.LUT R5, R9, R24, RZ, 0x3c, !PT ;  /* 0x0000001809057212 */ /* 0x000fe400078e3cff */
[----:B------:R-:W-:Y:S02]  /*1b60*/  IADD3 R14, R18, 0x70, RZ ;  /* 0x00000070120e7810 */ /* 0x000fe40007ffe0ff */
[----:B------:R-:W-:Y:S02]  /*1b70*/  @P2 IADD3 R14, R6, 0x10, RZ ;  /* 0x00000010060e2810 */ /* 0x000fe40007ffe0ff */
[----:B------:R-:W-:Y:S01]  /*1b80*/  IADD3 R9, R5, R22, R2 ;  /* 0x0000001605097210 */ /* 0x000fe20007ffe002 */
[----:B------:R-:W-:Y:S01]  /*1b90*/  IMAD.IADD R2, R3, 0x1, R15 ;  /* 0x0000000103027824 */ /* 0x000fe200078e020f */
[C---:B------:R-:W-:Y:S01]  /*1ba0*/  IADD3 R7, R30.reuse, 0x20, RZ ;  /* 0x000000201e077810 */ /* 0x040fe20007ffe0ff */
[----:B------:R-:W-:Y:S01]  /*1bb0*/  STL [R1+0x54], R14 ;  /* 0x0000540e01007387 */ /* 0x000fe20000100800 */
[----:B------:R-:W-:Y:S01]  /*1bc0*/  LOP3.LUT R5, R19, 0x7ffffffc, RZ, 0xc0, !PT ;  /* 0x7ffffffc13057812 */ /* 0x000fe200078ec0ff */
[----:B------:R-:W-:Y:S01]  /*1bd0*/  IMAD.IADD R3, R3, 0x1, R16 ;  /* 0x0000000103037824 */ /* 0x000fe200078e0210 */
[----:B------:R-:W-:Y:S01]  /*1be0*/  IADD3 R6, R30, 0x40, RZ ;  /* 0x000000401e067810 */ /* 0x000fe20007ffe0ff */
[----:B------:R1:W-:Y:S01]  /*1bf0*/  STL [R1+0x24], R7 ;  /* 0x0000240701007387 */ /* 0x0003e20000100800 */
[----:B------:R-:W-:Y:S01]  /*1c00*/  SHF.R.S32.HI R15, RZ, 0x1f, R7 ;  /* 0x0000001fff0f7819 */ /* 0x000fe20000011407 */
[----:B------:R-:W-:Y:S01]  /*1c10*/  IMAD.IADD R5, R28, 0x1, -R5 ;  /* 0x000000011c057824 */ /* 0x000fe200078e0a05 */
[----:B------:R-:W-:Y:S01]  /*1c20*/  LEA R165, R0, 0x3c80, 0x1 ;  /* 0x00003c8000a57811 */ /* 0x000fe200078e08ff */
[----:B------:R-:W-:Y:S01]  /*1c30*/  STL.64 [R1+0x18], R30 ;  /* 0x0000181e01007387 */ /* 0x000fe20000100a00 */
[----:B------:R-:W-:Y:S01]  /*1c40*/  LEA R0, R13, 0x6080, 0x1 ;  /* 0x000060800d007811 */ /* 0x000fe200078e08ff */
[----:B------:R-:W-:Y:S01]  /*1c50*/  IMAD.SHL.U32 R5, R5, 0x2, RZ ;  /* 0x0000000205057824 */ /* 0x000fe200078e00ff */
[----:B------:R-:W-:Y:S01]  /*1c60*/  IADD3 R194, R165, 0x20, RZ ;  /* 0x00000020a5c27810 */ /* 0x000fe20007ffe0ff */
[----:B------:R2:W-:Y:S01]  /*1c70*/  STL [R1+0x38], R6 ;  /* 0x0000380601007387 */ /* 0x0005e20000100800 */
[----:B------:R-:W-:-:S02]  /*1c80*/  LEA R192, R2, 0x6080, 0x1 ;  /* 0x0000608002c07811 */ /* 0x000fc400078e08ff */
[----:B------:R-:W-:Y:S01]  /*1c90*/  LEA R166, R3, 0x1880, 0x1 ;  /* 0x0000188003a67811 */ /* 0x000fe200078e08ff */
[----:B------:R-:W-:Y:S01]  /*1ca0*/  STL [R1+0x64], R15 ;  /* 0x0000640f01007387 */ /* 0x000fe20000100800 */
[----:B------:R-:W-:-:S04]  /*1cb0*/  @P3 IADD3 R194, R165, -0x20, RZ ;  /* 0xffffffe0a5c23810 */ /* 0x000fc80007ffe0ff */
[C---:B------:R-:W-:Y:S02]  /*1cc0*/  IADD3 R202, R194.reuse, 0x400, RZ ;  /* 0x00000400c2ca7810 */ /* 0x040fe40007ffe0ff */
[C---:B------:R-:W-:Y:S02]  /*1cd0*/  IADD3 R201, R194.reuse, 0x800, RZ ;  /* 0x00000800c2c97810 */ /* 0x040fe40007ffe0ff */
[C---:B------:R-:W-:Y:S02]  /*1ce0*/  IADD3 R200, R194.reuse, 0xc00, RZ ;  /* 0x00000c00c2c87810 */ /* 0x040fe40007ffe0ff */
[C---:B------:R-:W-:Y:S02]  /*1cf0*/  IADD3 R199, R194.reuse, 0x1000, RZ ;  /* 0x00001000c2c77810 */ /* 0x040fe40007ffe0ff */
[----:B-1----:R-:W-:Y:S02]  /*1d00*/  SHF.R.S32.HI R7, RZ, 0x1f, R6 ;  /* 0x0000001fff077819 */ /* 0x002fe40000011406 */
[----:B------:R-:W-:-:S02]  /*1d10*/  IADD3 R198, R194, 0x1400, RZ ;  /* 0x00001400c2c67810 */ /* 0x000fc40007ffe0ff */
[C---:B------:R-:W-:Y:S01]  /*1d20*/  IADD3 R197, R194.reuse, 0x1800, RZ ;  /* 0x00001800c2c57810 */ /* 0x040fe20007ffe0ff */
[----:B------:R1:W-:Y:S01]  /*1d30*/  STL [R1+0x60], R7 ;  /* 0x0000600701007387 */ /* 0x0003e20000100800 */
[C---:B------:R-:W-:Y:S02]  /*1d40*/  IADD3 R196, R194.reuse, 0x1c00, RZ ;  /* 0x00001c00c2c47810 */ /* 0x040fe40007ffe0ff */
[--C-:B--2---:R-:W-:Y:S01]  /*1d50*/  LOP3.LUT R6, R27, 0x18, R136.reuse, 0xf8, !PT ;  /* 0x000000181b067812 */ /* 0x104fe200078ef888 */
[----:B------:R2:W-:Y:S01]  /*1d60*/  STL [R1+0x20], R5 ;  /* 0x0000200501007387 */ /* 0x0005e20000100800 */
[----:B------:R-:W-:Y:S02]  /*1d70*/  IADD3 R195, R194, 0x2000, RZ ;  /* 0x00002000c2c37810 */ /* 0x000fe40007ffe0ff */
[----:B------:R-:W-:Y:S01]  /*1d80*/  LOP3.LUT R6, R6, R24, RZ, 0x3c, !PT ;  /* 0x0000001806067212 */ /* 0x000fe200078e3cff */
[----:B-1----:R-:W-:Y:S01]  /*1d90*/  IMAD.IADD R7, R26, 0x1, R21 ;  /* 0x000000011a077824 */ /* 0x002fe200078e0215 */
[----:B--2---:R-:W-:-:S04]  /*1da0*/  LOP3.LUT R5, R25, 0x8, R136, 0xf8, !PT ;  /* 0x0000000819057812 */ /* 0x004fc800078ef888 */
[----:B------:R1:W-:Y:S04]  /*1db0*/  STL [R1+0x8c], R7 ;  /* 0x00008c0701007387 */ /* 0x0003e80000100800 */
[----:B------:R2:W-:Y:S01]  /*1dc0*/  STL [R1+0x7c], R8 ;  /* 0x00007c0801007387 */ /* 0x0005e20000100800 */
[----:B-1----:R-:W-:Y:S02]  /*1dd0*/  LOP3.LUT R7, R25, 0x18, R136, 0xf8, !PT ;  /* 0x0000001819077812 */ /* 0x002fe400078ef888 */
[----:B--2---:R-:W-:Y:S02]  /*1de0*/  SHF.R.S32.HI R8, RZ, 0x3, R4 ;  /* 0x00000003ff087819 */ /* 0x004fe40000011404 */
[-C--:B------:R-:W-:Y:S01]  /*1df0*/  LOP3.LUT R4, R5, R23.reuse, RZ, 0x3c, !PT ;  /* 0x0000001705047212 */ /* 0x080fe200078e3cff */
[----:B------:R-:W-:Y:S01]  /*1e00*/  IMAD.IADD R5, R22, 0x1, R6 ;  /* 0x0000000116057824 */ /* 0x000fe200078e0206 */
[----:B------:R-:W-:Y:S01]  /*1e10*/  LOP3.LUT R7, R7, R23, RZ, 0x3c, !PT ;  /* 0x0000001707077212 */ /* 0x000fe200078e3cff */
[----:B------:R-:W-:Y:S01]  /*1e20*/  STL [R1+0x78], R8 ;  /* 0x0000780801007387 */ /* 0x000fe20000100800 */
[----:B------:R-:W-:Y:S01]  /*1e30*/  SEL R6, R12, 0xffffffe0, !P1 ;  /* 0xffffffe00c067807 */ /* 0x000fe20004800000 */
[C---:B------:R-:W-:Y:S01]  /*1e40*/  IMAD.IADD R248, R20.reuse, 0x1, R4 ;  /* 0x0000000114f87824 */ /* 0x040fe200078e0204 */
[----:B------:R-:W-:Y:S01]  /*1e50*/  LEA R5, R5, 0x6080, 0x1 ;  /* 0x0000608005057811 */ /* 0x000fe200078e08ff */
[----:B------:R-:W-:Y:S01]  /*1e60*/  IMAD.IADD R7, R20, 0x1, R7 ;  /* 0x0000000114077824 */ /* 0x000fe200078e0207 */
[----:B------:R-:W-:-:S02]  /*1e70*/  SEL R4, R12, 0xffffffe0, !P4 ;  /* 0xffffffe00c047807 */ /* 0x000fc40006000000 */
[----:B------:R-:W-:Y:S01]  /*1e80*/  LEA R248, R248, 0x1880, 0x1 ;  /* 0x00001880f8f87811 */ /* 0x000fe200078e08ff */
[----:B------:R1:W-:Y:S02]  /*1e90*/  STL [R1+0xa4], R5 ;  /* 0x0000a40501007387 */ /* 0x0003e40000100800 */
[----:B------:R-:W-:Y:S01]  /*1ea0*/  IMAD.IADD R193, R192, 0x1, R4 ;  /* 0x00000001c0c17824 */ /* 0x000fe200078e0204 */
[C---:B------:R-:W-:Y:S01]  /*1eb0*/  IADD3 R249, R248.reuse, 0x20, RZ ;  /* 0x00000020f8f97810 */ /* 0x040fe20007ffe0ff */
[----:B------:R2:W-:Y:S01]  /*1ec0*/  STL [R1+0xa0], R0 ;  /* 0x0000a00001007387 */ /* 0x0005e20000100800 */
[----:B------:R-:W-:Y:S01]  /*1ed0*/  @P0 IADD3 R249, R248, -0x20, RZ ;  /* 0xffffffe0f8f90810 */ /* 0x000fe20007ffe0ff */
[----:B------:R-:W-:Y:S01]  /*1ee0*/  IMAD.IADD R167, R4, 0x1, R166 ;  /* 0x0000000104a77824 */ /* 0x000fe200078e02a6 */
[----:B-1----:R-:W-:Y:S02]  /*1ef0*/  LEA R5, R11, 0x6080, 0x1 ;  /* 0x000060800b057811 */ /* 0x002fe400078e08ff */
[----:B--2---:R-:W-:-:S03]  /*1f00*/  LEA R0, R10, 0x6080, 0x1 ;  /* 0x000060800a007811 */ /* 0x004fc600078e08ff */
        /* <DEDUP_REMOVED lines=10> */
.L_x_1384:
        /* <DEDUP_REMOVED lines=11> */
[----:B------:R-:W-:Y:S02]  /*2060*/  ISETP.NE.U32.AND P5, PT, RZ, c[0x0][0x358], PT ;  /* 0x0000d600ff007a0c */ /* 0x000fe40003fa5070 */
[----:B------:R-:W-:Y:S02]  /*2070*/  ISETP.NE.AND.EX P3, PT, RZ, c[0x0][0x34c], PT, P3 ;  /* 0x0000d300ff007a0c */ /* 0x000fe40003f65330 */
[----:B------:R-:W-:Y:S01]  /*2080*/  ISETP.NE.AND.EX P5, PT, RZ, c[0x0][0x35c], PT, P5 ;  /* 0x0000d700ff007a0c */ /* 0x000fe20003fa5350 */
[----:B------:R-:W-:-:S02]  /*2090*/  IMAD.MOV.U32 R142, RZ, RZ, RZ ;  /* 0x000000ffff8e7224 */ /* 0x000fc400078e00ff */
[----:B------:R-:W-:Y:S01]  /*20a0*/  IMAD.MOV.U32 R13, RZ, RZ, RZ ;  /* 0x000000ffff0d7224 */ /* 0x000fe200078e00ff */
[----:B--2---:R-:W-:Y:S01]  /*20b0*/  SHF.R.S32.HI R20, RZ, 0x1f, R18 ;  /* 0x0000001fff147819 */ /* 0x004fe20000011412 */
[----:B------:R1:W-:Y:S01]  /*20c0*/  STL [R1+0x3c], R18 ;  /* 0x00003c1201007387 */ /* 0x0003e20000100800 */
[C---:B------:R-:W-:Y:S02]  /*20d0*/  @P4 LEA R2, P0, R18.reuse, c[0x0][0x360], 0x2 ;  /* 0x0000d80012024a11 */ /* 0x040fe400078010ff */
[C---:B------:R-:W-:Y:S01]  /*20e0*/  @P2 LEA R4, P1, R18.reuse, c[0x0][0x370], 0x2 ;  /* 0x0000dc0012042a11 */ /* 0x040fe200078210ff */
[----:B------:R1:W-:Y:S01]  /*20f0*/  STL [R1+0x4c], R20 ;  /* 0x00004c1401007387 */ /* 0x0003e20000100800 */
[C-C-:B------:R-:W-:Y:S02]  /*2100*/  @P4 LEA.HI.X R3, R18.reuse, c[0x0][0x364], R20.reuse, 0x2, P0 ;  /* 0x0000d90012034a11 */ /* 0x140fe400000f1414 */
[----:B------:R-:W-:-:S03]  /*2110*/  @P2 LEA.HI.X R5, R18, c[0x0][0x374], R20, 0x2, P1 ;  /* 0x0000dd0012052a11 */ /* 0x000fc600008f1414 */
[----:B------:R2:W4:Y:S01]  /*2120*/  @P4 LDG.E R0, [R2.64] ;  /* 0x0000000602004981 */ /* 0x000522000c1e1900 */
[----:B------:R-:W-:-:S03]  /*2130*/  ISETP.NE.U32.AND P0, PT, RZ, c[0x0][0x350], PT ;  /* 0x0000d400ff007a0c */ /* 0x000fc60003f05070 */
[----:B------:R1:W5:Y:S01]  /*2140*/  @P2 LDG.E R151, [R4.64] ;  /* 0x0000000604972981 */ /* 0x000362000c1e1900 */
[----:B------:R-:W-:Y:S02]  /*2150*/  ISETP.NE.AND.EX P6, PT, RZ, c[0x0][0x354], PT, P0 ;  /* 0x0000d500ff007a0c */ /* 0x000fe40003fc5300 */
[----:B------:R-:W-:-:S04]  /*2160*/  LEA R6, P2, R18, c[0x0][0x348], 0x2 ;  /* 0x0000d20012067a11 */ /* 0x000fc800078410ff */
[----:B------:R-:W-:-:S05]  /*2170*/  LEA.HI.X R7, R18, c[0x0][0x34c], R20, 0x2, P2 ;  /* 0x0000d30012077a11 */ /* 0x000fca00010f1414 */
[----:B------:R3:W5:Y:S01]  /*2180*/  @P3 LDG.E R142, [R6.64] ;  /* 0x00000006068e3981 */ /* 0x000762000c1e1900 */
[C---:B--2---:R-:W-:Y:S02]  /*2190*/  LEA R2, P0, R18.reuse, c[0x0][0x358], 0x2 ;  /* 0x0000d60012027a11 */ /* 0x044fe400078010ff */
[C---:B-1----:R-:W-:Y:S02]  /*21a0*/  LEA R4, P1, R18.reuse, c[0x0][0x350], 0x2 ;  /* 0x0000d40012047a11 */ /* 0x042fe400078210ff */
[C-C-:B------:R-:W-:Y:S02]  /*21b0*/  LEA.HI.X R3, R18.reuse, c[0x0][0x35c], R20.reuse, 0x2, P0 ;  /* 0x0000d70012037a11 */ /* 0x140fe400000f1414 */
[----:B------:R-:W-:-:S03]  /*21c0*/  LEA.HI.X R5, R18, c[0x0][0x354], R20, 0x2, P1 ;  /* 0x0000d50012057a11 */ /* 0x000fc600008f1414 */
[----:B------:R1:W5:Y:S04]  /*21d0*/  @P5 LDG.E R13, [R2.64] ;  /* 0x00000006020d5981 */ /* 0x000368000c1e1900 */
[----:B------:R1:W5:Y:S01]  /*21e0*/  @P6 LDG.E R150, [R4.64] ;  /* 0x0000000604966981 */ /* 0x000362000c1e1900 */
[----:B---3--:R-:W-:-:S05]  /*21f0*/  LOP3.LUT R22, R9, 0xffff, RZ, 0xc0, !PT ;  /* 0x0000ffff09167812 */ /* 0x008fca00078ec0ff */
[----:B------:R1:W-:Y:S01]  /*2200*/  STL [R1+0x44], R22 ;  /* 0x0000441601007387 */ /* 0x0003e20000100800 */
[----:B------:R-:W-:Y:S01]  /*2210*/  YIELD ;  /* 0x0000000000007946 */ /* 0x000fe20003800000 */
[----:B------:R-:W-:Y:S02]  /*2220*/  P2R R14, PR, RZ, 0x40 ;  /* 0x00000040ff0e7803 */ /* 0x000fe40000000000 */
[----:B----4-:R1:W-:Y:S01]  /*2230*/  @P4 STL [R1+0x40], R0 ;  /* 0x0000400001004387 */ /* 0x0103e20000100800 */
[----:B------:R-:W-:Y:S05]  /*2240*/  @P4 BRA `(.L_x_1211) ;  /* 0x0000007000004947 */ /* 0x000fea0003800000 */
[----:B-1----:R-:W-:-:S05]  /*2250*/  MOV R0, c[0x0][0x168] ;  /* 0x00005a0000007a02 */ /* 0x002fca0000000f00 */
[----:B------:R1:W-:Y:S01]  /*2260*/  STL [R1+0x40], R0 ;  /* 0x0000400001007387 */ /* 0x0003e20000100800 */
[----:B------:R-:W-:Y:S05]  /*2270*/  @!P3 BRA `(.L_x_1211) ;  /* 0x000000400000b947 */ /* 0x000fea0003800000 */
[----:B------:R-:W2:Y:S04]  /*2280*/  LDG.E R8, [R6.64] ;  /* 0x0000000606087981 */ /* 0x000ea8000c1e1900 */
[----:B-1----:R-:W2:Y:S02]  /*2290*/  LDG.E R0, [R6.64+0x4] ;  /* 0x0000040606007981 */ /* 0x002ea4000c1e1900 */
[----:B--2---:R-:W-:-:S05]  /*22a0*/  IADD3 R0, -R8, R0, RZ ;  /* 0x0000000008007210 */ /* 0x004fca0007ffe1ff */
[----:B------:R1:W-:Y:S02]  /*22b0*/  STL [R1+0x40], R0 ;  /* 0x0000400001007387 */ /* 0x0003e40000100800 */
.L_x_1211:
[----:B------:R-:W-:-:S04]  /*22c0*/  ISETP.NE.U32.AND P0, PT, RZ, c[0x0][0x368], PT ;  /* 0x0000da00ff007a0c */ /* 0x000fc80003f05070 */
[----:B------:R-:W-:-:S13]  /*22d0*/  ISETP.NE.AND.EX P0, PT, RZ, c[0x0][0x36c], PT, P0 ;  /* 0x0000db00ff007a0c */ /* 0x000fda0003f05300 */
[----:B------:R-:W-:Y:S05]  /*22e0*/  @!P0 BRA `(.L_x_1212) ;  /* 0x0000004000008947 */ /* 0x000fea0003800000 */
[----:B-1----:R-:W-:-:S04]  /*22f0*/  LEA R4, P0, R18, c[0x0][0x368], 0x2 ;  /* 0x0000da0012047a11 */ /* 0x002fc800078010ff */
[----:B------:R-:W-:-:S05]  /*2300*/  LEA.HI.X R5, R18, c[0x0][0x36c], R20, 0x2, P0 ;  /* 0x0000db0012057a11 */ /* 0x000fca00000f1414 */
[----:B------:R1:W5:Y:S01]  /*2310*/  LDG.E R12, [R4.64] ;  /* 0x00000006040c7981 */ /* 0x000362000c1e1900 */
[----:B------:R-:W-:Y:S05]  /*2320*/  BRA `(.L_x_1213) ;  /* 0x0000005000007947 */ /* 0x000fea0003800000 */
.L_x_1212:
[----:B------:R-:W-:Y:S01]  /*2330*/  MOV R12, c[0x0][0x1d0] ;  /* 0x00007400000c7a02 */ /* 0x000fe20000000f00 */
[----:B------:R-:W-:Y:S05]  /*2340*/  @!P6 BRA `(.L_x_1213) ;  /* 0x000000300000e947 */ /* 0x000fea0003800000 */
[----:B------:R-:W2:Y:S04]  /*2350*/  LDG.E R6, [R4.64] ;  /* 0x0000000604067981 */ /* 0x000ea8000c1e1900 */
[----:B-1----:R-:W2:Y:S02]  /*2360*/  LDG.E R0, [R4.64+0x4] ;  /* 0x0000040604007981 */ /* 0x002ea4000c1e1900 */
[----:B--2---:R-:W-:Y:S02]  /*2370*/  IADD3 R12, -R6, R0, RZ ;  /* 0x00000000060c7210 */ /* 0x004fe40007ffe1ff */
.L_x_1213:
[----:B-1----:R-:W2:Y:S04]  /*2380*/  LDL R4, [R1+0x40] ;  /* 0x0000400001047983 */ /* 0x002ea80000100800 */
[----:B------:R-:W3:Y:S04]  /*2390*/  LDL.LU R0, [R1+0x2c] ;  /* 0x00002c0001007983 */ /* 0x000ee80000300800 */
[----:B------:R-:W4:Y:S04]  /*23a0*/  LDL.LU R6, [R1+0x14] ;  /* 0x0000140001067983 */ /* 0x000f280000300800 */
[----:B------:R1:W3:Y:S01]  /*23b0*/  @P5 LDG.E R5, [R2.64] ;  /* 0x0000000602055981 */ /* 0x0002e2000c1e1900 */
[----:B------:R-:W-:-:S04]  /*23c0*/  ISETP.NE.U32.AND P0, PT, RZ, c[0x0][0x378], PT ;  /* 0x0000de00ff007a0c */ /* 0x000fc80003f05070 */
[----:B------:R-:W-:Y:S01]  /*23d0*/  ISETP.NE.AND.EX P1, PT, RZ, c[0x0][0x37c], PT, P0 ;  /* 0x0000df00ff007a0c */ /* 0x000fe20003f25300 */
[----:B------:R-:W-:Y:S02]  /*23e0*/  IMAD.MOV.U32 R7, RZ, RZ, c[0x0][0x2c4] ;  /* 0x0000b100ff077624 */ /* 0x000fe400078e00ff */
[----:B--2---:R-:W-:Y:S02]  /*23f0*/  IMAD.MOV.U32 R8, RZ, RZ, R4 ;  /* 0x000000ffff087224 */ /* 0x004fe400078e0004 */
[----:B------:R1:W2:Y:S01]  /*2400*/  @P5 LDG.E R4, [R2.64+0x4] ;  /* 0x0000040602045981 */ /* 0x0002a2000c1e1900 */
[----:B------:R-:W-:Y:S01]  /*2410*/  ISETP.NE.AND P2, PT, R7, 0x1, PT ;  /* 0x000000010700780c */ /* 0x000fe20003f45270 */
[----:B-----5:R-:W-:Y:S01]  /*2420*/  IMAD.MOV.U32 R133, RZ, RZ, R12 ;  /* 0x000000ffff857224 */ /* 0x020fe200078e000c */
[----:B----4-:R-:W-:Y:S01]  /*2430*/  LOP3.LUT R6, R6, 0xfffffffb, RZ, 0xc0, !PT ;  /* 0xfffffffb06067812 */ /* 0x010fe200078ec0ff */
[----:B------:R-:W-:-:S04]  /*2440*/  IMAD.IADD R7, R12, 0x1, -R151 ;  /* 0x000000010c077824 */ /* 0x000fc800078e0a97 */
[----:B-1----:R-:W-:-:S04]  /*2450*/  @P1 LEA R2, P0, R18, c[0x0][0x378], 0x2 ;  /* 0x0000de0012021a11 */ /* 0x002fc800078010ff */
[----:B------:R-:W-:-:S05]  /*2460*/  @P1 LEA.HI.X R3, R18, c[0x0][0x37c], R20, 0x2, P0 ;  /* 0x0000df0012031a11 */ /* 0x000fca00000f1414 */
[----:B------:R3:W5:Y:S01]  /*2470*/  @P1 LDG.E R133, [R2.64] ;  /* 0x0000000602851981 */ /* 0x000762000c1e1900 */
[----:B------:R-:W-:Y:S01]  /*2480*/  @P2 LOP3.LUT R6, R6, 0x4, RZ, 0xfc, !PT ;  /* 0x0000000406062812 */ /* 0x000fe200078efcff */
[----:B---3--:R-:W-:Y:S02]  /*2490*/  IMAD.SHL.U32 R2, R0, 0x80, RZ ;  /* 0x0000008000027824 */ /* 0x008fe400078e00ff */
[----:B------:R-:W-:-:S03]  /*24a0*/  IMAD.MOV.U32 R0, RZ, RZ, c[0x0][0x228] ;  /* 0x00008a00ff007624 */ /* 0x000fc600078e00ff */
[----:B------:R1:W-:Y:S04]  /*24b0*/  STL [R1+0x48], R2 ;  /* 0x0000480201007387 */ /* 0x0003e80000100800 */
[----:B------:R3:W-:Y:S01]  /*24c0*/  STL [R1+0x14], R6 ;  /* 0x0000140601007387 */ /* 0x0007e20000100800 */
[----:B-1----:R-:W-:-:S05]  /*24d0*/  IADD3 R2, R2, 0x7f, RZ ;  /* 0x0000007f02027810 */ /* 0x002fca0007ffe0ff */
[----:B------:R-:W-:-:S05]  /*24e0*/  @P2 IMAD.HI.U32 R3, R2, c[0x0][0x2c8], RZ ;  /* 0x0000b20002032a27 */ /* 0x000fca00078e00ff */
[----:B------:R-:W-:Y:S01]  /*24f0*/  @P2 SHF.R.U32.HI R2, RZ, c[0x0][0x2cc], R3 ;  /* 0x0000b300ff022a19 */ /* 0x000fe20000011603 */
[----:B------:R-:W-:Y:S01]  /*2500*/  BSSY B0, `(.L_x_1214) ;  /* 0x0000037000007945 */ /* 0x000fe20003800000 */
[----:B--2---:R-:W-:-:S04]  /*2510*/  @P5 IMAD.IADD R0, R4, 0x1, -R5 ;  /* 0x0000000104005824 */ /* 0x004fc800078e0a05 */
[----:B---3--:R-:W-:-:S05]  /*2520*/  IMAD.IADD R6, R7, 0x1, R0 ;  /* 0x0000000107067824 */ /* 0x008fca00078e0200 */
[C---:B------:R-:W-:Y:S02]  /*2530*/  IADD3 R156, R6.reuse, 0x30, -R8 ;  /* 0x00000030069c7810 */ /* 0x040fe40007ffe808 */
[----:B------:R-:W-:Y:S02]  /*2540*/  IADD3 R4, R6, 0x2f, RZ ;  /* 0x0000002f06047810 */ /* 0x000fe40007ffe0ff */
[----:B------:R-:W-:Y:S01]  /*2550*/  LOP3.LUT R5, R9, 0xff000000, RZ, 0xc0, !PT ;  /* 0xff00000009057812 */ /* 0x000fe200078ec0ff */
[----:B------:R-:W-:Y:S01]  /*2560*/  IMAD.IADD R3, R156, 0x1, R2 ;  /* 0x000000019c037824 */ /* 0x000fe200078e0202 */
[----:B------:R1:W-:Y:S01]  /*2570*/  STL [R1+0x2c], R6 ;  /* 0x00002c0601007387 */ /* 0x0003e20000100800 */
[----:B------:R-:W-:Y:S01]  /*2580*/  IMAD.HI R2, R4, 0x2aaaaaab, RZ ;  /* 0x2aaaaaab04027827 */ /* 0x000fe200078e02ff */
[----:B------:R-:W-:-:S04]  /*2590*/  SHF.R.U32.HI R8, RZ, 0x8, R5 ;  /* 0x00000008ff087819 */ /* 0x000fc80000011605 */
[----:B------:R-:W-:-:S04]  /*25a0*/  SHF.R.U32.HI R4, RZ, 0x1f, R2 ;  /* 0x0000001fff047819 */ /* 0x000fc80000011602 */
[----:B------:R-:W-:Y:S01]  /*25b0*/  LEA.HI.SX32 R155, R2, R4, 0x1d ;  /* 0x00000004029b7211 */ /* 0x000fe200078feaff */
[----:B-1----:R-:W-:Y:S01]  /*25c0*/  IMAD.HI R6, R3, 0x2aaaaaab, RZ ;  /* 0x2aaaaaab03067827 */ /* 0x002fe200078e02ff */
[----:B------:R-:W-:-:S04]  /*25d0*/  LOP3.LUT R3, R9, 0xff0000, RZ, 0xc0, !PT ;  /* 0x00ff000009037812 */ /* 0x000fc800078ec0ff */
[----:B------:R-:W-:Y:S02]  /*25e0*/  LEA.HI R3, R3, R8, RZ, 0x10 ;  /* 0x0000000803037211 */ /* 0x000fe400078f80ff */
[----:B------:R-:W-:Y:S02]  /*25f0*/  SHF.R.U32.HI R5, RZ, 0x1f, R6 ;  /* 0x0000001fff057819 */ /* 0x000fe40000011606 */
[----:B------:R-:W-:Y:S02]  /*2600*/  SHF.R.U32.HI R9, RZ, 0x10, R3 ;  /* 0x00000010ff097819 */ /* 0x000fe40000011603 */
[----:B------:R-:W-:Y:S02]  /*2610*/  LOP3.LUT R16, R3, 0xff, RZ, 0xc0, !PT ;  /* 0x000000ff03107812 */ /* 0x000fe400078ec0ff */
[----:B------:R-:W-:Y:S01]  /*2620*/  LEA.HI.SX32 R2, R6, R5, 0x1d ;  /* 0x0000000506027211 */ /* 0x000fe200078feaff */
[----:B------:R1:W-:Y:S03]  /*2630*/  STL [R1+0x30], R9 ;  /* 0x0000300901007387 */ /* 0x0003e60000100800 */
[----:B------:R-:W-:Y:S01]  /*2640*/  IMNMX R6, R155, R2, PT ;  /* 0x000000029b067217 */ /* 0x000fe20003800200 */
[----:B------:R1:W-:Y:S03]  /*2650*/  STL [R1+0x74], R16 ;  /* 0x0000741001007387 */ /* 0x0003e60000100800 */
[----:B------:R-:W-:-:S02]  /*2660*/  ISETP.GE.AND P0, PT, R6, 0x1, PT ;  /* 0x000000010600780c */ /* 0x000fc40003f06270 */
[----:B------:R-:W-:Y:S01]  /*2670*/  ISETP.NE.AND P1, PT, R9, RZ, PT ;  /* 0x000000ff0900720c */ /* 0x000fe20003f25270 */
[----:B------:R-:W-:-:S03]  /*2680*/  IMAD.MOV.U32 R2, RZ, RZ, RZ ;  /* 0x000000ffff027224 */ /* 0x000fc600078e00ff */
[----:B------:R-:W-:-:S07]  /*2690*/  SEL R132, R9, c[0x0][0x338], P1 ;  /* 0x0000ce0009847a07 */ /* 0x000fce0000800000 */
[----:B------:R-:W-:Y:S05]  /*26a0*/  @!P0 BRA `(.L_x_1215) ;  /* 0x000001c000008947 */ /* 0x000fea0003800000 */
        /* <DEDUP_REMOVED lines=10> */
[----:B-1----:R-:W-:Y:S02]  /*2750*/  IMAD R9, R4, R3, RZ ;  /* 0x0000000304097224 */ /* 0x002fe400078e02ff */
        /* <DEDUP_REMOVED lines=17> */
.L_x_1215:
[----:B------:R-:W-:Y:S05]  /*2870*/  BSYNC B0 ;  /* 0x0000000000007941 */ /* 0x000fea0003800000 */
.L_x_1214:
[----:B------:R-:W-:Y:S01]  /*2880*/  IMAD R3, R16, R2, RZ ;  /* 0x0000000210037224 */ /* 0x000fe200078e02ff */
        /* <DEDUP_REMOVED lines=21> */
[----:B------:R-:W3:Y:S04]  /*29e0*/  LDL R9, [R1+0x24] ;  /* 0x0000240001097983 */ /* 0x000ee80000100800 */
[----:B------:R-:W4:Y:S04]  /*29f0*/  LDL R8, [R1+0x38] ;  /* 0x0000380001087983 */ /* 0x000f280000100800 */
[----:B------:R-:W3:Y:S04]  /*2a00*/  LDL R21, [R1+0xc] ;  /* 0x00000c0001157983 */ /* 0x000ee80000100800 */
[----:B------:R-:W1:Y:S01]  /*2a10*/  S2R R11, SR_TID.X ;  /* 0x00000000000b7919 */ /* 0x000e620000002100 */
[----:B------:R-:W-:-:S02]  /*2a20*/  SHF.R.S32.HI R3, RZ, 0x1f, R13 ;  /* 0x0000001fff037819 */ /* 0x000fc4000001140d */
[----:B-1----:R-:W-:-:S04]  /*2a30*/  SHF.R.S32.HI R10, RZ, 0x1f, R11 ;  /* 0x0000001fff0a7819 */ /* 0x002fc8000001140b */
[----:B------:R-:W-:-:S04]  /*2a40*/  LEA.HI R10, R10, R11, RZ, 0x2 ;  /* 0x0000000b0a0a7211 */ /* 0x000fc800078f10ff */
[----:B------:R-:W-:-:S04]  /*2a50*/  SHF.R.S32.HI R10, RZ, 0x2, R10 ;  /* 0x00000002ff0a7819 */ /* 0x000fc8000001140a */
[----:B------:R-:W-:-:S04]  /*2a60*/  IADD3 R126, P0, R10, R13, RZ ;  /* 0x0000000d0a7e7210 */ /* 0x000fc80007f1e0ff */
[----:B------:R-:W-:-:S05]  /*2a70*/  LEA.HI.X.SX32 R129, R10, R3, 0x1, P0 ;  /* 0x000000030a817211 */ /* 0x000fca00000f0eff */
[----:B------:R-:W-:Y:S01]  /*2a80*/  IMAD R3, R129, c[0x0][0x238], RZ ;  /* 0x00008e0081037a24 */ /* 0x000fe200078e02ff */
[----:B------:R-:W-:-:S03]  /*2a90*/  IADD3 R33, R2, -0x1, RZ ;  /* 0xffffffff02217810 */ /* 0x000fc60007ffe0ff */
[----:B------:R-:W-:Y:S01]  /*2aa0*/  IMAD R3, R126, c[0x0][0x23c], R3 ;  /* 0x00008f007e037a24 */ /* 0x000fe200078e0203 */
[----:B------:R-:W-:Y:S02]  /*2ab0*/  ISETP.NE.AND P3, PT, R14, RZ, PT ;  /* 0x000000ff0e00720c */ /* 0x000fe40003f65270 */
[----:B------:R-:W-:Y:S01]  /*2ac0*/  SEL R14, R20, RZ, !P5 ;  /* 0x000000ff140e7207 */ /* 0x000fe20006800000 */
[----:B------:R-:W-:Y:S01]  /*2ad0*/  IMAD.MOV.U32 R134, RZ, RZ, 0x30 ;  /* 0x00000030ff867424 */ /* 0x000fe200078e00ff */
[----:B------:R-:W-:-:S03]  /*2ae0*/  SEL R13, R18, RZ, !P5 ;  /* 0x000000ff120d7207 */ /* 0x000fc60006800000 */
[C---:B------:R-:W-:Y:S02]  /*2af0*/  IMAD R158, R134.reuse, c[0x0][0x23c], RZ ;  /* 0x00008f00869e7a24 */ /* 0x040fe400078e02ff */
[----:B------:R-:W-:-:S04]  /*2b00*/  IMAD.WIDE.U32 R148, R134, c[0x0][0x238], RZ ;  /* 0x00008e0086947a25 */ /* 0x000fc800078e00ff */
[----:B------:R-:W-:Y:S01]  /*2b10*/  IMAD.IADD R158, R149, 0x1, R158 ;  /* 0x00000001959e7824 */ /* 0x000fe200078e029e */
[----:B------:R-:W-:Y:S01]  /*2b20*/  MOV R159, c[0x0][0x238] ;  /* 0x00008e00009f7a02 */ /* 0x000fe20000000f00 */
[----:B------:R-:W-:-:S05]  /*2b30*/  IMAD.MOV.U32 R157, RZ, RZ, 0x5 ;  /* 0x00000005ff9d7424 */ /* 0x000fca00078e00ff */
[C---:B------:R-:W-:Y:S02]  /*2b40*/  SHF.L.U64.HI R157, R159.reuse, R157, c[0x0][0x23c] ;  /* 0x00008f009f9d7619 */ /* 0x040fe4000001029d */
[----:B------:R-:W-:Y:S01]  /*2b50*/  SHF.L.U32 R159, R159, 0x5, RZ ;  /* 0x000000059f9f7819 */ /* 0x000fe200000006ff */
[----:B--2---:R-:W-:-:S04]  /*2b60*/  IMAD.WIDE.U32 R4, R126, c[0x0][0x238], R16 ;  /* 0x00008e007e047a25 */ /* 0x004fc800078e0010 */
[----:B------:R-:W-:Y:S01]  /*2b70*/  IMAD.IADD R3, R5, 0x1, R3 ;  /* 0x0000000105037824 */ /* 0x000fe200078e0203 */
[----:B------:R-:W-:Y:S01]  /*2b80*/  MOV R2, R4 ;  /* 0x0000000400027202 */ /* 0x000fe20000000f00 */
[----:B------:R-:W-:-:S04]  /*2b90*/  IMAD R5, R33, -0x30, R0 ;  /* 0xffffffd021057824 */ /* 0x000fc800078e0200 */
[----:B------:R-:W-:Y:S01]  /*2ba0*/  IMAD.WIDE.U32 R2, R22, c[0x0][0x240], R2 ;  /* 0x0000900016027a25 */ /* 0x000fe200078e0002 */
[----:B------:R-:W-:-:S03]  /*2bb0*/  IMNMX R5, R5, 0x30, PT ;  /* 0x0000003005057817 */ /* 0x000fc60003800200 */
[----:B------:R-:W-:Y:S02]  /*2bc0*/  IMAD R3, R22, c[0x0][0x244], R3 ;  /* 0x0000910016037a24 */ /* 0x000fe400078e0203 */
[----:B------:R-:W-:Y:S02]  /*2bd0*/  IMAD R4, R14, c[0x0][0x248], RZ ;  /* 0x000092000e047a24 */ /* 0x000fe400078e02ff */
[----:B------:R-:W-:Y:S02]  /*2be0*/  IMAD.IADD R7, R5, 0x1, -R10 ;  /* 0x0000000105077824 */ /* 0x000fe400078e0a0a */
[C---:B------:R-:W-:Y:S02]  /*2bf0*/  IMAD R4, R13.reuse, c[0x0][0x24c], R4 ;  /* 0x000093000d047a24 */ /* 0x040fe400078e0204 */
[----:B------:R-:W-:Y:S01]  /*2c00*/  IMAD.WIDE.U32 R100, R13, c[0x0][0x248], R2 ;  /* 0x000092000d647a25 */ /* 0x000fe200078e0002 */
[----:B------:R-:W-:Y:S02]  /*2c10*/  ISETP.GE.AND P1, PT, R7, 0x1, PT ;  /* 0x000000010700780c */ /* 0x000fe40003f26270 */
[----:B------:R-:W-:Y:S01]  /*2c20*/  SHF.R.S32.HI R3, RZ, 0x1f, R33 ;  /* 0x0000001fff037819 */ /* 0x000fe20000011421 */
[----:B------:R-:W-:Y:S01]  /*2c30*/  IMAD R2, R158, R33, RZ ;  /* 0x000000219e027224 */ /* 0x000fe200078e02ff */
[----:B------:R-:W-:Y:S01]  /*2c40*/  IADD3 R91, R101, R4, RZ ;  /* 0x00000004655b7210 */ /* 0x000fe20007ffe0ff */
[----:B------:R-:W-:-:S02]  /*2c50*/  IMAD.MOV.U32 R90, RZ, RZ, R100 ;  /* 0x000000ffff5a7224 */ /* 0x000fc400078e0064 */
[-C--:B------:R-:W-:Y:S02]  /*2c60*/  IMAD R2, R3, R148.reuse, R2 ;  /* 0x0000009403027224 */ /* 0x080fe400078e0202 */
[----:B------:R-:W-:Y:S01]  /*2c70*/  IMAD.WIDE.U32 R4, R33, R148, R90 ;  /* 0x0000009421047225 */ /* 0x000fe200078e005a */
[----:B------:R-:W-:-:S03]  /*2c80*/  ISETP.GE.AND P6, PT, R16, c[0x0][0x1d4], PT ;  /* 0x0000750010007a0c */ /* 0x000fc60003fc6270 */
[----:B------:R-:W-:Y:S01]  /*2c90*/  IMAD.IADD R6, R5, 0x1, R2 ;  /* 0x0000000105067824 */ /* 0x000fe200078e0202 */
[----:B------:R-:W-:Y:S02]  /*2ca0*/  @P1 LEA R2, P0, R4, c[0x0][0x220], 0x1 ;  /* 0x0000880004021a11 */ /* 0x000fe400078008ff */
[----:B---3--:R-:W-:Y:S02]  /*2cb0*/  ISETP.GE.AND P5, PT, R9, c[0x0][0x1d4], PT ;  /* 0x0000750009007a0c */ /* 0x008fe40003fa6270 */
[----:B----4-:R-:W-:Y:S02]  /*2cc0*/  ISETP.GE.AND P4, PT, R8, c[0x0][0x1d4], PT ;  /* 0x0000750008007a0c */ /* 0x010fe40003f86270 */
[----:B------:R-:W-:Y:S02]  /*2cd0*/  @P1 LEA.HI.X R3, R4, c[0x0][0x224], R6, 0x1, P0 ;  /* 0x0000890004031a11 */ /* 0x000fe400000f0c06 */
[----:B------:R-:W-:Y:S01]  /*2ce0*/  ISETP.GT.AND P0, PT, R7, 0x20, PT ;  /* 0x000000200700780c */ /* 0x000fe20003f04270 */
[----:B------:R-:W-:-:S05]  /*2cf0*/  @P1 IMAD.SHL.U32 R5, R21, 0x2, RZ ;  /* 0x0000000215051824 */ /* 0x000fca00078e00ff */
[----:B------:R-:W-:Y:S01]  /*2d00*/  @!PT LDS RZ, [RZ] ;  /* 0x00000000fffff984 */ /* 0x000fe20000000800 */
[----:B------:R-:W-:Y:S01]  /*2d10*/  @!PT LDS RZ, [RZ] ;  /* 0x00000000fffff984 */ /* 0x000fe20000000800 */
[----:B------:R-:W-:Y:S01]  /*2d20*/  @!PT LDS RZ, [RZ] ;  /* 0x00000000fffff984 */ /* 0x000fe20000000800 */
[----:B------:R1:W-:Y:S04]  /*2d30*/  @P1 LDGSTS.E.BYPASS.LTC128B.128 [R5+0x3c80], [R2.64], !P6 ;  /* 0x03c8000002051fae */ /* 0x0003e8000f101d46 */
[----:B------:R1:W-:Y:S04]  /*2d40*/  @P1 LDGSTS.E.BYPASS.LTC128B.128 [R5+0x4880], [R2.64+0x40], !P5 ;  /* 0x0488004002051fae */ /* 0x0003e8000e901d46 */
[----:B------:R1:W-:Y:S02]  /*2d50*/  @P1 LDGSTS.E.BYPASS.LTC128B.128 [R5+0x5480], [R2.64+0x80], !P4 ;  /* 0x0548008002051fae */ /* 0x0003e4000e101d46 */
[----:B-1----:R-:W-:-:S05]  /*2d60*/  @P0 IADD3 R3, P1, R159, R4, RZ ;  /* 0x000000049f030210 */ /* 0x002fca0007f3e0ff */
[----:B------:R-:W-:Y:S01]  /*2d70*/  @P0 IMAD.X R6, R6, 0x1, R157, P1 ;  /* 0x0000000106060824 */ /* 0x000fe200008e069d */
[----:B------:R-:W-:-:S04]  /*2d80*/  @P0 LEA R2, P1, R3, c[0x0][0x220], 0x1 ;  /* 0x0000880003020a11 */ /* 0x000fc800078208ff */
[----:B------:R-:W-:Y:S02]  /*2d90*/  @P0 LEA.HI.X R3, R3, c[0x0][0x224], R6, 0x1, P1 ;  /* 0x0000890003030a11 */ /* 0x000fe400008f0c06 */
[----:B------:R-:W-:-:S04]  /*2da0*/  ISETP.NE.U32.AND P1, PT, RZ, c[0x0][0x340], PT ;  /* 0x0000d000ff007a0c */ /* 0x000fc80003f25070 */
[----:B------:R-:W-:-:S13]  /*2db0*/  ISETP.NE.AND.EX P1, PT, RZ, c[0x0][0x344], PT, P1 ;  /* 0x0000d100ff007a0c */ /* 0x000fda0003f25310 */
[----:B------:R-:W-:-:S06]  /*2dc0*/  @P1 IMAD.WIDE R6, R18, R15, c[0x0][0x340] ;  /* 0x0000d00012061625 */ /* 0x000fcc00078e020f */
[----:B------:R1:W2:Y:S04]  /*2dd0*/  @P1 LDG.E R6, [R6.64] ;  /* 0x0000000606061981 */ /* 0x0002a8000c1e1900 */
[----:B------:R-:W3:Y:S01]  /*2de0*/  S2R R19, SR_TID.X ;  /* 0x0000000000137919 */ /* 0x000ee20000002100 */
[----:B-1----:R-:W-:-:S05]  /*2df0*/  IMAD.IADD R7, R12, 0x1, R150 ;  /* 0x000000010c077824 */ /* 0x002fca00078e0296 */
[----:B------:R-:W-:Y:S01]  /*2e00*/  SHF.R.S32.HI R11, RZ, 0x1f, R7 ;  /* 0x0000001fff0b7819 */ /* 0x000fe20000011407 */
[----:B------:R-:W-:-:S04]  /*2e10*/  IMAD.WIDE.U32 R4, R7, c[0x0][0x1e0], RZ ;  /* 0x0000780007047a25 */ /* 0x000fc800078e00ff */
[----:B------:R-:W-:-:S04]  /*2e20*/  IMAD R8, R11, c[0x0][0x1e0], RZ ;  /* 0x000078000b087a24 */ /* 0x000fc800078e02ff */
[----:B------:R-:W-:-:S05]  /*2e30*/  IMAD R8, R7, c[0x0][0x1e4], R8 ;  /* 0x0000790007087a24 */ /* 0x000fca00078e0208 */
[----:B------:R-:W-:-:S05]  /*2e40*/  IADD3 R5, R5, R8, RZ ;  /* 0x0000000805057210 */ /* 0x000fca0007ffe0ff */
[----:B------:R-:W-:-:S04]  /*2e50*/  IMAD.WIDE.U32 R8, R22, c[0x0][0x1e8], R4 ;  /* 0x00007a0016087a25 */ /* 0x000fc800078e0004 */
[----:B------:R-:W-:Y:S02]  /*2e60*/  @P0 IMAD.SHL.U32 R4, R21, 0x2, RZ ;  /* 0x0000000215040824 */ /* 0x000fe400078e00ff */
[----:B------:R-:W-:-:S03]  /*2e70*/  IMAD R5, R22, c[0x0][0x1ec], R9 ;  /* 0x00007b0016057a24 */ /* 0x000fc600078e0209 */
[----:B------:R1:W-:Y:S04]  /*2e80*/  @P0 LDGSTS.E.BYPASS.LTC128B.128 [R4+0x4480], [R2.64], !P6 ;  /* 0x0448000002040fae */ /* 0x0003e8000f101d46 */
[----:B------:R1:W-:Y:S04]  /*2e90*/  @P0 LDGSTS.E.BYPASS.LTC128B.128 [R4+0x5080], [R2.64+0x40], !P5 ;  /* 0x0508004002040fae */ /* 0x0003e8000e901d46 */
[----:B------:R1:W-:Y:S01]  /*2ea0*/  @P0 LDGSTS.E.BYPASS.LTC128B.128 [R4+0x5c80], [R2.64+0x80], !P4 ;  /* 0x05c8008002040fae */ /* 0x0003e2000e101d46 */
[----:B------:R-:W-:-:S03]  /*2eb0*/  IMAD.MOV.U32 R162, RZ, RZ, c[0x0][0x27c] ;  /* 0x00009f00ffa27624 */ /* 0x000fc600078e00ff */
[----:B------:R-:W0:Y:S01]  /*2ec0*/  LDGDEPBAR ;  /* 0x00000000000079af */ /* 0x000e220000000000 */
[----:B------:R-:W-:Y:S01]  /*2ed0*/  WARPSYNC 0xffffffff ;  /* 0xffffffff00007948 */ /* 0x000fe20003800000 */
[----:B------:R-:W-:Y:S02]  /*2ee0*/  ISETP.GE.AND P2, PT, R136, c[0x0][0x27c], PT ;  /* 0x00009f0088007a0c */ /* 0x000fe40003f46270 */
[----:B------:R-:W-:Y:S02]  /*2ef0*/  SHF.R.S32.HI R147, RZ, 0x1f, R146 ;  /* 0x0000001fff937819 */ /* 0x000fe40000011492 */
[----:B-----5:R-:W-:Y:S01]  /*2f00*/  SHF.R.S32.HI R25, RZ, 0x1f, R133 ;  /* 0x0000001fff197819 */ /* 0x020fe20000011485 */
[----:B-1----:R-:W-:Y:S01]  /*2f10*/  IMAD.MOV.U32 R4, RZ, RZ, R8 ;  /* 0x000000ffff047224 */ /* 0x002fe200078e0008 */
[----:B--2---:R-:W-:Y:S01]  /*2f20*/  @P1 SHF.R.S32.HI R10, RZ, 0x1f, R6 ;  /* 0x0000001fff0a1819 */ /* 0x004fe20000011406 */
[----:B------:R-:W-:Y:S01]  /*2f30*/  @!P1 IMAD.MOV.U32 R10, RZ, RZ, R20 ;  /* 0x000000ffff0a9224 */ /* 0x000fe200078e0014 */
[----:B---3--:R-:W-:-:S04]  /*2f40*/  LEA.HI R20, R19, R19, RZ, 0x1 ;  /* 0x0000001313147211 */ /* 0x008fc800078f08ff */
[----:B------:R-:W-:Y:S02]  /*2f50*/  SHF.R.S32.HI R20, RZ, 0x1, R20 ;  /* 0x00000001ff147819 */ /* 0x000fe40000011414 */
[----:B------:R-:W-:Y:S02]  /*2f60*/  @!P1 MOV R6, R18 ;  /* 0x0000001200069202 */ /* 0x000fe40000000f00 */
[----:B------:R-:W-:Y:S02]  /*2f70*/  SEL R21, R10, RZ, !P3 ;  /* 0x000000ff0a157207 */ /* 0x000fe40005800000 */
[----:B------:R-:W-:Y:S02]  /*2f80*/  SHF.R.S32.HI R9, RZ, 0x1f, R20 ;  /* 0x0000001fff097819 */ /* 0x000fe40000011414 */
[----:B------:R-:W-:Y:S01]  /*2f90*/  SEL R15, R6, RZ, !P3 ;  /* 0x000000ff060f7207 */ /* 0x000fe20005800000 */
[----:B------:R-:W-:Y:S02]  /*2fa0*/  IMAD R2, R21, c[0x0][0x1f0], RZ ;  /* 0x00007c0015027a24 */ /* 0x000fe400078e02ff */
[----:B------:R-:W-:-:S02]  /*2fb0*/  IMAD R3, R9, c[0x0][0x1e0], RZ ;  /* 0x0000780009037a24 */ /* 0x000fc400078e02ff */
[C---:B------:R-:W-:Y:S02]  /*2fc0*/  IMAD R2, R15.reuse, c[0x0][0x1f4], R2 ;  /* 0x00007d000f027a24 */ /* 0x040fe400078e0202 */
[----:B------:R-:W-:-:S04]  /*2fd0*/  IMAD.WIDE.U32 R80, R15, c[0x0][0x1f0], R4 ;  /* 0x00007c000f507a25 */ /* 0x000fc800078e0004 */
[----:B------:R-:W-:-:S04]  /*2fe0*/  IMAD.WIDE.U32 R160, R20, c[0x0][0x1e0], RZ ;  /* 0x0000780014a07a25 */ /* 0x000fc800078e00ff */
[----:B------:R-:W-:Y:S01]  /*2ff0*/  IMAD R3, R20, c[0x0][0x1e4], R3 ;  /* 0x0000790014037a24 */ /* 0x000fe200078e0203 */
[----:B------:R-:W-:Y:S02]  /*3000*/  SHF.L.U32 R6, R162, 0x1, RZ ;  /* 0x00000001a2067819 */ /* 0x000fe400000006ff */
[----:B------:R-:W-:Y:S01]  /*3010*/  IADD3 R79, R81, R2, RZ ;  /* 0x00000002514f7210 */ /* 0x000fe20007ffe0ff */
[----:B------:R-:W-:Y:S02]  /*3020*/  IMAD.IADD R128, R161, 0x1, R3 ;  /* 0x00000001a1807824 */ /* 0x000fe400078e0203 */
[----:B------:R-:W2:Y:S01]  /*3030*/  LDL R35, [R1+0x68] ;  /* 0x0000680001237983 */ /* 0x000ea20000100800 */
[----:B------:R-:W-:Y:S01]  /*3040*/  IMAD.WIDE.U32 R2, R22, c[0x0][0x260], R16 ;  /* 0x0000980016027a25 */ /* 0x000fe200078e0010 */
[----:B------:R-:W-:Y:S02]  /*3050*/  IADD3 R131, P0, R20, R7, RZ ;  /* 0x0000000714837210 */ /* 0x000fe40007f1e0ff */
[----:B------:R-:W3:Y:S01]  /*3060*/  LDL R29, [R1+0x6c] ;  /* 0x00006c00011d7983 */ /* 0x000ee20000100800 */
[----:B------:R-:W-:Y:S01]  /*3070*/  IMAD R4, R14, c[0x0][0x268], RZ ;  /* 0x00009a000e047a24 */ /* 0x000fe200078e02ff */
[----:B------:R-:W-:Y:S01]  /*3080*/  SEL R16, RZ, c[0x0][0x27c], !P2 ;  /* 0x00009f00ff107a07 */ /* 0x000fe20005000000 */
[----:B------:R-:W-:Y:S01]  /*3090*/  IMAD R3, R22, c[0x0][0x264], R3 ;  /* 0x0000990016037a24 */ /* 0x000fe200078e0203 */
[----:B------:R-:W4:Y:S01]  /*30a0*/  LDL R34, [R1+0x70] ;  /* 0x0000700001227983 */ /* 0x000f220000100800 */
[----:B------:R-:W-:Y:S01]  /*30b0*/  IMAD R8, R9, c[0x0][0x280], RZ ;  /* 0x0000a00009087a24 */ /* 0x000fe200078e02ff */
[----:B------:R-:W-:Y:S01]  /*30c0*/  ISETP.GE.AND P1, PT, R144, c[0x0][0x27c], PT ;  /* 0x00009f0090007a0c */ /* 0x000fe20003f26270 */
[----:B------:R-:W-:Y:S01]  /*30d0*/  IMAD.X R130, R11, 0x1, R9, P0 ;  /* 0x000000010b827824 */ /* 0x000fe200000e0609 */
[C---:B------:R-:W-:Y:S01]  /*30e0*/  IADD3 R19, -R6.reuse, c[0x0][0x1d4], RZ ;  /* 0x0000750006137a10 */ /* 0x040fe20007ffe1ff */
[----:B------:R-:W-:Y:S01]  /*30f0*/  IMAD R28, R13, c[0x0][0x26c], R4 ;  /* 0x00009b000d1c7a24 */ /* 0x000fe200078e0204 */
[----:B------:R-:W-:Y:S01]  /*3100*/  ISETP.GE.AND P0, PT, R143, c[0x0][0x27c], PT ;  /* 0x00009f008f007a0c */ /* 0x000fe20003f06270 */
[----:B------:R-:W-:Y:S01]  /*3110*/  IMAD R9, R9, c[0x0][0x290], RZ ;  /* 0x0000a40009097a24 */ /* 0x000fe200078e02ff */
[CC--:B------:R-:W-:Y:S01]  /*3120*/  SEL R18, R6.reuse, R19.reuse, !P2 ;  /* 0x0000001306127207 */ /* 0x0c0fe20005000000 */
[----:B------:R-:W-:Y:S01]  /*3130*/  IMAD.WIDE.U32 R84, R13, c[0x0][0x268], R2 ;  /* 0x00009a000d547a25 */ /* 0x000fe200078e0002 */
[----:B------:R-:W-:-:S02]  /*3140*/  SEL R17, R6, R19, !P1 ;  /* 0x0000001306117207 */ /* 0x000fc40004800000 */
[----:B------:R-:W-:Y:S01]  /*3150*/  SEL R19, R6, R19, !P0 ;  /* 0x0000001306137207 */ /* 0x000fe20004000000 */
[----:B------:R-:W-:Y:S01]  /*3160*/  IMAD.WIDE.U32 R4, R20, c[0x0][0x280], R146 ;  /* 0x0000a00014047a25 */ /* 0x000fe200078e0092 */
[----:B------:R-:W-:Y:S01]  /*3170*/  ULDC.U8 UR4, c[0x0][0x298] ;  /* 0x0000a60000047ab9 */ /* 0x000fe20000000000 */
[----:B------:R-:W-:Y:S02]  /*3180*/  ISETP.GE.AND P2, PT, R162, 0x1, PT ;  /* 0x00000001a200780c */ /* 0x000fe40003f46270 */
[C---:B------:R-:W-:Y:S02]  /*3190*/  IMAD R8, R20.reuse, c[0x0][0x284], R8 ;  /* 0x0000a10014087a24 */ /* 0x040fe400078e0208 */
[----:B------:R-:W-:-:S04]  /*31a0*/  IMAD.WIDE.U32 R12, R20, c[0x0][0x280], R136 ;  /* 0x0000a000140c7a25 */ /* 0x000fc800078e0088 */
[----:B------:R-:W-:Y:S02]  /*31b0*/  IMAD R14, R20, c[0x0][0x294], R9 ;  /* 0x0000a500140e7a24 */ /* 0x000fe400078e0209 */
[----:B------:R-:W-:Y:S02]  /*31c0*/  IMAD.IADD R9, R5, 0x1, R8 ;  /* 0x0000000105097824 */ /* 0x000fe400078e0208 */
[----:B------:R-:W-:Y:S02]  /*31d0*/  IMAD.IADD R5, R8, 0x1, R13 ;  /* 0x0000000108057824 */ /* 0x000fe400078e020d */
[----:B------:R-:W-:Y:S02]  /*31e0*/  IMAD.IADD R13, R136, 0x1, R16 ;  /* 0x00000001880d7824 */ /* 0x000fe400078e0210 */
[----:B------:R-:W-:-:S04]  /*31f0*/  IMAD.WIDE.U32 R2, R22, c[0x0][0x210], R136 ;  /* 0x0000840016027a25 */ /* 0x000fc800078e0088 */
[----:B------:R-:W-:Y:S02]  /*3200*/  IMAD.MOV.U32 R8, RZ, RZ, R4 ;  /* 0x000000ffff087224 */ /* 0x000fe400078e0004 */
[----:B------:R-:W-:Y:S01]  /*3210*/  IMAD.MOV.U32 R4, RZ, RZ, R12 ;  /* 0x000000ffff047224 */ /* 0x000fe200078e000c */
[----:B------:R-:W-:Y:S01]  /*3220*/  SHF.R.S32.HI R12, RZ, 0x1f, R13 ;  /* 0x0000001fff0c7819 */ /* 0x000fe2000001140d */
[----:B------:R-:W-:Y:S02]  /*3230*/  IMAD R11, R22, c[0x0][0x214], R3 ;  /* 0x00008500160b7a24 */ /* 0x000fe400078e0203 */
[----:B------:R-:W-:Y:S01]  /*3240*/  IMAD.MOV.U32 R10, RZ, RZ, R2 ;  /* 0x000000ffff0a7224 */ /* 0x000fe200078e0002 */
[-C--:B------:R-:W-:Y:S01]  /*3250*/  LEA.HI R16, R12, R13.reuse, RZ, 0x3 ;  /* 0x0000000d0c107211 */ /* 0x080fe200078f18ff */
[----:B------:R-:W-:Y:S01]  /*3260*/  IMAD.WIDE.U32 R6, R20, c[0x0][0x290], R146 ;  /* 0x0000a40014067a25 */ /* 0x000fe200078e0092 */
[----:B------:R-:W-:-:S03]  /*3270*/  LEA.HI R22, R12, R13, RZ, 0x5 ;  /* 0x0000000d0c167211 */ /* 0x000fc600078f28ff */
[----:B------:R-:W-:Y:S01]  /*3280*/  IMAD.WIDE.U32 R2, R20, c[0x0][0x290], R136 ;  /* 0x0000a40014027a25 */ /* 0x000fe200078e0088 */
[----:B------:R-:W-:-:S03]  /*3290*/  SEL R12, RZ, c[0x0][0x27c], !P1 ;  /* 0x00009f00ff0c7a07 */ /* 0x000fc60004800000 */
[----:B------:R-:W-:Y:S02]  /*32a0*/  IMAD.IADD R7, R7, 0x1, R14 ;  /* 0x0000000107077824 */ /* 0x000fe400078e020e */
[----:B------:R-:W-:Y:S01]  /*32b0*/  IMAD.IADD R3, R14, 0x1, R3 ;  /* 0x000000010e037824 */ /* 0x000fe200078e0203 */
[----:B------:R-:W-:Y:S01]  /*32c0*/  SHF.R.S32.HI R14, RZ, 0x1f, R17 ;  /* 0x0000001fff0e7819 */ /* 0x000fe20000011411 */
[----:B------:R-:W-:Y:S01]  /*32d0*/  IMAD.IADD R12, R144, 0x1, R12 ;  /* 0x00000001900c7824 */ /* 0x000fe200078e020c */
[----:B------:R-:W-:Y:S02]  /*32e0*/  SHF.R.S32.HI R13, RZ, 0x1f, R19 ;  /* 0x0000001fff0d7819 */ /* 0x000fe40000011413 */
[----:B------:R-:W-:Y:S01]  /*32f0*/  LEA.HI R23, R14, R17, RZ, 0x4 ;  /* 0x000000110e177211 */ /* 0x000fe200078f20ff */
[----:B------:R-:W-:Y:S01]  /*3300*/  IMAD R14, R21, c[0x0][0x218], RZ ;  /* 0x00008600150e7a24 */ /* 0x000fe200078e02ff */
[----:B------:R-:W-:Y:S02]  /*3310*/  LEA.HI R21, R13, R19, RZ, 0x4 ;  /* 0x000000130d157211 */ /* 0x000fe400078f20ff */
[----:B------:R-:W-:Y:S01]  /*3320*/  SHF.R.S32.HI R13, RZ, 0x1f, R12 ;  /* 0x0000001fff0d7819 */ /* 0x000fe2000001140c */
[----:B------:R-:W-:Y:S01]  /*3330*/  IMAD.WIDE.U32 R102, R15, c[0x0][0x218], R10 ;  /* 0x000086000f667a25 */ /* 0x000fe200078e000a */
[----:B------:R-:W-:-:S02]  /*3340*/  SHF.R.S32.HI R20, RZ, 0x1f, R18 ;  /* 0x0000001fff147819 */ /* 0x000fc40000011412 */
[----:B------:R-:W-:Y:S01]  /*3350*/  SEL R17, RZ, c[0x0][0x27c], !P0 ;  /* 0x00009f00ff117a07 */ /* 0x000fe20004000000 */
[----:B------:R-:W-:Y:S01]  /*3360*/  IMAD R27, R15, c[0x0][0x21c], R14 ;  /* 0x000087000f1b7a24 */ /* 0x000fe200078e020e */
[CC--:B------:R-:W-:Y:S02]  /*3370*/  LEA.HI R11, R13.reuse, R12.reuse, RZ, 0x5 ;  /* 0x0000000c0d0b7211 */ /* 0x0c0fe400078f28ff */
[----:B------:R-:W-:Y:S01]  /*3380*/  LEA.HI R15, R13, R12, RZ, 0x3 ;  /* 0x0000000c0d0f7211 */ /* 0x000fe200078f18ff */
[----:B------:R-:W-:Y:S01]  /*3390*/  IMAD.IADD R14, R143, 0x1, R17 ;  /* 0x000000018f0e7824 */ /* 0x000fe200078e0211 */
[----:B------:R-:W-:Y:S02]  /*33a0*/  LEA.HI R24, R20, R18, RZ, 0x4 ;  /* 0x0000001214187211 */ /* 0x000fe400078f20ff */
[----:B------:R-:W-:Y:S02]  /*33b0*/  SHF.R.S32.HI R11, RZ, 0x5, R11 ;  /* 0x00000005ff0b7819 */ /* 0x000fe4000001140b */
[----:B------:R-:W-:-:S02]  /*33c0*/  SHF.R.S32.HI R17, RZ, 0x5, R22 ;  /* 0x00000005ff117819 */ /* 0x000fc40000011416 */
[----:B------:R-:W-:-:S04]  /*33d0*/  SHF.R.S32.HI R10, RZ, 0x1f, R14 ;  /* 0x0000001fff0a7819 */ /* 0x000fc8000001140e */
[----:B------:R-:W-:Y:S02]  /*33e0*/  LEA.HI R13, R10, R14, RZ, 0x3 ;  /* 0x0000000e0a0d7211 */ /* 0x000fe400078f18ff */
[----:B------:R-:W-:Y:S01]  /*33f0*/  IADD3 R125, P1, P0, R80, R160, R136 ;  /* 0x000000a0507d7210 */ /* 0x000fe2000783e088 */
[----:B------:R-:W-:Y:S01]  /*3400*/  IMAD R152, R134, c[0x0][0x1e4], RZ ;  /* 0x0000790086987a24 */ /* 0x000fe200078e02ff */
[----:B------:R-:W-:Y:S01]  /*3410*/  LOP3.LUT R105, R16, 0xfffffff8, RZ, 0xc0, !PT ;  /* 0xfffffff810697812 */ /* 0x000fe200078ec0ff */
[C---:B------:R-:W-:Y:S01]  /*3420*/  IMAD R153, R134.reuse, c[0x0][0x284], RZ ;  /* 0x0000a10086997a24 */ /* 0x040fe200078e02ff */
[----:B------:R-:W-:Y:S01]  /*3430*/  IADD3.X R124, R79, R128, R137, P1, P0 ;  /* 0x000000804f7c7210 */ /* 0x000fe20000fe0489 */
[C---:B------:R-:W-:Y:S01]  /*3440*/  IMAD R154, R134.reuse, c[0x0][0x294], RZ ;  /* 0x0000a500869a7a24 */ /* 0x040fe200078e02ff */
[----:B------:R-:W-:Y:S01]  /*3450*/  ISETP.NE.AND P0, PT, RZ, UR4, PT ;  /* 0x00000004ff007c0c */ /* 0x000fe2000bf05270 */
[----:B------:R-:W-:Y:S01]  /*3460*/  IMAD.WIDE.U32 R140, R134, c[0x0][0x1e0], RZ ;  /* 0x00007800868c7a25 */ /* 0x000fe200078e00ff */
[----:B------:R-:W-:-:S02]  /*3470*/  LOP3.LUT R104, R15, 0xfffffff8, RZ, 0xc0, !PT ;  /* 0xfffffff80f687812 */ /* 0x000fc400078ec0ff */
[----:B------:R-:W-:Y:S01]  /*3480*/  LOP3.LUT R89, R13, 0xfffffff8, RZ, 0xc0, !PT ;  /* 0xfffffff80d597812 */ /* 0x000fe200078ec0ff */
        /* <DEDUP_REMOVED lines=26> */
[----:B------:R-:W-:Y:S02]  /*3630*/  LEA.HI.SX32 R12, R16, R10, 0x1d ;  /* 0x0000000a100c7211 */ /* 0x000fe400078feaff */
[----:B------:R-:W-:Y:S02]  /*3640*/  SHF.R.S32.HI R18, RZ, 0x5, R17 ;  /* 0x00000005ff127819 */ /* 0x000fe40000011411 */
[----:B------:R-:W-:Y:S02]  /*3650*/  LEA.HI.SX32 R11, R15, R11, 0x1d ;  /* 0x0000000b0f0b7211 */ /* 0x000fe400078feaff */
[----:B------:R-:W-:Y:S01]  /*3660*/  LEA.HI.SX32 R10, R13, R14, 0x1d ;  /* 0x0000000e0d0a7211 */ /* 0x000fe200078feaff */
[----:B------:R-:W-:Y:S01]  /*3670*/  IMAD R22, R18, 0x600, R34 ;  /* 0x0000060012167824 */ /* 0x000fe200078e0222 */
[----:B------:R-:W-:-:S02]  /*3680*/  SHF.R.S32.HI R17, RZ, 0x1f, R12 ;  /* 0x0000001fff117819 */ /* 0x000fc4000001140c */
[----:B------:R-:W-:Y:S02]  /*3690*/  SHF.R.S32.HI R14, RZ, 0x1f, R11 ;  /* 0x0000001fff0e7819 */ /* 0x000fe4000001140b */
[----:B------:R-:W-:Y:S02]  /*36a0*/  SHF.R.S32.HI R18, RZ, 0x1f, R10 ;  /* 0x0000001fff127819 */ /* 0x000fe4000001140a */
[----:B------:R-:W-:Y:S01]  /*36b0*/  IADD3 R26, R20, R19, RZ ;  /* 0x00000013141a7210 */ /* 0x000fe20007ffe0ff */
[----:B------:R-:W-:Y:S01]  /*36c0*/  IMAD.SHL.U32 R83, R11, 0x8, RZ ;  /* 0x000000080b537824 */ /* 0x000fe200078e00ff */
[----:B------:R-:W-:Y:S01]  /*36d0*/  LEA.HI R19, R17, R12, RZ, 0x2 ;  /* 0x0000000c11137211 */ /* 0x000fe200078f10ff */
[----:B------:R-:W-:Y:S01]  /*36e0*/  IMAD.SHL.U32 R86, R12, 0x8, RZ ;  /* 0x000000080c567824 */ /* 0x000fe200078e00ff */
[----:B------:R-:W-:Y:S01]  /*36f0*/  LEA.HI R17, R14, R11, RZ, 0x2 ;  /* 0x0000000b0e117211 */ /* 0x000fe200078f10ff */
[----:B------:R-:W-:Y:S01]  /*3700*/  IMAD.SHL.U32 R87, R10, 0x8, RZ ;  /* 0x000000080a577824 */ /* 0x000fe200078e00ff */
[----:B------:R-:W-:-:S02]  /*3710*/  LEA.HI R11, R18, R10, RZ, 0x2 ;  /* 0x0000000a120b7211 */ /* 0x000fc400078f10ff */
[C---:B------:R-:W-:Y:S02]  /*3720*/  LOP3.LUT R20, R35.reuse, 0x18, R13, 0xf8, !PT ;  /* 0x0000001823147812 */ /* 0x040fe400078ef80d */
        /* <DEDUP_REMOVED lines=14> */
[C---:B------:R-:W-:Y:S02]  /*3810*/  IMAD R10, R25.reuse, c[0x0][0x290], RZ ;  /* 0x0000a400190a7a24 */ /* 0x040fe400078e02ff */
        /* <DEDUP_REMOVED lines=20> */
.L_x_1243:
        /* <DEDUP_REMOVED lines=8> */
[----:B------:R-:W-:Y:S01]  /*39e0*/  IMAD R3, R82, R140, R2 ;  /* 0x0000008c52037224 */ /* 0x000fe200078e0202 */
[----:B------:R-:W-:Y:S03]  /*39f0*/  IADD3 R2, P0, R125, R10, RZ ;  /* 0x0000000a7d027210 */ /* 0x000fe60007f1e0ff */
[----:B------:R-:W-:Y:S04]  /*3a00*/  IMAD.IADD R16, R11, 0x1, R3 ;  /* 0x000000010b107824 */ /* 0x000fe800078e0203 */
[----:B------:R-:W-:Y:S01]  /*3a10*/  IMAD.X R3, R16, 0x1, R124, P0 ;  /* 0x0000000110037824 */ /* 0x000fe200000e067c */
[----:B------:R-:W-:Y:S02]  /*3a20*/  LEA R54, P0, R2, c[0x0][0x1c8], 0x1 ;  /* 0x0000720002367a11 */ /* 0x000fe400078008ff */
[----:B-1----:R-:W-:Y:S02]  /*3a30*/  LEA.HI R163, R168, R168, RZ, 0x1 ;  /* 0x000000a8a8a37211 */ /* 0x002fe400078f08ff */
[----:B------:R-:W-:Y:S02]  /*3a40*/  LEA.HI.X R55, R2, c[0x0][0x1cc], R3, 0x1, P0 ;  /* 0x0000730002377a11 */ /* 0x000fe400000f0c03 */
[----:B------:R-:W-:Y:S01]  /*3a50*/  SHF.R.S32.HI R163, RZ, 0x1, R163 ;  /* 0x00000001ffa37819 */ /* 0x000fe200000114a3 */
        /* <DEDUP_REMOVED lines=73> */
.L_x_1221:
[----:B------:R-:W-:Y:S05]  /*3ef0*/  BSYNC B0 ;  /* 0x0000000000007941 */ /* 0x000fea0003800000 */
.L_x_1220:
        /* <DEDUP_REMOVED lines=89> */
.L_x_1224:
[----:B------:R-:W-:Y:S05]  /*4490*/  BSYNC B0 ;  /* 0x0000000000007941 */ /* 0x000fea0003800000 */
.L_x_1223:
        /* <DEDUP_REMOVED lines=56> */
.L_x_1226:
[----:B------:R-:W-:Y:S05]  /*4820*/  BSYNC B0 ;  /* 0x0000000000007941 */ /* 0x000fea0003800000 */
.L_x_1225:
        /* <DEDUP_REMOVED lines=56> */
.L_x_1228:
[----:B------:R-:W-:Y:S05]  /*4bb0*/  BSYNC B0 ;  /* 0x0000000000007941 */ /* 0x000fea0003800000 */
.L_x_1227:
        /* <DEDUP_REMOVED lines=57> */
.L_x_1230:
[----:B------:R-:W-:Y:S05]  /*4f50*/  BSYNC B0 ;  /* 0x0000000000007941 */ /* 0x000fea0003800000 */
.L_x_1229:
        /* <DEDUP_REMOVED lines=57> */
.L_x_1232:
[----:B------:R-:W-:Y:S05]  /*52f0*/  BSYNC B0 ;  /* 0x0000000000007941 */ /* 0x000fea0003800000 */
.L_x_1231:
        /* <DEDUP_REMOVED lines=57> */
.L_x_1219:
        /* <DEDUP_REMOVED lines=47> */
.L_x_1234:
[----:B------:R-:W-:Y:S05]  /*5980*/  BSYNC B0 ;  /* 0x0000000000007941 */ /* 0x000fea0003800000 */
.L_x_1233:
        /* <DEDUP_REMOVED lines=149> */
.L_x_1236:
[----:B------:R-:W-:Y:S05]  /*62e0*/  BSYNC B0 ;  /* 0x0000000000007941 */ /* 0x000fea0003800000 */
.L_x_1235:
        /* <DEDUP_REMOVED lines=115> */
.L_x_1238:
[----:B------:R-:W-:Y:S05]  /*6a20*/  BSYNC B0 ;  /* 0x0000000000007941 */ /* 0x000fea0003800000 */
.L_x_1237:
[----:B------:R-:W-:Y:S11]  /*6a30*/  ISETP.GE.AND P0, PT, R143, c[0x0][0x1d4], PT ;  /* 0x000075008f007a0c */ /* 0x000ff60003f06270 */
[----:B------:R-:W-:Y:S02]  /*6a40*/  @!UPT UIADD3 URZ, URZ, URZ, URZ ;  /* 0x0000003f3f3ff290 */ /* 0x000fe4000fffe03f */
[----:B------:R-:W-:-:S05]  /*6a50*/  @P0 BRA `(.L_x_1222) ;  /* 0x000008f000000947 */ /* 0x000fca0003800000 */
[----:B-1----:R-:W-:Y:S01]  /*6a60*/  LDS.128 R40, [R106+0x3c80] ;  /* 0x003c80006a287984 */ /* 0x002fe20000000c00 */
[----:B------:R-:W-:Y:S04]  /*6a70*/  IADD3 R2, P1, P0, R80, R71, R89 ;  /* 0x0000004750027210 */ /* 0x000fe8000783e059 */
[----:B------:R-:W-:Y:S02]  /*6a80*/  IADD3.X R3, R79, R70, R114, P1, P0 ;  /* 0x000000464f037210 */ /* 0x000fe40000fe0472 */
[C---:B------:R-:W-:Y:S01]  /*6a90*/  LEA R46, P0, R2.reuse, c[0x0][0x1c8], 0x1 ;  /* 0x00007200022e7a11 */ /* 0x040fe200078008ff */
[----:B------:R-:W1:Y:S03]  /*6aa0*/  LDS.128 R12, [R109+0x3c80] ;  /* 0x003c80006d0c7984 */ /* 0x000e660000000c00 */
[----:B------:R-:W-:Y:S02]  /*6ab0*/  LEA.HI.X R47, R2, c[0x0][0x1cc], R3, 0x1, P0 ;  /* 0x00007300022f7a11 */ /* 0x000fe400000f0c03 */
[----:B------:R-:W-:Y:S11]  /*6ac0*/  ISETP.GE.AND P0, PT, R143, c[0x0][0x27c], PT ;  /* 0x00009f008f007a0c */ /* 0x000ff60003f06270 */
[----:B------:R-:W-:Y:S02]  /*6ad0*/  @!UPT UIADD3 URZ, URZ, URZ, URZ ;  /* 0x0000003f3f3ff290 */ /* 0x000fe4000fffe03f */
[----:B------:R-:W-:Y:S01]  /*6ae0*/  @!P0 HADD2.F32 R2, -RZ, R28.H0_H0 ;  /* 0x2000001cff028230 */ /* 0x000fe20000004100 */
[----:B------:R-:W-:Y:S01]  /*6af0*/  @!P0 SHF.R.U64 R11, R22, 0x10, R23 ;  /* 0x00000010160b8819 */ /* 0x000fe20000001217 */
[--C-:B------:R-:W-:Y:S01]  /*6b00*/  @!P0 HADD2.F32 R22, -RZ, R63.reuse.H0_H0 ;  /* 0x2000003fff168230 */ /* 0x100fe20000004100 */
[----:B------:R-:W-:Y:S01]  /*6b10*/  @!P0 SHF.R.U32.HI R6, RZ, 0x10, R21 ;  /* 0x00000010ff068819 */ /* 0x000fe20000011615 */
[----:B------:R-:W-:Y:S01]  /*6b20*/  @!P0 HADD2.F32 R19, -RZ, R63.H1_H1 ;  /* 0x3000003fff138230 */ /* 0x000fe20000004100 */
[----:B------:R-:W-:Y:S01]  /*6b30*/  @!P0 SHF.R.U32.HI R18, RZ, 0x10, R57 ;  /* 0x00000010ff128819 */ /* 0x000fe20000011639 */
[----:B------:R-:W-:Y:S01]  /*6b40*/  @!P0 HADD2.F32 R27, -RZ, R64.H0_H0 ;  /* 0x20000040ff1b8230 */ /* 0x000fe20000004100 */
[----:B------:R-:W-:Y:S01]  /*6b50*/  @!P0 SHF.R.U32.HI R17, RZ, 0x10, R23 ;  /* 0x00000010ff118819 */ /* 0x000fe20000011617 */
[----:B------:R-:W-:Y:S01]  /*6b60*/  @!P0 HADD2.F32 R8, -RZ, R6.H0_H0 ;  /* 0x20000006ff088230 */ /* 0x000fe20000004100 */
[----:B------:R-:W-:Y:S01]  /*6b70*/  @!P0 SHF.R.U64 R10, R20, 0x10, R21 ;  /* 0x00000010140a8819 */ /* 0x000fe20000001215 */
[----:B------:R-:W-:Y:S01]  /*6b80*/  @!P0 HADD2.F32 R25, -RZ, R18.H0_H0 ;  /* 0x20000012ff198230 */ /* 0x000fe20000004100 */
[----:B------:R-:W-:Y:S01]  /*6b90*/  @!P0 SHF.R.U64 R21, R56, 0x10, R57 ;  /* 0x0000001038158819 */ /* 0x000fe20000001239 */
[----:B------:R-:W-:Y:S01]  /*6ba0*/  @!P0 HADD2.F32 R17, -RZ, R17.H0_H0 ;  /* 0x20000011ff118230 */ /* 0x000fe20000004100 */
[--C-:B------:R-:W-:Y:S01]  /*6bb0*/  @!P0 SHF.R.U64 R34, R58, 0x10, R59.reuse ;  /* 0x000000103a228819 */ /* 0x100fe2000000123b */
[----:B------:R-:W-:Y:S01]  /*6bc0*/  @!P0 HADD2.F32 R35, -RZ, R64.H1_H1 ;  /* 0x30000040ff238230 */ /* 0x000fe20000004100 */
[----:B------:R-:W-:Y:S01]  /*6bd0*/  @!P0 SHF.R.U32.HI R37, RZ, 0x10, R59 ;  /* 0x00000010ff258819 */ /* 0x000fe2000001163b */
[----:B------:R-:W-:Y:S04]  /*6be0*/  @!P0 HADD2.F32 R21, -RZ, R21.H0_H0 ;  /* 0x20000015ff158230 */ /* 0x000fe80000004100 */
[----:B------:R-:W-:Y:S01]  /*6bf0*/  @!P0 HADD2.F32 R37, -RZ, R37.H0_H0 ;  /* 0x20000025ff258230 */ /* 0x000fe20000004100 */
[----:B-1----:R-:W-:Y:S02]  /*6c00*/  @!P0 MOV R5, R13 ;  /* 0x0000000d00058202 */ /* 0x002fe40000000f00 */
[----:B------:R-:W-:Y:S02]  /*6c10*/  @!P0 MOV R9, R41 ;  /* 0x0000002900098202 */ /* 0x000fe40000000f00 */
[----:B------:R-:W-:Y:S01]  /*6c20*/  @!P0 MOV R16, R40 ;  /* 0x0000002800108202 */ /* 0x000fe20000000f00 */
[----:B------:R-:W-:Y:S02]  /*6c30*/  @!P0 HADD2.F32 R3, -RZ, R5.H0_H0 ;  /* 0x20000005ff038230 */ /* 0x000fe40000004100 */
[--C-:B------:R-:W-:Y:S02]  /*6c40*/  @!P0 HADD2.F32 R24, -RZ, R9.reuse.H0_H0 ;  /* 0x20000009ff188230 */ /* 0x100fe40000004100 */
[----:B------:R-:W-:Y:S01]  /*6c50*/  @!P0 HADD2.F32 R23, -RZ, R9.H1_H1 ;  /* 0x30000009ff178230 */ /* 0x000fe20000004100 */
[-C--:B------:R-:W-:Y:S01]  /*6c60*/  @!P0 FMUL.FTZ R4, R3, R2.reuse ;  /* 0x0000000203048220 */ /* 0x080fe20000410000 */
[----:B------:R-:W-:Y:S01]  /*6c70*/  @!P0 HADD2.F32 R18, -RZ, R16.H0_H0 ;  /* 0x20000010ff128230 */ /* 0x000fe20000004100 */
[----:B------:R-:W-:Y:S01]  /*6c80*/  @!P0 FMUL.FTZ R7, R24, R2 ;  /* 0x0000000218078220 */ /* 0x000fe20000410000 */
[----:B------:R-:W-:Y:S01]  /*6c90*/  @!P0 HADD2.F32 R2, -RZ, R28.H1_H1 ;  /* 0x3000001cff028230 */ /* 0x000fe20000004100 */
[----:B------:R-:W-:Y:S02]  /*6ca0*/  @!P0 FMUL.FTZ R9, R23, R8 ;  /* 0x0000000817098220 */ /* 0x000fe40000410000 */
[----:B------:R-:W-:Y:S01]  /*6cb0*/  @!P0 FFMA.FTZ R52, R3, R22, -R7 ;  /* 0x0000001603348223 */ /* 0x000fe20000010807 */
[----:B------:R-:W-:Y:S01]  /*6cc0*/  @!P0 MOV R7, R12 ;  /* 0x0000000c00078202 */ /* 0x000fe20000000f00 */
[----:B------:R-:W-:Y:S01]  /*6cd0*/  @!P0 IMAD.MOV.U32 R28, RZ, RZ, R42 ;  /* 0x000000ffff1c8224 */ /* 0x000fe200078e002a */
[----:B------:R-:W-:Y:S01]  /*6ce0*/  @!P0 HADD2.F32 R3, -RZ, R5.H1_H1 ;  /* 0x30000005ff038230 */ /* 0x000fe20000004100 */
[----:B------:R-:W-:Y:S02]  /*6cf0*/  @!P0 FMUL.FTZ R20, R18, R2 ;  /* 0x0000000212148220 */ /* 0x000fe40000410000 */
[--C-:B------:R-:W-:Y:S02]  /*6d00*/  @!P0 HADD2.F32 R6, -RZ, R7.reuse.H0_H0 ;  /* 0x20000007ff068230 */ /* 0x100fe40000004100 */
[C---:B------:R-:W-:Y:S01]  /*6d10*/  @!P0 FFMA.FTZ R51, R3.reuse, R25, -R9 ;  /* 0x0000001903338223 */ /* 0x040fe20000010809 */
[----:B------:R-:W-:Y:S01]  /*6d20*/  @!P0 MOV R9, R14 ;  /* 0x0000000e00098202 */ /* 0x000fe20000000f00 */
[----:B------:R-:W-:Y:S01]  /*6d30*/  @!P0 FMUL.FTZ R5, R3, R8 ;  /* 0x0000000803058220 */ /* 0x000fe20000410000 */
[----:B------:R-:W-:Y:S01]  /*6d40*/  @!P0 HADD2.F32 R7, -RZ, R7.H1_H1 ;  /* 0x30000007ff078230 */ /* 0x000fe20000004100 */
[C---:B------:R-:W-:Y:S01]  /*6d50*/  @!P0 FMUL.FTZ R2, R6.reuse, R2 ;  /* 0x0000000206028220 */ /* 0x040fe20000410000 */
[----:B------:R-:W-:Y:S01]  /*6d60*/  @!P0 HADD2.F32 R3, -RZ, R10.H0_H0 ;  /* 0x2000000aff038230 */ /* 0x000fe20000004100 */
[-C--:B------:R-:W-:Y:S01]  /*6d70*/  @!P0 FFMA.FTZ R50, R6, R19.reuse, -R20 ;  /* 0x0000001306328223 */ /* 0x080fe20000010814 */
[----:B------:R-:W-:Y:S01]  /*6d80*/  @!P0 HADD2.F32 R6, -RZ, R29.H0_H0 ;  /* 0x2000001dff068230 */ /* 0x000fe20000004100 */
[----:B------:R-:W-:Y:S01]  /*6d90*/  @!P0 FFMA.FTZ R2, R18, R19, R2 ;  /* 0x0000001312028223 */ /* 0x000fe20000010002 */
[----:B------:R-:W-:Y:S02]  /*6da0*/  @!P0 HADD2.F32 R26, -RZ, R28.H0_H0 ;  /* 0x2000001cff1a8230 */ /* 0x000fe40000004100 */
[----:B------:R-:W-:Y:S02]  /*6db0*/  @!P0 HADD2.F32 R8, -RZ, R9.H0_H0 ;  /* 0x20000009ff088230 */ /* 0x000fe40000004100 */
[----:B------:R-:W-:Y:S01]  /*6dc0*/  @!P0 HADD2.F32 R20, -RZ, R16.H1_H1 ;  /* 0x30000010ff148230 */ /* 0x000fe20000004100 */
[-C--:B------:R-:W-:Y:S01]  /*6dd0*/  @!P0 FMUL.FTZ R10, R26, R6.reuse ;  /* 0x000000061a0a8220 */ /* 0x080fe20000410000 */
[----:B------:R-:W-:Y:S01]  /*6de0*/  @!P0 HADD2.F32 R28, -RZ, R28.H1_H1 ;  /* 0x3000001cff1c8230 */ /* 0x000fe20000004100 */
[----:B------:R-:W-:Y:S02]  /*6df0*/  @!P0 FMUL.FTZ R6, R8, R6 ;  /* 0x0000000608068220 */ /* 0x000fe40000410000 */
[----:B------:R-:W-:Y:S02]  /*6e00*/  @!P0 FMUL.FTZ R16, R20, R3 ;  /* 0x0000000314108220 */ /* 0x000fe40000410000 */
[----:B------:R-:W-:Y:S01]  /*6e10*/  @!P0 FFMA.FTZ R48, R8, R27, -R10 ;  /* 0x0000001b08308223 */ /* 0x000fe2000001080a */
[----:B------:R-:W-:Y:S01]  /*6e20*/  @!P0 MOV R10, R43 ;  /* 0x0000002b000a8202 */ /* 0x000fe20000000f00 */
        /* <DEDUP_REMOVED lines=9> */
[--C-:B------:R-:W-:Y:S01]  /*6ec0*/  @!P0 HADD2.F32 R34, -RZ, R10.reuse.H0_H0 ;  /* 0x2000000aff228230 */ /* 0x100fe20000004100 */
[----:B------:R-:W-:Y:S01]  /*6ed0*/  @!P0 FMUL.FTZ R44, R28, R16 ;  /* 0x000000101c2c8220 */ /* 0x000fe20000410000 */
[----:B------:R-:W-:Y:S01]  /*6ee0*/  @!P0 HADD2.F32 R36, -RZ, R10.H1_H1 ;  /* 0x3000000aff248230 */ /* 0x000fe20000004100 */
[----:B------:R-:W-:Y:S01]  /*6ef0*/  @!P0 FFMA.FTZ R6, R26, R27, R6 ;  /* 0x0000001b1a068223 */ /* 0x000fe20000010006 */
[----:B------:R-:W-:Y:S01]  /*6f00*/  @!P0 F2FP.PACK_AB R4, R5, R4 ;  /* 0x000000040504823e */ /* 0x000fe200000000ff */
[----:B------:R-:W-:Y:S01]  /*6f10*/  @!P0 HADD2.F32 R11, -RZ, R9.H1_H1 ;  /* 0x30000009ff0b8230 */ /* 0x000fe20000004100 */
[----:B------:R-:W-:Y:S01]  /*6f20*/  @!P0 FMUL.FTZ R39, R34, R8 ;  /* 0x0000000822278220 */ /* 0x000fe20000410000 */
[--C-:B------:R-:W-:Y:S01]  /*6f30*/  @!P0 HADD2.F32 R10, -RZ, R7.reuse.H0_H0 ;  /* 0x20000007ff0a8230 */ /* 0x100fe20000004100 */
[----:B------:R-:W-:Y:S01]  /*6f40*/  @!P0 MOV R41, R4 ;  /* 0x0000000400298202 */ /* 0x000fe20000000f00 */
[----:B------:R-:W-:Y:S01]  /*6f50*/  @!P0 HADD2.F32 R9, -RZ, R7.H1_H1 ;  /* 0x30000007ff098230 */ /* 0x000fe20000004100 */
[----:B------:R-:W-:Y:S02]  /*6f60*/  @!P0 FMUL.FTZ R38, R36, R17 ;  /* 0x0000001124268220 */ /* 0x000fe40000410000 */
[C---:B------:R-:W-:Y:S02]  /*6f70*/  @!P0 FFMA.FTZ R39, R10.reuse, R35, -R39 ;  /* 0x000000230a278223 */ /* 0x040fe40000010827 */
[----:B------:R-:W-:Y:S01]  /*6f80*/  @!P0 FFMA.FTZ R45, R9, R37, -R38 ;  /* 0x00000025092d8223 */ /* 0x000fe20000010826 */
[----:B------:R-:W-:Y:S01]  /*6f90*/  @!P0 F2FP.PACK_AB R38, R51, R52 ;  /* 0x000000343326823e */ /* 0x000fe200000000ff */
[C---:B------:R-:W-:Y:S02]  /*6fa0*/  @!P0 FFMA.FTZ R44, R11.reuse, R29, -R44 ;  /* 0x0000001d0b2c8223 */ /* 0x040fe4000001082c */
[----:B------:R-:W-:Y:S01]  /*6fb0*/  @!P0 FMUL.FTZ R7, R11, R16 ;  /* 0x000000100b078220 */ /* 0x000fe20000410000 */
[----:B------:R-:W-:Y:S01]  /*6fc0*/  @!P0 F2FP.PACK_AB R16, R49, R50 ;  /* 0x000000323110823e */ /* 0x000fe200000000ff */
[----:B------:R-:W-:Y:S01]  /*6fd0*/  @!P0 FMUL.FTZ R8, R10, R8 ;  /* 0x000000080a088220 */ /* 0x000fe20000410000 */
[----:B------:R-:W-:Y:S01]  /*6fe0*/  @!P0 F2FP.PACK_AB R11, R45, R39 ;  /* 0x000000272d0b823e */ /* 0x000fe200000000ff */
[----:B------:R-:W-:Y:S01]  /*6ff0*/  @!P0 FMUL.FTZ R9, R9, R17 ;  /* 0x0000001109098220 */ /* 0x000fe20000410000 */
[----:B------:R-:W-:Y:S01]  /*7000*/  @!P0 F2FP.PACK_AB R10, R44, R48 ;  /* 0x000000302c0a823e */ /* 0x000fe200000000ff */
[----:B------:R-:W-:Y:S01]  /*7010*/  @!P0 FFMA.FTZ R7, R28, R29, R7 ;  /* 0x0000001d1c078223 */ /* 0x000fe20000010007 */
[----:B------:R-:W-:Y:S01]  /*7020*/  @!P0 MOV R13, R38 ;  /* 0x00000026000d8202 */ /* 0x000fe20000000f00 */
[----:B------:R-:W-:Y:S01]  /*7030*/  @!P0 FFMA.FTZ R8, R34, R35, R8 ;  /* 0x0000002322088223 */ /* 0x000fe20000010008 */
[----:B------:R-:W-:Y:S01]  /*7040*/  @!P0 MOV R14, R10 ;  /* 0x0000000a000e8202 */ /* 0x000fe20000000f00 */
[----:B------:R-:W-:Y:S01]  /*7050*/  @!P0 IMAD.MOV.U32 R12, RZ, RZ, R16 ;  /* 0x000000ffff0c8224 */ /* 0x000fe200078e0010 */
[----:B------:R-:W-:Y:S01]  /*7060*/  @!P0 MOV R15, R11 ;  /* 0x0000000b000f8202 */ /* 0x000fe20000000f00 */
[----:B------:R-:W-:Y:S01]  /*7070*/  @!P0 FFMA.FTZ R9, R36, R37, R9 ;  /* 0x0000002524098223 */ /* 0x000fe20000010009 */
[----:B------:R-:W-:Y:S02]  /*7080*/  @!P0 F2FP.PACK_AB R10, R3, R2 ;  /* 0x00000002030a823e */ /* 0x000fe400000000ff */
[----:B------:R-:W-:Y:S01]  /*7090*/  @!P0 F2FP.PACK_AB R3, R7, R6 ;  /* 0x000000060703823e */ /* 0x000fe200000000ff */
[----:B------:R1:W-:Y:S01]  /*70a0*/  STG.E.128 [R46.64], R12 ;  /* 0x0000000c2e007986 */ /* 0x0003e2000c101d06 */
[----:B------:R-:W-:Y:S01]  /*70b0*/  @!P0 F2FP.PACK_AB R2, R9, R8 ;  /* 0x000000080902823e */ /* 0x000fe200000000ff */
[----:B------:R-:W-:Y:S01]  /*70c0*/  @!P0 IMAD.MOV.U32 R40, RZ, RZ, R10 ;  /* 0x000000ffff288224 */ /* 0x000fe200078e000a */
        /* <DEDUP_REMOVED lines=11> */
.L_x_1218:
[----:B------:R-:W-:Y:S05]  /*7180*/  IMAD R2, R33, -0x30, R0 ;  /* 0xffffffd021027824 */ /* 0x000fea00078e0200 */
[----:B------:R-:W-:Y:S04]  /*7190*/  IMNMX R78, R2, 0x30, PT ;  /* 0x00000030024e7817 */ /* 0x000fe80003800200 */
[----:B------:R-:W-:Y:S11]  /*71a0*/  ISETP.GE.AND P0, PT, R163, R78, PT ;  /* 0x0000004ea300720c */ /* 0x000ff60003f06270 */
[----:B------:R-:W-:Y:S02]  /*71b0*/  @!UPT UIADD3 URZ, URZ, URZ, URZ ;  /* 0x0000003f3f3ff290 */ /* 0x000fe4000fffe03f */
[----:B------:R-:W-:-:S05]  /*71c0*/  @P0 BRA `(.L_x_1222) ;  /* 0x0000018000000947 */ /* 0x000fca0003800000 */
[C---:B------:R-:W-:Y:S02]  /*71d0*/  ISETP.GE.AND P0, PT, R136.reuse, c[0x0][0x1d4], PT ;  /* 0x0000750088007a0c */ /* 0x040fe40003f06270 */
[----:B------:R-:W-:Y:S11]  /*71e0*/  IADD3 R2, R136, 0x30, RZ ;  /* 0x0000003088027810 */ /* 0x000ff60007ffe0ff */
[----:B------:R-:W1:Y:S04]  /*71f0*/  @!P0 LDS.128 R4, [R248+0x2400] ;  /* 0x00240000f8048984 */ /* 0x000e680000000c00 */
[----:B-1----:R-:W-:Y:S01]  /*7200*/  @!P0 STG.E.128 [R54.64], R4 ;  /* 0x0000000436008986 */ /* 0x002fe2000c101d06 */
[----:B------:R-:W-:Y:S11]  /*7210*/  ISETP.GE.AND P0, PT, R144, c[0x0][0x1d4], PT ;  /* 0x0000750090007a0c */ /* 0x000ff60003f06270 */
[----:B------:R-:W-:Y:S02]  /*7220*/  @!UPT UIADD3 URZ, URZ, URZ, URZ ;  /* 0x0000003f3f3ff290 */ /* 0x000fe4000fffe03f */
[----:B------:R-:W1:Y:S04]  /*7230*/  @!P0 LDS.128 R4, [R249+0x2400] ;  /* 0x00240000f9048984 */ /* 0x000e680000000c00 */
        /* <DEDUP_REMOVED lines=17> */
.L_x_1222:
[----:B------:R-:W-:Y:S05]  /*7350*/  BSYNC B1 ;  /* 0x0000000000017941 */ /* 0x000fea0003800000 */
.L_x_1217:
[----:B-12--5:R-:W-:Y:S01]  /*7360*/  IMAD R2, R82, 0x30, RZ ;  /* 0x0000003052027824 */ /* 0x026fe200078e02ff */
[----:B------:R-:W2:Y:S01]  /*7370*/  LDL R16, [R1+0xc] ;  /* 0x00000c0001107983 */ /* 0x000ea20000100800 */
[----:B------:R-:W-:Y:S01]  /*7380*/  SHF.R.S32.HI R17, RZ, 0x1f, R168 ;  /* 0x0000001fff117819 */ /* 0x000fe200000114a8 */
[----:B------:R-:W-:Y:S01]  /*7390*/  IMAD.WIDE.U32 R10, R33, 0x30, RZ ;  /* 0x00000030210a7825 */ /* 0x000fe200078e00ff */
[----:B------:R-:W-:Y:S02]  /*73a0*/  BSSY B0, `(.L_x_1239) ;  /* 0x0000052000007945 */ /* 0x000fe40003800000 */
[----:B------:R-:W-:Y:S01]  /*73b0*/  LEA.HI R17, R17, R168, RZ, 0x2 ;  /* 0x000000a811117211 */ /* 0x000fe200078f10ff */
[----:B------:R-:W-:Y:S01]  /*73c0*/  IMAD.IADD R12, R11, 0x1, R2 ;  /* 0x000000010b0c7824 */ /* 0x000fe200078e0202 */
[----:B------:R-:W-:Y:S02]  /*73d0*/  IADD3 R4, P0, R126, R10, RZ ;  /* 0x0000000a7e047210 */ /* 0x000fe40007f1e0ff */
[----:B------:R-:W-:Y:S02]  /*73e0*/  SHF.R.S32.HI R17, RZ, 0x2, R17 ;  /* 0x00000002ff117819 */ /* 0x000fe40000011411 */
[----:B------:R-:W-:Y:S03]  /*73f0*/  IADD3.X R2, R12, R129, RZ, P0, !PT ;  /* 0x000000810c027210 */ /* 0x000fe600007fe4ff */
[----:B------:R-:W-:Y:S05]  /*7400*/  IMAD.IADD R3, R78, 0x1, -R17 ;  /* 0x000000014e037824 */ /* 0x000fea00078e0a11 */
        /* <DEDUP_REMOVED lines=22> */
[C---:B--2---:R-:W-:Y:S01]  /*7570*/  @P1 IMAD.SHL.U32 R6, R16.reuse, 0x2, RZ ;  /* 0x0000000210061824 */ /* 0x044fe200078e00ff */
        /* <DEDUP_REMOVED lines=17> */
[----:B------:R-:W-:Y:S01]  /*7690*/  IADD3 R8, R136, 0x30, RZ ;  /* 0x0000003088087810 */ /* 0x000fe20007ffe0ff */
[----:B------:R-:W-:Y:S02]  /*76a0*/  IMAD.MOV.U32 R5, RZ, RZ, R122 ;  /* 0x000000ffff057224 */ /* 0x000fe400078e007a */
[----:B------:R-:W-:Y:S02]  /*76b0*/  IMAD.X R3, R12, 0x1, R130, P0 ;  /* 0x000000010c037824 */ /* 0x000fe400000e0682 */
[C---:B------:R-:W-:Y:S04]  /*76c0*/  IMAD.WIDE.U32 R4, R2.reuse, c[0x0][0x208], R4 ;  /* 0x0000820002047a25 */ /* 0x040fe800078e0004 */
[----:B------:R-:W-:Y:S04]  /*76d0*/  IMAD R3, R3, c[0x0][0x208], RZ ;  /* 0x0000820003037a24 */ /* 0x000fe800078e02ff */
[----:B------:R-:W-:Y:S01]  /*76e0*/  IMAD R3, R2, c[0x0][0x20c], R3 ;  /* 0x0000830002037a24 */ /* 0x000fe200078e0203 */
[C---:B------:R-:W-:Y:S03]  /*76f0*/  LEA R2, P0, R4.reuse, c[0x0][0x1f8], 0x1 ;  /* 0x00007e0004027a11 */ /* 0x040fe600078008ff */
[----:B------:R-:W-:Y:S05]  /*7700*/  IMAD.IADD R3, R5, 0x1, R3 ;  /* 0x0000000105037824 */ /* 0x000fea00078e0203 */
[----:B------:R-:W-:Y:S02]  /*7710*/  LEA.HI.X R3, R4, c[0x0][0x1fc], R3, 0x1, P0 ;  /* 0x00007f0004037a11 */ /* 0x000fe400000f0c03 */
[----:B------:R-:W-:Y:S11]  /*7720*/  ISETP.GE.AND P0, PT, R136, c[0x0][0x1d4], PT ;  /* 0x0000750088007a0c */ /* 0x000ff60003f06270 */
[----:B------:R-:W-:Y:S02]  /*7730*/  @!UPT UIADD3 URZ, URZ, URZ, URZ ;  /* 0x0000003f3f3ff290 */ /* 0x000fe4000fffe03f */
[----:B------:R-:W1:Y:S04]  /*7740*/  @!P0 LDS.128 R12, [R248] ;  /* 0x00000000f80c8984 */ /* 0x000e680000000c00 */
[----:B-1----:R-:W-:Y:S01]  /*7750*/  @!P0 STG.E.128 [R2.64], R12 ;  /* 0x0000000c02008986 */ /* 0x002fe2000c101d06 */
[----:B------:R-:W-:Y:S11]  /*7760*/  ISETP.GE.AND P0, PT, R144, c[0x0][0x1d4], PT ;  /* 0x0000750090007a0c */ /* 0x000ff60003f06270 */
[----:B------:R-:W-:Y:S02]  /*7770*/  @!UPT UIADD3 URZ, URZ, URZ, URZ ;  /* 0x0000003f3f3ff290 */ /* 0x000fe4000fffe03f */
[----:B------:R-:W1:Y:S04]  /*7780*/  @!P0 LDS.128 R4, [R249] ;  /* 0x00000000f9048984 */ /* 0x000e680000000c00 */
[----:B-1----:R-:W-:Y:S01]  /*7790*/  @!P0 STG.E.128 [R2.64+0x20], R4 ;  /* 0x0000200402008986 */ /* 0x002fe2000c101d06 */
[----:B------:R-:W-:Y:S11]  /*77a0*/  ISETP.GE.AND P0, PT, R143, c[0x0][0x1d4], PT ;  /* 0x000075008f007a0c */ /* 0x000ff60003f06270 */
[----:B------:R-:W-:Y:S02]  /*77b0*/  @!UPT UIADD3 URZ, URZ, URZ, URZ ;  /* 0x0000003f3f3ff290 */ /* 0x000fe4000fffe03f */
[----:B------:R-:W1:Y:S04]  /*77c0*/  @!P0 LDS.128 R4, [R248+0xc00] ;  /* 0x000c0000f8048984 */ /* 0x000e680000000c00 */
[----:B-1----:R1:W-:Y:S01]  /*77d0*/  @!P0 STG.E.128 [R2.64+0x40], R4 ;  /* 0x0000400402008986 */ /* 0x0023e2000c101d06 */
[----:B------:R-:W-:Y:S11]  /*77e0*/  ISETP.GE.AND P0, PT, R8, c[0x0][0x1d4], PT ;  /* 0x0000750008007a0c */ /* 0x000ff60003f06270 */
[----:B------:R-:W-:Y:S02]  /*77f0*/  @!UPT UIADD3 URZ, URZ, URZ, URZ ;  /* 0x0000003f3f3ff290 */ /* 0x000fe4000fffe03f */
[----:B------:R-:W2:Y:S01]  /*7800*/  @!P0 LDS.128 R8, [R249+0xc00] ;  /* 0x000c0000f9088984 */ /* 0x000ea20000000c00 */
[----:B-1----:R-:W-:Y:S03]  /*7810*/  IADD3 R4, R136, 0x40, RZ ;  /* 0x0000004088047810 */ /* 0x002fe60007ffe0ff */
[----:B--2---:R1:W-:Y:S01]  /*7820*/  @!P0 STG.E.128 [R2.64+0x60], R8 ;  /* 0x0000600802008986 */ /* 0x0043e2000c101d06 */
[----:B------:R-:W-:Y:S11]  /*7830*/  ISETP.GE.AND P0, PT, R4, c[0x0][0x1d4], PT ;  /* 0x0000750004007a0c */ /* 0x000ff60003f06270 */
[----:B------:R-:W-:Y:S02]  /*7840*/  @!UPT UIADD3 URZ, URZ, URZ, URZ ;  /* 0x0000003f3f3ff290 */ /* 0x000fe4000fffe03f */
[----:B------:R-:W2:Y:S01]  /*7850*/  @!P0 LDS.128 R4, [R248+0x1800] ;  /* 0x00180000f8048984 */ /* 0x000ea20000000c00 */
[----:B-1----:R-:W-:Y:S03]  /*7860*/  IADD3 R8, R136, 0x50, RZ ;  /* 0x0000005088087810 */ /* 0x002fe60007ffe0ff */
[----:B--2---:R-:W-:Y:S01]  /*7870*/  @!P0 STG.E.128 [R2.64+0x80], R4 ;  /* 0x0000800402008986 */ /* 0x004fe2000c101d06 */
[----:B------:R-:W-:Y:S11]  /*7880*/  ISETP.GE.AND P0, PT, R8, c[0x0][0x1d4], PT ;  /* 0x0000750008007a0c */ /* 0x000ff60003f06270 */
[----:B------:R-:W-:Y:S02]  /*7890*/  @!UPT UIADD3 URZ, URZ, URZ, URZ ;  /* 0x0000003f3f3ff290 */ /* 0x000fe4000fffe03f */
[----:B------:R-:W1:Y:S04]  /*78a0*/  @!P0 LDS.128 R4, [R249+0x1800] ;  /* 0x00180000f9048984 */ /* 0x000e680000000c00 */
[----:B-1----:R1:W-:Y:S02]  /*78b0*/  @!P0 STG.E.128 [R2.64+0xa0], R4 ;  /* 0x0000a00402008986 */ /* 0x0023e4000c101d06 */
.L_x_1240:
[----:B-1----:R-:W-:Y:S05]  /*78c0*/  BSYNC B0 ;  /* 0x0000000000007941 */ /* 0x002fea0003800000 */
.L_x_1239:
        /* <DEDUP_REMOVED lines=34> */
.L_x_1242:
[----:B------:R-:W-:Y:S05]  /*7af0*/  BSYNC B0 ;  /* 0x0000000000007941 */ /* 0x000fea0003800000 */
.L_x_1241:
[----:B------:R-:W0:Y:S01]  /*7b00*/  LDGDEPBAR ;  /* 0x00000000000079af */ /* 0x000e220000000000 */
[----:B------:R-:W-:Y:S01]  /*7b10*/  IADD3 R33, R33, -0x1, RZ ;  /* 0xffffffff21217810 */ /* 0x000fe20007ffe0ff */
[----:B------:R-:W-:-:S05]  /*7b20*/  @P3 BRA `(.L_x_1243) ;  /* 0xffffbe3000003947 */ /* 0x000fca000383ffff */
[----:B------:R-:W-:Y:S01]  /*7b30*/  WARPSYNC 0xffffffff ;  /* 0xffffffff00007948 */ /* 0x000fe20003800000 */
[----:B------:R-:W-:Y:S06]  /*7b40*/  BAR.SYNC.DEFER_BLOCKING 0x0 ;  /* 0x0000000000007b1d */ /* 0x000fec0000010000 */
.L_x_1216:
[----:B------:R-:W2:Y:S01]  /*7b50*/  LDL R17, [R1+0x48] ;  /* 0x0000480001117983 */ /* 0x000ea20000100800 */
[----:B------:R-:W-:-:S05]  /*7b60*/  IMAD.MOV.U32 R0, RZ, RZ, c[0x0][0x2c4] ;  /* 0x0000b100ff007624 */ /* 0x000fca00078e00ff */
[----:B------:R-:W-:Y:S01]  /*7b70*/  ISETP.NE.AND P3, PT, R0, 0x1, PT ;  /* 0x000000010000780c */ /* 0x000fe20003f65270 */
[----:B------:R-:W-:Y:S01]  /*7b80*/  BSSY B0, `(.L_x_1244) ;  /* 0x0000029000007945 */ /* 0x000fe20003800000 */
[----:B------:R-:W-:Y:S01]  /*7b90*/  IMAD.IADD R12, R150, 0x1, R151 ;  /* 0x00000001960c7824 */ /* 0x000fe200078e0297 */
[----:B--2---:R-:W-:-:S10]  /*7ba0*/  IADD3 R0, R17, 0x7f, RZ ;  /* 0x0000007f11007810 */ /* 0x004fd40007ffe0ff */
[----:B-1----:R-:W-:-:S05]  /*7bb0*/  @P3 IMAD.HI.U32 R2, R0, c[0x0][0x2c8], RZ ;  /* 0x0000b20000023a27 */ /* 0x002fca00078e00ff */
[----:B------:R-:W-:-:S05]  /*7bc0*/  @P3 SHF.R.U32.HI R0, RZ, c[0x0][0x2cc], R2 ;  /* 0x0000b300ff003a19 */ /* 0x000fca0000011602 */
[----:B------:R-:W-:-:S04]  /*7bd0*/  IMAD.IADD R0, R156, 0x1, R0 ;  /* 0x000000019c007824 */ /* 0x000fc800078e0200 */
[----:B------:R-:W-:-:S05]  /*7be0*/  IMAD.HI R0, R0, 0x2aaaaaab, RZ ;  /* 0x2aaaaaab00007827 */ /* 0x000fca00078e02ff */
[----:B------:R-:W-:-:S04]  /*7bf0*/  SHF.R.U32.HI R2, RZ, 0x1f, R0 ;  /* 0x0000001fff027819 */ /* 0x000fc80000011600 */
[----:B------:R-:W-:-:S04]  /*7c00*/  LEA.HI.SX32 R0, R0, R2, 0x1d ;  /* 0x0000000200007211 */ /* 0x000fc800078feaff */
[----:B------:R-:W-:-:S04]  /*7c10*/  IMNMX R6, R155, R0, PT ;  /* 0x000000009b067217 */ /* 0x000fc80003800200 */
[----:B------:R-:W-:Y:S01]  /*7c20*/  ISETP.GE.AND P0, PT, R6, 0x1, PT ;  /* 0x000000010600780c */ /* 0x000fe20003f06270 */
[----:B------:R-:W-:-:S12]  /*7c30*/  IMAD.MOV.U32 R0, RZ, RZ, RZ ;  /* 0x000000ffff007224 */ /* 0x000fd800078e00ff */
[----:B------:R-:W-:Y:S05]  /*7c40*/  @!P0 BRA `(.L_x_1245) ;  /* 0x000001c000008947 */ /* 0x000fea0003800000 */
[----:B------:R-:W-:Y:S01]  /*7c50*/  IABS R2, R132 ;  /* 0x0000008400027213 */ /* 0x000fe20000000000 */
        /* <DEDUP_REMOVED lines=27> */
.L_x_1245:
[----:B------:R-:W-:Y:S05]  /*7e10*/  BSYNC B0 ;  /* 0x0000000000007941 */ /* 0x000fea0003800000 */
.L_x_1244:
        /* <DEDUP_REMOVED lines=53> */
[----:B------:R1:W-:Y:S01]  /*8170*/  STL [R1+0x10], R3 ;  /* 0x0000100301007387 */ /* 0x0003e20000100800 */
[----:B------:R-:W-:-:S03]  /*8180*/  PRMT R0, RZ, 0x7610, R0 ;  /* 0x00007610ff007816 */ /* 0x000fc60000000000 */
[----:B------:R-:W-:-:S04]  /*8190*/  IMNMX R219, R6, R2, PT ;  /* 0x0000000206db7217 */ /* 0x000fc80003800200 */
[----:B------:R-:W-:-:S13]  /*81a0*/  ISETP.GT.AND P0, PT, R219, R3, PT ;  /* 0x00000003db00720c */ /* 0x000fda0003f04270 */
[----:B------:R-:W-:Y:S05]  /*81b0*/  @!P0 BRA `(.L_x_1246) ;  /* 0x000107d000008947 */ /* 0x000fea0003800000 */
[----:B------:R-:W2:Y:S04]  /*81c0*/  LDL R26, [R1+0x3c] ;  /* 0x00003c00011a7983 */ /* 0x000ea80000100800 */
[----:B------:R-:W3:Y:S04]  /*81d0*/  LDL R28, [R1+0x44] ;  /* 0x00004400011c7983 */ /* 0x000ee80000100800 */
[----:B------:R-:W4:Y:S04]  /*81e0*/  LDL R27, [R1+0x4c] ;  /* 0x00004c00011b7983 */ /* 0x000f280000100800 */
[----:B------:R-:W3:Y:S01]  /*81f0*/  LDL.64 R24, [R1+0x18] ;  /* 0x0000180001187983 */ /* 0x000ee20000100a00 */
[----:B------:R-:W-:-:S03]  /*8200*/  ISETP.NE.U32.AND P0, PT, RZ, c[0x0][0x340], PT ;  /* 0x0000d000ff007a0c */ /* 0x000fc60003f05070 */
[----:B------:R-:W3:Y:S01]  /*8210*/  LDL.LU R20, [R1+0x14] ;  /* 0x0000140001147983 */ /* 0x000ee20000300800 */
[----:B------:R-:W-:-:S03]  /*8220*/  ISETP.NE.AND.EX P2, PT, RZ, c[0x0][0x344], PT, P0 ;  /* 0x0000d100ff007a0c */ /* 0x000fc60003f45300 */
[----:B------:R-:W3:Y:S04]  /*8230*/  LDL R19, [R1+0x24] ;  /* 0x0000240001137983 */ /* 0x000ee80000100800 */
[----:B------:R-:W3:Y:S06]  /*8240*/  LDL R18, [R1+0x38] ;  /* 0x0000380001127983 */ /* 0x000eec0000100800 */
[----:B------:R-:W-:Y:S01]  /*8250*/  @P2 IMAD.MOV.U32 R2, RZ, RZ, 0x4 ;  /* 0x00000004ff022424 */ /* 0x000fe200078e00ff */
[----:B------:R-:W1:Y:S01]  /*8260*/  S2R R5, SR_TID.X ;  /* 0x0000000000057919 */ /* 0x000e620000002100 */
[----:B------:R-:W-:-:S05]  /*8270*/  SHF.R.S32.HI R0, RZ, 0x1f, R142 ;  /* 0x0000001fff007819 */ /* 0x000fca000001148e */
[----:B------:R-:W-:-:S04]  /*8280*/  IMAD R0, R0, c[0x0][0x178], RZ ;  /* 0x00005e0000007a24 */ /* 0x000fc800078e02ff */
[----:B------:R-:W-:Y:S01]  /*8290*/  IMAD R0, R142, c[0x0][0x17c], R0 ;  /* 0x00005f008e007a24 */ /* 0x000fe200078e0200 */
[--C-:B-1----:R-:W-:Y:S02]  /*82a0*/  SHF.R.S32.HI R4, RZ, 0x1f, R5.reuse ;  /* 0x0000001fff047819 */ /* 0x102fe40000011405 */
[----:B------:R-:W-:Y:S01]  /*82b0*/  SHF.R.S32.HI R16, RZ, 0x1f, R5 ;  /* 0x0000001fff107819 */ /* 0x000fe20000011405 */
[----:B--2---:R-:W-:-:S05]  /*82c0*/  @P2 IMAD.WIDE R2, R26, R2, c[0x0][0x340] ;  /* 0x0000d0001a022625 */ /* 0x004fca00078e0202 */
[----:B------:R1:W2:Y:S01]  /*82d0*/  @P2 LDG.E R14, [R2.64] ;  /* 0x00000006020e2981 */ /* 0x0002a2000c1e1900 */
[-C--:B------:R-:W-:Y:S02]  /*82e0*/  LEA.HI R4, R4, R5.reuse, RZ, 0x2 ;  /* 0x0000000504047211 */ /* 0x080fe400078f10ff */
[----:B------:R-:W-:Y:S02]  /*82f0*/  LEA.HI R16, R16, R5, RZ, 0x2 ;  /* 0x0000000510107211 */ /* 0x000fe400078f10ff */
[----:B------:R-:W-:Y:S02]  /*8300*/  LOP3.LUT R4, R4, 0xfffffffc, RZ, 0xc0, !PT ;  /* 0xfffffffc04047812 */ /* 0x000fe400078ec0ff */
[----:B------:R-:W-:-:S03]  /*8310*/  SHF.R.S32.HI R16, RZ, 0x2, R16 ;  /* 0x00000002ff107819 */ /* 0x000fc60000011410 */
[----:B------:R-:W-:Y:S01]  /*8320*/  IMAD.IADD R4, R5, 0x1, -R4 ;  /* 0x0000000105047824 */ /* 0x000fe200078e0a04 */
[----:B------:R-:W-:-:S04]  /*8330*/  ISETP.NE.U32.AND P1, PT, RZ, c[0x0][0x348], PT ;  /* 0x0000d200ff007a0c */ /* 0x000fc80003f25070 */
[----:B------:R-:W-:Y:S01]  /*8340*/  ISETP.NE.AND.EX P1, PT, RZ, c[0x0][0x34c], PT, P1 ;  /* 0x0000d300ff007a0c */ /* 0x000fe20003f25310 */
[----:B-1----:R-:W-:-:S05]  /*8350*/  IMAD.WIDE.U32 R2, R142, c[0x0][0x178], RZ ;  /* 0x00005e008e027a25 */ /* 0x002fca00078e00ff */
[----:B------:R-:W-:Y:S01]  /*8360*/  IADD3 R3, R3, R0, RZ ;  /* 0x0000000003037210 */ /* 0x000fe20007ffe0ff */
[----:B------:R-:W-:Y:S01]  /*8370*/  IMAD R0, R4, 0x20, R16 ;  /* 0x0000002004007824 */ /* 0x000fe200078e0210 */
[----:B----4-:R-:W-:-:S03]  /*8380*/  SEL R6, R27, RZ, !P1 ;  /* 0x000000ff1b067207 */ /* 0x010fc60004800000 */
[----:B------:R-:W-:Y:S01]  /*8390*/  IMAD.IADD R10, R17, 0x1, R0 ;  /* 0x00000001110a7824 */ /* 0x000fe200078e0200 */
[----:B------:R-:W-:Y:S01]  /*83a0*/  SHF.R.S32.HI R11, RZ, 0x1f, R12 ;  /* 0x0000001fff0b7819 */ /* 0x000fe2000001140c */
[----:B---3--:R-:W-:Y:S01]  /*83b0*/  IMAD.WIDE.U32 R4, R28, c[0x0][0x1b8], R2 ;  /* 0x00006e001c047a25 */ /* 0x008fe200078e0002 */
[----:B------:R-:W-:-:S03]  /*83c0*/  IADD3 R2, P0, R16, R12, RZ ;  /* 0x0000000c10027210 */ /* 0x000fc60007f1e0ff */
[----:B------:R-:W-:Y:S01]  /*83d0*/  @P3 IMAD.HI.U32 R7, R10, c[0x0][0x2c8], RZ ;  /* 0x0000b2000a073a27 */ /* 0x000fe200078e00ff */
[----:B------:R-:W-:Y:S02]  /*83e0*/  SEL R3, R26, RZ, !P1 ;  /* 0x000000ff1a037207 */ /* 0x000fe40004800000 */
[----:B------:R-:W-:Y:S01]  /*83f0*/  LEA.HI.X.SX32 R11, R16, R11, 0x1, P0 ;  /* 0x0000000b100b7211 */ /* 0x000fe200000f0eff */
[----:B------:R-:W-:Y:S01]  /*8400*/  IMAD R5, R28, c[0x0][0x1bc], R5 ;  /* 0x00006f001c057a24 */ /* 0x000fe200078e0205 */
[----:B------:R-:W-:Y:S01]  /*8410*/  MOV R0, R10 ;  /* 0x0000000a00007202 */ /* 0x000fe20000000f00 */
[----:B------:R-:W-:Y:S01]  /*8420*/  IMAD R6, R6, c[0x0][0x1c0], RZ ;  /* 0x0000700006067a24 */ /* 0x000fe200078e02ff */
[----:B------:R-:W-:Y:S01]  /*8430*/  @P3 SHF.R.U32.HI R0, RZ, c[0x0][0x2cc], R7 ;  /* 0x0000b300ff003a19 */ /* 0x000fe20000011607 */
[----:B------:R-:W-:-:S04]  /*8440*/  IMAD.WIDE.U32 R4, R3, c[0x0][0x1c0], R4 ;  /* 0x0000700003047a25 */ /* 0x000fc800078e0004 */
[----:B------:R-:W-:Y:S01]  /*8450*/  IMAD R12, R3, c[0x0][0x1c4], R6 ;  /* 0x00007100030c7a24 */ /* 0x000fe200078e0206 */
[----:B------:R-:W-:Y:S01]  /*8460*/  SHF.R.S32.HI R13, RZ, 0x1f, R0 ;  /* 0x0000001fff0d7819 */ /* 0x000fe20000011400 */
[----:B------:R-:W-:Y:S02]  /*8470*/  IMAD.MOV.U32 R6, RZ, RZ, R24 ;  /* 0x000000ffff067224 */ /* 0x000fe400078e0018 */
[----:B------:R-:W-:Y:S02]  /*8480*/  IMAD.MOV.U32 R7, RZ, RZ, R25 ;  /* 0x000000ffff077224 */ /* 0x000fe400078e0019 */
[C---:B------:R-:W-:Y:S02]  /*8490*/  IMAD R15, R11.reuse, c[0x0][0x1e0], RZ ;  /* 0x000078000b0f7a24 */ /* 0x040fe400078e02ff */
[----:B------:R-:W-:Y:S01]  /*84a0*/  IMAD R11, R11, c[0x0][0x208], RZ ;  /* 0x000082000b0b7a24 */ /* 0x000fe200078e02ff */
[----:B------:R-:W-:Y:S01]  /*84b0*/  IADD3 R3, R5, R12, RZ ;  /* 0x0000000c05037210 */ /* 0x000fe20007ffe0ff */
[----:B------:R-:W-:-:S04]  /*84c0*/  IMAD.WIDE.U32 R8, R2, c[0x0][0x1e0], R6 ;  /* 0x0000780002087a25 */ /* 0x000fc800078e0006 */
[----:B------:R-:W-:-:S04]  /*84d0*/  IMAD.WIDE.U32 R6, R2, c[0x0][0x208], R6 ;  /* 0x0000820002067a25 */ /* 0x000fc800078e0006 */
[C---:B------:R-:W-:Y:S02]  /*84e0*/  IMAD R15, R2.reuse, c[0x0][0x1e4], R15 ;  /* 0x00007900020f7a24 */ /* 0x040fe400078e020f */
[----:B------:R-:W-:Y:S02]  /*84f0*/  IMAD R12, R2, c[0x0][0x20c], R11 ;  /* 0x00008300020c7a24 */ /* 0x000fe400078e020b */
[----:B------:R-:W-:Y:S02]  /*8500*/  IMAD R5, R13, c[0x0][0x1b0], RZ ;  /* 0x00006c000d057a24 */ /* 0x000fe400078e02ff */
[----:B------:R-:W-:Y:S02]  /*8510*/  IMAD.MOV.U32 R2, RZ, RZ, R4 ;  /* 0x000000ffff027224 */ /* 0x000fe400078e0004 */
[----:B------:R-:W-:Y:S02]  /*8520*/  IMAD.MOV R4, RZ, RZ, -R0 ;  /* 0x000000ffff047224 */ /* 0x000fe400078e0a00 */
[----:B------:R-:W-:-:S02]  /*8530*/  IMAD R11, R0, c[0x0][0x1b4], R5 ;  /* 0x00006d00000b7a24 */ /* 0x000fc400078e0205 */
[----:B------:R-:W-:-:S04]  /*8540*/  IMAD.WIDE.U32 R2, R0, c[0x0][0x1b0], R2 ;  /* 0x00006c0000027a25 */ /* 0x000fc800078e0002 */
[----:B------:R-:W-:Y:S01]  /*8550*/  IMAD R0, R4, c[0x0][0x2c4], R10 ;  /* 0x0000b10004007a24 */ /* 0x000fe200078e020a */
[----:B------:R-:W-:Y:S01]  /*8560*/  IADD3 R5, R9, R15, RZ ;  /* 0x0000000f09057210 */ /* 0x000fe20007ffe0ff */
[----:B------:R-:W-:Y:S01]  /*8570*/  IMAD.MOV.U32 R4, RZ, RZ, R8 ;  /* 0x000000ffff047224 */ /* 0x000fe200078e0008 */
[----:B------:R-:W-:Y:S02]  /*8580*/  IADD3 R3, R3, R11, RZ ;  /* 0x0000000b03037210 */ /* 0x000fe40007ffe0ff */
[----:B------:R-:W-:Y:S02]  /*8590*/  SHF.R.S32.HI R11, RZ, 0x1f, R0 ;  /* 0x0000001fff0b7819 */ /* 0x000fe40000011400 */
[----:B------:R-:W-:Y:S01]  /*85a0*/  ISETP.GE.AND P1, PT, R24, c[0x0][0x1d4], PT ;  /* 0x0000750018007a0c */ /* 0x000fe20003f26270 */
[----:B------:R-:W-:Y:S01]  /*85b0*/  IMAD.WIDE.U32 R8, R28, c[0x0][0x1e8], R4 ;  /* 0x00007a001c087a25 */ /* 0x000fe200078e0004 */
[----:B------:R-:W-:-:S03]  /*85c0*/  ISETP.GE.AND P6, PT, R19, c[0x0][0x1d4], PT ;  /* 0x0000750013007a0c */ /* 0x000fc60003fc6270 */
[----:B------:R-:W-:Y:S01]  /*85d0*/  IMAD R4, R11, c[0x0][0x1a8], RZ ;  /* 0x00006a000b047a24 */ /* 0x000fe200078e02ff */
[----:B------:R-:W-:Y:S01]  /*85e0*/  SEL R10, RZ, 0xffffffff, P6 ;  /* 0xffffffffff0a7807 */ /* 0x000fe20003000000 */
[----:B------:R-:W-:Y:S01]  /*85f0*/  IMAD.WIDE.U32 R2, R0, c[0x0][0x1a8], R2 ;  /* 0x00006a0000027a25 */ /* 0x000fe200078e0002 */
[----:B------:R-:W-:-:S03]  /*8600*/  LOP3.LUT R20, R20, 0xfffffffe, RZ, 0xc0, !PT ;  /* 0xfffffffe14147812 */ /* 0x000fc600078ec0ff */
[----:B------:R-:W-:Y:S01]  /*8610*/  IMAD R11, R0, c[0x0][0x1ac], R4 ;  /* 0x00006b00000b7a24 */ /* 0x000fe200078e0204 */
[----:B------:R-:W-:Y:S01]  /*8620*/  SHF.L.U32 R10, R10, 0x1, RZ ;  /* 0x000000010a0a7819 */ /* 0x000fe200000006ff */
[----:B------:R-:W-:Y:S01]  /*8630*/  IMAD.IADD R7, R7, 0x1, R12 ;  /* 0x0000000107077824 */ /* 0x000fe200078e020c */
[----:B------:R-:W-:Y:S01]  /*8640*/  @P1 LOP3.LUT R20, R20, 0x1, RZ, 0xfc, !PT ;  /* 0x0000000114141812 */ /* 0x000fe200078efcff */
[----:B------:R-:W-:Y:S01]  /*8650*/  IMAD.IADD R3, R3, 0x1, R11 ;  /* 0x0000000103037824 */ /* 0x000fe200078e020b */
[----:B------:R-:W-:Y:S02]  /*8660*/  SEL R12, RZ, 0x1, P1 ;  /* 0x00000001ff0c7807 */ /* 0x000fe40000800000 */
[----:B------:R-:W-:Y:S01]  /*8670*/  LEA R11, P0, R2, c[0x0][0x160], 0x1 ;  /* 0x00005800020b7a11 */ /* 0x000fe200078008ff */
[----:B------:R-:W-:Y:S01]  /*8680*/  IMAD.WIDE.U32 R4, R28, c[0x0][0x210], R6 ;  /* 0x000084001c047a25 */ /* 0x000fe200078e0006 */
[----:B------:R-:W-:Y:S01]  /*8690*/  ISETP.NE.U32.AND P1, PT, RZ, c[0x0][0x350], PT ;  /* 0x0000d400ff007a0c */ /* 0x000fe20003f25070 */
[----:B------:R1:W-:Y:S01]  /*86a0*/  STL [R1+0x14], R20 ;  /* 0x0000141401007387 */ /* 0x0003e20000100800 */
[----:B------:R-:W-:-:S02]  /*86b0*/  LOP3.LUT R6, R10, 0x2, R12, 0xe2, !PT ;  /* 0x000000020a067812 */ /* 0x000fc400078ee20c */
[----:B------:R-:W-:Y:S02]  /*86c0*/  LEA.HI.X R10, R2, c[0x0][0x164], R3, 0x1, P0 ;  /* 0x00005900020a7a11 */ /* 0x000fe400000f0c03 */
[----:B------:R-:W-:Y:S01]  /*86d0*/  ISETP.NE.AND.EX P0, PT, RZ, c[0x0][0x354], PT, P1 ;  /* 0x0000d500ff007a0c */ /* 0x000fe20003f05310 */
[C---:B------:R-:W-:Y:S02]  /*86e0*/  IMAD R9, R28.reuse, c[0x0][0x1ec], R9 ;  /* 0x00007b001c097a24 */ /* 0x040fe400078e0209 */
[----:B------:R-:W-:Y:S01]  /*86f0*/  IMAD R5, R28, c[0x0][0x214], R5 ;  /* 0x000085001c057a24 */ /* 0x000fe200078e0205 */
[----:B------:R-:W-:-:S04]  /*8700*/  ISETP.GE.AND P5, PT, R18, c[0x0][0x1d4], PT ;  /* 0x0000750012007a0c */ /* 0x000fc80003fa6270 */
[----:B------:R-:W-:Y:S02]  /*8710*/  SEL R3, RZ, 0x4, P5 ;  /* 0x00000004ff037807 */ /* 0x000fe40002800000 */
[----:B------:R-:W-:Y:S02]  /*8720*/  ISETP.GE.AND P3, PT, R24, c[0x0][0x198], PT ;  /* 0x0000660018007a0c */ /* 0x000fe40003f66270 */
[----:B------:R-:W-:Y:S02]  /*8730*/  ISETP.GE.AND P4, PT, R18, c[0x0][0x198], PT ;  /* 0x0000660012007a0c */ /* 0x000fe40003f86270 */
[----:B------:R-:W-:Y:S02]  /*8740*/  LOP3.LUT R103, R6, R3, RZ, 0xfc, !PT ;  /* 0x0000000306677212 */ /* 0x000fe400078efcff */
[----:B------:R-:W-:Y:S02]  /*8750*/  IADD3 R120, R219, -0x1, RZ ;  /* 0xffffffffdb787810 */ /* 0x000fe40007ffe0ff */
[----:B--2---:R-:W-:-:S02]  /*8760*/  @P2 SHF.R.S32.HI R0, RZ, 0x1f, R14 ;  /* 0x0000001fff002819 */ /* 0x004fc4000001140e */
[----:B------:R-:W-:Y:S01]  /*8770*/  @!P2 MOV R0, R27 ;  /* 0x0000001b0000a202 */ /* 0x000fe20000000f00 */
[----:B------:R-:W-:-:S03]  /*8780*/  @!P2 IMAD.MOV.U32 R14, RZ, RZ, R26 ;  /* 0x000000ffff0ea224 */ /* 0x000fc600078e001a */
[----:B------:R-:W-:Y:S02]  /*8790*/  SEL R2, R0, RZ, !P0 ;  /* 0x000000ff00027207 */ /* 0x000fe40004000000 */
[----:B------:R-:W-:-:S03]  /*87a0*/  SEL R0, R14, RZ, !P0 ;  /* 0x000000ff0e007207 */ /* 0x000fc60004000000 */
[C---:B------:R-:W-:Y:S02]  /*87b0*/  IMAD R12, R2.reuse, c[0x0][0x1f0], RZ ;  /* 0x00007c00020c7a24 */ /* 0x040fe400078e02ff */
[----:B------:R-:W-:Y:S02]  /*87c0*/  IMAD R7, R2, c[0x0][0x218], RZ ;  /* 0x0000860002077a24 */ /* 0x000fe400078e02ff */
[----:B------:R-:W-:-:S04]  /*87d0*/  IMAD.WIDE.U32 R250, R0, c[0x0][0x1f0], R8 ;  /* 0x00007c0000fa7a25 */ /* 0x000fc800078e0008 */
[----:B------:R-:W-:-:S04]  /*87e0*/  IMAD.WIDE.U32 R244, R0, c[0x0][0x218], R4 ;  /* 0x0000860000f47a25 */ /* 0x000fc800078e0004 */
[C---:B------:R-:W-:Y:S02]  /*87f0*/  IMAD R2, R0.reuse, c[0x0][0x1f4], R12 ;  /* 0x00007d0000027a24 */ /* 0x040fe400078e020c */
[----:B------:R-:W-:Y:S01]  /*8800*/  IMAD R0, R0, c[0x0][0x21c], R7 ;  /* 0x0000870000007a24 */ /* 0x000fe200078e0207 */
[----:B------:R-:W-:Y:S01]  /*8810*/  ISETP.GE.AND P2, PT, R19, c[0x0][0x198], PT ;  /* 0x0000660013007a0c */ /* 0x000fe20003f46270 */
[----:B------:R-:W-:Y:S01]  /*8820*/  IMAD.IADD R252, R251, 0x1, R2 ;  /* 0x00000001fbfc7824 */ /* 0x000fe200078e0202 */
[----:B------:R-:W-:Y:S02]  /*8830*/  IADD3 R9, R16, R17, RZ ;  /* 0x0000001110097210 */ /* 0x000fe40007ffe0ff */
[----:B------:R-:W-:Y:S01]  /*8840*/  IADD3 R247, R245, R0, RZ ;  /* 0x00000000f5f77210 */ /* 0x000fe20007ffe0ff */
[----:B------:R-:W-:Y:S06]  /*8850*/  BRA.DIV ~URZ, `(.L_x_1247) ;  /* 0x00014e527f007947 */ /* 0x000fec000b800000 */
[----:B-1----:R1:W2:Y:S02]  /*8860*/  SHFL.IDX PT, R8, R10, RZ, 0x1c1f ;  /* 0x001c1fff0a087589 */ /* 0x0022a400000e0000 */
.L_x_1389:
[----:B------:R-:W-:Y:S05]  /*8870*/  BRA.DIV ~URZ, `(.L_x_1248) ;  /* 0x00014ea27f007947 */ /* 0x000fea000b800000 */
[----:B------:R3:W4:Y:S02]  /*8880*/  SHFL.IDX PT, R0, R11, RZ, 0x1c1f ;  /* 0x001c1fff0b007589 */ /* 0x00072400000e0000 */
.L_x_1390:
[----:B---3--:R-:W3:Y:S01]  /*8890*/  LDL R2, [R1+0x40] ;  /* 0x0000400001027983 */ /* 0x008ee20000100800 */
[----:B------:R-:W-:Y:S01]  /*88a0*/  BSSY B0, `(.L_x_1249) ;  /* 0x0000017000007945 */ /* 0x000fe20003800000 */
[----:B---3--:R-:W-:-:S05]  /*88b0*/  IMAD R23, R2, c[0x0][0x2c4], RZ ;  /* 0x0000b10002177a24 */ /* 0x008fca00078e02ff */
[----:B------:R-:W-:-:S13]  /*88c0*/  ISETP.GE.AND P0, PT, R9, R23, PT ;  /* 0x000000170900720c */ /* 0x000fda0003f06270 */
[----:B------:R-:W-:Y:S05]  /*88d0*/  @P0 BRA `(.L_x_1250) ;  /* 0x0000013000000947 */ /* 0x000fea0003800000 */
[----:B------:R-:W3:Y:S04]  /*88e0*/  LDL.64 R4, [R1+0x18] ;  /* 0x0000180001047983 */ /* 0x000ee80000100a00 */
[----:B----4-:R-:W4:Y:S04]  /*88f0*/  LDL R2, [R1+0x24] ;  /* 0x0000240001027983 */ /* 0x010f280000100800 */
[----:B--2---:R-:W2:Y:S04]  /*8900*/  LDL R3, [R1+0x64] ;  /* 0x0000640001037983 */ /* 0x004ea80000100800 */
[----:B------:R-:W2:Y:S04]  /*8910*/  LDL R13, [R1+0x38] ;  /* 0x00003800010d7983 */ /* 0x000ea80000100800 */
[----:B------:R-:W2:Y:S04]  /*8920*/  LDL R12, [R1+0xc] ;  /* 0x00000c00010c7983 */ /* 0x000ea80000100800 */
[----:B------:R-:W2:Y:S01]  /*8930*/  LDL R14, [R1+0x60] ;  /* 0x00006000010e7983 */ /* 0x000ea20000100800 */
[----:B---3--:R-:W-:-:S04]  /*8940*/  LEA R6, P0, R4, R0, 0x1 ;  /* 0x0000000004067211 */ /* 0x008fc800078008ff */
[----:B------:R-:W-:Y:S02]  /*8950*/  LEA.HI.X R7, R4, R8, R5, 0x1, P0 ;  /* 0x0000000804077211 */ /* 0x000fe400000f0c05 */
[----:B----4-:R-:W-:-:S04]  /*8960*/  LEA R4, P0, R2, R0, 0x1 ;  /* 0x0000000002047211 */ /* 0x010fc800078008ff */
        /* <DEDUP_REMOVED lines=10> */
.L_x_1250:
[----:B------:R-:W-:Y:S05]  /*8a10*/  BSYNC B0 ;  /* 0x0000000000007941 */ /* 0x000fea0003800000 */
.L_x_1249:
[----:B------:R-:W-:Y:S05]  /*8a20*/  BRA.DIV ~URZ, `(.L_x_1251) ;  /* 0x00014d527f007947 */ /* 0x000fea000b800000 */
[----:B--2---:R2:W3:Y:S04]  /*8a30*/  SHFL.IDX PT, R8, R10, 0x1, 0x1c1f ;  /* 0x003c1f000a087f89 */ /* 0x0044e800000e0000 */
[----:B----4-:R2:W4:Y:S02]  /*8a40*/  SHFL.IDX PT, R0, R11, 0x1, 0x1c1f ;  /* 0x003c1f000b007f89 */ /* 0x01052400000e0000 */
.L_x_1391:
        /* <DEDUP_REMOVED lines=23> */
.L_x_1253:
[----:B------:R-:W-:Y:S05]  /*8bc0*/  BSYNC B0 ;  /* 0x0000000000007941 */ /* 0x000fea0003800000 */
.L_x_1252:
[----:B------:R-:W-:Y:S05]  /*8bd0*/  BRA.DIV ~URZ, `(.L_x_1254) ;  /* 0x00014c627f007947 */ /* 0x000fea000b800000 */
[----:B---3--:R3:W1:Y:S02]  /*8be0*/  SHFL.IDX PT, R8, R10, 0x2, 0x1c1f ;  /* 0x005c1f000a087f89 */ /* 0x00866400000e0000 */
.L_x_1392:
[----:B------:R-:W-:Y:S05]  /*8bf0*/  BRA.DIV ~URZ, `(.L_x_1255) ;  /* 0x00014cb27f007947 */ /* 0x000fea000b800000 */
[----:B--2-4-:R2:W4:Y:S02]  /*8c00*/  SHFL.IDX PT, R0, R11, 0x2, 0x1c1f ;  /* 0x005c1f000b007f89 */ /* 0x01452400000e0000 */
.L_x_1393:
[----:B------:R-:W-:Y:S01]  /*8c10*/  IADD3 R2, R9, 0x40, RZ ;  /* 0x0000004009027810 */ /* 0x000fe20007ffe0ff */
[----:B------:R-:W-:Y:S03]  /*8c20*/  BSSY B0, `(.L_x_1256) ;  /* 0x0000016000007945 */ /* 0x000fe60003800000 */
[----:B------:R-:W-:-:S13]  /*8c30*/  ISETP.GE.AND P0, PT, R2, R23, PT ;  /* 0x000000170200720c */ /* 0x000fda0003f06270 */
[----:B------:R-:W-:Y:S05]  /*8c40*/  @P0 BRA `(.L_x_1257) ;  /* 0x0000013000000947 */ /* 0x000fea0003800000 */
[----:B--2---:R-:W2:Y:S04]  /*8c50*/  LDL.64 R4, [R1+0x18] ;  /* 0x0000180001047983 */ /* 0x004ea80000100a00 */
[----:B---3--:R-:W3:Y:S04]  /*8c60*/  LDL R3, [R1+0x24] ;  /* 0x0000240001037983 */ /* 0x008ee80000100800 */
[----:B----4-:R-:W4:Y:S04]  /*8c70*/  LDL R15, [R1+0x64] ;  /* 0x00006400010f7983 */ /* 0x010f280000100800 */
[----:B------:R-:W4:Y:S04]  /*8c80*/  LDL R13, [R1+0x38] ;  /* 0x00003800010d7983 */ /* 0x000f280000100800 */
[----:B------:R-:W4:Y:S04]  /*8c90*/  LDL R12, [R1+0xc] ;  /* 0x00000c00010c7983 */ /* 0x000f280000100800 */
[----:B------:R-:W4:Y:S01]  /*8ca0*/  LDL R14, [R1+0x60] ;  /* 0x00006000010e7983 */ /* 0x000f220000100800 */
[----:B--2---:R-:W-:-:S04]  /*8cb0*/  LEA R6, P0, R4, R0, 0x1 ;  /* 0x0000000004067211 */ /* 0x004fc800078008ff */
[----:B-1----:R-:W-:Y:S02]  /*8cc0*/  LEA.HI.X R7, R4, R8, R5, 0x1, P0 ;  /* 0x0000000804077211 */ /* 0x002fe400000f0c05 */
[----:B---3--:R-:W-:-:S04]  /*8cd0*/  LEA R4, P0, R3, R0, 0x1 ;  /* 0x0000000003047211 */ /* 0x008fc800078008ff */
[----:B----4-:R-:W-:Y:S02]  /*8ce0*/  LEA.HI.X R5, R3, R8, R15, 0x1, P0 ;  /* 0x0000000803057211 */ /* 0x010fe400000f0c0f */
        /* <DEDUP_REMOVED lines=9> */
.L_x_1257:
[----:B------:R-:W-:Y:S05]  /*8d80*/  BSYNC B0 ;  /* 0x0000000000007941 */ /* 0x000fea0003800000 */
.L_x_1256:
[----:B------:R-:W-:Y:S05]  /*8d90*/  BRA.DIV ~URZ, `(.L_x_1258) ;  /* 0x00014b727f007947 */ /* 0x000fea000b800000 */
[----:B-1----:R1:W2:Y:S04]  /*8da0*/  SHFL.IDX PT, R6, R10, 0x3, 0x1c1f ;  /* 0x007c1f000a067f89 */ /* 0x0022a800000e0000 */
[----:B----4-:R1:W4:Y:S02]  /*8db0*/  SHFL.IDX PT, R0, R11, 0x3, 0x1c1f ;  /* 0x007c1f000b007f89 */ /* 0x01032400000e0000 */
.L_x_1394:
[----:B---3--:R-:W3:Y:S04]  /*8dc0*/  LDL.64 R12, [R1+0x18] ;  /* 0x00001800010c7983 */ /* 0x008ee80000100a00 */
[----:B----4-:R-:W4:Y:S04]  /*8dd0*/  LDL R7, [R1+0x24] ;  /* 0x0000240001077983 */ /* 0x010f280000100800 */
[----:B--2---:R-:W2:Y:S04]  /*8de0*/  LDL R8, [R1+0x64] ;  /* 0x0000640001087983 */ /* 0x004ea80000100800 */
[----:B------:R-:W2:Y:S04]  /*8df0*/  LDL R106, [R1+0xc] ;  /* 0x00000c00016a7983 */ /* 0x000ea80000100800 */
[----:B------:R-:W2:Y:S04]  /*8e00*/  LDL R142, [R1+0x2c] ;  /* 0x00002c00018e7983 */ /* 0x000ea80000100800 */
[----:B-1----:R-:W2:Y:S04]  /*8e10*/  LDL R10, [R1+0x38] ;  /* 0x00003800010a7983 */ /* 0x002ea80000100800 */
[----:B------:R-:W2:Y:S04]  /*8e20*/  LDL R11, [R1+0x60] ;  /* 0x00006000010b7983 */ /* 0x000ea80000100800 */
[----:B------:R-:W2:Y:S04]  /*8e30*/  LDL R127, [R1+0x14] ;  /* 0x00001400017f7983 */ /* 0x000ea80000100800 */
        /* <DEDUP_REMOVED lines=9> */
[----:B------:R-:W-:Y:S01]  /*8ed0*/  SHF.R.S32.HI R126, RZ, 0x2, R126 ;  /* 0x00000002ff7e7819 */ /* 0x000fe2000001147e */
[----:B------:R-:W-:Y:S02]  /*8ee0*/  IMAD.MOV.U32 R122, RZ, RZ, R250 ;  /* 0x000000ffff7a7224 */ /* 0x000fe400078e00fa */
[----:B------:R-:W-:Y:S02]  /*8ef0*/  IMAD.MOV.U32 R123, RZ, RZ, R252 ;  /* 0x000000ffff7b7224 */ /* 0x000fe400078e00fc */
[----:B------:R-:W-:Y:S01]  /*8f00*/  IMAD.MOV.U32 R125, RZ, RZ, c[0x0][0x2c4] ;  /* 0x0000b100ff7d7624 */ /* 0x000fe200078e00ff */
[----:B---3--:R-:W-:-:S04]  /*8f10*/  @!P0 LEA R4, P1, R12, R0, 0x1 ;  /* 0x000000000c048211 */ /* 0x008fc800078208ff */
[----:B------:R-:W-:Y:S02]  /*8f20*/  @!P0 LEA.HI.X R5, R12, R6, R13, 0x1, P1 ;  /* 0x000000060c058211 */ /* 0x000fe400008f0c0d */
[----:B----4-:R-:W-:-:S04]  /*8f30*/  @!P0 LEA R2, P1, R7, R0, 0x1 ;  /* 0x0000000007028211 */ /* 0x010fc800078208ff */
[----:B--2---:R-:W-:Y:S01]  /*8f40*/  @!P0 LEA.HI.X R3, R7, R6, R8, 0x1, P1 ;  /* 0x0000000607038211 */ /* 0x004fe200008f0c08 */
[----:B------:R-:W-:Y:S02]  /*8f50*/  @!P0 IMAD.SHL.U32 R7, R106, 0x2, RZ ;  /* 0x000000026a078824 */ /* 0x000fe400078e00ff */
[----:B------:R-:W-:-:S03]  /*8f60*/  IMAD.IADD R121, R142, 0x1, R105 ;  /* 0x000000018e797824 */ /* 0x000fc600078e0269 */
[----:B------:R-:W-:Y:S01]  /*8f70*/  @!PT LDS RZ, [RZ] ;  /* 0x00000000fffff984 */ /* 0x000fe20000000800 */
[----:B------:R-:W-:Y:S01]  /*8f80*/  @!PT LDS RZ, [RZ] ;  /* 0x00000000fffff984 */ /* 0x000fe20000000800 */
[----:B------:R-:W-:Y:S01]  /*8f90*/  @!PT LDS RZ, [RZ] ;  /* 0x00000000fffff984 */ /* 0x000fe20000000800 */
[----:B------:R1:W-:Y:S04]  /*8fa0*/  @!P0 LDGSTS.E.BYPASS.LTC128B.128 [R7+0x7880], [R4.64], !P3 ;  /* 0x0788000004078fae */ /* 0x0003e8000d901d46 */
[----:B------:R2:W-:Y:S01]  /*8fb0*/  @!P0 LDGSTS.E.BYPASS.LTC128B.128 [R7+0x9880], [R2.64], !P2 ;  /* 0x0988000002078fae */ /* 0x0005e2000d101d46 */
[----:B-1----:R-:W-:Y:S02]  /*8fc0*/  @!P0 LEA R4, P1, R10, R0, 0x1 ;  /* 0x000000000a048211 */ /* 0x002fe400078208ff */
[----:B------:R-:W-:Y:S01]  /*8fd0*/  IMNMX R0, R121, 0x30, PT ;  /* 0x0000003079007817 */ /* 0x000fe20003800200 */
[----:B------:R-:W-:-:S04]  /*8fe0*/  IMAD R5, R104, c[0x0][0x1e0], RZ ;  /* 0x0000780068057a24 */ /* 0x000fc800078e02ff */
[----:B------:R-:W-:Y:S02]  /*8ff0*/  IMAD.IADD R0, R0, 0x1, -R126 ;  /* 0x0000000100007824 */ /* 0x000fe400078e0a7e */
[----:B------:R-:W-:Y:S01]  /*9000*/  IMAD R8, R120, c[0x0][0x1e4], R5 ;  /* 0x0000790078087a24 */ /* 0x000fe200078e0205 */
[----:B------:R-:W-:Y:S01]  /*9010*/  @!P0 LEA.HI.X R5, R10, R6, R11, 0x1, P1 ;  /* 0x000000060a058211 */ /* 0x000fe200008f0c0b */
[----:B--2---:R-:W-:Y:S01]  /*9020*/  IMAD.WIDE.U32 R2, R120, c[0x0][0x1e0], RZ ;  /* 0x0000780078027a25 */ /* 0x004fe200078e00ff */
[----:B------:R-:W-:-:S03]  /*9030*/  ISETP.GE.AND P1, PT, R0, 0x1, PT ;  /* 0x000000010000780c */ /* 0x000fc60003f26270 */
[----:B------:R1:W-:Y:S01]  /*9040*/  @!P0 LDGSTS.E.BYPASS.LTC128B.128 [R7+0xb880], [R4.64], !P4 ;  /* 0x0b88000004078fae */ /* 0x0003e2000e101d46 */
[----:B------:R-:W-:Y:S01]  /*9050*/  IMAD.IADD R6, R3, 0x1, R8 ;  /* 0x0000000103067824 */ /* 0x000fe200078e0208 */
[----:B------:R-:W-:Y:S02]  /*9060*/  ISETP.GE.AND P0, PT, R0, 0x21, PT ;  /* 0x000000210000780c */ /* 0x000fe40003f06270 */
[----:B------:R-:W0:Y:S01]  /*9070*/  LDGDEPBAR ;  /* 0x00000000000079af */ /* 0x000e220000000000 */
[----:B------:R-:W-:Y:S01]  /*9080*/  WARPSYNC 0xffffffff ;  /* 0xffffffff00007948 */ /* 0x000fe20003800000 */
[----:B------:R-:W-:-:S04]  /*9090*/  IMAD.WIDE.U32 R2, R2, 0x30, R122 ;  /* 0x0000003002027825 */ /* 0x000fc800078e007a */
[----:B------:R-:W-:Y:S02]  /*90a0*/  IMAD R0, R6, 0x30, RZ ;  /* 0x0000003006007824 */ /* 0x000fe400078e02ff */
[----:B------:R-:W-:Y:S02]  /*90b0*/  IMAD.MOV.U32 R8, RZ, RZ, 0x20 ;  /* 0x00000020ff087424 */ /* 0x000fe400078e00ff */
[----:B------:R-:W-:Y:S01]  /*90c0*/  IMAD.IADD R0, R3, 0x1, R0 ;  /* 0x0000000103007824 */ /* 0x000fe200078e0200 */
[----:B------:R-:W-:Y:S01]  /*90d0*/  BAR.SYNC.DEFER_BLOCKING 0x0 ;  /* 0x0000000000007b1d */ /* 0x000fe20000010000 */
[----:B------:R-:W-:Y:S01]  /*90e0*/  LOP3.LUT P3, RZ, R127, 0x1, RZ, 0xc0, !PT ;  /* 0x000000017fff7812 */ /* 0x000fe2000786c0ff */
[----:B-1----:R-:W-:Y:S01]  /*90f0*/  IMAD.WIDE.U32 R6, R8, c[0x0][0x1e0], RZ ;  /* 0x0000780008067a25 */ /* 0x002fe200078e00ff */
[----:B------:R-:W-:-:S03]  /*9100*/  @P1 LEA R4, P2, R2, c[0x0][0x1c8], 0x1 ;  /* 0x0000720002041a11 */ /* 0x000fc600078408ff */
[----:B------:R-:W-:Y:S01]  /*9110*/  IMAD R8, R8, c[0x0][0x1e4], RZ ;  /* 0x0000790008087a24 */ /* 0x000fe200078e02ff */
[C---:B------:R-:W-:Y:S02]  /*9120*/  @P1 LEA.HI.X R5, R2.reuse, c[0x0][0x1cc], R0, 0x1, P2 ;  /* 0x0000730002051a11 */ /* 0x040fe400010f0c00 */
[----:B------:R-:W-:Y:S01]  /*9130*/  @P0 IADD3 R3, P2, R2, R6, RZ ;  /* 0x0000000602030210 */ /* 0x000fe20007f5e0ff */
[----:B------:R-:W-:-:S03]  /*9140*/  @P1 IMAD.SHL.U32 R6, R106, 0x2, RZ ;  /* 0x000000026a061824 */ /* 0x000fc600078e00ff */
[----:B------:R-:W-:Y:S02]  /*9150*/  @P0 IADD3.X R0, R0, R7, R8, P2, !PT ;  /* 0x0000000700000210 */ /* 0x000fe400017fe408 */
[C---:B------:R-:W-:Y:S01]  /*9160*/  @P0 LEA R2, P2, R3.reuse, c[0x0][0x1c8], 0x1 ;  /* 0x0000720003020a11 */ /* 0x040fe200078408ff */
[----:B------:R-:W-:Y:S01]  /*9170*/  @!PT LDS RZ, [RZ] ;  /* 0x00000000fffff984 */ /* 0x000fe20000000800 */
[----:B------:R-:W-:Y:S01]  /*9180*/  @!PT LDS RZ, [RZ] ;  /* 0x00000000fffff984 */ /* 0x000fe20000000800 */
[----:B------:R-:W-:Y:S01]  /*9190*/  @!PT LDS RZ, [RZ] ;  /* 0x00000000fffff984 */ /* 0x000fe20000000800 */
[----:B------:R1:W-:Y:S03]  /*91a0*/  @P1 LDGSTS.E.BYPASS.LTC128B.128 [R6+0x3c80], [R4.64], !P3 ;  /* 0x03c8000004061fae */ /* 0x0003e6000d901d46 */
[----:B------:R-:W-:Y:S01]  /*91b0*/  @P0 LEA.HI.X R3, R3, c[0x0][0x1cc], R0, 0x1, P2 ;  /* 0x0000730003030a11 */ /* 0x000fe200010f0c00 */
[----:B------:R-:W-:Y:S01]  /*91c0*/  @P0 IMAD.SHL.U32 R0, R106, 0x2, RZ ;  /* 0x000000026a000824 */ /* 0x000fe200078e00ff */
[----:B------:R1:W-:Y:S04]  /*91d0*/  @P1 LDGSTS.E.BYPASS.LTC128B.128 [R6+0x4880], [R4.64+0x40], !P6 ;  /* 0x0488004004061fae */ /* 0x0003e8000f101d46 */
[----:B------:R1:W-:Y:S04]  /*91e0*/  @P1 LDGSTS.E.BYPASS.LTC128B.128 [R6+0x5480], [R4.64+0x80], !P5 ;  /* 0x0548008004061fae */ /* 0x0003e8000e901d46 */
[----:B------:R1:W-:Y:S04]  /*91f0*/  @P0 LDGSTS.E.BYPASS.LTC128B.128 [R0+0x4480], [R2.64], !P3 ;  /* 0x0448000002000fae */ /* 0x0003e8000d901d46 */
[----:B------:R1:W-:Y:S04]  /*9200*/  @P0 LDGSTS.E.BYPASS.LTC128B.128 [R0+0x5080], [R2.64+0x40], !P6 ;  /* 0x0508004002000fae */ /* 0x0003e8000f101d46 */
[----:B------:R1:W-:Y:S01]  /*9210*/  @P0 LDGSTS.E.BYPASS.LTC128B.128 [R0+0x5c80], [R2.64+0x80], !P5 ;  /* 0x05c8008002000fae */ /* 0x0003e2000e901d46 */
[----:B------:R-:W-:-:S03]  /*9220*/  ISETP.LT.AND P0, PT, RZ, c[0x0][0x27c], PT ;  /* 0x00009f00ff007a0c */ /* 0x000fc60003f01270 */
[----:B------:R-:W0:Y:S10]  /*9230*/  LDGDEPBAR ;  /* 0x00000000000079af */ /* 0x000e340000000000 */
[----:B------:R-:W-:Y:S05]  /*9240*/  @P0 BRA `(.L_x_1259) ;  /* 0x0000002000000947 */ /* 0x000fea0003800000 */
[----:B------:R-:W-:-:S04]  /*9250*/  DEPBAR.LE SB0, 0x1 ;  /* 0x000080400000791a */ /* 0x000fc80000000000 */
[----:B------:R-:W-:Y:S05]  /*9260*/  BRA `(.L_x_1260) ;  /* 0x0000694000007947 */ /* 0x000fea0003800000 */
.L_x_1259:
        /* <DEDUP_REMOVED lines=21> */
[----:B------:R-:W-:Y:S01]  /*93c0*/  ISETP.NE.AND P1, PT, R125, 0x1, PT ;  /* 0x000000017d00780c */ /* 0x000fe20003f25270 */
[----:B------:R-:W-:Y:S01]  /*93d0*/  IMAD.MOV.U32 R5, RZ, RZ, R7 ;  /* 0x000000ffff057224 */ /* 0x000fe200078e0007 */
[----:B------:R-:W-:Y:S01]  /*93e0*/  BSSY B0, `(.L_x_1262) ;  /* 0x0000068000007945 */ /* 0x000fe20003800000 */
[----:B------:R-:W-:Y:S01]  /*93f0*/  IMAD.MOV.U32 R7, RZ, RZ, R6 ;  /* 0x000000ffff077224 */ /* 0x000fe200078e0006 */
[----:B------:R-:W-:Y:S01]  /*9400*/  SHF.R.S32.HI R52, RZ, 0x1f, R31 ;  /* 0x0000001fff347819 */ /* 0x000fe2000001141f */
[----:B------:R-:W-:Y:S01]  /*9410*/  IMAD.MOV.U32 R6, RZ, RZ, R2 ;  /* 0x000000ffff067224 */ /* 0x000fe200078e0002 */
[----:B------:R-:W-:Y:S01]  /*9420*/  SHF.R.S32.HI R37, RZ, 0x1f, R32 ;  /* 0x0000001fff257819 */ /* 0x000fe20000011420 */
[----:B------:R-:W-:Y:S01]  /*9430*/  CS2R R74, SRZ ;  /* 0x00000000004a7805 */ /* 0x000fe2000001ff00 */
[----:B------:R-:W-:Y:S01]  /*9440*/  SHF.R.S32.HI R53, RZ, 0x1f, R145 ;  /* 0x0000001fff357819 */ /* 0x000fe20000011491 */
[----:B------:R-:W-:Y:S01]  /*9450*/  CS2R R48, SRZ ;  /* 0x0000000000307805 */ /* 0x000fe2000001ff00 */
[----:B------:R-:W-:Y:S01]  /*9460*/  SHF.R.S32.HI R54, RZ, 0x1f, R30 ;  /* 0x0000001fff367819 */ /* 0x000fe2000001141e */
[----:B------:R-:W-:Y:S01]  /*9470*/  CS2R R38, SRZ ;  /* 0x0000000000267805 */ /* 0x000fe2000001ff00 */
[----:B------:R-:W-:Y:S01]  /*9480*/  SHF.R.S32.HI R43, RZ, 0x1f, R164 ;  /* 0x0000001fff2b7819 */ /* 0x000fe200000114a4 */
[----:B------:R-:W-:Y:S01]  /*9490*/  @P1 IMAD.HI.U32 R3, R0, c[0x0][0x2c8], RZ ;  /* 0x0000b20000031a27 */ /* 0x000fe200078e00ff */
[----:B------:R-:W-:Y:S01]  /*94a0*/  CS2R R28, SRZ ;  /* 0x00000000001c7805 */ /* 0x000fe2000001ff00 */
[----:B------:R-:W-:Y:S01]  /*94b0*/  CS2R R24, SRZ ;  /* 0x0000000000187805 */ /* 0x000fe2000001ff00 */
[----:B------:R-:W-:Y:S01]  /*94c0*/  CS2R R20, SRZ ;  /* 0x0000000000147805 */ /* 0x000fe2000001ff00 */
[----:B------:R-:W-:Y:S01]  /*94d0*/  CS2R R50, SRZ ;  /* 0x0000000000327805 */ /* 0x000fe2000001ff00 */
[----:B------:R-:W-:Y:S01]  /*94e0*/  @P1 SHF.R.U32.HI R0, RZ, c[0x0][0x2cc], R3 ;  /* 0x0000b300ff001a19 */ /* 0x000fe20000011603 */
[----:B------:R-:W-:Y:S01]  /*94f0*/  CS2R R40, SRZ ;  /* 0x0000000000287805 */ /* 0x000fe2000001ff00 */
[----:B------:R-:W-:Y:S01]  /*9500*/  CS2R R34, SRZ ;  /* 0x0000000000227805 */ /* 0x000fe2000001ff00 */
[----:B------:R-:W-:Y:S01]  /*9510*/  CS2R R26, SRZ ;  /* 0x00000000001a7805 */ /* 0x000fe2000001ff00 */
[----:B------:R-:W-:Y:S01]  /*9520*/  SHF.R.S32.HI R3, RZ, 0x1f, R0 ;  /* 0x0000001fff037819 */ /* 0x000fe20000011400 */
[----:B------:R-:W-:Y:S01]  /*9530*/  IMAD.WIDE.U32 R4, R0, c[0x0][0x280], R4 ;  /* 0x0000a00000047a25 */ /* 0x000fe200078e0004 */
[----:B------:R-:W-:-:S03]  /*9540*/  CS2R R18, SRZ ;  /* 0x0000000000127805 */ /* 0x000fc6000001ff00 */
[C---:B------:R-:W-:Y:S01]  /*9550*/  IMAD R8, R3.reuse, c[0x0][0x280], RZ ;  /* 0x0000a00003087a24 */ /* 0x040fe200078e02ff */
[----:B------:R-:W-:Y:S01]  /*9560*/  LEA R42, P0, R4, c[0x0][0x270], 0x1 ;  /* 0x00009c00042a7a11 */ /* 0x000fe200078008ff */
[----:B------:R-:W-:Y:S02]  /*9570*/  IMAD R9, R3, c[0x0][0x290], RZ ;  /* 0x0000a40003097a24 */ /* 0x000fe400078e02ff */
[C---:B------:R-:W-:Y:S02]  /*9580*/  IMAD R8, R0.reuse, c[0x0][0x284], R8 ;  /* 0x0000a10000087a24 */ /* 0x040fe400078e0208 */
[----:B------:R-:W-:Y:S02]  /*9590*/  IMAD.WIDE.U32 R2, R0, c[0x0][0x290], R6 ;  /* 0x0000a40000027a25 */ /* 0x000fe400078e0006 */
[----:B------:R-:W-:Y:S02]  /*95a0*/  CS2R R6, SRZ ;  /* 0x0000000000067805 */ /* 0x000fe4000001ff00 */
[----:B------:R-:W-:Y:S01]  /*95b0*/  IMAD.IADD R5, R5, 0x1, R8 ;  /* 0x0000000105057824 */ /* 0x000fe200078e0208 */
[----:B------:R-:W-:Y:S01]  /*95c0*/  LEA R44, P1, R2, c[0x0][0x288], 0x1 ;  /* 0x0000a200022c7a11 */ /* 0x000fe200078208ff */
[----:B------:R-:W-:-:S02]  /*95d0*/  IMAD R0, R0, c[0x0][0x294], R9 ;  /* 0x0000a50000007a24 */ /* 0x000fc400078e0209 */
[----:B------:R-:W-:Y:S01]  /*95e0*/  CS2R R8, SRZ ;  /* 0x0000000000087805 */ /* 0x000fe2000001ff00 */
[----:B------:R-:W-:Y:S01]  /*95f0*/  LEA.HI.X R36, R4, c[0x0][0x274], R5, 0x1, P0 ;  /* 0x00009d0004247a11 */ /* 0x000fe200000f0c05 */
[----:B------:R-:W-:Y:S01]  /*9600*/  IMAD.IADD R0, R3, 0x1, R0 ;  /* 0x0000000103007824 */ /* 0x000fe200078e0200 */
[----:B------:R-:W-:Y:S01]  /*9610*/  ISETP.GE.AND P0, PT, R22, R23, PT ;  /* 0x000000171600720c */ /* 0x000fe20003f06270 */
[----:B------:R1:W2:Y:S03]  /*9620*/  SHFL.IDX PT, R4, R42, RZ, 0x1e1f ;  /* 0x001e1fff2a047589 */ /* 0x0002a600000e0000 */
[----:B------:R-:W-:Y:S01]  /*9630*/  LEA.HI.X R33, R2, c[0x0][0x28c], R0, 0x1, P1 ;  /* 0x0000a30002217a11 */ /* 0x000fe200008f0c00 */
[----:B------:R1:W3:Y:S04]  /*9640*/  SHFL.IDX PT, R5, R36, RZ, 0x1e1f ;  /* 0x001e1fff24057589 */ /* 0x0002e800000e0000 */
[----:B------:R1:W4:Y:S04]  /*9650*/  SHFL.IDX PT, R2, R44, RZ, 0x1e1f ;  /* 0x001e1fff2c027589 */ /* 0x00032800000e0000 */
[----:B------:R1:W1:Y:S01]  /*9660*/  SHFL.IDX PT, R3, R33, RZ, 0x1e1f ;  /* 0x001e1fff21037589 */ /* 0x00026200000e0000 */
[----:B------:R-:W-:Y:S05]  /*9670*/  @P0 BRA `(.L_x_1263) ;  /* 0x000003e000000947 */ /* 0x000fea0003800000 */
[----:B------:R-:W-:Y:S01]  /*9680*/  ISETP.GE.AND P0, PT, R32, c[0x0][0x27c], PT ;  /* 0x00009f0020007a0c */ /* 0x000fe20003f06270 */
[----:B------:R-:W-:Y:S01]  /*9690*/  CS2R R20, SRZ ;  /* 0x0000000000147805 */ /* 0x000fe2000001ff00 */
[----:B------:R-:W-:Y:S01]  /*96a0*/  ISETP.GE.AND P2, PT, R164, c[0x0][0x27c], PT ;  /* 0x00009f00a4007a0c */ /* 0x000fe20003f46270 */
[----:B------:R-:W-:-:S10]  /*96b0*/  CS2R R18, SRZ ;  /* 0x0000000000127805 */ /* 0x000fd4000001ff00 */
[C---:B------:R-:W-:Y:S01]  /*96c0*/  @!P0 IMAD.SHL.U32 R0, R32.reuse, 0x2, RZ ;  /* 0x0000000220008824 */ /* 0x040fe200078e00ff */
[----:B------:R-:W-:-:S04]  /*96d0*/  @!P0 SHF.L.U64.HI R7, R32, 0x1, R37 ;  /* 0x0000000120078819 */ /* 0x000fc80000010225 */
[----:B--2---:R-:W-:-:S05]  /*96e0*/  @!P0 IADD3 R8, P1, R4, R0, RZ ;  /* 0x0000000004088210 */ /* 0x004fca0007f3e0ff */
[----:B---3--:R-:W-:Y:S01]  /*96f0*/  @!P0 IMAD.X R9, R5, 0x1, R7, P1 ;  /* 0x0000000105098824 */ /* 0x008fe200008e0607 */
[----:B----4-:R-:W-:Y:S01]  /*9700*/  @!P0 IADD3 R6, P1, R2, R0, RZ ;  /* 0x0000000002068210 */ /* 0x010fe20007f3e0ff */
[----:B------:R-:W-:-:S03]  /*9710*/  @!P2 IMAD.SHL.U32 R10, R164, 0x2, RZ ;  /* 0x00000002a40aa824 */ /* 0x000fc600078e00ff */
[----:B------:R2:W5:Y:S01]  /*9720*/  @!P0 LD.E.64 R20, [R8.64] ;  /* 0x0000000608148980 */ /* 0x000562000c101b00 */
[----:B-1----:R-:W-:Y:S01]  /*9730*/  @!P0 IMAD.X R7, R3, 0x1, R7, P1 ;  /* 0x0000000103078824 */ /* 0x002fe200008e0607 */
[----:B------:R-:W-:-:S04]  /*9740*/  @!P2 SHF.L.U64.HI R0, R164, 0x1, R43 ;  /* 0x00000001a400a819 */ /* 0x000fc8000001022b */
[----:B------:R1:W5:Y:S01]  /*9750*/  @!P0 LD.E.64 R18, [R6.64] ;  /* 0x0000000606128980 */ /* 0x000362000c101b00 */
[----:B------:R-:W-:Y:S01]  /*9760*/  ISETP.GE.AND P0, PT, R31, c[0x0][0x27c], PT ;  /* 0x00009f001f007a0c */ /* 0x000fe20003f06270 */
[----:B------:R-:W-:Y:S01]  /*9770*/  CS2R R24, SRZ ;  /* 0x0000000000187805 */ /* 0x000fe2000001ff00 */
[----:B------:R-:W-:Y:S01]  /*9780*/  CS2R R26, SRZ ;  /* 0x00000000001a7805 */ /* 0x000fe2000001ff00 */
[----:B--2---:R-:W-:-:S05]  /*9790*/  @!P2 IADD3 R8, P1, R4, R10, RZ ;  /* 0x0000000a0408a210 */ /* 0x004fca0007f3e0ff */
[----:B------:R-:W-:Y:S01]  /*97a0*/  @!P2 IMAD.X R9, R5, 0x1, R0, P1 ;  /* 0x000000010509a824 */ /* 0x000fe200008e0600 */
[----:B-1----:R-:W-:-:S04]  /*97b0*/  @!P2 IADD3 R6, P1, R2, R10, RZ ;  /* 0x0000000a0206a210 */ /* 0x002fc80007f3e0ff */
[----:B------:R-:W-:Y:S01]  /*97c0*/  @!P0 IMAD.SHL.U32 R10, R31, 0x2, RZ ;  /* 0x000000021f0a8824 */ /* 0x000fe200078e00ff */
[----:B------:R1:W5:Y:S01]  /*97d0*/  @!P2 LD.E.64 R24, [R8.64] ;  /* 0x000000060818a980 */ /* 0x000362000c101b00 */
[----:B------:R-:W-:Y:S01]  /*97e0*/  @!P2 IMAD.X R7, R3, 0x1, R0, P1 ;  /* 0x000000010307a824 */ /* 0x000fe200008e0600 */
[----:B------:R-:W-:Y:S02]  /*97f0*/  ISETP.GE.AND P1, PT, R145, c[0x0][0x27c], PT ;  /* 0x00009f0091007a0c */ /* 0x000fe40003f26270 */
[----:B------:R-:W-:Y:S02]  /*9800*/  @!P0 SHF.L.U64.HI R0, R31, 0x1, R52 ;  /* 0x000000011f008819 */ /* 0x000fe40000010234 */
[----:B------:R2:W5:Y:S01]  /*9810*/  @!P2 LD.E.64 R26, [R6.64] ;  /* 0x00000006061aa980 */ /* 0x000562000c101b00 */
[----:B------:R-:W-:Y:S01]  /*9820*/  CS2R R28, SRZ ;  /* 0x00000000001c7805 */ /* 0x000fe2000001ff00 */
[----:B------:R-:W-:Y:S01]  /*9830*/  CS2R R34, SRZ ;  /* 0x0000000000227805 */ /* 0x000fe2000001ff00 */
[----:B-1----:R-:W-:-:S05]  /*9840*/  @!P0 IADD3 R8, P2, R4, R10, RZ ;  /* 0x0000000a04088210 */ /* 0x002fca0007f5e0ff */
[----:B------:R-:W-:Y:S01]  /*9850*/  @!P0 IMAD.X R9, R5, 0x1, R0, P2 ;  /* 0x0000000105098824 */ /* 0x000fe200010e0600 */
[----:B--2---:R-:W-:Y:S01]  /*9860*/  @!P0 IADD3 R6, P2, R2, R10, RZ ;  /* 0x0000000a02068210 */ /* 0x004fe20007f5e0ff */
[----:B------:R-:W-:-:S03]  /*9870*/  @!P1 IMAD.SHL.U32 R10, R145, 0x2, RZ ;  /* 0x00000002910a9824 */ /* 0x000fc600078e00ff */
[----:B------:R1:W5:Y:S01]  /*9880*/  @!P0 LD.E.64 R28, [R8.64] ;  /* 0x00000006081c8980 */ /* 0x000362000c101b00 */
[----:B------:R-:W-:Y:S01]  /*9890*/  @!P0 IMAD.X R7, R3, 0x1, R0, P2 ;  /* 0x0000000103078824 */ /* 0x000fe200010e0600 */
[-C--:B------:R-:W-:Y:S02]  /*98a0*/  @!P1 IADD3 R12, P3, R4, R10.reuse, RZ ;  /* 0x0000000a040c9210 */ /* 0x080fe40007f7e0ff */
[----:B------:R-:W-:Y:S02]  /*98b0*/  @!P1 SHF.L.U64.HI R0, R145, 0x1, R53 ;  /* 0x0000000191009819 */ /* 0x000fe40000010235 */
[----:B------:R2:W5:Y:S01]  /*98c0*/  @!P0 LD.E.64 R34, [R6.64] ;  /* 0x0000000606228980 */ /* 0x000562000c101b00 */
[----:B------:R-:W-:Y:S02]  /*98d0*/  @!P1 IADD3 R10, P0, R2, R10, RZ ;  /* 0x0000000a020a9210 */ /* 0x000fe40007f1e0ff */
[----:B------:R-:W-:-:S03]  /*98e0*/  ISETP.GE.AND P2, PT, R146, c[0x0][0x27c], PT ;  /* 0x00009f0092007a0c */ /* 0x000fc60003f46270 */
[--C-:B------:R-:W-:Y:S01]  /*98f0*/  @!P1 IMAD.X R11, R3, 0x1, R0.reuse, P0 ;  /* 0x00000001030b9824 */ /* 0x100fe200000e0600 */
[----:B------:R-:W-:Y:S01]  /*9900*/  ISETP.GE.AND P0, PT, R30, c[0x0][0x27c], PT ;  /* 0x00009f001e007a0c */ /* 0x000fe20003f06270 */
[----:B------:R-:W-:-:S08]  /*9910*/  @!P1 IMAD.X R13, R5, 0x1, R0, P3 ;  /* 0x00000001050d9824 */ /* 0x000fd000018e0600 */
[----:B------:R-:W-:Y:S01]  /*9920*/  @!P2 IMAD.WIDE R16, R146, 0x2, R4 ;  /* 0x000000029210a825 */ /* 0x000fe200078e0204 */
[----:B-1----:R-:W-:-:S03]  /*9930*/  CS2R R8, SRZ ;  /* 0x0000000000087805 */ /* 0x002fc6000001ff00 */
[----:B------:R-:W-:Y:S01]  /*9940*/  @!P2 IMAD.WIDE R14, R146, 0x2, R2 ;  /* 0x00000002920ea825 */ /* 0x000fe200078e0202 */
[----:B--2---:R-:W-:-:S03]  /*9950*/  CS2R R6, SRZ ;  /* 0x0000000000067805 */ /* 0x004fc6000001ff00 */
[----:B------:R-:W-:Y:S01]  /*9960*/  @!P0 IMAD.SHL.U32 R0, R30, 0x2, RZ ;  /* 0x000000021e008824 */ /* 0x000fe200078e00ff */
[----:B------:R1:W5:Y:S04]  /*9970*/  @!P2 LD.E.64 R8, [R16.64] ;  /* 0x000000061008a980 */ /* 0x000368000c101b00 */
[----:B------:R2:W5:Y:S01]  /*9980*/  @!P2 LD.E.64 R6, [R14.64] ;  /* 0x000000060e06a980 */ /* 0x000562000c101b00 */
[----:B------:R-:W-:Y:S01]  /*9990*/  @!P0 IADD3 R4, P2, R4, R0, RZ ;  /* 0x0000000004048210 */ /* 0x000fe20007f5e0ff */
[----:B------:R-:W-:Y:S01]  /*99a0*/  CS2R R38, SRZ ;  /* 0x0000000000267805 */ /* 0x000fe2000001ff00 */
[----:B------:R-:W-:Y:S01]  /*99b0*/  CS2R R40, SRZ ;  /* 0x0000000000287805 */ /* 0x000fe2000001ff00 */
[----:B------:R-:W-:Y:S01]  /*99c0*/  CS2R R48, SRZ ;  /* 0x0000000000307805 */ /* 0x000fe2000001ff00 */
[----:B------:R-:W-:-:S03]  /*99d0*/  CS2R R50, SRZ ;  /* 0x0000000000327805 */ /* 0x000fc6000001ff00 */
[----:B------:R1:W5:Y:S04]  /*99e0*/  @!P1 LD.E.64 R38, [R12.64] ;  /* 0x000000060c269980 */ /* 0x000368000c101b00 */
[----:B------:R1:W5:Y:S01]  /*99f0*/  @!P1 LD.E.64 R40, [R10.64] ;  /* 0x000000060a289980 */ /* 0x000362000c101b00 */
[----:B--2---:R-:W-:-:S05]  /*9a00*/  @!P0 SHF.L.U64.HI R14, R30, 0x1, R54 ;  /* 0x000000011e0e8819 */ /* 0x004fca0000010236 */
[----:B------:R-:W-:Y:S01]  /*9a10*/  @!P0 IMAD.X R5, R5, 0x1, R14, P2 ;  /* 0x0000000105058824 */ /* 0x000fe200010e060e */
[----:B------:R-:W-:-:S04]  /*9a20*/  @!P0 IADD3 R2, P2, R2, R0, RZ ;  /* 0x0000000002028210 */ /* 0x000fc80007f5e0ff */
[----:B------:R1:W5:Y:S01]  /*9a30*/  @!P0 LD.E.64 R48, [R4.64] ;  /* 0x0000000604308980 */ /* 0x000362000c101b00 */
[----:B------:R-:W-:-:S05]  /*9a40*/  @!P0 IMAD.X R3, R3, 0x1, R14, P2 ;  /* 0x0000000103038824 */ /* 0x000fca00010e060e */
[----:B------:R1:W5:Y:S03]  /*9a50*/  @!P0 LD.E.64 R50, [R2.64] ;  /* 0x0000000602328980 */ /* 0x000366000c101b00 */
.L_x_1263:
[----:B------:R-:W-:Y:S05]  /*9a60*/  BSYNC B0 ;  /* 0x0000000000007941 */ /* 0x000fea0003800000 */
.L_x_1262:
        /* <DEDUP_REMOVED lines=48> */
[----:B------:R-:W-:Y:S01]  /*9d70*/  PRMT R22, R10, 0x5410, R0 ;  /* 0x000054100a167816 */ /* 0x000fe20000000000 */
[----:B------:R-:W4:Y:S01]  /*9d80*/  SHFL.IDX PT, R4, R42, 0x1, 0x1e1f ;  /* 0x003e1f002a047f89 */ /* 0x000f2200000e0000 */
[----:B------:R-:W-:-:S03]  /*9d90*/  CS2R R46, SRZ ;  /* 0x00000000002e7805 */ /* 0x000fc6000001ff00 */
[----:B------:R1:W3:Y:S01]  /*9da0*/  SHFL.IDX PT, R3, R33, 0x1, 0x1e1f ;  /* 0x003e1f0021037f89 */ /* 0x0002e200000e0000 */
[----:B--2---:R-:W-:Y:S01]  /*9db0*/  CS2R R44, SRZ ;  /* 0x00000000002c7805 */ /* 0x004fe2000001ff00 */
[----:B-1----:R-:W-:Y:S01]  /*9dc0*/  PRMT R33, R12, 0x5410, R11 ;  /* 0x000054100c217816 */ /* 0x002fe2000000000b */
[----:B------:R-:W-:Y:S05]  /*9dd0*/  @P0 BRA `(.L_x_1265) ;  /* 0x000003e000000947 */ /* 0x000fea0003800000 */
[----:B---34-:R-:W-:Y:S01]  /*9de0*/  ISETP.GE.AND P0, PT, R32, c[0x0][0x27c], PT ;  /* 0x00009f0020007a0c */ /* 0x018fe20003f06270 */
[----:B------:R-:W-:Y:S01]  /*9df0*/  CS2R R56, SRZ ;  /* 0x0000000000387805 */ /* 0x000fe2000001ff00 */
[----:B------:R-:W-:Y:S01]  /*9e00*/  ISETP.GE.AND P2, PT, R164, c[0x0][0x27c], PT ;  /* 0x00009f00a4007a0c */ /* 0x000fe20003f46270 */
[----:B------:R-:W-:-:S10]  /*9e10*/  CS2R R58, SRZ ;  /* 0x00000000003a7805 */ /* 0x000fd4000001ff00 */
[C---:B------:R-:W-:Y:S01]  /*9e20*/  @!P0 IMAD.SHL.U32 R0, R32.reuse, 0x2, RZ ;  /* 0x0000000220008824 */ /* 0x040fe200078e00ff */
[----:B------:R-:W-:-:S04]  /*9e30*/  @!P0 SHF.L.U64.HI R11, R32, 0x1, R37 ;  /* 0x00000001200b8819 */ /* 0x000fc80000010225 */
[----:B------:R-:W-:-:S05]  /*9e40*/  @!P0 IADD3 R12, P1, R4, R0, RZ ;  /* 0x00000000040c8210 */ /* 0x000fca0007f3e0ff */
        /* <DEDUP_REMOVED lines=8> */
[----:B------:R-:W-:Y:S01]  /*9ed0*/  CS2R R62, SRZ ;  /* 0x00000000003e7805 */ /* 0x000fe2000001ff00 */
[----:B-1----:R-:W-:Y:S02]  /*9ee0*/  @!P2 IADD3 R12, P1, R4, R0, RZ ;  /* 0x00000000040ca210 */ /* 0x002fe40007f3e0ff */
[----:B--2---:R-:W-:-:S05]  /*9ef0*/  @!P2 SHF.L.U64.HI R11, R164, 0x1, R43 ;  /* 0x00000001a40ba819 */ /* 0x004fca000001022b */
[--C-:B------:R-:W-:Y:S01]  /*9f00*/  @!P2 IMAD.X R13, R5, 0x1, R11.reuse, P1 ;  /* 0x00000001050da824 */ /* 0x100fe200008e060b */
[----:B------:R-:W-:Y:S02]  /*9f10*/  @!P2 IADD3 R10, P1, R2, R0, RZ ;  /* 0x00000000020aa210 */ /* 0x000fe40007f3e0ff */
[----:B------:R-:W-:Y:S02]  /*9f20*/  @!P0 IMAD.SHL.U32 R0, R31, 0x2, RZ ;  /* 0x000000021f008824 */ /* 0x000fe400078e00ff */
[----:B------:R1:W5:Y:S01]  /*9f30*/  @!P2 LD.E.64 R60, [R12.64] ;  /* 0x000000060c3ca980 */ /* 0x000362000c101b00 */
[----:B------:R-:W-:Y:S01]  /*9f40*/  @!P2 IMAD.X R11, R3, 0x1, R11, P1 ;  /* 0x00000001030ba824 */ /* 0x000fe200008e060b */
[----:B------:R-:W-:-:S04]  /*9f50*/  ISETP.GE.AND P1, PT, R145, c[0x0][0x27c], PT ;  /* 0x00009f0091007a0c */ /* 0x000fc80003f26270 */
[----:B------:R2:W5:Y:S01]  /*9f60*/  @!P2 LD.E.64 R62, [R10.64] ;  /* 0x000000060a3ea980 */ /* 0x000562000c101b00 */
[----:B------:R-:W-:Y:S01]  /*9f70*/  CS2R R64, SRZ ;  /* 0x0000000000407805 */ /* 0x000fe2000001ff00 */
[----:B------:R-:W-:Y:S01]  /*9f80*/  CS2R R66, SRZ ;  /* 0x0000000000427805 */ /* 0x000fe2000001ff00 */
[----:B-1----:R-:W-:Y:S02]  /*9f90*/  @!P0 IADD3 R12, P2, R4, R0, RZ ;  /* 0x00000000040c8210 */ /* 0x002fe40007f5e0ff */
[----:B--2---:R-:W-:-:S05]  /*9fa0*/  @!P0 SHF.L.U64.HI R11, R31, 0x1, R52 ;  /* 0x000000011f0b8819 */ /* 0x004fca0000010234 */
[----:B------:R-:W-:Y:S01]  /*9fb0*/  @!P0 IMAD.X R13, R5, 0x1, R11, P2 ;  /* 0x00000001050d8824 */ /* 0x000fe200010e060b */
[----:B------:R-:W-:Y:S01]  /*9fc0*/  @!P0 IADD3 R10, P2, R2, R0, RZ ;  /* 0x00000000020a8210 */ /* 0x000fe20007f5e0ff */
        /* <DEDUP_REMOVED lines=8> */
[----:B--2---:R-:W-:-:S05]  /*a050*/  @!P1 IADD3 R10, P0, R2, R14, RZ ;  /* 0x0000000e020a9210 */ /* 0x004fca0007f1e0ff */
[----:B------:R-:W-:Y:S01]  /*a060*/  @!P1 IMAD.X R11, R3, 0x1, R0, P0 ;  /* 0x00000001030b9824 */ /* 0x000fe200000e0600 */
[----:B------:R-:W-:Y:S02]  /*a070*/  ISETP.GE.AND P0, PT, R30, c[0x0][0x27c], PT ;  /* 0x00009f001e007a0c */ /* 0x000fe40003f06270 */
[----:B-1----:R-:W-:Y:S02]  /*a080*/  @!P1 IADD3 R12, P3, R4, R14, RZ ;  /* 0x0000000e040c9210 */ /* 0x002fe40007f7e0ff */
[----:B------:R-:W-:-:S04]  /*a090*/  @!P2 IMAD.WIDE R16, R146, 0x2, R4 ;  /* 0x000000029210a825 */ /* 0x000fc800078e0204 */
[----:B------:R-:W-:Y:S01]  /*a0a0*/  @!P1 IMAD.X R13, R5, 0x1, R0, P3 ;  /* 0x00000001050d9824 */ /* 0x000fe200018e0600 */
[----:B------:R1:W5:Y:S01]  /*a0b0*/  @!P2 LD.E.64 R44, [R16.64] ;  /* 0x00000006102ca980 */ /* 0x000362000c101b00 */
[----:B------:R-:W-:-:S04]  /*a0c0*/  @!P2 IMAD.WIDE R14, R146, 0x2, R2 ;  /* 0x00000002920ea825 */ /* 0x000fc800078e0202 */
[----:B------:R-:W-:Y:S01]  /*a0d0*/  @!P0 IMAD.SHL.U32 R0, R30, 0x2, RZ ;  /* 0x000000021e008824 */ /* 0x000fe200078e00ff */
[----:B------:R2:W5:Y:S04]  /*a0e0*/  @!P2 LD.E.64 R46, [R14.64] ;  /* 0x000000060e2ea980 */ /* 0x000568000c101b00 */
        /* <DEDUP_REMOVED lines=13> */
.L_x_1265:
[----:B---34-:R-:W-:Y:S05]  /*a1c0*/  BSYNC B0 ;  /* 0x0000000000007941 */ /* 0x018fea0003800000 */
.L_x_1264:
        /* <DEDUP_REMOVED lines=50> */
[----:B------:R-:W1:Y:S01]  /*a4f0*/  LDS.128 R12, [R248+0x4800] ;  /* 0x00480000f80c7984 */ /* 0x000e620000000c00 */
[----:B------:R-:W-:Y:S02]  /*a500*/  SHF.R.U32.HI R0, RZ, 0x10, R7 ;  /* 0x00000010ff007819 */ /* 0x000fe40000011607 */
[----:B------:R-:W-:Y:S02]  /*a510*/  SHF.R.U64 R17, R8, 0x10, R9 ;  /* 0x0000001008117819 */ /* 0x000fe40000001209 */
[----:B------:R-:W-:Y:S02]  /*a520*/  SHF.R.U64 R16, R6, 0x10, R7 ;  /* 0x0000001006107819 */ /* 0x000fe40000001207 */
[----:B------:R-:W-:Y:S01]  /*a530*/  SHF.R.U32.HI R3, RZ, 0x10, R9 ;  /* 0x00000010ff037819 */ /* 0x000fe20000011609 */
[--C-:B-1----:R-:W-:Y:S02]  /*a540*/  HADD2.F32 R8, -RZ, R12.reuse.H0_H0 ;  /* 0x2000000cff087230 */ /* 0x102fe40000004100 */
[----:B------:R-:W-:-:S02]  /*a550*/  HADD2.F32 R7, -RZ, R12.H1_H1 ;  /* 0x3000000cff077230 */ /* 0x000fc40000004100 */
[--C-:B------:R-:W-:Y:S02]  /*a560*/  HADD2.F32 R2, -RZ, R15.reuse.H1_H1 ;  /* 0x3000000fff027230 */ /* 0x100fe40000004100 */
[----:B------:R-:W-:Y:S02]  /*a570*/  HADD2.F32 R12, -RZ, R0.H0_H0 ;  /* 0x20000000ff0c7230 */ /* 0x000fe40000004100 */
[----:B------:R-:W-:Y:S02]  /*a580*/  HADD2.F32 R0, -RZ, R22.H0_H0 ;  /* 0x20000016ff007230 */ /* 0x000fe40000004100 */
[----:B------:R-:W-:Y:S01]  /*a590*/  HADD2.F32 R9, -RZ, R15.H0_H0 ;  /* 0x2000000fff097230 */ /* 0x000fe20000004100 */
[-C--:B------:R-:W-:Y:S01]  /*a5a0*/  FMUL.FTZ R11, R2, R12.reuse ;  /* 0x0000000c020b7220 */ /* 0x080fe20000410000 */
[----:B------:R-:W-:Y:S02]  /*a5b0*/  HADD2.F32 R15, -RZ, R3.H0_H0 ;  /* 0x20000003ff0f7230 */ /* 0x000fe40000004100 */
[--C-:B------:R-:W-:Y:S01]  /*a5c0*/  HADD2.F32 R6, -RZ, R13.reuse.H0_H0 ;  /* 0x2000000dff067230 */ /* 0x100fe20000004100 */
[----:B------:R-:W-:Y:S01]  /*a5d0*/  FMUL.FTZ R12, R9, R12 ;  /* 0x0000000c090c7220 */ /* 0x000fe20000410000 */
[----:B------:R-:W-:Y:S01]  /*a5e0*/  HADD2.F32 R5, -RZ, R13.H1_H1 ;  /* 0x3000000dff057230 */ /* 0x000fe20000004100 */
[----:B------:R-:W-:Y:S01]  /*a5f0*/  FMUL.FTZ R13, R7, R0 ;  /* 0x00000000070d7220 */ /* 0x000fe20000410000 */
[----:B------:R-:W-:-:S02]  /*a600*/  HADD2.F32 R3, -RZ, R55.H0_H0 ;  /* 0x20000037ff037230 */ /* 0x000fc40000004100 */
        /* <DEDUP_REMOVED lines=24> */
.L_x_1269:
[----:B------:R-:W-:Y:S05]  /*a790*/  BSYNC B0 ;  /* 0x0000000000007941 */ /* 0x000fea0003800000 */
.L_x_1268:
[----:B------:R-:W-:Y:S01]  /*a7a0*/  ISETP.GE.AND P0, PT, R32, c[0x0][0x27c], PT ;  /* 0x00009f0020007a0c */ /* 0x000fe20003f06270 */
[----:B------:R-:W-:-:S12]  /*a7b0*/  BSSY B0, `(.L_x_1270) ;  /* 0x000002c000007945 */ /* 0x000fd80003800000 */
[----:B------:R-:W-:Y:S05]  /*a7c0*/  @P0 BRA `(.L_x_1271) ;  /* 0x000002a000000947 */ /* 0x000fea0003800000 */
[----:B-1----:R-:W1:Y:S01]  /*a7d0*/  LDS.128 R4, [R249+0x4800] ;  /* 0x00480000f9047984 */ /* 0x002e620000000c00 */
        /* <DEDUP_REMOVED lines=41> */
.L_x_1271:
[----:B------:R-:W-:Y:S05]  /*aa70*/  BSYNC B0 ;  /* 0x0000000000007941 */ /* 0x000fea0003800000 */
.L_x_1270:
        /* <DEDUP_REMOVED lines=12> */
[----:B------:R-:W-:Y:S02]  /*ab40*/  HADD2.F32 R15, -RZ, R15.H0_H0 ;  /* 0x2000000fff0f7230 */ /* 0x000fe40000004100 */
        /* <DEDUP_REMOVED lines=32> */
.L_x_1273:
[----:B------:R-:W-:Y:S05]  /*ad50*/  BSYNC B0 ;  /* 0x0000000000007941 */ /* 0x000fea0003800000 */
.L_x_1272:
        /* <DEDUP_REMOVED lines=45> */
.L_x_1275:
[----:B------:R-:W-:Y:S05]  /*b030*/  BSYNC B0 ;  /* 0x0000000000007941 */ /* 0x000fea0003800000 */
.L_x_1274:
        /* <DEDUP_REMOVED lines=45> */
.L_x_1277:
[----:B------:R-:W-:Y:S05]  /*b310*/  BSYNC B0 ;  /* 0x0000000000007941 */ /* 0x000fea0003800000 */
.L_x_1276:
[----:B------:R-:W-:-:S13]  /*b320*/  ISETP.GE.AND P0, PT, R30, c[0x0][0x27c], PT ;  /* 0x00009f001e007a0c */ /* 0x000fda0003f06270 */
        /* <DEDUP_REMOVED lines=43> */
.L_x_1267:
[----:B------:R-:W-:Y:S05]  /*b5e0*/  BSYNC B1 ;  /* 0x0000000000017941 */ /* 0x000fea0003800000 */
.L_x_1266:
        /* <DEDUP_REMOVED lines=50> */
.L_x_1280:
[----:B------:R-:W-:Y:S05]  /*b910*/  BSYNC B0 ;  /* 0x0000000000007941 */ /* 0x000fea0003800000 */
.L_x_1279:
        /* <DEDUP_REMOVED lines=45> */
.L_x_1282:
[----:B------:R-:W-:Y:S05]  /*bbf0*/  BSYNC B0 ;  /* 0x0000000000007941 */ /* 0x000fea0003800000 */
.L_x_1281:
        /* <DEDUP_REMOVED lines=45> */
.L_x_1284:
[----:B------:R-:W-:Y:S05]  /*bed0*/  BSYNC B0 ;  /* 0x0000000000007941 */ /* 0x000fea0003800000 */
.L_x_1283:
        /* <DEDUP_REMOVED lines=45> */
.L_x_1286:
[----:B------:R-:W-:Y:S05]  /*c1b0*/  BSYNC B0 ;  /* 0x0000000000007941 */ /* 0x000fea0003800000 */
.L_x_1285:
        /* <DEDUP_REMOVED lines=45> */
.L_x_1288:
[----:B------:R-:W-:Y:S05]  /*c490*/  BSYNC B0 ;  /* 0x0000000000007941 */ /* 0x000fea0003800000 */
.L_x_1287:
        /* <DEDUP_REMOVED lines=45> */
.L_x_1261:
[----:B------:R1:W5:Y:S04]  /*c770*/  LDL R25, [R1+0x7c] ;  /* 0x00007c0001197983 */ /* 0x0003680000100800 */
[----:B------:R1:W5:Y:S01]  /*c780*/  LDL R24, [R1+0x78] ;  /* 0x0000780001187983 */ /* 0x0003620000100800 */
[----:B------:R-:W-:Y:S01]  /*c790*/  ISETP.NE.AND P0, PT, R125, 0x1, PT ;  /* 0x000000017d00780c */ /* 0x000fe20003f05270 */
[----:B------:R-:W-:Y:S01]  /*c7a0*/  IMAD.MOV.U32 R5, RZ, RZ, R7 ;  /* 0x000000ffff057224 */ /* 0x000fe200078e0007 */
[----:B------:R-:W-:Y:S01]  /*c7b0*/  MOV R7, R6 ;  /* 0x0000000600077202 */ /* 0x000fe20000000f00 */
[----:B------:R-:W-:Y:S01]  /*c7c0*/  IMAD.MOV.U32 R6, RZ, RZ, R2 ;  /* 0x000000ffff067224 */ /* 0x000fe200078e0002 */
        /* <DEDUP_REMOVED lines=9> */
[----:B------:R-:W-:Y:S01]  /*c860*/  @P0 IMAD.HI.U32 R3, R0, c[0x0][0x2c8], RZ ;  /* 0x0000b20000030a27 */ /* 0x000fe200078e00ff */
[----:B------:R-:W-:Y:S01]  /*c870*/  CS2R R30, SRZ ;  /* 0x00000000001e7805 */ /* 0x000fe2000001ff00 */
[----:B------:R-:W-:-:S03]  /*c880*/  CS2R R28, SRZ ;  /* 0x00000000001c7805 */ /* 0x000fc6000001ff00 */
[----:B------:R-:W-:-:S04]  /*c890*/  @P0 SHF.R.U32.HI R0, RZ, c[0x0][0x2cc], R3 ;  /* 0x0000b300ff000a19 */ /* 0x000fc80000011603 */
[----:B------:R-:W-:Y:S01]  /*c8a0*/  SHF.R.S32.HI R3, RZ, 0x1f, R0 ;  /* 0x0000001fff037819 */ /* 0x000fe20000011400 */
[----:B------:R-:W-:-:S04]  /*c8b0*/  IMAD.WIDE.U32 R4, R0, c[0x0][0x280], R4 ;  /* 0x0000a00000047a25 */ /* 0x000fc800078e0004 */
[C---:B------:R-:W-:Y:S01]  /*c8c0*/  IMAD R9, R3.reuse, c[0x0][0x280], RZ ;  /* 0x0000a00003097a24 */ /* 0x040fe200078e02ff */
[----:B------:R-:W-:Y:S01]  /*c8d0*/  LEA R20, P1, R4, c[0x0][0x270], 0x1 ;  /* 0x00009c0004147a11 */ /* 0x000fe200078208ff */
[----:B------:R-:W-:Y:S02]  /*c8e0*/  IMAD R8, R3, c[0x0][0x290], RZ ;  /* 0x0000a40003087a24 */ /* 0x000fe400078e02ff */
[C---:B------:R-:W-:Y:S02]  /*c8f0*/  IMAD.WIDE.U32 R2, R0.reuse, c[0x0][0x290], R6 ;  /* 0x0000a40000027a25 */ /* 0x040fe400078e0006 */
[----:B------:R1:W2:Y:S02]  /*c900*/  SHFL.IDX PT, R12, R20, RZ, 0x1e1f ;  /* 0x001e1fff140c7589 */ /* 0x0002a400000e0000 */
[----:B------:R-:W-:Y:S01]  /*c910*/  IMAD R6, R0, c[0x0][0x284], R9 ;  /* 0x0000a10000067a24 */ /* 0x000fe200078e0209 */
[----:B------:R-:W-:Y:S01]  /*c920*/  LEA R21, P0, R2, c[0x0][0x288], 0x1 ;  /* 0x0000a20002157a11 */ /* 0x000fe200078008ff */
[----:B------:R-:W-:-:S02]  /*c930*/  IMAD R0, R0, c[0x0][0x294], R8 ;  /* 0x0000a50000007a24 */ /* 0x000fc400078e0208 */
        /* <DEDUP_REMOVED lines=14> */
[----:B------:R-:W-:Y:S01]  /*ca20*/  ISETP.GE.AND P2, PT, R144, c[0x0][0x27c], PT ;  /* 0x00009f0090007a0c */ /* 0x000fe20003f46270 */
[----:B------:R-:W-:Y:S01]  /*ca30*/  CS2R R32, SRZ ;  /* 0x0000000000207805 */ /* 0x000fe2000001ff00 */
[----:B------:R-:W-:Y:S01]  /*ca40*/  CS2R R30, SRZ ;  /* 0x00000000001e7805 */ /* 0x000fe2000001ff00 */
[----:B------:R-:W-:Y:S01]  /*ca50*/  CS2R R28, SRZ ;  /* 0x00000000001c7805 */ /* 0x000fe2000001ff00 */
[----:B------:R-:W-:Y:S01]  /*ca60*/  CS2R R46, SRZ ;  /* 0x00000000002e7805 */ /* 0x000fe2000001ff00 */
[----:B------:R-:W-:-:S06]  /*ca70*/  CS2R R44, SRZ ;  /* 0x00000000002c7805 */ /* 0x000fcc000001ff00 */
[C---:B------:R-:W-:Y:S01]  /*ca80*/  @!P0 IMAD.SHL.U32 R0, R136.reuse, 0x2, RZ ;  /* 0x0000000288008824 */ /* 0x040fe200078e00ff */
[----:B------:R-:W-:-:S04]  /*ca90*/  @!P0 SHF.L.U64.HI R4, R136, 0x1, R137 ;  /* 0x0000000188048819 */ /* 0x000fc80000010289 */
[-C--:B------:R-:W-:Y:S02]  /*caa0*/  @!P0 IADD3 R16, P1, R12, R0.reuse, RZ ;  /* 0x000000000c108210 */ /* 0x080fe40007f3e0ff */
[----:B---3--:R-:W-:Y:S02]  /*cab0*/  @!P0 IADD3 R14, P3, R2, R0, RZ ;  /* 0x00000000020e8210 */ /* 0x008fe40007f7e0ff */
[----:B----4-:R-:W-:Y:S02]  /*cac0*/  @!P0 IADD3.X R17, R13, R4, RZ, P1, !PT ;  /* 0x000000040d118210 */ /* 0x010fe40000ffe4ff */
[----:B------:R-:W-:Y:S01]  /*cad0*/  ISETP.GE.AND P1, PT, R143, c[0x0][0x27c], PT ;  /* 0x00009f008f007a0c */ /* 0x000fe20003f26270 */
[----:B-1----:R-:W-:Y:S01]  /*cae0*/  @!P0 IMAD.X R15, R3, 0x1, R4, P3 ;  /* 0x00000001030f8824 */ /* 0x002fe200018e0604 */
[----:B-----5:R-:W-:-:S05]  /*caf0*/  @!P2 SHF.L.U32 R4, R25, 0x3, RZ ;  /* 0x000000031904a819 */ /* 0x020fca00000006ff */
[----:B------:R-:W-:-:S04]  /*cb00*/  @!P2 IMAD.WIDE R8, R4, 0x2, R12 ;  /* 0x000000020408a825 */ /* 0x000fc800078e020c */
[----:B------:R-:W-:Y:S01]  /*cb10*/  @!P2 IMAD.WIDE R6, R4, 0x2, R2 ;  /* 0x000000020406a825 */ /* 0x000fe200078e0202 */
[----:B------:R1:W5:Y:S03]  /*cb20*/  @!P2 LD.E.128 R32, [R8.64] ;  /* 0x000000060820a980 */ /* 0x000366000c101d00 */
[----:B------:R-:W-:Y:S01]  /*cb30*/  @!P1 IMAD.SHL.U32 R0, R24, 0x8, RZ ;  /* 0x0000000818009824 */ /* 0x000fe200078e00ff */
[----:B------:R2:W5:Y:S03]  /*cb40*/  @!P2 LD.E.128 R28, [R6.64] ;  /* 0x00000006061ca980 */ /* 0x000566000c101d00 */
[C---:B------:R-:W-:Y:S01]  /*cb50*/  @!P1 IMAD.WIDE R4, R0.reuse, 0x2, R12 ;  /* 0x0000000200049825 */ /* 0x040fe200078e020c */
[----:B------:R-:W-:Y:S01]  /*cb60*/  CS2R R42, SRZ ;  /* 0x00000000002a7805 */ /* 0x000fe2000001ff00 */
[----:B------:R-:W-:Y:S01]  /*cb70*/  CS2R R40, SRZ ;  /* 0x0000000000287805 */ /* 0x000fe2000001ff00 */
[----:B------:R-:W-:Y:S01]  /*cb80*/  CS2R R10, SRZ ;  /* 0x00000000000a7805 */ /* 0x000fe2000001ff00 */
[----:B------:R-:W-:Y:S01]  /*cb90*/  @!P1 IMAD.WIDE R2, R0, 0x2, R2 ;  /* 0x0000000200029825 */ /* 0x000fe200078e0202 */
[----:B------:R3:W5:Y:S04]  /*cba0*/  @!P1 LD.E.128 R44, [R4.64] ;  /* 0x00000006042c9980 */ /* 0x000768000c101d00 */
[----:B------:R4:W5:Y:S01]  /*cbb0*/  @!P1 LD.E.128 R40, [R2.64] ;  /* 0x0000000602289980 */ /* 0x000962000c101d00 */
[----:B-1----:R-:W-:Y:S01]  /*cbc0*/  CS2R R8, SRZ ;  /* 0x0000000000087805 */ /* 0x002fe2000001ff00 */
[----:B--2---:R-:W-:-:S05]  /*cbd0*/  CS2R R6, SRZ ;  /* 0x0000000000067805 */ /* 0x004fca000001ff00 */
[----:B------:R4:W5:Y:S01]  /*cbe0*/  @!P0 LD.E.128 R8, [R16.64] ;  /* 0x0000000610088980 */ /* 0x000962000c101d00 */
[----:B---3--:R-:W-:-:S06]  /*cbf0*/  CS2R R4, SRZ ;  /* 0x0000000000047805 */ /* 0x008fcc000001ff00 */
[----:B------:R4:W5:Y:S02]  /*cc00*/  @!P0 LD.E.128 R4, [R14.64] ;  /* 0x000000060e048980 */ /* 0x000964000c101d00 */
.L_x_1290:
[----:B--2---:R-:W-:Y:S05]  /*cc10*/  BSYNC B0 ;  /* 0x0000000000007941 */ /* 0x004fea0003800000 */
.L_x_1289:
[----:B------:R-:W-:Y:S01]  /*cc20*/  IADD3 R0, R22, 0x40, RZ ;  /* 0x0000004016007810 */ /* 0x000fe20007ffe0ff */
[----:B---345:R-:W-:Y:S01]  /*cc30*/  IMAD.MOV.U32 R2, RZ, RZ, R44 ;  /* 0x000000ffff027224 */ /* 0x038fe200078e002c */
[----:B------:R-:W-:Y:S01]  /*cc40*/  MOV R16, R6 ;  /* 0x0000000600107202 */ /* 0x000fe20000000f00 */
[----:B------:R-:W-:Y:S01]  /*cc50*/  IMAD.MOV.U32 R12, RZ, RZ, R46 ;  /* 0x000000ffff0c7224 */ /* 0x000fe200078e002e */
[----:B------:R-:W-:Y:S01]  /*cc60*/  ISETP.GE.AND P0, PT, R0, R23, PT ;  /* 0x000000170000720c */ /* 0x000fe20003f06270 */
[----:B------:R-:W-:Y:S01]  /*cc70*/  IMAD.MOV.U32 R0, RZ, RZ, R45 ;  /* 0x000000ffff007224 */ /* 0x000fe200078e002d */
[----:B------:R-:W-:Y:S01]  /*cc80*/  PRMT R89, R89, 0x5410, R2 ;  /* 0x0000541059597816 */ /* 0x000fe20000000002 */
[----:B-1----:R-:W-:Y:S01]  /*cc90*/  IMAD.MOV.U32 R3, RZ, RZ, R47 ;  /* 0x000000ffff037224 */ /* 0x002fe200078e002f */
        /* <DEDUP_REMOVED lines=10> */
[----:B------:R1:W2:Y:S01]  /*cd40*/  SHFL.IDX PT, R13, R19, 0x1, 0x1e1f ;  /* 0x003e1f00130d7f89 */ /* 0x0002a200000e0000 */
        /* <DEDUP_REMOVED lines=52> */
[----:B------:R-:W-:Y:S02]  /*d090*/  @!P0 SHF.L.U64.HI R15, R136, 0x1, R137 ;  /* 0x00000001880f8819 */ /* 0x000fe40000010289 */
[----:B-1----:R-:W-:Y:S02]  /*d0a0*/  @!P2 SHF.L.U32 R18, R25, 0x3, RZ ;  /* 0x000000031912a819 */ /* 0x002fe400000006ff */
[-C--:B---3--:R-:W-:Y:S02]  /*d0b0*/  @!P0 IADD3 R16, P1, R12, R0.reuse, RZ ;  /* 0x000000000c108210 */ /* 0x088fe40007f3e0ff */
[----:B----4-:R-:W-:Y:S01]  /*d0c0*/  @!P0 IADD3 R14, P3, R2, R0, RZ ;  /* 0x00000000020e8210 */ /* 0x010fe20007f7e0ff */
[C---:B------:R-:W-:Y:S01]  /*d0d0*/  @!P2 IMAD.WIDE R20, R18.reuse, 0x2, R12 ;  /* 0x000000021214a825 */ /* 0x040fe200078e020c */
[----:B------:R-:W-:Y:S02]  /*d0e0*/  @!P0 IADD3.X R17, R13, R15, RZ, P1, !PT ;  /* 0x0000000f0d118210 */ /* 0x000fe40000ffe4ff */
[----:B------:R-:W-:Y:S01]  /*d0f0*/  ISETP.GE.AND P1, PT, R143, c[0x0][0x27c], PT ;  /* 0x00009f008f007a0c */ /* 0x000fe20003f26270 */
[----:B------:R-:W-:Y:S01]  /*d100*/  @!P0 IMAD.X R15, R3, 0x1, R15, P3 ;  /* 0x00000001030f8824 */ /* 0x000fe200018e060f */
[----:B------:R-:W-:Y:S01]  /*d110*/  CS2R R74, SRZ ;  /* 0x00000000004a7805 */ /* 0x000fe2000001ff00 */
[----:B------:R-:W-:Y:S01]  /*d120*/  @!P2 IMAD.WIDE R18, R18, 0x2, R2 ;  /* 0x000000021212a825 */ /* 0x000fe200078e0202 */
[----:B------:R-:W-:Y:S01]  /*d130*/  CS2R R72, SRZ ;  /* 0x0000000000487805 */ /* 0x000fe2000001ff00 */
[----:B------:R-:W-:Y:S01]  /*d140*/  CS2R R50, SRZ ;  /* 0x0000000000327805 */ /* 0x000fe2000001ff00 */
[----:B------:R-:W-:Y:S01]  /*d150*/  CS2R R48, SRZ ;  /* 0x0000000000307805 */ /* 0x000fe2000001ff00 */
[----:B------:R-:W-:Y:S01]  /*d160*/  CS2R R54, SRZ ;  /* 0x0000000000367805 */ /* 0x000fe2000001ff00 */
[----:B------:R-:W-:Y:S01]  /*d170*/  CS2R R52, SRZ ;  /* 0x0000000000347805 */ /* 0x000fe2000001ff00 */
[----:B------:R1:W5:Y:S04]  /*d180*/  @!P2 LD.E.128 R64, [R20.64] ;  /* 0x000000061440a980 */ /* 0x000368000c101d00 */
[----:B------:R-:W-:Y:S01]  /*d190*/  @!P1 IMAD.SHL.U32 R0, R24, 0x8, RZ ;  /* 0x0000000818009824 */ /* 0x000fe200078e00ff */
[----:B------:R1:W5:Y:S03]  /*d1a0*/  @!P2 LD.E.128 R68, [R18.64] ;  /* 0x000000061244a980 */ /* 0x000366000c101d00 */
[C---:B------:R-:W-:Y:S01]  /*d1b0*/  @!P1 IMAD.WIDE R12, R0.reuse, 0x2, R12 ;  /* 0x00000002000c9825 */ /* 0x040fe200078e020c */
[----:B------:R1:W5:Y:S03]  /*d1c0*/  @!P0 LD.E.128 R48, [R16.64] ;  /* 0x0000000610308980 */ /* 0x000366000c101d00 */
[----:B------:R-:W-:Y:S01]  /*d1d0*/  @!P1 IMAD.WIDE R2, R0, 0x2, R2 ;  /* 0x0000000200029825 */ /* 0x000fe200078e0202 */
[----:B------:R1:W5:Y:S04]  /*d1e0*/  @!P1 LD.E.128 R76, [R12.64] ;  /* 0x000000060c4c9980 */ /* 0x000368000c101d00 */
[----:B------:R1:W5:Y:S04]  /*d1f0*/  @!P1 LD.E.128 R72, [R2.64] ;  /* 0x0000000602489980 */ /* 0x000368000c101d00 */
[----:B------:R1:W5:Y:S02]  /*d200*/  @!P0 LD.E.128 R52, [R14.64] ;  /* 0x000000060e348980 */ /* 0x000364000c101d00 */
.L_x_1292:
[----:B--2---:R-:W-:Y:S05]  /*d210*/  BSYNC B0 ;  /* 0x0000000000007941 */ /* 0x004fea0003800000 */
.L_x_1291:
        /* <DEDUP_REMOVED lines=154> */
.L_x_1296:
[----:B------:R-:W-:Y:S05]  /*dbc0*/  BSYNC B0 ;  /* 0x0000000000007941 */ /* 0x000fea0003800000 */
.L_x_1295:
        /* <DEDUP_REMOVED lines=13> */
[----:B--2---:R-:W-:Y:S02]  /*dca0*/  SHF.R.U32.HI R27, RZ, 0x10, R35 ;  /* 0x00000010ff1b7819 */ /* 0x004fe40000011623 */
[----:B------:R-:W-:Y:S02]  /*dcb0*/  SHF.R.U64 R37, R28, 0x10, R29 ;  /* 0x000000101c257819 */ /* 0x000fe4000000121d */
[----:B------:R-:W-:Y:S01]  /*dcc0*/  SHF.R.U32.HI R24, RZ, 0x10, R31 ;  /* 0x00000010ff187819 */ /* 0x000fe2000001161f */
[----:B------:R-:W-:Y:S01]  /*dcd0*/  HADD2.F32 R56, -RZ, R27.H0_H0 ;  /* 0x2000001bff387230 */ /* 0x000fe20000004100 */
[----:B---3--:R-:W-:-:S04]  /*dce0*/  LEA.HI R0, R0, R2, RZ, 0x1d ;  /* 0x0000000200007211 */ /* 0x008fc800078fe8ff */
[----:B------:R-:W-:Y:S01]  /*dcf0*/  SHF.R.S32.HI R2, RZ, 0x1f, R0 ;  /* 0x0000001fff027819 */ /* 0x000fe20000011400 */
[----:B----4-:R-:W2:Y:S01]  /*dd00*/  LDS.128 R4, [R58] ;  /* 0x000000003a047984 */ /* 0x010ea20000000c00 */
        /* <DEDUP_REMOVED lines=80> */
.L_x_1298:
[----:B------:R-:W-:Y:S05]  /*e210*/  BSYNC B0 ;  /* 0x0000000000007941 */ /* 0x000fea0003800000 */
.L_x_1297:
        /* <DEDUP_REMOVED lines=10> */
[----:B--2---:R-:W-:Y:S02]  /*e2c0*/  SHF.R.U32.HI R27, RZ, 0x10, R47 ;  /* 0x00000010ff1b7819 */ /* 0x004fe4000001162f */
[----:B------:R-:W-:Y:S02]  /*e2d0*/  SHF.R.U64 R34, R42, 0x10, R43 ;  /* 0x000000102a227819 */ /* 0x000fe4000000122b */
[----:B------:R-:W-:Y:S01]  /*e2e0*/  SHF.R.U64 R39, R44, 0x10, R45 ;  /* 0x000000102c277819 */ /* 0x000fe2000000122d */
[----:B------:R-:W-:Y:S01]  /*e2f0*/  HADD2.F32 R40, -RZ, R27.H0_H0 ;  /* 0x2000001bff287230 */ /* 0x000fe20000004100 */
[----:B------:R-:W-:-:S03]  /*e300*/  SHF.R.U64 R38, R46, 0x10, R47 ;  /* 0x000000102e267819 */ /* 0x000fc6000000122f */
        /* <DEDUP_REMOVED lines=84> */
.L_x_1294:
[----:B------:R-:W-:Y:S05]  /*e850*/  BSYNC B1 ;  /* 0x0000000000017941 */ /* 0x000fea0003800000 */
.L_x_1293:
        /* <DEDUP_REMOVED lines=26> */
[----:B--2---:R-:W-:Y:S02]  /*ea00*/  SHF.R.U32.HI R27, RZ, 0x10, R51 ;  /* 0x00000010ff1b7819 */ /* 0x004fe40000011633 */
[----:B------:R-:W-:Y:S01]  /*ea10*/  SHF.L.U32 R28, R0, 0x1, RZ ;  /* 0x00000001001c7819 */ /* 0x000fe200000006ff */
        /* <DEDUP_REMOVED lines=79> */
.L_x_1300:
[----:B------:R-:W-:Y:S05]  /*ef10*/  BSYNC B0 ;  /* 0x0000000000007941 */ /* 0x000fea0003800000 */
.L_x_1299:
        /* <DEDUP_REMOVED lines=100> */
.L_x_1302:
[----:B------:R-:W-:Y:S05]  /*f560*/  BSYNC B0 ;  /* 0x0000000000007941 */ /* 0x000fea0003800000 */
.L_x_1301:
        /* <DEDUP_REMOVED lines=99> */
.L_x_1278:
[----:B------:R-:W-:Y:S05]  /*fba0*/  BSYNC B2 ;  /* 0x0000000000027941 */ /* 0x000fea0003800000 */
.L_x_1260:
[----:B------:R-:W4:Y:S01]  /*fbb0*/  LDL R246, [R1+0x10] ;  /* 0x0000100001f67983 */ /* 0x000f220000100800 */
[----:B------:R-:W-:-:S04]  /*fbc0*/  DEPBAR.LE SB0, 0x0 ;  /* 0x000080000000791a */ /* 0x000fc80000000000 */
[----:B------:R-:W-:Y:S01]  /*fbd0*/  BAR.SYNC.DEFER_BLOCKING 0x0 ;  /* 0x0000000000007b1d */ /* 0x000fe20000010000 */
[----:B-1----:R-:W-:Y:S01]  /*fbe0*/  IMAD R0, R104, c[0x0][0x208], RZ ;  /* 0x0000820068007a24 */ /* 0x002fe200078e02ff */
[----:B------:R-:W-:Y:S01]  /*fbf0*/  LOP3.LUT P2, RZ, R103, 0x1, RZ, 0xc0, !PT ;  /* 0x0000000167ff7812 */ /* 0x000fe2000784c0ff */
[----:B------:R-:W-:-:S03]  /*fc00*/  IMAD.WIDE.U32 R2, R120, c[0x0][0x208], RZ ;  /* 0x0000820078027a25 */ /* 0x000fc600078e00ff */
[----:B--2---:R-:W1:Y:S01]  /*fc10*/  S2R R6, SR_TID.X ;  /* 0x0000000000067919 */ /* 0x004e620000002100 */
[----:B------:R-:W-:Y:S02]  /*fc20*/  IMAD R0, R120, c[0x0][0x20c], R0 ;  /* 0x0000830078007a24 */ /* 0x000fe400078e0200 */
[----:B------:R-:W-:Y:S02]  /*fc30*/  IMAD.MOV.U32 R4, RZ, RZ, R244 ;  /* 0x000000ffff047224 */ /* 0x000fe400078e00f4 */
[----:B------:R-:W-:Y:S02]  /*fc40*/  IMAD.IADD R0, R3, 0x1, R0 ;  /* 0x0000000103007824 */ /* 0x000fe400078e0200 */
[----:B------:R-:W-:Y:S02]  /*fc50*/  IMAD.MOV.U32 R5, RZ, RZ, R247 ;  /* 0x000000ffff057224 */ /* 0x000fe400078e00f7 */
[----:B------:R-:W-:Y:S02]  /*fc60*/  IMAD R0, R0, 0x30, RZ ;  /* 0x0000003000007824 */ /* 0x000fe400078e02ff */
[----:B------:R-:W-:-:S04]  /*fc70*/  IMAD.WIDE.U32 R4, R2, 0x30, R4 ;  /* 0x0000003002047825 */ /* 0x000fc800078e0004 */
[----:B------:R-:W-:Y:S01]  /*fc80*/  IMAD.IADD R3, R5, 0x1, R0 ;  /* 0x0000000105037824 */ /* 0x000fe200078e0200 */
[----:B------:R-:W-:Y:S01]  /*fc90*/  LEA R2, P0, R4, c[0x0][0x1f8], 0x1 ;  /* 0x00007e0004027a11 */ /* 0x000fe200078008ff */
[----:B------:R-:W-:Y:S01]  /*fca0*/  IMAD.SHL.U32 R203, R106, 0x2, RZ ;  /* 0x000000026acb7824 */ /* 0x000fe200078e00ff */
[----:B------:R-:W-:Y:S01]  /*fcb0*/  LDSM.16.M88.4 R8, [R192+0x1000] ;  /* 0x00100000c008783b */ /* 0x000fe20000000200 */
[----:B------:R-:W-:Y:S02]  /*fcc0*/  IADD3 R0, R105, R142, -R126 ;  /* 0x0000008e69007210 */ /* 0x000fe40007ffe87e */
[----:B------:R-:W-:Y:S01]  /*fcd0*/  LEA.HI.X R3, R4, c[0x0][0x1fc], R3, 0x1, P0 ;  /* 0x00007f0004037a11 */ /* 0x000fe200000f0c03 */
[----:B------:R-:W2:Y:S01]  /*fce0*/  LDSM.16.M88.4 R32, [R165] ;  /* 0x00000000a520783b */ /* 0x000ea20000000200 */
[----:B-1----:R-:W-:-:S03]  /*fcf0*/  ISETP.GT.AND P4, PT, R6, 0x3f, PT ;  /* 0x0000003f0600780c */ /* 0x002fc60003f84270 */
[----:B------:R-:W1:Y:S04]  /*fd00*/  LDSM.16.M88.4 R28, [R165+0x400] ;  /* 0x00040000a51c783b */ /* 0x000e680000000200 */
[----:B------:R-:W3:Y:S01]  /*fd10*/  LDSM.16.M88.4 R20, [R165+0x800] ;  /* 0x00080000a514783b */ /* 0x000ee20000000200 */
[----:B------:R-:W-:-:S03]  /*fd20*/  ISETP.LT.OR P0, PT, R0, 0x1, !P2 ;  /* 0x000000010000780c */ /* 0x000fc60005701670 */
[----:B------:R-:W1:Y:S02]  /*fd30*/  LDSM.16.M88.4 R12, [R192] ;  /* 0x00000000c00c783b */ /* 0x000e640000000200 */
[----:B------:R-:W-:Y:S02]  /*fd40*/  @!P4 IMAD.MOV.U32 R17, RZ, RZ, c[0x0][0x208] ;  /* 0x00008200ff11c624 */ /* 0x000fe400078e00ff */
[----:B------:R-:W-:Y:S01]  /*fd50*/  LDSM.16.M88.4 R24, [R193] ;  /* 0x00000000c118783b */ /* 0x000fe20000000200 */
[----:B------:R-:W-:-:S03]  /*fd60*/  @!P4 IMAD.MOV.U32 R18, RZ, RZ, c[0x0][0x20c] ;  /* 0x00008300ff12c624 */ /* 0x000fc600078e00ff */
[----:B------:R-:W-:Y:S01]  /*fd70*/  LDSM.16.M88.4 R4, [R193+0x1000] ;  /* 0x00100000c104783b */ /* 0x000fe20000000200 */
[----:B------:R-:W-:-:S03]  /*fd80*/  LOP3.LUT P1, RZ, R103, 0x2, RZ, 0xc0, !PT ;  /* 0x0000000267ff7812 */ /* 0x000fc6000782c0ff */
[----:B------:R-:W3:Y:S04]  /*fd90*/  LDSM.16.M88.4 R36, [R194] ;  /* 0x00000000c224783b */ /* 0x000ee80000000200 */
[----:B-----5:R-:W3:Y:S04]  /*fda0*/  LDSM.16.M88.4 R40, [R202] ;  /* 0x00000000ca28783b */ /* 0x020ee80000000200 */
[----:B------:R-:W3:Y:S04]  /*fdb0*/  LDSM.16.M88.4 R44, [R201] ;  /* 0x00000000c92c783b */ /* 0x000ee80000000200 */
[----:B------:R-:W-:Y:S01]  /*fdc0*/  @!PT LDS RZ, [RZ] ;  /* 0x00000000fffff984 */ /* 0x000fe20000000800 */
[----:B------:R-:W-:Y:S01]  /*fdd0*/  @!PT LDS RZ, [RZ] ;  /* 0x00000000fffff984 */ /* 0x000fe20000000800 */
[----:B------:R-:W-:Y:S01]  /*fde0*/  @!PT LDS RZ, [RZ] ;  /* 0x00000000fffff984 */ /* 0x000fe20000000800 */
[----:B------:R3:W-:Y:S01]  /*fdf0*/  LDGSTS.E.BYPASS.LTC128B.128 [R203+0x1880], [R2.64], !P0 ;  /* 0x0188000002cb7fae */ /* 0x0007e2000c101d46 */
[----:B------:R-:W-:-:S04]  /*fe00*/  @!P4 LEA R16, P0, R17, R2, 0x6 ;  /* 0x000000021110c211 */ /* 0x000fc800078030ff */
[----:B------:R-:W-:Y:S02]  /*fe10*/  @!P4 LEA.HI.X R17, R17, R3, R18, 0x6, P0 ;  /* 0x000000031111c211 */ /* 0x000fe400000f3412 */
[----:B------:R-:W-:Y:S01]  /*fe20*/  ISETP.LT.OR P0, PT, R0, 0x1, !P1 ;  /* 0x000000010000780c */ /* 0x000fe20004f01670 */
[C---:B--2---:R-:W-:Y:S08]  /*fe30*/  HMMA.16816.F32 R64, R8.reuse, R32, RZ ;  /* 0x000000200840723c */ /* 0x044ff000000018ff */
[C---:B------:R-:W-:Y:S04]  /*fe40*/  HMMA.16816.F32 R60, R8.reuse, R34, RZ ;  /* 0x00000022083c723c */ /* 0x040fe800000018ff */
[----:B------:R2:W-:Y:S04]  /*fe50*/  LDGSTS.E.BYPASS.LTC128B.128 [R203+0x2480], [R2.64+0x40], !P0 ;  /* 0x0248004002cb7fae */ /* 0x0005e8000c101d46 */
[----:B-1----:R-:W-:Y:S01]  /*fe60*/  HMMA.16816.F32 R56, R8, R28, RZ ;  /* 0x0000001c0838723c */ /* 0x002fe200000018ff */
[----:B------:R-:W-:-:S07]  /*fe70*/  LOP3.LUT P0, RZ, R103, 0x4, RZ, 0xc0, !PT ;  /* 0x0000000467ff7812 */ /* 0x000fce000780c0ff */
[C---:B------:R-:W-:Y:S08]  /*fe80*/  HMMA.16816.F32 R52, R8.reuse, R30, RZ ;  /* 0x0000001e0834723c */ /* 0x040ff000000018ff */
[C---:B---3--:R-:W-:Y:S08]  /*fe90*/  HMMA.16816.F32 R48, R8.reuse, R20, RZ ;  /* 0x000000140830723c */ /* 0x048ff000000018ff */
[----:B------:R-:W-:Y:S01]  /*fea0*/  HMMA.16816.F32 R8, R8, R22, RZ ;  /* 0x000000160808723c */ /* 0x000fe200000018ff */
[----:B------:R-:W-:-:S02]  /*feb0*/  ISETP.LT.OR P3, PT, R0, 0x1, !P0 ;  /* 0x000000010000780c */ /* 0x000fc40004761670 */
[C---:B------:R-:W-:Y:S02]  /*fec0*/  @!P4 ISETP.LT.OR P2, PT, R0.reuse, 0x21, !P2 ;  /* 0x000000210000c80c */ /* 0x040fe40005741670 */
[C---:B------:R-:W-:Y:S02]  /*fed0*/  @!P4 ISETP.LT.OR P1, PT, R0.reuse, 0x21, !P1 ;  /* 0x000000210000c80c */ /* 0x040fe40004f21670 */
[----:B------:R-:W-:Y:S01]  /*fee0*/  @!P4 ISETP.LT.OR P0, PT, R0, 0x21, !P0 ;  /* 0x000000210000c80c */ /* 0x000fe20004701670 */
[C---:B------:R-:W-:Y:S06]  /*fef0*/  HMMA.16816.F32 R68, R12.reuse, R32, RZ ;  /* 0x000000200c44723c */ /* 0x040fec00000018ff */
[----:B------:R2:W-:Y:S02]  /*ff00*/  LDGSTS.E.BYPASS.LTC128B.128 [R203+0x3080], [R2.64+0x80], !P3 ;  /* 0x0308008002cb7fae */ /* 0x0005e4000d901d46 */
[C---:B------:R-:W-:Y:S02]  /*ff10*/  HMMA.16816.F32 R32, R12.reuse, R34, RZ ;  /* 0x000000220c20723c */ /* 0x040fe400000018ff */
[----:B------:R1:W-:Y:S04]  /*ff20*/  @!P4 LDGSTS.E.BYPASS.LTC128B.128 [R203+0x2080], [R16.64], !P2 ;  /* 0x0208000010cbcfae */ /* 0x0003e8000d101d46 */
[----:B------:R1:W-:Y:S02]  /*ff30*/  @!P4 LDGSTS.E.BYPASS.LTC128B.128 [R203+0x2c80], [R16.64+0x40], !P1 ;  /* 0x02c8004010cbcfae */ /* 0x0003e4000c901d46 */
[C---:B------:R-:W-:Y:S02]  /*ff40*/  HMMA.16816.F32 R72, R12.reuse, R28, RZ ;  /* 0x0000001c0c48723c */ /* 0x040fe400000018ff */
[----:B------:R1:W-:Y:S04]  /*ff50*/  @!P4 LDGSTS.E.BYPASS.LTC128B.128 [R203+0x3880], [R16.64+0x80], !P0 ;  /* 0x0388008010cbcfae */ /* 0x0003e8000c101d46 */
[----:B------:R-:W0:Y:S02]  /*ff60*/  LDGDEPBAR ;  /* 0x00000000000079af */ /* 0x000e240000000000 */
[C---:B------:R-:W-:Y:S02]  /*ff70*/  HMMA.16816.F32 R76, R12.reuse, R30, RZ ;  /* 0x0000001e0c4c723c */ /* 0x040fe400000018ff */
[----:B------:R-:W-:Y:S06]  /*ff80*/  LDSM.16.M88.4 R28, [R165+0xc00] ;  /* 0x000c0000a51c783b */ /* 0x000fec0000000200 */
[C---:B------:R-:W-:Y:S08]  /*ff90*/  HMMA.16816.F32 R80, R12.reuse, R20, RZ ;  /* 0x000000140c50723c */ /* 0x040ff000000018ff */
[----:B------:R-:W-:Y:S01]  /*ffa0*/  HMMA.16816.F32 R88, R12, R22, RZ ;  /* 0x000000160c58723c */ /* 0x000fe200000018ff */
[----:B------:R-:W-:Y:S04]  /*ffb0*/  LDSM.16.M88.4 R12, [R165+0x1400] ;  /* 0x00140000a50c783b */ /* 0x000fe80000000200 */
[----:B-1----:R-:W-:Y:S03]  /*ffc0*/  LDSM.16.M88.4 R16, [R165+0x1000] ;  /* 0x00100000a510783b */ /* 0x002fe60000000200 */
[C---:B------:R-:W-:Y:S01]  /*ffd0*/  HMMA.16816.F32 R104, R4.reuse, R36, R64 ;  /* 0x000000240468723c */ /* 0x040fe20000001840 */
[----:B------:R-:W-:Y:S07]  /*ffe0*/  LDSM.16.M88.4 R20, [R193+0x3000] ;  /* 0x00300000c114783b */ /* 0x000fee0000000200 */
[C---:B------:R-:W-:Y:S08]  /*fff0*/  HMMA.16816.F32 R100, R4.reuse, R38, R60 ;  /* 0x000000260464723c */ /* 0x040ff0000000183c */
[C---:B------:R-:W-:Y:S08]  /*10000*/  HMMA.16816.F32 R96, R4.reuse, R40, R56 ;  /* 0x000000280460723c */ /* 0x040ff00000001838 */
[C---:B------:R-:W-:Y:S01]  /*10010*/  HMMA.16816.F32 R92, R4.reuse, R42, R52 ;  /* 0x0000002a045c723c */ /* 0x040fe20000001834 */
[----:B------:R-:W-:Y:S07]  /*10020*/  LDSM.16.M88.4 R52, [R198] ;  /* 0x00000000c634783b */ /* 0x000fee0000000200 */
[C---:B------:R-:W-:Y:S01]  /*10030*/  HMMA.16816.F32 R84, R4.reuse, R44, R48 ;  /* 0x0000002c0454723c */ /* 0x040fe20000001830 */
[----:B------:R-:W-:Y:S07]  /*10040*/  LDSM.16.M88.4 R48, [R200] ;  /* 0x00000000c830783b */ /* 0x000fee0000000200 */
[----:B------:R-:W-:Y:S01]  /*10050*/  HMMA.16816.F32 R64, R4, R46, R8 ;  /* 0x0000002e0440723c */ /* 0x000fe20000001808 */
[----:B------:R-:W1:Y:S04]  /*10060*/  LDSM.16.M88.4 R4, [R192+0x3000] ;  /* 0x00300000c004783b */ /* 0x000e680000000200 */
[----:B------:R-:W3:Y:S03]  /*10070*/  LDSM.16.M88.4 R8, [R192+0x2000] ;  /* 0x00200000c008783b */ /* 0x000ee60000000200 */
[C---:B------:R-:W-:Y:S01]  /*10080*/  HMMA.16816.F32 R60, R24.reuse, R38, R32 ;  /* 0x00000026183c723c */ /* 0x040fe20000001820 */
[----:B------:R-:W1:Y:S07]  /*10090*/  LDSM.16.M88.4 R32, [R199] ;  /* 0x00000000c720783b */ /* 0x000e6e0000000200 */
[C---:B------:R-:W-:Y:S08]  /*100a0*/  HMMA.16816.F32 R68, R24.reuse, R36, R68 ;  /* 0x000000241844723c */ /* 0x040ff00000001844 */
[C---:B------:R-:W-:Y:S08]  /*100b0*/  HMMA.16816.F32 R56, R24.reuse, R40, R72 ;  /* 0x000000281838723c */ /* 0x040ff00000001848 */
[C---:B------:R-:W-:Y:S08]  /*100c0*/  HMMA.16816.F32 R40, R24.reuse, R42, R76 ;  /* 0x0000002a1828723c */ /* 0x040ff0000000184c */
[C---:B------:R-:W-:Y:S08]  /*100d0*/  HMMA.16816.F32 R36, R24.reuse, R44, R80 ;  /* 0x0000002c1824723c */ /* 0x040ff00000001850 */
[----:B------:R-:W-:Y:S01]  /*100e0*/  HMMA.16816.F32 R44, R24, R46, R88 ;  /* 0x0000002e182c723c */ /* 0x000fe20000001858 */
[----:B------:R-:W2:Y:S07]  /*100f0*/  LDSM.16.M88.4 R24, [R193+0x2000] ;  /* 0x00200000c118783b */ /* 0x000eae0000000200 */
[C---:B-1----:R-:W-:Y:S08]  /*10100*/  HMMA.16816.F32 R72, R4.reuse, R14, R64 ;  /* 0x0000000e0448723c */ /* 0x042ff00000001840 */
[C---:B------:R-:W-:Y:S08]  /*10110*/  HMMA.16816.F32 R76, R4.reuse, R28, R104 ;  /* 0x0000001c044c723c */ /* 0x040ff00000001868 */
[C---:B------:R-:W-:Y:S08]  /*10120*/  HMMA.16816.F32 R100, R4.reuse, R30, R100 ;  /* 0x0000001e0464723c */ /* 0x040ff00000001864 */
[----:B------:R-:W-:Y:S08]  /*10130*/  HMMA.16816.F32 R96, R4, R16, R96 ;  /* 0x000000100460723c */ /* 0x000ff00000001860 */
[----:B---3--:R-:W-:Y:S08]  /*10140*/  HMMA.16816.F32 R64, R8, R30, R60 ;  /* 0x0000001e0840723c */ /* 0x008ff0000000183c */
[C---:B------:R-:W-:Y:S08]  /*10150*/  HMMA.16816.F32 R92, R4.reuse, R18, R92 ;  /* 0x00000012045c723c */ /* 0x040ff0000000185c */
[----:B------:R-:W-:Y:S08]  /*10160*/  HMMA.16816.F32 R84, R4, R12, R84 ;  /* 0x0000000c0454723c */ /* 0x000ff00000001854 */
[C---:B------:R-:W-:Y:S08]  /*10170*/  HMMA.16816.F32 R68, R8.reuse, R28, R68 ;  /* 0x0000001c0844723c */ /* 0x040ff00000001844 */
[C---:B------:R-:W-:Y:S08]  /*10180*/  HMMA.16816.F32 R60, R8.reuse, R16, R56 ;  /* 0x00000010083c723c */ /* 0x040ff00000001838 */
[C---:B------:R-:W-:Y:S01]  /*10190*/  HMMA.16816.F32 R28, R8.reuse, R18, R40 ;  /* 0x00000012081c723c */ /* 0x040fe20000001828 */
[----:B------:R-:W-:Y:S04]  /*101a0*/  LDSM.16.M88.4 R40, [R165+0x1c00] ;  /* 0x001c0000a528783b */ /* 0x000fe80000000200 */
[----:B------:R-:W-:Y:S03]  /*101b0*/  LDSM.16.M88.4 R16, [R192+0x4000] ;  /* 0x00400000c010783b */ /* 0x000fe60000000200 */
[C---:B------:R-:W-:Y:S01]  /*101c0*/  HMMA.16816.F32 R4, R8.reuse, R12, R36 ;  /* 0x0000000c0804723c */ /* 0x040fe20000001824 */
[----:B------:R-:W-:Y:S07]  /*101d0*/  LDSM.16.M88.4 R36, [R165+0x2000] ;  /* 0x00200000a524783b */ /* 0x000fee0000000200 */
[----:B------:R-:W-:Y:S01]  /*101e0*/  HMMA.16816.F32 R8, R8, R14, R44 ;  /* 0x0000000e0808723c */ /* 0x000fe2000000182c */
[----:B------:R-:W-:Y:S04]  /*101f0*/  LDSM.16.M88.4 R12, [R192+0x5000] ;  /* 0x00500000c00c783b */ /* 0x000fe80000000200 */
[----:B------:R-:W1:Y:S03]  /*10200*/  LDSM.16.M88.4 R44, [R165+0x1800] ;  /* 0x00180000a52c783b */ /* 0x000e660000000200 */
[C---:B------:R-:W-:Y:S08]  /*10210*/  HMMA.16816.F32 R56, R20.reuse, R48, R76 ;  /* 0x000000301438723c */ /* 0x040ff0000000184c */
[C---:B------:R-:W-:Y:S08]  /*10220*/  HMMA.16816.F32 R116, R20.reuse, R50, R100 ;  /* 0x000000321474723c */ /* 0x040ff00000001864 */
[C---:B------:R-:W-:Y:S08]  /*10230*/  HMMA.16816.F32 R112, R20.reuse, R32, R96 ;  /* 0x000000201470723c */ /* 0x040ff00000001860 */
[C---:B------:R-:W-:Y:S08]  /*10240*/  HMMA.16816.F32 R108, R20.reuse, R34, R92 ;  /* 0x00000022146c723c */ /* 0x040ff0000000185c */
[C---:B------:R-:W-:Y:S08]  /*10250*/  HMMA.16816.F32 R104, R20.reuse, R52, R84 ;  /* 0x000000341468723c */ /* 0x040ff00000001854 */
[----:B------:R-:W-:Y:S01]  /*10260*/  HMMA.16816.F32 R100, R20, R54, R72 ;  /* 0x000000361464723c */ /* 0x000fe20000001848 */
[----:B------:R-:W-:Y:S07]  /*10270*/  LDSM.16.M88.4 R20, [R195] ;  /* 0x00000000c314783b */ /* 0x000fee0000000200 */
[C---:B--2---:R-:W-:Y:S08]  /*10280*/  HMMA.16816.F32 R96, R24.reuse, R48, R68 ;  /* 0x000000301860723c */ /* 0x044ff00000001844 */
[C---:B------:R-:W-:Y:S08]  /*10290*/  HMMA.16816.F32 R88, R24.reuse, R32, R60 ;  /* 0x000000201858723c */ /* 0x040ff0000000183c */
[C---:B------:R-:W-:Y:S08]  /*102a0*/  HMMA.16816.F32 R92, R24.reuse, R50, R64 ;  /* 0x00000032185c723c */ /* 0x040ff00000001840 */
[C---:B------:R-:W-:Y:S01]  /*102b0*/  HMMA.16816.F32 R84, R24.reuse, R34, R28 ;  /* 0x000000221854723c */ /* 0x040fe2000000181c */
[----:B------:R-:W-:Y:S04]  /*102c0*/  LDSM.16.M88.4 R32, [R197] ;  /* 0x00000000c520783b */ /* 0x000fe80000000200 */
[----:B------:R-:W-:Y:S03]  /*102d0*/  LDSM.16.M88.4 R28, [R196] ;  /* 0x00000000c41c783b */ /* 0x000fe60000000200 */
[C---:B------:R-:W-:Y:S01]  /*102e0*/  HMMA.16816.F32 R80, R24.reuse, R52, R4 ;  /* 0x000000341850723c */ /* 0x040fe20000001804 */
[----:B------:R-:W2:Y:S07]  /*102f0*/  LDSM.16.M88.4 R4, [R193+0x5000] ;  /* 0x00500000c104783b */ /* 0x000eae0000000200 */
[----:B------:R-:W-:Y:S01]  /*10300*/  HMMA.16816.F32 R76, R24, R54, R8 ;  /* 0x00000036184c723c */ /* 0x000fe20000001808 */
[----:B------:R-:W3:Y:S01]  /*10310*/  LDSM.16.M88.4 R8, [R193+0x4000] ;  /* 0x00400000c108783b */ /* 0x000ee20000000200 */
[----:B----4-:R-:W-:Y:S01]  /*10320*/  ISETP.GT.AND P0, PT, R120, R246, PT ;  /* 0x000000f67800720c */ /* 0x010fe20003f04270 */
[----:B------:R-:W-:-:S05]  /*10330*/  DEPBAR.LE SB0, 0x0 ;  /* 0x000080000000791a */ /* 0x000fca0000000000 */
[C---:B-1----:R-:W-:Y:S08]  /*10340*/  HMMA.16816.F32 R72, R12.reuse, R44, R56 ;  /* 0x0000002c0c48723c */ /* 0x042ff00000001838 */
        /* <DEDUP_REMOVED lines=30> */
[----:B------:R-:W-:Y:S02]  /*10530*/  SHF.R.S32.HI R2, RZ, 0x1f, R0 ;  /* 0x0000001fff027819 */ /* 0x000fe40000011400 */
[----:B------:R-:W-:Y:S02]  /*10540*/  ISETP.GE.AND P1, PT, R3, 0x1, PT ;  /* 0x000000010300780c */ /* 0x000fe40003f26270 */
[----:B------:R-:W-:Y:S01]  /*10550*/  LOP3.LUT P3, RZ, R127, 0x1, RZ, 0xc0, !PT ;  /* 0x000000017fff7812 */ /* 0x000fe2000786c0ff */
        /* <DEDUP_REMOVED lines=28> */
.L_x_1304:
[----:B------:R-:W-:Y:S05]  /*10720*/  BSYNC B0 ;  /* 0x0000000000007941 */ /* 0x000fea0003800000 */
.L_x_1303:
[----:B------:R-:W2:Y:S04]  /*10730*/  LDL R0, [R1+0x8c] ;  /* 0x00008c0001007983 */ /* 0x000ea80000100800 */
[----:B------:R-:W3:Y:S04]  /*10740*/  LDL R6, [R1+0x20] ;  /* 0x0000200001067983 */ /* 0x000ee80000100800 */
[----:B------:R-:W4:Y:S01]  /*10750*/  LDL R180, [R1+0x40] ;  /* 0x0000400001b47983 */ /* 0x000f220000100800 */
[----:B------:R-:W-:-:S03]  /*10760*/  ISETP.NE.AND P4, PT, R125, 0x1, PT ;  /* 0x000000017d00780c */ /* 0x000fc60003f85270 */
[----:B------:R-:W-:Y:S04]  /*10770*/  LDSM.16.MT88.4 R84, [R167+0xc00] ;  /* 0x000c0000a754783b */ /* 0x000fe80000004200 */
[----:B------:R-:W-:Y:S04]  /*10780*/  LDSM.16.MT88.4 R80, [R166+0xc00] ;  /* 0x000c0000a650783b */ /* 0x000fe80000004200 */
[----:B------:R-:W-:Y:S04]  /*10790*/  LDSM.16.MT88.4 R88, [R166+0x1800] ;  /* 0x00180000a658783b */ /* 0x000fe80000004200 */
[----:B------:R-:W-:Y:S04]  /*107a0*/  LDSM.16.MT88.4 R96, [R167+0x1800] ;  /* 0x00180000a760783b */ /* 0x000fe80000004200 */
[----:B------:R-:W-:Y:S04]  /*107b0*/  LDSM.16.MT88.4 R92, [R166+0x1000] ;  /* 0x00100000a65c783b */ /* 0x000fe80000004200 */
[----:B------:R-:W0:Y:S01]  /*107c0*/  LDGDEPBAR ;  /* 0x00000000000079af */ /* 0x000e220000000000 */
[----:B-12---:R-:W-:-:S04]  /*107d0*/  IMAD.IADD R4, R0, 0x1, R124 ;  /* 0x0000000100047824 */ /* 0x006fc800078e027c */
[----:B------:R-:W-:-:S05]  /*107e0*/  @P4 IMAD.HI.U32 R0, R4, c[0x0][0x2c8], RZ ;  /* 0x0000b20004004a27 */ /* 0x000fca00078e00ff */
[----:B------:R-:W-:Y:S02]  /*107f0*/  @P4 SHF.R.U32.HI R4, RZ, c[0x0][0x2cc], R0 ;  /* 0x0000b300ff044a19 */ /* 0x000fe40000011600 */
[----:B---3--:R-:W-:Y:S01]  /*10800*/  IADD3 R0, -R6, 0x1, R121 ;  /* 0x0000000106007810 */ /* 0x008fe20007ffe179 */
[----:B------:R-:W-:Y:S02]  /*10810*/  IMAD.IADD R6, R121, 0x1, -R6 ;  /* 0x0000000179067824 */ /* 0x000fe400078e0a06 */
[----:B------:R-:W1:Y:S02]  /*10820*/  SHFL.IDX PT, R2, R4, 0x2, 0x1c1f ;  /* 0x005c1f0004027f89 */ /* 0x000e6400000e0000 */
[----:B----4-:R-:W-:Y:S02]  /*10830*/  IMAD.IADD R5, R0, 0x1, -R180 ;  /* 0x0000000100057824 */ /* 0x010fe400078e0ab4 */
[----:B------:R-:W2:Y:S02]  /*10840*/  SHFL.IDX PT, R3, R4, 0x3, 0x1c1f ;  /* 0x007c1f0004037f89 */ /* 0x000ea400000e0000 */
[----:B-1----:R-:W-:-:S02]  /*10850*/  IMAD.IADD R2, R5, 0x1, R2 ;  /* 0x0000000105027824 */ /* 0x002fc400078e0202 */
        /* <DEDUP_REMOVED lines=11> */
[----:B------:R-:W-:Y:S02]  /*10910*/  FMNMX.FTZ R3, R9, R10, !PT ;  /* 0x0000000a09037209 */ /* 0x000fe40007810000 */
[----:B------:R-:W-:Y:S02]  /*10920*/  FSEL R13, R69, -INF , P0 ;  /* 0xff800000450d7808 */ /* 0x000fe40000000000 */
[----:B------:R-:W-:-:S02]  /*10930*/  FSEL R14, R74, -INF , P2 ;  /* 0xff8000004a0e7808 */ /* 0x000fc40001000000 */
[----:B------:R-:W-:Y:S02]  /*10940*/  ISETP.GT.AND P0, PT, R0, 0x9, PT ;  /* 0x000000090000780c */ /* 0x000fe40003f04270 */
[----:B------:R-:W-:Y:S02]  /*10950*/  ISETP.GT.AND P2, PT, R2, 0x10, PT ;  /* 0x000000100200780c */ /* 0x000fe40003f44270 */
[----:B------:R-:W-:Y:S02]  /*10960*/  FMNMX.FTZ R3, R11, R3, !PT ;  /* 0x000000030b037209 */ /* 0x000fe40007810000 */
[----:B------:R-:W-:Y:S02]  /*10970*/  ISETP.GT.AND P1, PT, R0, 0x8, PT ;  /* 0x000000080000780c */ /* 0x000fe40003f24270 */
[----:B------:R-:W-:Y:S02]  /*10980*/  FSEL R17, R71, -INF , P0 ;  /* 0xff80000047117808 */ /* 0x000fe40000000000 */
[----:B------:R-:W-:-:S02]  /*10990*/  ISETP.GT.AND P0, PT, R2, 0x11, PT ;  /* 0x000000110200780c */ /* 0x000fc40003f04270 */
[----:B------:R-:W-:Y:S02]  /*109a0*/  FSEL R18, R64, -INF , P2 ;  /* 0xff80000040127808 */ /* 0x000fe40001000000 */
[----:B------:R-:W-:Y:S02]  /*109b0*/  FMNMX.FTZ R3, R13, R3, !PT ;  /* 0x000000030d037209 */ /* 0x000fe40007810000 */
[----:B------:R-:W-:Y:S02]  /*109c0*/  FSEL R16, R70, -INF , P1 ;  /* 0xff80000046107808 */ /* 0x000fe40000800000 */
[----:B------:R-:W-:Y:S01]  /*109d0*/  ISETP.GT.AND P3, PT, R0, 0x1, PT ;  /* 0x000000010000780c */ /* 0x000fe20003f64270 */
[----:B------:R-:W-:Y:S01]  /*109e0*/  LDSM.16.MT88.4 R68, [R167+0x400] ;  /* 0x00040000a744783b */ /* 0x000fe20000004200 */
[----:B------:R-:W-:Y:S02]  /*109f0*/  ISETP.GT.AND P1, PT, R2, 0x18, PT ;  /* 0x000000180200780c */ /* 0x000fe40003f24270 */
[----:B------:R-:W-:-:S02]  /*10a00*/  FSEL R19, R65, -INF , P0 ;  /* 0xff80000041137808 */ /* 0x000fc40000000000 */
[----:B------:R-:W-:Y:S02]  /*10a10*/  FMNMX.FTZ R3, R18, R3, !PT ;  /* 0x0000000312037209 */ /* 0x000fe40007810000 */
[----:B------:R-:W-:Y:S02]  /*10a20*/  FSEL R15, R75, -INF , P3 ;  /* 0xff8000004b0f7808 */ /* 0x000fe40001800000 */
[----:B------:R-:W-:Y:S01]  /*10a30*/  ISETP.GT.AND P0, PT, R2, 0x19, PT ;  /* 0x000000190200780c */ /* 0x000fe20003f04270 */
[----:B------:R-:W-:Y:S01]  /*10a40*/  LDSM.16.MT88.4 R72, [R167] ;  /* 0x00000000a748783b */ /* 0x000fe20000004200 */
[----:B------:R-:W-:Y:S02]  /*10a50*/  FSEL R20, R60, -INF , P1 ;  /* 0xff8000003c147808 */ /* 0x000fe40000800000 */
[----:B------:R-:W-:Y:S02]  /*10a60*/  FMNMX.FTZ R3, R19, R3, !PT ;  /* 0x0000000313037209 */ /* 0x000fe40007810000 */
[----:B------:R-:W-:-:S02]  /*10a70*/  ISETP.GT.AND P1, PT, R2, 0x20, PT ;  /* 0x000000200200780c */ /* 0x000fc40003f24270 */
[----:B------:R-:W-:Y:S02]  /*10a80*/  FSEL R21, R61, -INF , P0 ;  /* 0xff8000003d157808 */ /* 0x000fe40000000000 */
[----:B------:R-:W-:Y:S02]  /*10a90*/  FMNMX.FTZ R7, R14, R15, !PT ;  /* 0x0000000f0e077209 */ /* 0x000fe40007810000 */
[----:B------:R-:W-:Y:S02]  /*10aa0*/  FMNMX.FTZ R3, R20, R3, !PT ;  /* 0x0000000314037209 */ /* 0x000fe40007810000 */
[----:B------:R-:W-:Y:S02]  /*10ab0*/  ISETP.GT.AND P0, PT, R2, 0x21, PT ;  /* 0x000000210200780c */ /* 0x000fe40003f04270 */
[----:B------:R-:W-:Y:S02]  /*10ac0*/  FSEL R130, R56, -INF , P1 ;  /* 0xff80000038827808 */ /* 0x000fe40000800000 */
[----:B------:R-:W-:-:S02]  /*10ad0*/  ISETP.GT.AND P3, PT, R2, 0x28, PT ;  /* 0x000000280200780c */ /* 0x000fc40003f64270 */
[----:B------:R-:W-:Y:S02]  /*10ae0*/  ISETP.GT.AND P2, PT, R2, 0x29, PT ;  /* 0x000000290200780c */ /* 0x000fe40003f44270 */
        /* <DEDUP_REMOVED lines=8> */
[----:B------:R-:W-:Y:S02]  /*10b70*/  FSEL R26, R67, -INF , P0 ;  /* 0xff800000431a7808 */ /* 0x000fe40000000000 */
[----:B------:R-:W-:Y:S01]  /*10b80*/  FSEL R129, R52, -INF , P3 ;  /* 0xff80000034817808 */ /* 0x000fe20001800000 */
[----:B------:R-:W-:Y:S01]  /*10b90*/  LDSM.16.MT88.4 R64, [R166+0x400] ;  /* 0x00040000a640783b */ /* 0x000fe20000004200 */
[----:B------:R-:W-:-:S02]  /*10ba0*/  ISETP.GT.AND P1, PT, R0, 0x18, PT ;  /* 0x000000180000780c */ /* 0x000fc40003f24270 */
[----:B------:R-:W-:Y:S02]  /*10bb0*/  FMNMX.FTZ R2, R24, R2, !PT ;  /* 0x0000000218027209 */ /* 0x000fe40007810000 */
[----:B------:R-:W-:Y:S02]  /*10bc0*/  FMNMX.FTZ R3, R131, R3, !PT ;  /* 0x0000000383037209 */ /* 0x000fe40007810000 */
[----:B------:R-:W-:Y:S02]  /*10bd0*/  FSEL R128, R53, -INF , P2 ;  /* 0xff80000035807808 */ /* 0x000fe40001000000 */
[----:B------:R-:W-:Y:S02]  /*10be0*/  ISETP.GT.AND P0, PT, R0, 0x19, PT ;  /* 0x000000190000780c */ /* 0x000fe40003f04270 */
[----:B------:R-:W-:Y:S02]  /*10bf0*/  FSEL R28, R62, -INF , P1 ;  /* 0xff8000003e1c7808 */ /* 0x000fe40000800000 */
[----:B------:R-:W-:-:S02]  /*10c00*/  FMNMX.FTZ R2, R26, R2, !PT ;  /* 0x000000021a027209 */ /* 0x000fc40007810000 */
[----:B------:R-:W-:Y:S02]  /*10c10*/  FMNMX.FTZ R3, R129, R3, !PT ;  /* 0x0000000381037209 */ /* 0x000fe40007810000 */
[----:B------:R-:W-:Y:S02]  /*10c20*/  FSEL R29, R63, -INF , P0 ;  /* 0xff8000003f1d7808 */ /* 0x000fe40000000000 */
[----:B------:R-:W-:Y:S01]  /*10c30*/  ISETP.GT.AND P1, PT, R0, 0x20, PT ;  /* 0x000000200000780c */ /* 0x000fe20003f24270 */
[----:B------:R-:W-:Y:S01]  /*10c40*/  LDSM.16.MT88.4 R60, [R166] ;  /* 0x00000000a63c783b */ /* 0x000fe20000004200 */
[----:B------:R-:W-:Y:S02]  /*10c50*/  FMNMX.FTZ R2, R28, R2, !PT ;  /* 0x000000021c027209 */ /* 0x000fe40007810000 */
[----:B------:R-:W-:Y:S02]  /*10c60*/  FMNMX.FTZ R3, R128, R3, !PT ;  /* 0x0000000380037209 */ /* 0x000fe40007810000 */
[----:B------:R-:W-:-:S02]  /*10c70*/  ISETP.GT.AND P0, PT, R0, 0x21, PT ;  /* 0x000000210000780c */ /* 0x000fc40003f04270 */
[----:B------:R-:W-:Y:S01]  /*10c80*/  FSEL R124, R58, -INF , P1 ;  /* 0xff8000003a7c7808 */ /* 0x000fe20000800000 */
[----:B------:R-:W1:Y:S01]  /*10c90*/  SHFL.BFLY PT, R8, R3, 0x2, 0x1f ;  /* 0x0c401f0003087f89 */ /* 0x000e6200000e0000 */
[----:B------:R-:W-:Y:S02]  /*10ca0*/  FMNMX.FTZ R2, R29, R2, !PT ;  /* 0x000000021d027209 */ /* 0x000fe40007810000 */
[----:B------:R-:W-:Y:S02]  /*10cb0*/  FSEL R127, R59, -INF , P0 ;  /* 0xff8000003b7f7808 */ /* 0x000fe40000000000 */
[----:B------:R-:W-:Y:S02]  /*10cc0*/  ISETP.GT.AND P1, PT, R0, 0x28, PT ;  /* 0x000000280000780c */ /* 0x000fe40003f24270 */
[----:B------:R-:W-:Y:S02]  /*10cd0*/  FMNMX.FTZ R2, R124, R2, !PT ;  /* 0x000000027c027209 */ /* 0x000fe40007810000 */
[----:B------:R-:W-:-:S02]  /*10ce0*/  ISETP.GT.AND P0, PT, R0, 0x29, PT ;  /* 0x000000290000780c */ /* 0x000fc40003f04270 */
[----:B------:R-:W-:Y:S02]  /*10cf0*/  FSEL R126, R54, -INF , P1 ;  /* 0xff800000367e7808 */ /* 0x000fe40000800000 */
[----:B------:R-:W-:Y:S02]  /*10d00*/  FMNMX.FTZ R2, R127, R2, !PT ;  /* 0x000000027f027209 */ /* 0x000fe40007810000 */
[----:B------:R-:W-:Y:S02]  /*10d10*/  FSEL R125, R55, -INF , P0 ;  /* 0xff800000377d7808 */ /* 0x000fe40000000000 */
[----:B------:R-:W-:Y:S01]  /*10d20*/  FMNMX.FTZ R2, R126, R2, !PT ;  /* 0x000000027e027209 */ /* 0x000fe20007810000 */
[----:B------:R-:W-:Y:S03]  /*10d30*/  LDSM.16.MT88.4 R52, [R167+0x1000] ;  /* 0x00100000a734783b */ /* 0x000fe60000004200 */
[----:B------:R-:W-:-:S02]  /*10d40*/  FMNMX.FTZ R2, R125, R2, !PT ;  /* 0x000000027d027209 */ /* 0x000fc40007810000 */
[----:B-1----:R-:W-:-:S03]  /*10d50*/  FMNMX.FTZ R0, R3, R8, !PT ;  /* 0x0000000803007209 */ /* 0x002fc60007810000 */
[----:B------:R-:W1:Y:S04]  /*10d60*/  SHFL.BFLY PT, R7, R2, 0x2, 0x1f ;  /* 0x0c401f0002077f89 */ /* 0x000e6800000e0000 */
[----:B------:R-:W2:Y:S01]  /*10d70*/  SHFL.BFLY PT, R3, R0, 0x1, 0x1f ;  /* 0x0c201f0000037f89 */ /* 0x000ea200000e0000 */
[----:B-1----:R-:W-:Y:S02]  /*10d80*/  FMNMX.FTZ R2, R2, R7, !PT ;  /* 0x0000000702027209 */ /* 0x002fe40007810000 */
[----:B--2---:R-:W-:-:S03]  /*10d90*/  FMNMX.FTZ R138, R0, R3, !PT ;  /* 0x00000003008a7209 */ /* 0x004fc60007810000 */
[----:B------:R-:W1:Y:S01]  /*10da0*/  SHFL.BFLY PT, R7, R2, 0x1, 0x1f ;  /* 0x0c201f0002077f89 */ /* 0x000e6200000e0000 */
[C---:B------:R-:W-:Y:S01]  /*10db0*/  FSETP.NEU.FTZ.AND P0, PT, R138.reuse, -INF , PT ;  /* 0xff8000008a00780b */ /* 0x040fe20003f1d000 */
[----:B------:R-:W-:-:S05]  /*10dc0*/  FMUL.FTZ R0, R138, c[0x0][0x2d0] ;  /* 0x0000b4008a007a20 */ /* 0x000fca0000410000 */
[----:B------:R-:W-:-:S05]  /*10dd0*/  FSEL R12, R0, RZ, P0 ;  /* 0x000000ff000c7208 */ /* 0x000fca0000000000 */
[----:B------:R-:W-:-:S04]  /*10de0*/  FFMA.FTZ R0, R9, c[0x0][0x2d0], -R12 ;  /* 0x0000b40009007a23 */ /* 0x000fc8000001080c */
[----:B------:R2:W-:Y:S01]  /*10df0*/  MUFU.EX2 R213, R0 ;  /* 0x0000000000d57308 */ /* 0x0005e20000000800 */
[----:B-1----:R-:W-:Y:S02]  /*10e00*/  FMNMX.FTZ R135, R2, R7, !PT ;  /* 0x0000000702877209 */ /* 0x002fe40007810000 */
[----:B------:R-:W-:Y:S02]  /*10e10*/  SHFL.IDX PT, R7, R4, RZ, 0x1c1f ;  /* 0x001c1fff04077589 */ /* 0x000fe400000e0000 */
[C---:B------:R-:W-:Y:S01]  /*10e20*/  FSETP.NEU.FTZ.AND P0, PT, R135.reuse, -INF , PT ;  /* 0xff8000008700780b */ /* 0x040fe20003f1d000 */
[----:B------:R-:W-:Y:S01]  /*10e30*/  FMUL.FTZ R3, R135, c[0x0][0x2d0] ;  /* 0x0000b40087037a20 */ /* 0x000fe20000410000 */
[----:B------:R1:W3:Y:S01]  /*10e40*/  SHFL.IDX PT, R2, R4, 0x1, 0x1c1f ;  /* 0x003c1f0004027f89 */ /* 0x0002e200000e0000 */
[----:B--2---:R-:W-:-:S03]  /*10e50*/  FFMA.FTZ R0, R10, c[0x0][0x2d0], -R12 ;  /* 0x0000b4000a007a23 */ /* 0x004fc6000001080c */
[----:B------:R-:W-:Y:S01]  /*10e60*/  FSEL R3, R3, RZ, P0 ;  /* 0x000000ff03037208 */ /* 0x000fe20000000000 */
[----:B------:R-:W2:Y:S01]  /*10e70*/  MUFU.EX2 R209, R0 ;  /* 0x0000000000d17308 */ /* 0x000ea20000000800 */
[--C-:B-1----:R-:W-:Y:S01]  /*10e80*/  FFMA.FTZ R4, R19, c[0x0][0x2d0], -R12.reuse ;  /* 0x0000b40013047a23 */ /* 0x102fe2000001080c */
[----:B--2---:R-:W-:Y:S01]  /*10e90*/  F2FP.PACK_AB R8, R209, R213 ;  /* 0x000000d5d108723e */ /* 0x004fe200000000ff */
[----:B------:R-:W-:-:S05]  /*10ea0*/  FFMA.FTZ R0, R11, c[0x0][0x2d0], -R12 ;  /* 0x0000b4000b007a23 */ /* 0x000fca000001080c */
[----:B------:R1:W-:Y:S01]  /*10eb0*/  MUFU.EX2 R212, R4 ;  /* 0x0000000400d47308 */ /* 0x0003e20000000800 */
[----:B---3--:R-:W-:-:S05]  /*10ec0*/  IMAD.IADD R2, R5, 0x1, R2 ;  /* 0x0000000105027824 */ /* 0x008fca00078e0202 */
[----:B------:R-:W-:Y:S02]  /*10ed0*/  IMNMX R2, R6, R2, PT ;  /* 0x0000000206027217 */ /* 0x000fe40003800200 */
[----:B------:R2:W-:Y:S01]  /*10ee0*/  MUFU.EX2 R217, R0 ;  /* 0x0000000000d97308 */ /* 0x0005e20000000800 */
[----:B-1----:R-:W-:-:S07]  /*10ef0*/  FFMA.FTZ R4, R20, c[0x0][0x2d0], -R12 ;  /* 0x0000b40014047a23 */ /* 0x002fce000001080c */
[----:B------:R1:W-:Y:S01]  /*10f00*/  MUFU.EX2 R215, R4 ;  /* 0x0000000400d77308 */ /* 0x0003e20000000800 */
[----:B--2---:R-:W-:-:S07]  /*10f10*/  FFMA.FTZ R0, R13, c[0x0][0x2d0], -R12 ;  /* 0x0000b4000d007a23 */ /* 0x004fce000001080c */
[----:B------:R2:W3:Y:S01]  /*10f20*/  MUFU.EX2 R218, R0 ;  /* 0x0000000000da7308 */ /* 0x0004e20000000800 */
[----:B-1----:R-:W-:-:S07]  /*10f30*/  FFMA.FTZ R4, R21, c[0x0][0x2d0], -R12 ;  /* 0x0000b40015047a23 */ /* 0x002fce000001080c */
[----:B------:R1:W-:Y:S01]  /*10f40*/  MUFU.EX2 R214, R4 ;  /* 0x0000000400d67308 */ /* 0x0003e20000000800 */
[----:B--2---:R-:W-:Y:S01]  /*10f50*/  FFMA.FTZ R0, R14, c[0x0][0x2d0], -R3 ;  /* 0x0000b4000e007a23 */ /* 0x004fe20000010803 */
[----:B---3--:R-:W-:-:S06]  /*10f60*/  F2FP.PACK_AB R10, R218, R217 ;  /* 0x000000d9da0a723e */ /* 0x008fcc00000000ff */
[----:B------:R2:W-:Y:S01]  /*10f70*/  MUFU.EX2 R208, R0 ;  /* 0x0000000000d07308 */ /* 0x0005e20000000800 */
[----:B-1----:R-:W-:-:S07]  /*10f80*/  FFMA.FTZ R4, R24, c[0x0][0x2d0], -R3 ;  /* 0x0000b40018047a23 */ /* 0x002fce0000010803 */
[----:B------:R1:W-:Y:S01]  /*10f90*/  MUFU.EX2 R206, R4 ;  /* 0x0000000400ce7308 */ /* 0x0003e20000000800 */
[----:B--2---:R-:W-:-:S07]  /*10fa0*/  FFMA.FTZ R0, R15, c[0x0][0x2d0], -R3 ;  /* 0x0000b4000f007a23 */ /* 0x004fce0000010803 */
[----:B------:R2:W3:Y:S01]  /*10fb0*/  MUFU.EX2 R207, R0 ;  /* 0x0000000000cf7308 */ /* 0x0004e20000000800 */
[----:B-1----:R-:W-:-:S07]  /*10fc0*/  FFMA.FTZ R4, R26, c[0x0][0x2d0], -R3 ;  /* 0x0000b4001a047a23 */ /* 0x002fce0000010803 */
[----:B------:R-:W-:Y:S01]  /*10fd0*/  MUFU.EX2 R205, R4 ;  /* 0x0000000400cd7308 */ /* 0x000fe20000000800 */
[----:B--2---:R-:W-:Y:S01]  /*10fe0*/  FFMA.FTZ R0, R16, c[0x0][0x2d0], -R3 ;  /* 0x0000b40010007a23 */ /* 0x004fe20000010803 */
[----:B---3--:R-:W-:-:S06]  /*10ff0*/  F2FP.PACK_AB R9, R207, R208 ;  /* 0x000000d0cf09723e */ /* 0x008fcc00000000ff */
[----:B------:R1:W-:Y:S02]  /*11000*/  MUFU.EX2 R210, R0 ;  /* 0x0000000000d27308 */ /* 0x0003e40000000800 */
[----:B-1----:R-:W-:-:S06]  /*11010*/  FFMA.FTZ R0, R17, c[0x0][0x2d0], -R3 ;  /* 0x0000b40011007a23 */ /* 0x002fcc0000010803 */
[----:B------:R1:W2:Y:S02]  /*11020*/  MUFU.EX2 R211, R0 ;  /* 0x0000000000d37308 */ /* 0x0002a40000000800 */
[----:B-1----:R-:W-:Y:S01]  /*11030*/  FFMA.FTZ R0, R18, c[0x0][0x2d0], -R12 ;  /* 0x0000b40012007a23 */ /* 0x002fe2000001080c */
[----:B--2---:R-:W-:-:S05]  /*11040*/  F2FP.PACK_AB R11, R211, R210 ;  /* 0x000000d2d30b723e */ /* 0x004fca00000000ff */
[----:B------:R1:W2:Y:S02]  /*11050*/  MUFU.EX2 R216, R0 ;  /* 0x0000000000d87308 */ /* 0x0002a40000000800 */
[C---:B------:R-:W-:Y:S08]  /*11060*/  HMMA.16816.F32 R40, R8.reuse, R60, RZ ;  /* 0x0000003c0828723c */ /* 0x040ff000000018ff */
[----:B------:R-:W-:Y:S01]  /*11070*/  HMMA.16816.F32 R44, R8, R84, RZ ;  /* 0x00000054082c723c */ /* 0x000fe200000018ff */
[----:B-1----:R-:W-:-:S07]  /*11080*/  IMAD.IADD R0, R5, 0x1, R7 ;  /* 0x0000000105007824 */ /* 0x002fce00078e0207 */
[C---:B------:R-:W-:Y:S01]  /*11090*/  HMMA.16816.F32 R56, R8.reuse, R72, RZ ;  /* 0x000000480838723c */ /* 0x040fe200000018ff */
[----:B------:R-:W-:Y:S02]  /*110a0*/  IMNMX R0, R6, R0, PT ;  /* 0x0000000006007217 */ /* 0x000fe40003800200 */
[----:B------:R-:W-:Y:S02]  /*110b0*/  F2FP.PACK_AB R6, R214, R215 ;  /* 0x000000d7d606723e */ /* 0x000fe400000000ff */
[C---:B------:R-:W-:Y:S02]  /*110c0*/  ISETP.GT.AND P0, PT, R0.reuse, RZ, PT ;  /* 0x000000ff0000720c */ /* 0x040fe40003f04270 */
[C---:B------:R-:W-:Y:S01]  /*110d0*/  ISETP.GT.AND P2, PT, R0.reuse, 0x1, PT ;  /* 0x000000010000780c */ /* 0x040fe20003f44270 */
[----:B------:R-:W-:Y:S01]  /*110e0*/  HMMA.16816.F32 R108, R8, R80, RZ ;  /* 0x00000050086c723c */ /* 0x000fe200000018ff */
[----:B------:R-:W-:Y:S02]  /*110f0*/  ISETP.GT.AND P3, PT, R0, 0x8, PT ;  /* 0x000000080000780c */ /* 0x000fe40003f64270 */
[----:B------:R-:W-:-:S02]  /*11100*/  FSEL R17, R48, -INF , P0 ;  /* 0xff80000030117808 */ /* 0x000fc40000000000 */
[----:B------:R-:W-:Y:S02]  /*11110*/  FSEL R22, R49, -INF , P2 ;  /* 0xff80000031167808 */ /* 0x000fe40001000000 */
[----:B------:R-:W-:Y:S01]  /*11120*/  ISETP.GT.AND P1, PT, R0, 0x9, PT ;  /* 0x000000090000780c */ /* 0x000fe20003f24270 */
[C---:B------:R-:W-:Y:S01]  /*11130*/  HMMA.16816.F32 R100, R8.reuse, R88, RZ ;  /* 0x000000580864723c */ /* 0x040fe200000018ff */
[----:B------:R-:W-:Y:S02]  /*11140*/  FSEL R21, R148, -INF , P3 ;  /* 0xff80000094157808 */ /* 0x000fe40001800000 */
[----:B------:R-:W-:Y:S02]  /*11150*/  FMNMX.FTZ R5, R17, R22, !PT ;  /* 0x0000001611057209 */ /* 0x000fe40007810000 */
[----:B------:R-:W-:Y:S02]  /*11160*/  ISETP.GT.AND P0, PT, R0, 0x10, PT ;  /* 0x000000100000780c */ /* 0x000fe40003f04270 */
[----:B------:R-:W-:Y:S01]  /*11170*/  FSEL R23, R149, -INF , P1 ;  /* 0xff80000095177808 */ /* 0x000fe20000800000 */
[----:B------:R-:W-:Y:S01]  /*11180*/  HMMA.16816.F32 R112, R8, R96, RZ ;  /* 0x000000600870723c */ /* 0x000fe200000018ff */
[----:B------:R-:W-:Y:S01]  /*11190*/  FMNMX.FTZ R4, R21, R5, !PT ;  /* 0x0000000515047209 */ /* 0x000fe20007810000 */
[----:B------:R-:W-:Y:S01]  /*111a0*/  FFMA.FTZ R5, R28, c[0x0][0x2d0], -R3 ;  /* 0x0000b4001c057a23 */ /* 0x000fe20000010803 */
[----:B------:R-:W-:-:S02]  /*111b0*/  FSEL R24, R156, -INF , P0 ;  /* 0xff8000009c187808 */ /* 0x000fc40000000000 */
[C---:B------:R-:W-:Y:S01]  /*111c0*/  ISETP.GT.AND P1, PT, R0.reuse, 0x19, PT ;  /* 0x000000190000780c */ /* 0x040fe20003f24270 */
[----:B------:R1:W-:Y:S01]  /*111d0*/  MUFU.EX2 R204, R5 ;  /* 0x0000000500cc7308 */ /* 0x0003e20000000800 */
[C---:B------:R-:W-:Y:S01]  /*111e0*/  ISETP.GT.AND P0, PT, R0.reuse, 0x20, PT ;  /* 0x000000200000780c */ /* 0x040fe20003f04270 */
[C---:B------:R-:W-:Y:S01]  /*111f0*/  HMMA.16816.F32 R120, R8.reuse, R62, RZ ;  /* 0x0000003e0878723c */ /* 0x040fe200000018ff */
[----:B------:R-:W-:Y:S02]  /*11200*/  ISETP.GT.AND P3, PT, R0, 0x11, PT ;  /* 0x000000110000780c */ /* 0x000fe40003f64270 */
[----:B------:R-:W-:Y:S02]  /*11210*/  FMNMX.FTZ R4, R23, R4, !PT ;  /* 0x0000000417047209 */ /* 0x000fe40007810000 */
[----:B------:R-:W-:Y:S02]  /*11220*/  FSEL R26, R153, -INF , P1 ;  /* 0xff800000991a7808 */ /* 0x000fe40000800000 */
[----:B------:R-:W-:Y:S01]  /*11230*/  FSEL R79, R160, -INF , P0 ;  /* 0xff800000a04f7808 */ /* 0x000fe20000000000 */
[----:B------:R-:W-:Y:S01]  /*11240*/  HMMA.16816.F32 R116, R8, R74, RZ ;  /* 0x0000004a0874723c */ /* 0x000fe200000018ff */
[----:B------:R-:W-:-:S02]  /*11250*/  ISETP.GT.AND P2, PT, R0, 0x18, PT ;  /* 0x000000180000780c */ /* 0x000fc40003f44270 */
[----:B------:R-:W-:Y:S02]  /*11260*/  FSEL R25, R157, -INF , P3 ;  /* 0xff8000009d197808 */ /* 0x000fe40001800000 */
[----:B------:R-:W-:Y:S01]  /*11270*/  FMNMX.FTZ R4, R24, R4, !PT ;  /* 0x0000000418047209 */ /* 0x000fe20007810000 */
[----:B-1----:R-:W-:Y:S01]  /*11280*/  FFMA.FTZ R5, R29, c[0x0][0x2d0], -R3 ;  /* 0x0000b4001d057a23 */ /* 0x002fe20000010803 */
[C---:B------:R-:W-:Y:S01]  /*11290*/  ISETP.GT.AND P1, PT, R2.reuse, RZ, PT ;  /* 0x000000ff0200720c */ /* 0x040fe20003f24270 */
[----:B------:R-:W-:Y:S01]  /*112a0*/  HMMA.16816.F32 R104, R8, R82, RZ ;  /* 0x000000520868723c */ /* 0x000fe200000018ff */
[----:B------:R-:W-:Y:S01]  /*112b0*/  ISETP.GT.AND P0, PT, R2, 0x1, PT ;  /* 0x000000010200780c */ /* 0x000fe20003f04270 */
[----:B------:R1:W3:Y:S01]  /*112c0*/  MUFU.EX2 R179, R5 ;  /* 0x0000000500b37308 */ /* 0x0002e20000000800 */
[----:B------:R-:W-:Y:S02]  /*112d0*/  FSEL R27, R152, -INF , P2 ;  /* 0xff800000981b7808 */ /* 0x000fe40001000000 */
[----:B------:R-:W-:-:S02]  /*112e0*/  FMNMX.FTZ R4, R25, R4, !PT ;  /* 0x0000000419047209 */ /* 0x000fc40007810000 */
[----:B------:R-:W-:Y:S01]  /*112f0*/  FSEL R20, R50, -INF , P1 ;  /* 0xff80000032147808 */ /* 0x000fe20000800000 */
[C---:B------:R-:W-:Y:S01]  /*11300*/  HMMA.16816.F32 R36, R8.reuse, R86, RZ ;  /* 0x000000560824723c */ /* 0x040fe200000018ff */
[----:B------:R-:W-:Y:S02]  /*11310*/  FSEL R19, R51, -INF , P0 ;  /* 0xff80000033137808 */ /* 0x000fe40000000000 */
[----:B------:R-:W4:Y:S01]  /*11320*/  LDSM.16.MT88.4 R48, [R166+0x1c00] ;  /* 0x001c0000a630783b */ /* 0x000f220000004200 */
[C---:B------:R-:W-:Y:S02]  /*11330*/  ISETP.GT.AND P2, PT, R0.reuse, 0x21, PT ;  /* 0x000000210000780c */ /* 0x040fe40003f44270 */
[----:B------:R-:W-:Y:S02]  /*11340*/  FMNMX.FTZ R4, R27, R4, !PT ;  /* 0x000000041b047209 */ /* 0x000fe40007810000 */
[----:B------:R-:W-:Y:S01]  /*11350*/  FSEL R78, R161, -INF , P2 ;  /* 0xff800000a14e7808 */ /* 0x000fe20001000000 */
[----:B------:R-:W-:Y:S01]  /*11360*/  HMMA.16816.F32 R32, R8, R90, RZ ;  /* 0x0000005a0820723c */ /* 0x000fe200000018ff */
[----:B------:R-:W-:-:S02]  /*11370*/  ISETP.GT.AND P3, PT, R0, 0x28, PT ;  /* 0x000000280000780c */ /* 0x000fc40003f64270 */
[----:B------:R-:W-:Y:S02]  /*11380*/  ISETP.GT.AND P2, PT, R0, 0x29, PT ;  /* 0x000000290000780c */ /* 0x000fe40003f44270 */
[----:B------:R-:W-:Y:S02]  /*11390*/  FMNMX.FTZ R0, R26, R4, !PT ;  /* 0x000000041a007209 */ /* 0x000fe40007810000 */
[----:B------:R-:W-:Y:S01]  /*113a0*/  ISETP.GT.AND P1, PT, R2, 0x8, PT ;  /* 0x000000080200780c */ /* 0x000fe20003f24270 */
[----:B------:R-:W-:Y:S01]  /*113b0*/  HMMA.16816.F32 R28, R8, R98, RZ ;  /* 0x00000062081c723c */ /* 0x000fe200000018ff */
[----:B------:R-:W-:Y:S02]  /*113c0*/  FMNMX.FTZ R0, R79, R0, !PT ;  /* 0x000000004f007209 */ /* 0x000fe40007810000 */
[----:B------:R-:W-:Y:S02]  /*113d0*/  FSEL R77, R168, -INF , P3 ;  /* 0xff800000a84d7808 */ /* 0x000fe40001800000 */
[----:B------:R-:W-:-:S02]  /*113e0*/  FMNMX.FTZ R0, R78, R0, !PT ;  /* 0x000000004e007209 */ /* 0x000fc40007810000 */
[----:B------:R-:W-:Y:S02]  /*113f0*/  ISETP.GT.AND P0, PT, R2, 0x9, PT ;  /* 0x000000090200780c */ /* 0x000fe40003f04270 */
[----:B--2---:R-:W-:Y:S02]  /*11400*/  F2FP.PACK_AB R4, R212, R216 ;  /* 0x000000d8d404723e */ /* 0x004fe400000000ff */
[----:B-1----:R-:W-:Y:S02]  /*11410*/  F2FP.PACK_AB R5, R205, R206 ;  /* 0x000000cecd05723e */ /* 0x002fe400000000ff */
[----:B---3--:R-:W-:Y:S02]  /*11420*/  F2FP.PACK_AB R7, R179, R204 ;  /* 0x000000ccb307723e */ /* 0x008fe400000000ff */
[----:B------:R-:W-:Y:S02]  /*11430*/  FSEL R16, R150, -INF , P1 ;  /* 0xff80000096107808 */ /* 0x000fe40000800000 */
[----:B------:R-:W-:-:S02]  /*11440*/  FMNMX.FTZ R8, R20, R19, !PT ;  /* 0x0000001314087209 */ /* 0x000fc40007810000 */
[----:B------:R-:W-:Y:S01]  /*11450*/  FSEL R76, R169, -INF , P2 ;  /* 0xff800000a94c7808 */ /* 0x000fe20001000000 */
[C---:B------:R-:W-:Y:S01]  /*11460*/  HMMA.16816.F32 R220, R4.reuse, R64, R40 ;  /* 0x0000004004dc723c */ /* 0x040fe20000001828 */
[----:B------:R-:W-:Y:S01]  /*11470*/  FMNMX.FTZ R0, R77, R0, !PT ;  /* 0x000000004d007209 */ /* 0x000fe20007810000 */
[----:B------:R-:W-:Y:S01]  /*11480*/  LDSM.16.MT88.4 R40, [R167+0x1c00] ;  /* 0x001c0000a728783b */ /* 0x000fe20000004200 */
[----:B------:R-:W-:Y:S02]  /*11490*/  FSEL R15, R151, -INF , P0 ;  /* 0xff800000970f7808 */ /* 0x000fe40000000000 */
[----:B------:R-:W-:Y:S02]  /*114a0*/  ISETP.GT.AND P0, PT, R2, 0x10, PT ;  /* 0x000000100200780c */ /* 0x000fe40003f04270 */
[----:B------:R-:W-:Y:S01]  /*114b0*/  FMNMX.FTZ R8, R16, R8, !PT ;  /* 0x0000000810087209 */ /* 0x000fe20007810000 */
[----:B------:R-:W-:Y:S01]  /*114c0*/  HMMA.16816.F32 R172, R4, R52, R44 ;  /* 0x0000003404ac723c */ /* 0x000fe2000000182c */
[----:B------:R-:W-:-:S02]  /*114d0*/  FMNMX.FTZ R0, R76, R0, !PT ;  /* 0x000000004c007209 */ /* 0x000fc40007810000 */
[----:B------:R-:W-:Y:S02]  /*114e0*/  ISETP.GT.AND P2, PT, R2, 0x11, PT ;  /* 0x000000110200780c */ /* 0x000fe40003f44270 */
[----:B------:R-:W-:Y:S01]  /*114f0*/  FSEL R13, R158, -INF , P0 ;  /* 0xff8000009e0d7808 */ /* 0x000fe20000000000 */
[----:B------:R-:W1:Y:S01]  /*11500*/  SHFL.BFLY PT, R9, R0, 0x2, 0x1f ;  /* 0x0c401f0000097f89 */ /* 0x000e6200000e0000 */
[----:B------:R-:W-:Y:S01]  /*11510*/  FMNMX.FTZ R8, R15, R8, !PT ;  /* 0x000000080f087209 */ /* 0x000fe20007810000 */
[----:B------:R-:W-:Y:S01]  /*11520*/  HMMA.16816.F32 R236, R4, R68, R56 ;  /* 0x0000004404ec723c */ /* 0x000fe20000001838 */
[C---:B------:R-:W-:Y:S02]  /*11530*/  ISETP.GT.AND P0, PT, R2.reuse, 0x19, PT ;  /* 0x000000190200780c */ /* 0x040fe40003f04270 */
[----:B------:R-:W-:Y:S02]  /*11540*/  ISETP.GT.AND P1, PT, R2, 0x18, PT ;  /* 0x000000180200780c */ /* 0x000fe40003f24270 */
[----:B------:R-:W-:-:S02]  /*11550*/  FSEL R11, R159, -INF , P2 ;  /* 0xff8000009f0b7808 */ /* 0x000fc40001000000 */
[----:B------:R-:W-:Y:S01]  /*11560*/  FMNMX.FTZ R8, R13, R8, !PT ;  /* 0x000000080d087209 */ /* 0x000fe20007810000 */
[C---:B----4-:R-:W-:Y:S01]  /*11570*/  HMMA.16816.F32 R56, R4.reuse, R48, R100 ;  /* 0x000000300438723c */ /* 0x050fe20000001864 */
[----:B------:R-:W-:Y:S02]  /*11580*/  FSEL R18, R155, -INF , P0 ;  /* 0xff8000009b127808 */ /* 0x000fe40000000000 */
[----:B------:R-:W-:Y:S02]  /*11590*/  ISETP.GT.AND P0, PT, R2, 0x20, PT ;  /* 0x000000200200780c */ /* 0x000fe40003f04270 */
[----:B------:R-:W-:Y:S02]  /*115a0*/  FSEL R14, R154, -INF , P1 ;  /* 0xff8000009a0e7808 */ /* 0x000fe40000800000 */
[----:B------:R-:W-:Y:S01]  /*115b0*/  FMNMX.FTZ R8, R11, R8, !PT ;  /* 0x000000080b087209 */ /* 0x000fe20007810000 */
[C---:B------:R-:W-:Y:S01]  /*115c0*/  HMMA.16816.F32 R240, R4.reuse, R92, R108 ;  /* 0x0000005c04f0723c */ /* 0x040fe2000000186c */
[----:B------:R-:W-:Y:S01]  /*115d0*/  FSEL R47, R162, -INF , P0 ;  /* 0xff800000a22f7808 */ /* 0x000fe20000000000 */
[----:B------:R-:W-:Y:S01]  /*115e0*/  IMAD.MOV.U32 R151, RZ, RZ, R172 ;  /* 0x000000ffff977224 */ /* 0x000fe200078e00ac */
[C---:B------:R-:W-:Y:S01]  /*115f0*/  ISETP.GT.AND P2, PT, R2.reuse, 0x21, PT ;  /* 0x000000210200780c */ /* 0x040fe20003f44270 */
[----:B------:R-:W-:Y:S01]  /*11600*/  IMAD.MOV.U32 R150, RZ, RZ, R173 ;  /* 0x000000ffff967224 */ /* 0x000fe200078e00ad */
[C---:B------:R-:W-:Y:S01]  /*11610*/  ISETP.GT.AND P1, PT, R2.reuse, 0x28, PT ;  /* 0x000000280200780c */ /* 0x040fe20003f24270 */
[----:B------:R-:W-:Y:S01]  /*11620*/  IMAD.MOV.U32 R149, RZ, RZ, R174 ;  /* 0x000000ffff957224 */ /* 0x000fe200078e00ae */
[----:B------:R-:W-:Y:S01]  /*11630*/  ISETP.GT.AND P0, PT, R2, 0x29, PT ;  /* 0x000000290200780c */ /* 0x000fe20003f04270 */
[----:B------:R-:W-:Y:S01]  /*11640*/  HMMA.16816.F32 R120, R4, R66, R120 ;  /* 0x000000420478723c */ /* 0x000fe20000001878 */
[----:B------:R-:W-:Y:S01]  /*11650*/  FMNMX.FTZ R2, R14, R8, !PT ;  /* 0x000000080e027209 */ /* 0x000fe20007810000 */
[----:B------:R-:W-:Y:S01]  /*11660*/  IMAD.MOV.U32 R148, RZ, RZ, R175 ;  /* 0x000000ffff947224 */ /* 0x000fe200078e00af */
[----:B------:R-:W-:-:S02]  /*11670*/  FSEL R46, R163, -INF , P2 ;  /* 0xff800000a32e7808 */ /* 0x000fc40001000000 */
[----:B------:R-:W-:Y:S01]  /*11680*/  FMNMX.FTZ R2, R18, R2, !PT ;  /* 0x0000000212027209 */ /* 0x000fe20007810000 */
[----:B------:R-:W-:Y:S01]  /*11690*/  LDSM.16.MT88.4 R160, [R166+0x800] ;  /* 0x00080000a6a0783b */ /* 0x000fe20000004200 */
[----:B------:R-:W-:Y:S01]  /*116a0*/  FSEL R45, R170, -INF , P1 ;  /* 0xff800000aa2d7808 */ /* 0x000fe20000800000 */
[----:B------:R-:W-:Y:S01]  /*116b0*/  IMAD.MOV.U32 R159, RZ, RZ, R56 ;  /* 0x000000ffff9f7224 */ /* 0x000fe200078e0038 */
[----:B------:R-:W-:Y:S01]  /*116c0*/  FMNMX.FTZ R2, R47, R2, !PT ;  /* 0x000000022f027209 */ /* 0x000fe20007810000 */
[----:B------:R-:W-:Y:S01]  /*116d0*/  IMAD.MOV.U32 R158, RZ, RZ, R57 ;  /* 0x000000ffff9e7224 */ /* 0x000fe200078e0039 */
[----:B-1----:R-:W-:Y:S01]  /*116e0*/  FMNMX.FTZ R0, R0, R9, !PT ;  /* 0x0000000900007209 */ /* 0x002fe20007810000 */
[----:B------:R-:W-:Y:S01]  /*116f0*/  IMAD.MOV.U32 R157, RZ, RZ, R58 ;  /* 0x000000ffff9d7224 */ /* 0x000fe200078e003a */
[----:B------:R-:W-:Y:S01]  /*11700*/  FMNMX.FTZ R2, R46, R2, !PT ;  /* 0x000000022e027209 */ /* 0x000fe20007810000 */
[----:B------:R-:W-:Y:S01]  /*11710*/  IMAD.MOV.U32 R156, RZ, RZ, R59 ;  /* 0x000000ffff9c7224 */ /* 0x000fe200078e003b */
[----:B------:R-:W-:Y:S01]  /*11720*/  FSEL R44, R171, -INF , P0 ;  /* 0xff800000ab2c7808 */ /* 0x000fe20000000000 */
[----:B------:R-:W1:Y:S01]  /*11730*/  SHFL.BFLY PT, R9, R0, 0x1, 0x1f ;  /* 0x0c201f0000097f89 */ /* 0x000e6200000e0000 */
[----:B------:R-:W-:Y:S01]  /*11740*/  FMNMX.FTZ R2, R45, R2, !PT ;  /* 0x000000022d027209 */ /* 0x000fe20007810000 */
[----:B------:R-:W-:Y:S03]  /*11750*/  HMMA.16816.F32 R56, R4, R40, R112 ;  /* 0x000000280438723c */ /* 0x000fe60000001870 */
[----:B------:R-:W-:-:S05]  /*11760*/  FMNMX.FTZ R8, R44, R2, !PT ;  /* 0x000000022c087209 */ /* 0x000fca0007810000 */
[----:B------:R-:W2:Y:S01]  /*11770*/  SHFL.BFLY PT, R10, R8, 0x2, 0x1f ;  /* 0x0c401f00080a7f89 */ /* 0x000ea200000e0000 */
[C---:B------:R-:W-:Y:S08]  /*11780*/  HMMA.16816.F32 R108, R4.reuse, R70, R116 ;  /* 0x00000046046c723c */ /* 0x040ff00000001874 */
[----:B------:R-:W-:Y:S01]  /*11790*/  HMMA.16816.F32 R232, R4, R54, R36 ;  /* 0x0000003604e8723c */ /* 0x000fe20000001824 */
[----:B-1----:R-:W-:-:S06]  /*117a0*/  FMNMX.FTZ R140, R0, R9, !PT ;  /* 0x00000009008c7209 */ /* 0x002fcc0007810000 */
[----:B------:R-:W-:Y:S01]  /*117b0*/  IMAD.MOV.U32 R115, RZ, RZ, R56 ;  /* 0x000000ffff737224 */ /* 0x000fe200078e0038 */
[C---:B------:R-:W-:Y:S01]  /*117c0*/  HMMA.16816.F32 R228, R4.reuse, R50, R32 ;  /* 0x0000003204e4723c */ /* 0x040fe20000001820 */
[C---:B------:R-:W-:Y:S01]  /*117d0*/  FSETP.NEU.FTZ.AND P0, PT, R140.reuse, -INF , PT ;  /* 0xff8000008c00780b */ /* 0x040fe20003f1d000 */
[----:B------:R-:W-:Y:S02]  /*117e0*/  FMUL.FTZ R2, R140, c[0x0][0x2d0] ;  /* 0x0000b4008c027a20 */ /* 0x000fe40000410000 */
[----:B------:R-:W-:Y:S02]  /*117f0*/  IMAD.MOV.U32 R114, RZ, RZ, R57 ;  /* 0x000000ffff727224 */ /* 0x000fe400078e0039 */
[----:B------:R-:W-:Y:S01]  /*11800*/  IMAD.MOV.U32 R113, RZ, RZ, R58 ;  /* 0x000000ffff717224 */ /* 0x000fe200078e003a */
[----:B--2---:R-:W-:Y:S01]  /*11810*/  FMNMX.FTZ R0, R8, R10, !PT ;  /* 0x0000000a08007209 */ /* 0x004fe20007810000 */
[----:B------:R-:W-:Y:S01]  /*11820*/  IMAD.MOV.U32 R112, RZ, RZ, R59 ;  /* 0x000000ffff707224 */ /* 0x000fe200078e003b */
[----:B------:R-:W-:Y:S01]  /*11830*/  HMMA.16816.F32 R224, R4, R42, R28 ;  /* 0x0000002a04e0723c */ /* 0x000fe2000000181c */
[----:B------:R-:W-:-:S07]  /*11840*/  FSEL R2, R2, RZ, P0 ;  /* 0x000000ff02027208 */ /* 0x000fce0000000000 */
[----:B------:R-:W-:Y:S01]  /*11850*/  HMMA.16816.F32 R56, R4, R94, R104 ;  /* 0x0000005e0438723c */ /* 0x000fe20000001868 */
[----:B------:R-:W1:Y:S06]  /*11860*/  SHFL.BFLY PT, R5, R0, 0x1, 0x1f ;  /* 0x0c201f0000057f89 */ /* 0x000e6c00000e0000 */
[----:B------:R-:W-:-:S04]  /*11870*/  FFMA.FTZ R4, R17, c[0x0][0x2d0], -R2 ;  /* 0x0000b40011047a23 */ /* 0x000fc80000010802 */
[----:B------:R2:W-:Y:S01]  /*11880*/  MUFU.EX2 R172, R4 ;  /* 0x0000000400ac7308 */ /* 0x0005e20000000800 */
[----:B-1----:R-:W-:Y:S01]  /*11890*/  FMNMX.FTZ R139, R0, R5, !PT ;  /* 0x00000005008b7209 */ /* 0x002fe20007810000 */
[--C-:B------:R-:W-:Y:S02]  /*118a0*/  FFMA.FTZ R0, R25, c[0x0][0x2d0], -R2.reuse ;  /* 0x0000b40019007a23 */ /* 0x100fe40000010802 */
[----:B--2---:R-:W-:Y:S01]  /*118b0*/  FFMA.FTZ R4, R22, c[0x0][0x2d0], -R2 ;  /* 0x0000b40016047a23 */ /* 0x004fe20000010802 */
[----:B------:R-:W-:-:S03]  /*118c0*/  FSETP.NEU.FTZ.AND P0, PT, R139, -INF , PT ;  /* 0xff8000008b00780b */ /* 0x000fc60003f1d000 */
[----:B------:R1:W-:Y:S08]  /*118d0*/  MUFU.EX2 R175, R0 ;  /* 0x0000000000af7308 */ /* 0x0003f00000000800 */
[----:B------:R2:W3:Y:S01]  /*118e0*/  MUFU.EX2 R169, R4 ;  /* 0x0000000400a97308 */ /* 0x0004e20000000800 */
[----:B-1----:R-:W-:-:S05]  /*118f0*/  FMUL.FTZ R0, R139, c[0x0][0x2d0] ;  /* 0x0000b4008b007a20 */ /* 0x002fca0000410000 */
[----:B------:R-:W-:Y:S01]  /*11900*/  FSEL R0, R0, RZ, P0 ;  /* 0x000000ff00007208 */ /* 0x000fe20000000000 */
[----:B--2---:R-:W-:Y:S01]  /*11910*/  FFMA.FTZ R4, R21, c[0x0][0x2d0], -R2 ;  /* 0x0000b40015047a23 */ /* 0x004fe20000010802 */
[----:B---3--:R-:W-:-:S03]  /*11920*/  F2FP.PACK_AB R8, R169, R172 ;  /* 0x000000aca908723e */ /* 0x008fc600000000ff */
[----:B------:R1:W-:Y:S02]  /*11930*/  MUFU.EX2 R173, R4 ;  /* 0x0000000400ad7308 */ /* 0x0003e40000000800 */
[----:B-1----:R-:W-:-:S06]  /*11940*/  FFMA.FTZ R4, R23, c[0x0][0x2d0], -R2 ;  /* 0x0000b40017047a23 */ /* 0x002fcc0000010802 */
[----:B------:R1:W2:Y:S02]  /*11950*/  MUFU.EX2 R174, R4 ;  /* 0x0000000400ae7308 */ /* 0x0002a40000000800 */
[----:B-1----:R-:W-:Y:S01]  /*11960*/  FFMA.FTZ R4, R24, c[0x0][0x2d0], -R2 ;  /* 0x0000b40018047a23 */ /* 0x002fe20000010802 */
[----:B--2---:R-:W-:-:S05]  /*11970*/  F2FP.PACK_AB R10, R174, R173 ;  /* 0x000000adae0a723e */ /* 0x004fca00000000ff */
[----:B------:R1:W-:Y:S02]  /*11980*/  MUFU.EX2 R176, R4 ;  /* 0x0000000400b07308 */ /* 0x0003e40000000800 */
[----:B-1----:R-:W-:-:S06]  /*11990*/  FFMA.FTZ R4, R27, c[0x0][0x2d0], -R2 ;  /* 0x0000b4001b047a23 */ /* 0x002fcc0000010802 */
        /* <DEDUP_REMOVED lines=13> */
[----:B-1----:R-:W-:Y:S02]  /*11a70*/  FFMA.FTZ R4, R13, c[0x0][0x2d0], -R0 ;  /* 0x0000b4000d047a23 */ /* 0x002fe40000010800 */
[----:B------:R-:W-:-:S04]  /*11a80*/  IMAD.MOV.U32 R13, RZ, RZ, R142 ;  /* 0x000000ffff0d7224 */ /* 0x000fc800078e008e */
[----:B------:R1:W-:Y:S02]  /*11a90*/  MUFU.EX2 R142, R4 ;  /* 0x00000004008e7308 */ /* 0x0003e40000000800 */
[----:B-1----:R-:W-:Y:S01]  /*11aa0*/  FFMA.FTZ R4, R11, c[0x0][0x2d0], -R0 ;  /* 0x0000b4000b047a23 */ /* 0x002fe20000010800 */
[----:B--2---:R-:W-:-:S05]  /*11ab0*/  F2FP.PACK_AB R11, R141, R134 ;  /* 0x000000868d0b723e */ /* 0x004fca00000000ff */
[----:B------:R1:W2:Y:S02]  /*11ac0*/  MUFU.EX2 R168, R4 ;  /* 0x0000000400a87308 */ /* 0x0002a40000000800 */
[C---:B------:R-:W-:Y:S07]  /*11ad0*/  HMMA.16816.F32 R20, R8.reuse, R60, RZ ;  /* 0x0000003c0814723c */ /* 0x040fee00000018ff */
[----:B------:R-:W-:Y:S01]  /*11ae0*/  IMAD.MOV.U32 R60, RZ, RZ, R115 ;  /* 0x000000ffff3c7224 */ /* 0x000fe200078e0073 */
[----:B------:R-:W-:Y:S01]  /*11af0*/  HMMA.16816.F32 R28, R8, R80, RZ ;  /* 0x00000050081c723c */ /* 0x000fe200000018ff */
[----:B------:R-:W-:-:S02]  /*11b00*/  IMAD.MOV.U32 R61, RZ, RZ, R114 ;  /* 0x000000ffff3d7224 */ /* 0x000fc400078e0072 */
[----:B-1----:R-:W-:Y:S01]  /*11b10*/  FFMA.FTZ R4, R14, c[0x0][0x2d0], -R0 ;  /* 0x0000b4000e047a23 */ /* 0x002fe20000010800 */
[----:B--2---:R-:W-:Y:S01]  /*11b20*/  F2FP.PACK_AB R5, R168, R142 ;  /* 0x0000008ea805723e */ /* 0x004fe200000000ff */
[----:B------:R-:W-:Y:S02]  /*11b30*/  IMAD.MOV.U32 R14, RZ, RZ, R180 ;  /* 0x000000ffff0e7224 */ /* 0x000fe400078e00b4 */
[----:B------:R1:W-:Y:S01]  /*11b40*/  MUFU.EX2 R171, R4 ;  /* 0x0000000400ab7308 */ /* 0x0003e20000000800 */
[C---:B------:R-:W-:Y:S07]  /*11b50*/  HMMA.16816.F32 R24, R8.reuse, R84, RZ ;  /* 0x000000540818723c */ /* 0x040fee00000018ff */
[----:B------:R-:W-:Y:S01]  /*11b60*/  IMAD.MOV.U32 R84, RZ, RZ, R151 ;  /* 0x000000ffff547224 */ /* 0x000fe200078e0097 */
[----:B------:R-:W-:Y:S01]  /*11b70*/  HMMA.16816.F32 R32, R8, R62, RZ ;  /* 0x0000003e0820723c */ /* 0x000fe200000018ff */
[----:B------:R-:W-:-:S02]  /*11b80*/  IMAD.MOV.U32 R85, RZ, RZ, R150 ;  /* 0x000000ffff557224 */ /* 0x000fc400078e0096 */
[----:B-1----:R-:W-:-:S05]  /*11b90*/  FFMA.FTZ R4, R18, c[0x0][0x2d0], -R0 ;  /* 0x0000b40012047a23 */ /* 0x002fca0000010800 */
[----:B------:R-:W-:Y:S01]  /*11ba0*/  HMMA.16816.F32 R16, R8, R72, RZ ;  /* 0x000000480810723c */ /* 0x000fe200000018ff */
[----:B------:R-:W-:Y:S01]  /*11bb0*/  IMAD.MOV.U32 R62, RZ, RZ, R113 ;  /* 0x000000ffff3e7224 */ /* 0x000fe200078e0071 */
[----:B------:R1:W2:Y:S01]  /*11bc0*/  MUFU.EX2 R170, R4 ;  /* 0x0000000400aa7308 */ /* 0x0002a20000000800 */
[----:B------:R-:W-:Y:S02]  /*11bd0*/  IMAD.MOV.U32 R63, RZ, RZ, R112 ;  /* 0x000000ffff3f7224 */ /* 0x000fe400078e0070 */
[----:B------:R-:W-:Y:S02]  /*11be0*/  LDSM.16.MT88.4 R112, [R167+0x800] ;  /* 0x00080000a770783b */ /* 0x000fe40000004200 */
[----:B------:R-:W-:Y:S02]  /*11bf0*/  IMAD.MOV.U32 R72, RZ, RZ, R159 ;  /* 0x000000ffff487224 */ /* 0x000fe400078e009f */
[----:B------:R-:W-:Y:S01]  /*11c00*/  IMAD.MOV.U32 R73, RZ, RZ, R158 ;  /* 0x000000ffff497224 */ /* 0x000fe200078e009e */
[----:B-1----:R-:W-:-:S02]  /*11c10*/  F2FP.PACK_AB R4, R175, R176 ;  /* 0x000000b0af04723e */ /* 0x002fc400000000ff */
[----:B--2---:R-:W-:-:S07]  /*11c20*/  F2FP.PACK_AB R7, R170, R171 ;  /* 0x000000abaa07723e */ /* 0x004fce00000000ff */
[C---:B------:R-:W-:Y:S08]  /*11c30*/  HMMA.16816.F32 R152, R4.reuse, R64, R20 ;  /* 0x000000400498723c */ /* 0x040ff00000001814 */
[----:B------:R-:W-:Y:S08]  /*11c40*/  HMMA.16816.F32 R100, R4, R68, R16 ;  /* 0x000000440464723c */ /* 0x000ff00000001810 */
[C---:B------:R-:W-:Y:S08]  /*11c50*/  HMMA.16816.F32 R20, R8.reuse, R88, RZ ;  /* 0x000000580814723c */ /* 0x040ff000000018ff */
[----:B------:R-:W-:Y:S08]  /*11c60*/  HMMA.16816.F32 R16, R8, R96, RZ ;  /* 0x000000600810723c */ /* 0x000ff000000018ff */
[C---:B------:R-:W-:Y:S08]  /*11c70*/  HMMA.16816.F32 R116, R4.reuse, R92, R28 ;  /* 0x0000005c0474723c */ /* 0x040ff0000000181c */
[C---:B------:R-:W-:Y:S08]  /*11c80*/  HMMA.16816.F32 R180, R4.reuse, R52, R24 ;  /* 0x0000003404b4723c */ /* 0x040ff00000001818 */
[C---:B------:R-:W-:Y:S08]  /*11c90*/  HMMA.16816.F32 R184, R4.reuse, R48, R20 ;  /* 0x0000003004b8723c */ /* 0x040ff00000001814 */
[----:B------:R-:W-:Y:S08]  /*11ca0*/  HMMA.16816.F32 R188, R4, R40, R16 ;  /* 0x0000002804bc723c */ /* 0x000ff00000001810 */
[C---:B------:R-:W-:Y:S07]  /*11cb0*/  HMMA.16816.F32 R28, R8.reuse, R74, RZ ;  /* 0x0000004a081c723c */ /* 0x040fee00000018ff */
[----:B------:R-:W-:Y:S01]  /*11cc0*/  IMAD.MOV.U32 R74, RZ, RZ, R157 ;  /* 0x000000ffff4a7224 */ /* 0x000fe200078e009d */
[----:B------:R-:W-:Y:S01]  /*11cd0*/  HMMA.16816.F32 R24, R8, R82, RZ ;  /* 0x000000520818723c */ /* 0x000fe200000018ff */
[----:B------:R-:W-:Y:S01]  /*11ce0*/  LDSM.16.MT88.4 R80, [R166+0x2000] ;  /* 0x00200000a650783b */ /* 0x000fe20000004200 */
[----:B------:R-:W-:-:S06]  /*11cf0*/  IMAD.MOV.U32 R75, RZ, RZ, R156 ;  /* 0x000000ffff4b7224 */ /* 0x000fcc00078e009c */
[C---:B------:R-:W-:Y:S07]  /*11d00*/  HMMA.16816.F32 R20, R8.reuse, R86, RZ ;  /* 0x000000560814723c */ /* 0x040fee00000018ff */
[----:B------:R-:W-:Y:S01]  /*11d10*/  IMAD.MOV.U32 R86, RZ, RZ, R149 ;  /* 0x000000ffff567224 */ /* 0x000fe200078e0095 */
[----:B------:R-:W-:Y:S01]  /*11d20*/  HMMA.16816.F32 R16, R8, R90, RZ ;  /* 0x0000005a0810723c */ /* 0x000fe200000018ff */
[----:B------:R-:W-:-:S07]  /*11d30*/  IMAD.MOV.U32 R87, RZ, RZ, R148 ;  /* 0x000000ffff577224 */ /* 0x000fce00078e0094 */
[----:B------:R-:W-:Y:S08]  /*11d40*/  HMMA.16816.F32 R8, R8, R98, RZ ;  /* 0x000000620808723c */ /* 0x000ff000000018ff */
[C---:B------:R-:W-:Y:S08]  /*11d50*/  HMMA.16816.F32 R28, R4.reuse, R70, R28 ;  /* 0x00000046041c723c */ /* 0x040ff0000000181c */
[C---:B------:R-:W-:Y:S01]  /*11d60*/  HMMA.16816.F32 R32, R4.reuse, R66, R32 ;  /* 0x000000420420723c */ /* 0x040fe20000001820 */
[----:B------:R-:W1:Y:S07]  /*11d70*/  LDSM.16.MT88.4 R64, [R167+0x1400] ;  /* 0x00140000a740783b */ /* 0x000e6e0000004200 */
[C---:B------:R-:W-:Y:S08]  /*11d80*/  HMMA.16816.F32 R36, R4.reuse, R94, R24 ;  /* 0x0000005e0424723c */ /* 0x040ff00000001818 */
[C---:B------:R-:W-:Y:S08]  /*11d90*/  HMMA.16816.F32 R68, R4.reuse, R54, R20 ;  /* 0x000000360444723c */ /* 0x040ff00000001814 */
[C---:B------:R-:W-:Y:S08]  /*11da0*/  HMMA.16816.F32 R48, R4.reuse, R50, R16 ;  /* 0x000000320430723c */ /* 0x040ff00000001810 */
[----:B------:R-:W-:Y:S07]  /*11db0*/  HMMA.16816.F32 R40, R4, R42, R8 ;  /* 0x0000002a0428723c */ /* 0x000fee0000001808 */
[----:B------:R-:W-:-:S04]  /*11dc0*/  FFMA.FTZ R4, R79, c[0x0][0x2d0], -R2 ;  /* 0x0000b4004f047a23 */ /* 0x000fc80000010802 */
[----:B------:R2:W-:Y:S02]  /*11dd0*/  MUFU.EX2 R21, R4 ;  /* 0x0000000400157308 */ /* 0x0005e40000000800 */
[----:B--2---:R-:W-:-:S06]  /*11de0*/  FFMA.FTZ R4, R78, c[0x0][0x2d0], -R2 ;  /* 0x0000b4004e047a23 */ /* 0x004fcc0000010802 */
[----:B------:R2:W3:Y:S02]  /*11df0*/  MUFU.EX2 R23, R4 ;  /* 0x0000000400177308 */ /* 0x0004e40000000800 */
[--C-:B--2---:R-:W-:Y:S02]  /*11e00*/  FFMA.FTZ R4, R77, c[0x0][0x2d0], -R2.reuse ;  /* 0x0000b4004d047a23 */ /* 0x104fe40000010802 */
[----:B------:R-:W-:-:S04]  /*11e10*/  FFMA.FTZ R2, R76, c[0x0][0x2d0], -R2 ;  /* 0x0000b4004c027a23 */ /* 0x000fc80000010802 */
[----:B------:R2:W-:Y:S08]  /*11e20*/  MUFU.EX2 R24, R4 ;  /* 0x0000000400187308 */ /* 0x0005f00000000800 */
[----:B------:R4:W5:Y:S01]  /*11e30*/  MUFU.EX2 R25, R2 ;  /* 0x0000000200197308 */ /* 0x0009620000000800 */
[----:B--2---:R-:W-:Y:S01]  /*11e40*/  LDSM.16.MT88.4 R4, [R167+0x2000] ;  /* 0x00200000a704783b */ /* 0x004fe20000004200 */
[----:B----4-:R-:W-:-:S03]  /*11e50*/  FFMA.FTZ R2, R47, c[0x0][0x2d0], -R0 ;  /* 0x0000b4002f027a23 */ /* 0x010fc60000010800 */
[----:B------:R-:W2:Y:S01]  /*11e60*/  LDL R47, [R1+0x48] ;  /* 0x00004800012f7983 */ /* 0x000ea20000100800 */
[----:B---3--:R-:W-:Y:S02]  /*11e70*/  F2FP.PACK_AB R96, R23, R21 ;  /* 0x000000151760723e */ /* 0x008fe400000000ff */
[----:B------:R3:W-:Y:S01]  /*11e80*/  MUFU.EX2 R16, R2 ;  /* 0x0000000200107308 */ /* 0x0007e20000000800 */
[----:B-----5:R-:W-:Y:S01]  /*11e90*/  F2FP.PACK_AB R98, R25, R24 ;  /* 0x000000181962723e */ /* 0x020fe200000000ff */
[----:B---3--:R-:W-:-:S06]  /*11ea0*/  FFMA.FTZ R2, R46, c[0x0][0x2d0], -R0 ;  /* 0x0000b4002e027a23 */ /* 0x008fcc0000010800 */
[----:B------:R3:W4:Y:S02]  /*11eb0*/  MUFU.EX2 R18, R2 ;  /* 0x0000000200127308 */ /* 0x0007240000000800 */
[--C-:B---3--:R-:W-:Y:S01]  /*11ec0*/  FFMA.FTZ R2, R45, c[0x0][0x2d0], -R0.reuse ;  /* 0x0000b4002d027a23 */ /* 0x108fe20000010800 */
[----:B----4-:R-:W-:Y:S01]  /*11ed0*/  F2FP.PACK_AB R97, R18, R16 ;  /* 0x000000101261723e */ /* 0x010fe200000000ff */
[----:B------:R-:W-:-:S04]  /*11ee0*/  FFMA.FTZ R0, R44, c[0x0][0x2d0], -R0 ;  /* 0x0000b4002c007a23 */ /* 0x000fc80000010800 */
[----:B------:R-:W-:Y:S08]  /*11ef0*/  MUFU.EX2 R20, R2 ;  /* 0x0000000200147308 */ /* 0x000ff00000000800 */
[----:B------:R3:W4:Y:S02]  /*11f00*/  MUFU.EX2 R22, R0 ;  /* 0x0000000000167308 */ /* 0x0007240000000800 */
[----:B---3--:R-:W-:Y:S01]  /*11f10*/  FFMA.FTZ R0, R130, c[0x0][0x2d0], -R12 ;  /* 0x0000b40082007a23 */ /* 0x008fe2000001080c */
[----:B----4-:R-:W-:-:S05]  /*11f20*/  F2FP.PACK_AB R99, R22, R20 ;  /* 0x000000141663723e */ /* 0x010fca00000000ff */
[----:B------:R3:W-:Y:S02]  /*11f30*/  MUFU.EX2 R11, R0 ;  /* 0x00000000000b7308 */ /* 0x0007e40000000800 */
[C---:B-1----:R-:W-:Y:S08]  /*11f40*/  HMMA.16816.F32 R52, R96.reuse, R64, R180 ;  /* 0x000000406034723c */ /* 0x042ff000000018b4 */
[----:B------:R-:W-:Y:S01]  /*11f50*/  HMMA.16816.F32 R152, R96, R160, R152 ;  /* 0x000000a06098723c */ /* 0x000fe20000001898 */
[----:B---3--:R-:W-:-:S04]  /*11f60*/  FFMA.FTZ R0, R131, c[0x0][0x2d0], -R12 ;  /* 0x0000b40083007a23 */ /* 0x008fc8000001080c */
[----:B------:R1:W3:Y:S03]  /*11f70*/  MUFU.EX2 R10, R0 ;  /* 0x00000000000a7308 */ /* 0x0002e60000000800 */
[----:B------:R-:W-:Y:S01]  /*11f80*/  HMMA.16816.F32 R100, R96, R112, R100 ;  /* 0x000000706064723c */ /* 0x000fe20000001864 */
[----:B-1----:R-:W-:Y:S01]  /*11f90*/  FFMA.FTZ R0, R129, c[0x0][0x2d0], -R12 ;  /* 0x0000b40081007a23 */ /* 0x002fe2000001080c */
[----:B---3--:R-:W-:-:S03]  /*11fa0*/  F2FP.PACK_AB R92, R10, R11 ;  /* 0x0000000b0a5c723e */ /* 0x008fc600000000ff */
[----:B------:R1:W-:Y:S02]  /*11fb0*/  MUFU.EX2 R17, R0 ;  /* 0x0000000000117308 */ /* 0x0003e40000000800 */
[----:B-1----:R-:W-:Y:S02]  /*11fc0*/  FFMA.FTZ R0, R128, c[0x0][0x2d0], -R12 ;  /* 0x0000b40080007a23 */ /* 0x002fe4000001080c */
[----:B------:R-:W1:Y:S01]  /*11fd0*/  LDSM.16.MT88.4 R128, [R166+0x1400] ;  /* 0x00140000a680783b */ /* 0x000e620000004200 */
[----:B------:R-:W-:-:S03]  /*11fe0*/  FADD.FTZ R12, R133, R132 ;  /* 0x00000084850c7221 */ /* 0x000fc60000010000 */
[----:B------:R3:W4:Y:S02]  /*11ff0*/  MUFU.EX2 R19, R0 ;  /* 0x0000000000137308 */ /* 0x0007240000000800 */
[----:B---3--:R-:W-:Y:S01]  /*12000*/  FFMA.FTZ R0, R124, c[0x0][0x2d0], -R3 ;  /* 0x0000b4007c007a23 */ /* 0x008fe20000010803 */
[----:B----4-:R-:W-:-:S05]  /*12010*/  F2FP.PACK_AB R94, R19, R17 ;  /* 0x00000011135e723e */ /* 0x010fca00000000ff */
[----:B------:R3:W-:Y:S02]  /*12020*/  MUFU.EX2 R9, R0 ;  /* 0x0000000000097308 */ /* 0x0007e40000000800 */
[--C-:B---3--:R-:W-:Y:S01]  /*12030*/  FFMA.FTZ R0, R127, c[0x0][0x2d0], -R3.reuse ;  /* 0x0000b4007f007a23 */ /* 0x108fe20000010803 */
[----:B-1----:R-:W-:Y:S05]  /*12040*/  HMMA.16816.F32 R116, R96, R128, R116 ;  /* 0x000000806074723c */ /* 0x002fea0000001874 */
[----:B------:R1:W3:Y:S02]  /*12050*/  MUFU.EX2 R8, R0 ;  /* 0x0000000000087308 */ /* 0x0002e40000000800 */
[--C-:B-1----:R-:W-:Y:S01]  /*12060*/  FFMA.FTZ R0, R126, c[0x0][0x2d0], -R3.reuse ;  /* 0x0000b4007e007a23 */ /* 0x102fe20000010803 */
[----:B---3--:R-:W-:Y:S01]  /*12070*/  F2FP.PACK_AB R93, R8, R9 ;  /* 0x00000009085d723e */ /* 0x008fe200000000ff */
[----:B------:R-:W-:-:S04]  /*12080*/  FFMA.FTZ R3, R125, c[0x0][0x2d0], -R3 ;  /* 0x0000b4007d037a23 */ /* 0x000fc80000010803 */
[----:B------:R-:W-:Y:S08]  /*12090*/  MUFU.EX2 R2, R0 ;  /* 0x0000000000027308 */ /* 0x000ff00000000800 */
[----:B------:R-:W1:Y:S02]  /*120a0*/  MUFU.EX2 R15, R3 ;  /* 0x00000003000f7308 */ /* 0x000e640000000800 */
[----:B-1----:R-:W-:-:S07]  /*120b0*/  F2FP.PACK_AB R95, R15, R2 ;  /* 0x000000020f5f723e */ /* 0x002fce00000000ff */
[C---:B------:R-:W-:Y:S08]  /*120c0*/  HMMA.16816.F32 R124, R92.reuse, R130, R56 ;  /* 0x000000825c7c723c */ /* 0x040ff00000001838 */
[C---:B------:R-:W-:Y:S08]  /*120d0*/  HMMA.16816.F32 R56, R92.reuse, R64, R84 ;  /* 0x000000405c38723c */ /* 0x040ff00000001854 */
[-C--:B------:R-:W-:Y:S08]  /*120e0*/  HMMA.16816.F32 R88, R92, R4.reuse, R60 ;  /* 0x000000045c58723c */ /* 0x080ff0000000183c */
[----:B------:R-:W-:Y:S07]  /*120f0*/  HMMA.16816.F32 R84, R96, R4, R188 ;  /* 0x000000046054723c */ /* 0x000fee00000018bc */
[----:B------:R-:W-:Y:S01]  /*12100*/  FADD.FTZ R4, R134, R12 ;  /* 0x0000000c86047221 */ /* 0x000fe20000010000 */
[----:B------:R-:W-:Y:S03]  /*12110*/  HMMA.16816.F32 R60, R92, R66, R232 ;  /* 0x000000425c3c723c */ /* 0x000fe600000018e8 */
[----:B------:R-:W-:-:S05]  /*12120*/  FADD.FTZ R12, R141, R4 ;  /* 0x000000048d0c7221 */ /* 0x000fca0000010000 */
[----:B------:R-:W-:Y:S08]  /*12130*/  HMMA.16816.F32 R156, R92, R162, R120 ;  /* 0x000000a25c9c723c */ /* 0x000ff00000001878 */
[----:B------:R-:W-:Y:S08]  /*12140*/  HMMA.16816.F32 R64, R96, R66, R68 ;  /* 0x000000426040723c */ /* 0x000ff00000001844 */
[C---:B------:R-:W-:Y:S08]  /*12150*/  HMMA.16816.F32 R148, R92.reuse, R160, R220 ;  /* 0x000000a05c94723c */ /* 0x040ff000000018dc */
[C---:B------:R-:W-:Y:S08]  /*12160*/  HMMA.16816.F32 R104, R92.reuse, R112, R236 ;  /* 0x000000705c68723c */ /* 0x040ff000000018ec */
[----:B------:R-:W-:Y:S01]  /*12170*/  HMMA.16816.F32 R108, R92, R114, R108 ;  /* 0x000000725c6c723c */ /* 0x000fe2000000186c */
[----:B--2---:R-:W-:-:S07]  /*12180*/  @P4 IMAD.HI.U32 R3, R47, c[0x0][0x2c8], RZ ;  /* 0x0000b2002f034a27 */ /* 0x004fce00078e00ff */
[----:B------:R-:W-:Y:S01]  /*12190*/  HMMA.16816.F32 R120, R92, R128, R240 ;  /* 0x000000805c78723c */ /* 0x000fe200000018f0 */
[----:B------:R-:W-:Y:S01]  /*121a0*/  IMAD.MOV.U32 R0, RZ, RZ, R47 ;  /* 0x000000ffff007224 */ /* 0x000fe200078e002f */
[----:B------:R-:W-:Y:S01]  /*121b0*/  @P4 SHF.R.U32.HI R0, RZ, c[0x0][0x2cc], R3 ;  /* 0x0000b300ff004a19 */ /* 0x000fe20000011603 */
[----:B------:R-:W-:-:S03]  /*121c0*/  FADD.FTZ R3, R172, R169 ;  /* 0x000000a9ac037221 */ /* 0x000fc60000010000 */
[----:B------:R-:W-:Y:S01]  /*121d0*/  IADD3 R0, R0, R13, -R14 ;  /* 0x0000000d00007210 */ /* 0x000fe20007ffe80e */
[----:B------:R-:W-:Y:S01]  /*121e0*/  FADD.FTZ R13, R173, R3 ;  /* 0x00000003ad0d7221 */ /* 0x000fe20000010000 */
[----:B------:R-:W-:Y:S01]  /*121f0*/  HMMA.16816.F32 R72, R92, R80, R72 ;  /* 0x000000505c48723c */ /* 0x000fe20000001848 */
[----:B------:R-:W-:Y:S02]  /*12200*/  FADD.FTZ R14, R213, R209 ;  /* 0x000000d1d50e7221 */ /* 0x000fe40000010000 */
[----:B------:R-:W-:-:S04]  /*12210*/  IMAD.HI R26, R0, 0x2aaaaaab, RZ ;  /* 0x2aaaaaab001a7827 */ /* 0x000fc800078e02ff */
[----:B------:R-:W-:Y:S01]  /*12220*/  FADD.FTZ R0, R208, R207 ;  /* 0x000000cfd0007221 */ /* 0x000fe20000010000 */
[----:B------:R-:W-:Y:S01]  /*12230*/  SHF.R.U32.HI R3, RZ, 0x1f, R26 ;  /* 0x0000001fff037819 */ /* 0x000fe2000001161a */
[----:B------:R-:W-:Y:S01]  /*12240*/  FADD.FTZ R13, R174, R13 ;  /* 0x0000000dae0d7221 */ /* 0x000fe20000010000 */
[----:B------:R-:W-:Y:S01]  /*12250*/  HMMA.16816.F32 R76, R92, R82, R228 ;  /* 0x000000525c4c723c */ /* 0x000fe200000018e4 */
[----:B------:R-:W-:Y:S01]  /*12260*/  FADD.FTZ R0, R210, R0 ;  /* 0x00000000d2007221 */ /* 0x000fe20000010000 */
[----:B------:R-:W-:Y:S01]  /*12270*/  LEA.HI.SX32 R26, R26, R3, 0x1d ;  /* 0x000000031a1a7211 */ /* 0x000fe200078feaff */
[----:B------:R-:W-:Y:S02]  /*12280*/  FADD.FTZ R3, R217, R14 ;  /* 0x0000000ed9037221 */ /* 0x000fe40000010000 */
[----:B------:R-:W-:Y:S01]  /*12290*/  FADD.FTZ R4, R211, R0 ;  /* 0x00000000d3047221 */ /* 0x000fe20000010000 */
[----:B------:R-:W-:Y:S01]  /*122a0*/  IMNMX R27, R246, R26, !PT ;  /* 0x0000001af61b7217 */ /* 0x000fe20007800200 */
[----:B------:R-:W-:Y:S01]  /*122b0*/  FADD.FTZ R5, R218, R3 ;  /* 0x00000003da057221 */ /* 0x000fe20000010000 */
[----:B------:R-:W-:Y:S01]  /*122c0*/  HMMA.16816.F32 R68, R96, R80, R184 ;  /* 0x000000506044723c */ /* 0x000fe200000018b8 */
[----:B------:R-:W-:-:S02]  /*122d0*/  FADD.FTZ R0, R176, R13 ;  /* 0x0000000db0007221 */ /* 0x000fc40000010000 */
[----:B------:R-:W-:Y:S01]  /*122e0*/  FADD.FTZ R3, R142, R12 ;  /* 0x0000000c8e037221 */ /* 0x000fe20000010000 */
[----:B------:R1:W-:Y:S01]  /*122f0*/  STL [R1+0x4], R27 ;  /* 0x0000041b01007387 */ /* 0x0003e20000100800 */
[----:B------:R-:W-:Y:S02]  /*12300*/  FADD.FTZ R5, R216, R5 ;  /* 0x00000005d8057221 */ /* 0x000fe40000010000 */
[----:B------:R-:W-:Y:S01]  /*12310*/  FADD.FTZ R0, R175, R0 ;  /* 0x00000000af007221 */ /* 0x000fe20000010000 */
[----:B------:R-:W-:Y:S01]  /*12320*/  HMMA.16816.F32 R160, R96, R162, R32 ;  /* 0x000000a260a0723c */ /* 0x000fe20000001820 */
[----:B------:R-:W-:Y:S02]  /*12330*/  FADD.FTZ R3, R168, R3 ;  /* 0x00000003a8037221 */ /* 0x000fe40000010000 */
[----:B------:R-:W-:Y:S02]  /*12340*/  FADD.FTZ R5, R212, R5 ;  /* 0x00000005d4057221 */ /* 0x000fe40000010000 */
[----:B------:R-:W-:-:S02]  /*12350*/  FADD.FTZ R0, R177, R0 ;  /* 0x00000000b1007221 */ /* 0x000fc40000010000 */
[----:B------:R-:W-:Y:S01]  /*12360*/  FADD.FTZ R5, R215, R5 ;  /* 0x00000005d7057221 */ /* 0x000fe20000010000 */
[----:B------:R-:W-:Y:S03]  /*12370*/  HMMA.16816.F32 R112, R96, R114, R28 ;  /* 0x000000726070723c */ /* 0x000fe6000000181c */
[----:B------:R-:W-:-:S05]  /*12380*/  FADD.FTZ R5, R214, R5 ;  /* 0x00000005d6057221 */ /* 0x000fca0000010000 */
        /* <DEDUP_REMOVED lines=8> */
[----:B------:R-:W-:Y:S01]  /*12410*/  FADD.FTZ R7, R204, R7 ;  /* 0x00000007cc077221 */ /* 0x000fe20000010000 */
[----:B------:R-:W-:Y:S01]  /*12420*/  IADD3 R204, R219, -0x2, RZ ;  /* 0xfffffffedbcc7810 */ /* 0x000fe20007ffe0ff */
        /* <DEDUP_REMOVED lines=18> */
[----:B------:R-:W-:Y:S01]  /*12550*/  FADD.FTZ R243, R15, R3 ;  /* 0x000000030ff37221 */ /* 0x000fe20000010000 */
[----:B------:R-:W-:Y:S05]  /*12560*/  @!P0 BRA `(.L_x_1305) ;  /* 0x0000308000008947 */ /* 0x000fea0003800000 */
[----:B-1----:R-:W2:Y:S01]  /*12570*/  LDL R27, [R1+0x8c] ;  /* 0x00008c00011b7983 */ /* 0x002ea20000100800 */
[----:B------:R-:W-:Y:S01]  /*12580*/  MOV R132, R139 ;  /* 0x0000008b00847202 */ /* 0x000fe20000000f00 */
[----:B------:R-:W-:Y:S01]  /*12590*/  IMAD.MOV.U32 R3, RZ, RZ, R140 ;  /* 0x000000ffff037224 */ /* 0x000fe200078e008c */
[----:B------:R-:W-:Y:S01]  /*125a0*/  MOV R142, R135 ;  /* 0x00000087008e7202 */ /* 0x000fe20000000f00 */
[----:B------:R-:W-:Y:S01]  /*125b0*/  IMAD.MOV.U32 R141, RZ, RZ, R138 ;  /* 0x000000ffff8d7224 */ /* 0x000fe200078e008a */
[----:B--2---:R-:W-:-:S05]  /*125c0*/  IADD3 R0, R27, R47, RZ ;  /* 0x0000002f1b007210 */ /* 0x004fca0007ffe0ff */
[----:B------:R1:W-:Y:S02]  /*125d0*/  STL [R1], R0 ;  /* 0x0000000001007387 */ /* 0x0003e40000100800 */
[----:B-1----:R-:W-:-:S05]  /*125e0*/  @P4 IMAD.HI.U32 R0, R0, c[0x0][0x2c8], RZ ;  /* 0x0000b20000004a27 */ /* 0x002fca00078e00ff */
[----:B------:R-:W-:-:S05]  /*125f0*/  @P4 SHF.R.U32.HI R0, RZ, c[0x0][0x2cc], R0 ;  /* 0x0000b300ff004a19 */ /* 0x000fca0000011600 */
[----:B------:R1:W-:Y:S02]  /*12600*/  @P4 STL [R1+0x8], R0 ;  /* 0x0000080001004387 */ /* 0x0003e40000100800 */
.L_x_1310:
[----:B------:R-:W2:Y:S01]  /*12610*/  LDL R134, [R1+0x10] ;  /* 0x0000100001867983 */ /* 0x000ea20000100800 */
[----:B------:R-:W-:Y:S04]  /*12620*/  DEPBAR.LE SB0, 0x0 ;  /* 0x000080000000791a */ /* 0x000fe80000000000 */
[----:B-1----:R-:W3:Y:S01]  /*12630*/  LDL R0, [R1+0x14] ;  /* 0x0000140001007983 */ /* 0x002ee20000100800 */
[----:B------:R-:W-:Y:S01]  /*12640*/  WARPSYNC 0xffffffff ;  /* 0xffffffff00007948 */ /* 0x000fe20003800000 */
[----:B------:R-:W-:Y:S02]  /*12650*/  BSSY B0, `(.L_x_1306) ;  /* 0x000002e000007945 */ /* 0x000fe40003800000 */
[----:B------:R-:W-:Y:S06]  /*12660*/  BAR.SYNC.DEFER_BLOCKING 0x0 ;  /* 0x0000000000007b1d */ /* 0x000fec0000010000 */
[----:B------:R-:W1:Y:S04]  /*12670*/  S2R R133, SR_TID.X ;  /* 0x0000000000857919 */ /* 0x000e680000002100 */
        /* <DEDUP_REMOVED lines=10> */
[----:B--2---:R-:W-:Y:S02]  /*12720*/  ISETP.GT.AND P0, PT, R134, R204, PT ;  /* 0x000000cc8600720c */ /* 0x004fe40003f04270 */
[----:B---3--:R-:W-:Y:S11]  /*12730*/  LOP3.LUT P3, RZ, R0, 0x1, RZ, 0xc0, !PT ;  /* 0x0000000100ff7812 */ /* 0x008ff6000786c0ff */
[----:B------:R-:W-:-:S05]  /*12740*/  @P0 BRA `(.L_x_1307) ;  /* 0x000001e000000947 */ /* 0x000fca0003800000 */
[----:B-1--4-:R-:W-:Y:S01]  /*12750*/  SHF.R.S32.HI R0, RZ, 0x1f, R204 ;  /* 0x0000001fff007819 */ /* 0x012fe200000114cc */
[----:B------:R-:W-:Y:S01]  /*12760*/  IMAD.WIDE.U32 R4, R204, c[0x0][0x208], RZ ;  /* 0x00008200cc047a25 */ /* 0x000fe200078e00ff */
[----:B------:R-:W-:Y:S03]  /*12770*/  ISETP.GT.AND P2, PT, R133, 0x3f, PT ;  /* 0x0000003f8500780c */ /* 0x000fe60003f44270 */
[----:B------:R-:W-:Y:S04]  /*12780*/  IMAD R0, R0, c[0x0][0x208], RZ ;  /* 0x0000820000007a24 */ /* 0x000fe800078e02ff */
[----:B------:R-:W-:Y:S04]  /*12790*/  IMAD R0, R204, c[0x0][0x20c], R0 ;  /* 0x00008300cc007a24 */ /* 0x000fe800078e0200 */
[----:B------:R-:W-:Y:S02]  /*127a0*/  IMAD.IADD R0, R5, 0x1, R0 ;  /* 0x0000000105007824 */ /* 0x000fe400078e0200 */
[----:B------:R-:W-:Y:S04]  /*127b0*/  IMAD.WIDE.U32 R4, R4, 0x30, RZ ;  /* 0x0000003004047825 */ /* 0x000fe800078e00ff */
[----:B------:R-:W-:Y:S01]  /*127c0*/  IMAD R0, R0, 0x30, RZ ;  /* 0x0000003000007824 */ /* 0x000fe200078e02ff */
[----:B------:R-:W-:Y:S01]  /*127d0*/  IADD3 R2, P1, R244, R4, RZ ;  /* 0x00000004f4027210 */ /* 0x000fe20007f3e0ff */
[----:B------:R-:W-:Y:S02]  /*127e0*/  @!P2 IMAD.MOV.U32 R7, RZ, RZ, c[0x0][0x208] ;  /* 0x00008200ff07a624 */ /* 0x000fe400078e00ff */
[----:B------:R-:W-:Y:S01]  /*127f0*/  @!P2 IMAD.MOV.U32 R8, RZ, RZ, c[0x0][0x20c] ;  /* 0x00008300ff08a624 */ /* 0x000fe200078e00ff */
[----:B------:R-:W-:Y:S02]  /*12800*/  IADD3 R0, R5, R0, RZ ;  /* 0x0000000005007210 */ /* 0x000fe40007ffe0ff */
        /* <DEDUP_REMOVED lines=18> */
.L_x_1307:
[----:B-1--4-:R-:W-:Y:S05]  /*12930*/  BSYNC B0 ;  /* 0x0000000000007941 */ /* 0x012fea0003800000 */
.L_x_1306:
        /* <DEDUP_REMOVED lines=103> */
[C---:B------:R-:W-:Y:S02]  /*12fb0*/  ISETP.GE.AND P1, PT, R0.reuse, 0x1, PT ;  /* 0x000000010000780c */ /* 0x040fe40003f26270 */
[----:B------:R-:W-:Y:S11]  /*12fc0*/  ISETP.GE.AND P0, PT, R0, 0x21, PT ;  /* 0x000000210000780c */ /* 0x000ff60003f06270 */
[C---:B------:R-:W-:Y:S02]  /*12fd0*/  @P1 IADD3 R2, R204.reuse, -0x1, RZ ;  /* 0xffffffffcc021810 */ /* 0x040fe40007ffe0ff */
[----:B------:R-:W-:Y:S01]  /*12fe0*/  @P0 IMAD.MOV.U32 R135, RZ, RZ, c[0x0][0x1e0] ;  /* 0x00007800ff870624 */ /* 0x000fe200078e00ff */
[----:B------:R-:W-:Y:S01]  /*12ff0*/  @P0 IADD3 R0, R204, -0x1, RZ ;  /* 0xffffffffcc000810 */ /* 0x000fe20007ffe0ff */
[----:B------:R-:W-:Y:S01]  /*13000*/  @P0 IMAD.MOV.U32 R138, RZ, RZ, 0x5 ;  /* 0x00000005ff8a0424 */ /* 0x000fe200078e00ff */
[----:B------:R-:W-:Y:S01]  /*13010*/  @P1 SHF.R.S32.HI R134, RZ, 0x1f, R2 ;  /* 0x0000001fff861819 */ /* 0x000fe20000011402 */
[----:B------:R-:W-:Y:S01]  /*13020*/  @P1 IMAD.WIDE.U32 R168, R2, c[0x0][0x1e0], RZ ;  /* 0x0000780002a81a25 */ /* 0x000fe200078e00ff */
[----:B------:R-:W-:Y:S02]  /*13030*/  @P0 SHF.R.S32.HI R133, RZ, 0x1f, R0 ;  /* 0x0000001fff850819 */ /* 0x000fe40000011400 */
[----:B------:R-:W-:Y:S01]  /*13040*/  @P0 SHF.L.U64.HI R139, R135, R138, c[0x0][0x1e4] ;  /* 0x00007900878b0619 */ /* 0x000fe2000001028a */
[----:B------:R-:W-:Y:S02]  /*13050*/  @P1 IMAD R140, R134, c[0x0][0x1e0], RZ ;  /* 0x00007800868c1a24 */ /* 0x000fe400078e02ff */
[----:B------:R-:W-:Y:S02]  /*13060*/  @P0 IMAD R133, R133, c[0x0][0x1e0], RZ ;  /* 0x0000780085850a24 */ /* 0x000fe400078e02ff */
[----:B------:R-:W-:Y:S02]  /*13070*/  @P0 IMAD.SHL.U32 R138, R135, 0x20, RZ ;  /* 0x00000020878a0824 */ /* 0x000fe400078e00ff */
[----:B------:R-:W-:Y:S04]  /*13080*/  @P0 IMAD.WIDE.U32 R134, R0, c[0x0][0x1e0], RZ ;  /* 0x0000780000860a25 */ /* 0x000fe800078e00ff */
[----:B------:R-:W-:Y:S02]  /*13090*/  @P1 IMAD R140, R2, c[0x0][0x1e4], R140 ;  /* 0x00007900028c1a24 */ /* 0x000fe400078e028c */
[----:B------:R-:W-:Y:S02]  /*130a0*/  @P0 IMAD R133, R0, c[0x0][0x1e4], R133 ;  /* 0x0000790000850a24 */ /* 0x000fe400078e0285 */
[----:B------:R-:W-:Y:S04]  /*130b0*/  @P0 IMAD.WIDE.U32 R138, R134, 0x30, R138 ;  /* 0x00000030868a0825 */ /* 0x000fe800078e008a */
[----:B------:R-:W-:Y:S01]  /*130c0*/  @P0 IMAD.IADD R2, R135, 0x1, R133 ;  /* 0x0000000187020824 */ /* 0x000fe200078e0285 */
[----:B------:R-:W-:Y:S01]  /*130d0*/  @P1 IADD3 R133, R169, R140, RZ ;  /* 0x0000008ca9851210 */ /* 0x000fe20007ffe0ff */
[----:B------:R-:W-:Y:S01]  /*130e0*/  @P1 IMAD.MOV.U32 R134, RZ, RZ, R250 ;  /* 0x000000ffff861224 */ /* 0x000fe200078e00fa */
[----:B------:R-:W-:Y:S01]  /*130f0*/  @P0 IADD3 R0, P2, R250, R138, RZ ;  /* 0x0000008afa000210 */ /* 0x000fe20007f5e0ff */
        /* <DEDUP_REMOVED lines=19> */
.L_x_1309:
[----:B------:R-:W-:Y:S05]  /*13230*/  BSYNC B0 ;  /* 0x0000000000007941 */ /* 0x000fea0003800000 */
.L_x_1308:
[----:B------:R-:W-:Y:S01]  /*13240*/  MOV R0, c[0x0][0x2c4] ;  /* 0x0000b10000007a02 */ /* 0x000fe20000000f00 */
[----:B------:R-:W2:Y:S03]  /*13250*/  LDL R2, [R1+0x8] ;  /* 0x0000080001027983 */ /* 0x000ea60000100800 */
[----:B------:R-:W-:Y:S01]  /*13260*/  ISETP.NE.AND P0, PT, R0, 0x1, PT ;  /* 0x000000010000780c */ /* 0x000fe20003f05270 */
[----:B------:R-:W3:Y:S04]  /*13270*/  LDL R140, [R1+0x20] ;  /* 0x00002000018c7983 */ /* 0x000ee80000100800 */
[----:B------:R4:W2:Y:S04]  /*13280*/  LDL R0, [R1] ;  /* 0x0000000001007983 */ /* 0x0008a80000100800 */
[----:B-1----:R-:W5:Y:S04]  /*13290*/  LDL R139, [R1+0x2c] ;  /* 0x00002c00018b7983 */ /* 0x002f680000100800 */
[----:B------:R-:W5:Y:S04]  /*132a0*/  LDL R134, [R1+0x40] ;  /* 0x0000400001867983 */ /* 0x000f680000100800 */
[----:B------:R-:W0:Y:S01]  /*132b0*/  LDGDEPBAR ;  /* 0x00000000000079af */ /* 0x000e220000000000 */
[----:B--2---:R-:W-:Y:S07]  /*132c0*/  @P0 MOV R0, R2 ;  /* 0x0000000200000202 */ /* 0x004fee0000000f00 */
[----:B------:R-:W1:Y:S08]  /*132d0*/  SHFL.IDX PT, R2, R0, RZ, 0x1c1f ;  /* 0x001c1fff00027589 */ /* 0x000e7000000e0000 */
[----:B------:R-:W2:Y:S08]  /*132e0*/  SHFL.IDX PT, R133, R0, 0x1, 0x1c1f ;  /* 0x003c1f0000857f89 */ /* 0x000eb000000e0000 */
[----:B------:R-:W1:Y:S08]  /*132f0*/  SHFL.IDX PT, R135, R0, 0x2, 0x1c1f ;  /* 0x005c1f0000877f89 */ /* 0x000e7000000e0000 */
[----:B------:R1:W2:Y:S02]  /*13300*/  SHFL.IDX PT, R138, R0, 0x3, 0x1c1f ;  /* 0x007c1f00008a7f89 */ /* 0x0002a400000e0000 */
[----:B-1----:R-:W-:Y:S05]  /*13310*/  IMAD R0, R204, -0x30, RZ ;  /* 0xffffffd0cc007824 */ /* 0x002fea00078e02ff */
[----:B---3--:R-:W-:Y:S04]  /*13320*/  IADD3 R0, -R140, 0x1, R0 ;  /* 0x000000018c007810 */ /* 0x008fe80007ffe100 */
[----:B-----5:R-:W-:Y:S04]  /*13330*/  IADD3 R0, -R134, R0, R139 ;  /* 0x0000000086007210 */ /* 0x020fe80007ffe18b */
[C---:B------:R-:W-:Y:S02]  /*13340*/  IADD3 R134, R0.reuse, R2, RZ ;  /* 0x0000000200867210 */ /* 0x040fe40007ffe0ff */
[----:B--2---:R-:W-:Y:S02]  /*13350*/  IADD3 R133, R0, R133, RZ ;  /* 0x0000008500857210 */ /* 0x004fe40007ffe0ff */
[----:B------:R-:W-:Y:S02]  /*13360*/  ISETP.GT.AND P0, PT, R134, RZ, PT ;  /* 0x000000ff8600720c */ /* 0x000fe40003f04270 */
[----:B------:R-:W-:Y:S02]  /*13370*/  IADD3 R2, R0, R135, RZ ;  /* 0x0000008700027210 */ /* 0x000fe40007ffe0ff */
[----:B------:R-:W-:Y:S02]  /*13380*/  ISETP.GT.AND P2, PT, R134, 0x1, PT ;  /* 0x000000018600780c */ /* 0x000fe40003f44270 */
[----:B------:R-:W-:Y:S02]  /*13390*/  FSEL R135, R4, -INF , P0 ;  /* 0xff80000004877808 */ /* 0x000fe40000000000 */
[----:B------:R-:W-:Y:S02]  /*133a0*/  ISETP.GT.AND P0, PT, R133, 0x1, PT ;  /* 0x000000018500780c */ /* 0x000fe40003f04270 */
[----:B------:R-:W-:Y:S02]  /*133b0*/  FMNMX.FTZ R4, R135, R3, !PT ;  /* 0x0000000387047209 */ /* 0x000fe40007810000 */
[----:B------:R-:W-:Y:S02]  /*133c0*/  FSEL R169, R7, -INF , P0 ;  /* 0xff80000007a97808 */ /* 0x000fe40000000000 */
[----:B------:R-:W-:Y:S02]  /*133d0*/  FSEL R139, R5, -INF , P2 ;  /* 0xff800000058b7808 */ /* 0x000fe40001000000 */
[C---:B------:R-:W-:Y:S02]  /*133e0*/  ISETP.GT.AND P0, PT, R134.reuse, 0x8, PT ;  /* 0x000000088600780c */ /* 0x040fe40003f04270 */
[----:B------:R-:W-:Y:S02]  /*133f0*/  ISETP.GT.AND P2, PT, R134, 0x9, PT ;  /* 0x000000098600780c */ /* 0x000fe40003f44270 */
[----:B------:R-:W-:Y:S02]  /*13400*/  IADD3 R0, R0, R138, RZ ;  /* 0x0000008a00007210 */ /* 0x000fe40007ffe0ff */
[----:B------:R-:W-:Y:S02]  /*13410*/  FSEL R138, R16, -INF , P0 ;  /* 0xff800000108a7808 */ /* 0x000fe40000000000 */
[----:B------:R-:W-:Y:S02]  /*13420*/  FMNMX.FTZ R4, R139, R4, !PT ;  /* 0x000000048b047209 */ /* 0x000fe40007810000 */
[----:B------:R-:W-:Y:S02]  /*13430*/  FSEL R17, R17, -INF , P2 ;  /* 0xff80000011117808 */ /* 0x000fe40001000000 */
[----:B------:R-:W-:Y:S02]  /*13440*/  ISETP.GT.AND P1, PT, R133, RZ, PT ;  /* 0x000000ff8500720c */ /* 0x000fe40003f24270 */
[----:B------:R-:W-:Y:S02]  /*13450*/  ISETP.GT.AND P3, PT, R134, 0x10, PT ;  /* 0x000000108600780c */ /* 0x000fe40003f64270 */
[----:B------:R-:W-:Y:S02]  /*13460*/  FMNMX.FTZ R4, R138, R4, !PT ;  /* 0x000000048a047209 */ /* 0x000fe40007810000 */
[----:B------:R-:W-:Y:S02]  /*13470*/  FSEL R208, R20, -INF , P3 ;  /* 0xff80000014d07808 */ /* 0x000fe40001800000 */
[----:B------:R-:W-:Y:S02]  /*13480*/  ISETP.GT.AND P2, PT, R134, 0x11, PT ;  /* 0x000000118600780c */ /* 0x000fe40003f44270 */
[----:B------:R-:W-:Y:S02]  /*13490*/  FMNMX.FTZ R4, R17, R4, !PT ;  /* 0x0000000411047209 */ /* 0x000fe40007810000 */
[----:B------:R-:W-:Y:S02]  /*134a0*/  FSEL R168, R6, -INF , P1 ;  /* 0xff80000006a87808 */ /* 0x000fe40000800000 */
        /* <DEDUP_REMOVED lines=8> */
[C---:B------:R-:W-:Y:S02]  /*13530*/  ISETP.GT.AND P0, PT, R134.reuse, 0x19, PT ;  /* 0x000000198600780c */ /* 0x040fe40003f04270 */
        /* <DEDUP_REMOVED lines=8> */
[----:B------:R-:W-:Y:S02]  /*135c0*/  FMNMX.FTZ R4, R231, R4, !PT ;  /* 0x00000004e7047209 */ /* 0x000fe40007810000 */
[C---:B------:R-:W-:Y:S02]  /*135d0*/  ISETP.GT.AND P3, PT, R134.reuse, 0x28, PT ;  /* 0x000000288600780c */ /* 0x040fe40003f64270 */
        /* <DEDUP_REMOVED lines=10> */
[----:B------:R-:W-:Y:S02]  /*13680*/  ISETP.GT.AND P1, PT, R133, 0x10, PT ;  /* 0x000000108500780c */ /* 0x000fe40003f24270 */
[----:B------:R-:W-:Y:S02]  /*13690*/  FSEL R209, R35, -INF , P0 ;  /* 0xff80000023d17808 */ /* 0x000fe40000000000 */
[C---:B------:R-:W-:Y:S02]  /*136a0*/  ISETP.GT.AND P0, PT, R133.reuse, 0x20, PT ;  /* 0x000000208500780c */ /* 0x040fe40003f04270 */
[----:B------:R-:W-:Y:S02]  /*136b0*/  FSEL R206, R22, -INF , P1 ;  /* 0xff80000016ce7808 */ /* 0x000fe40000800000 */
[----:B------:R-:W-:Y:S02]  /*136c0*/  FSEL R227, R38, -INF , P0 ;  /* 0xff80000026e37808 */ /* 0x000fe40000000000 */
[C---:B------:R-:W-:Y:S02]  /*136d0*/  ISETP.GT.AND P0, PT, R133.reuse, 0x29, PT ;  /* 0x000000298500780c */ /* 0x040fe40003f04270 */
[----:B------:R-:W-:Y:S02]  /*136e0*/  ISETP.GT.AND P1, PT, R133, 0x18, PT ;  /* 0x000000188500780c */ /* 0x000fe40003f24270 */
        /* <DEDUP_REMOVED lines=8> */
[----:B------:R-:W-:Y:S02]  /*13770*/  FSEL R225, R50, -INF , P1 ;  /* 0xff80000032e17808 */ /* 0x000fe40000800000 */
[----:B------:R-:W-:Y:S02]  /*13780*/  ISETP.GT.AND P1, PT, R0, RZ, PT ;  /* 0x000000ff0000720c */ /* 0x000fe40003f24270 */
[----:B------:R-:W-:Y:S02]  /*13790*/  FMNMX.FTZ R5, R169, R5, !PT ;  /* 0x00000005a9057209 */ /* 0x000fe40007810000 */
[----:B------:R-:W-:Y:S02]  /*137a0*/  FSEL R226, R39, -INF , P2 ;  /* 0xff80000027e27808 */ /* 0x000fe40001000000 */
[C---:B------:R-:W-:Y:S01]  /*137b0*/  ISETP.GT.AND P2, PT, R2.reuse, 0x1, PT ;  /* 0x000000010200780c */ /* 0x040fe20003f44270 */
[----:B------:R-:W-:Y:S01]  /*137c0*/  LDSM.16.MT88.4 R36, [R167] ;  /* 0x00000000a724783b */ /* 0x000fe20000004200 */
[----:B------:R-:W-:Y:S02]  /*137d0*/  FSEL R11, R11, -INF , P0 ;  /* 0xff8000000b0b7808 */ /* 0x000fe40000000000 */
[----:B------:R-:W-:Y:S02]  /*137e0*/  ISETP.GT.AND P0, PT, R2, 0x8, PT ;  /* 0x000000080200780c */ /* 0x000fe40003f04270 */
[----:B------:R-:W-:Y:S02]  /*137f0*/  FSEL R10, R10, -INF , P1 ;  /* 0xff8000000a0a7808 */ /* 0x000fe40000800000 */
[----:B------:R-:W-:Y:S02]  /*13800*/  ISETP.GT.AND P1, PT, R0, 0x8, PT ;  /* 0x000000080000780c */ /* 0x000fe40003f24270 */
[----:B-1----:R-:W-:Y:S02]  /*13810*/  FMNMX.FTZ R4, R4, R20, !PT ;  /* 0x0000001404047209 */ /* 0x002fe40007810000 */
[----:B------:R-:W-:Y:S01]  /*13820*/  FMNMX.FTZ R5, R18, R5, !PT ;  /* 0x0000000512057209 */ /* 0x000fe20007810000 */
[----:B------:R-:W-:Y:S01]  /*13830*/  LDSM.16.MT88.4 R20, [R166] ;  /* 0x00000000a614783b */ /* 0x000fe20000004200 */
[----:B------:R-:W-:Y:S02]  /*13840*/  FSEL R16, R9, -INF , P2 ;  /* 0xff80000009107808 */ /* 0x000fe40001000000 */
        /* <DEDUP_REMOVED lines=10> */
[----:B------:R-:W-:Y:S02]  /*138f0*/  ISETP.GT.AND P0, PT, R2, 0x10, PT ;  /* 0x000000100200780c */ /* 0x000fe40003f04270 */
[----:B------:R-:W-:Y:S02]  /*13900*/  FSEL R8, R13, -INF , P2 ;  /* 0xff8000000d087808 */ /* 0x000fe40001000000 */
        /* <DEDUP_REMOVED lines=10> */
[----:B------:R-:W-:Y:S02]  /*139b0*/  ISETP.GT.AND P0, PT, R2, 0x18, PT ;  /* 0x000000180200780c */ /* 0x000fe40003f04270 */
        /* <DEDUP_REMOVED lines=10> */
[----:B------:R-:W-:Y:S02]  /*13a60*/  ISETP.GT.AND P2, PT, R2, 0x28, PT ;  /* 0x000000280200780c */ /* 0x000fe40003f44270 */
[----:B------:R-:W-:Y:S02]  /*13a70*/  FSEL R223, R40, -INF , P3 ;  /* 0xff80000028df7808 */ /* 0x000fe40001800000 */
[----:B------:R-:W-:Y:S02]  /*13a80*/  ISETP.GT.AND P3, PT, R2, 0x29, PT ;  /* 0x000000290200780c */ /* 0x000fe40003f64270 */
[----:B------:R-:W-:Y:S02]  /*13a90*/  FMNMX.FTZ R2, R10, R142, !PT ;  /* 0x0000008e0a027209 */ /* 0x000fe40007810000 */
[----:B------:R-:W-:Y:S02]  /*13aa0*/  FMNMX.FTZ R12, R182, R12, !PT ;  /* 0x0000000cb60c7209 */ /* 0x000fe40007810000 */
[----:B------:R-:W-:Y:S02]  /*13ab0*/  FMNMX.FTZ R5, R226, R5, !PT ;  /* 0x00000005e2057209 */ /* 0x000fe40007810000 */
[----:B-1----:R-:W-:Y:S02]  /*13ac0*/  FMNMX.FTZ R140, R4, R14, !PT ;  /* 0x0000000e048c7209 */ /* 0x002fe40007810000 */
[----:B------:R-:W-:Y:S02]  /*13ad0*/  FMNMX.FTZ R4, R180, R12, !PT ;  /* 0x0000000cb4047209 */ /* 0x000fe40007810000 */
[----:B------:R-:W-:Y:S02]  /*13ae0*/  FMNMX.FTZ R2, R11, R2, !PT ;  /* 0x000000020b027209 */ /* 0x000fe40007810000 */
[----:B------:R-:W-:Y:S02]  /*13af0*/  FMNMX.FTZ R5, R225, R5, !PT ;  /* 0x00000005e1057209 */ /* 0x000fe40007810000 */
[----:B------:R-:W-:Y:S02]  /*13b00*/  FSEL R222, R41, -INF , P0 ;  /* 0xff80000029de7808 */ /* 0x000fe40000000000 */
[----:B------:R-:W-:Y:S02]  /*13b10*/  FMNMX.FTZ R2, R7, R2, !PT ;  /* 0x0000000207027209 */ /* 0x000fe40007810000 */
[----:B------:R-:W-:Y:S02]  /*13b20*/  FMNMX.FTZ R4, R223, R4, !PT ;  /* 0x00000004df047209 */ /* 0x000fe40007810000 */
[----:B------:R-:W-:Y:S02]  /*13b30*/  FMNMX.FTZ R5, R224, R5, !PT ;  /* 0x00000005e0057209 */ /* 0x000fe40007810000 */
[----:B------:R-:W-:Y:S02]  /*13b40*/  FSEL R221, R44, -INF , P2 ;  /* 0xff8000002cdd7808 */ /* 0x000fe40001000000 */
[----:B------:R-:W-:Y:S01]  /*13b50*/  FMNMX.FTZ R2, R15, R2, !PT ;  /* 0x000000020f027209 */ /* 0x000fe20007810000 */
[----:B------:R-:W1:Y:S01]  /*13b60*/  SHFL.BFLY PT, R13, R5, 0x2, 0x1f ;  /* 0x0c401f00050d7f89 */ /* 0x000e6200000e0000 */
        /* <DEDUP_REMOVED lines=10> */
[C---:B------:R-:W-:Y:S01]  /*13c10*/  ISETP.GT.AND P1, PT, R0.reuse, 0x20, PT ;  /* 0x000000200000780c */ /* 0x040fe20003f24270 */
[--C-:B------:R-:W-:Y:S01]  /*13c20*/  FFMA.FTZ R12, R135, c[0x0][0x2d0], -R175.reuse ;  /* 0x0000b400870c7a23 */ /* 0x100fe200000108af */
[----:B------:R-:W-:Y:S02]  /*13c30*/  FSEL R190, R45, -INF , P3 ;  /* 0xff8000002dbe7808 */ /* 0x000fe40001800000 */
[----:B------:R-:W-:Y:S01]  /*13c40*/  ISETP.GT.AND P3, PT, R0, 0x21, PT ;  /* 0x000000210000780c */ /* 0x000fe20003f64270 */
[----:B------:R2:W-:Y:S01]  /*13c50*/  MUFU.EX2 R184, R12 ;  /* 0x0000000c00b87308 */ /* 0x0005e20000000800 */
[----:B------:R-:W-:Y:S02]  /*13c60*/  FSEL R220, R42, -INF , P1 ;  /* 0xff8000002adc7808 */ /* 0x000fe40000800000 */
[C---:B------:R-:W-:Y:S02]  /*13c70*/  ISETP.GT.AND P2, PT, R0.reuse, 0x28, PT ;  /* 0x000000280000780c */ /* 0x040fe40003f44270 */
[----:B------:R-:W-:Y:S01]  /*13c80*/  ISETP.GT.AND P1, PT, R0, 0x29, PT ;  /* 0x000000290000780c */ /* 0x000fe20003f24270 */
[--C-:B------:R-:W-:Y:S01]  /*13c90*/  FFMA.FTZ R0, R139, c[0x0][0x2d0], -R175.reuse ;  /* 0x0000b4008b007a23 */ /* 0x100fe200000108af */
[----:B------:R-:W-:Y:S02]  /*13ca0*/  FMNMX.FTZ R2, R190, R2, !PT ;  /* 0x00000002be027209 */ /* 0x000fe40007810000 */
[----:B------:R-:W-:Y:S01]  /*13cb0*/  FMNMX.FTZ R4, R191, R4, !PT ;  /* 0x00000004bf047209 */ /* 0x000fe20007810000 */
[----:B------:R3:W5:Y:S01]  /*13cc0*/  MUFU.EX2 R219, R0 ;  /* 0x0000000000db7308 */ /* 0x0007620000000800 */
        /* <DEDUP_REMOVED lines=8> */
[--C-:B--2---:R-:W-:Y:S01]  /*13d50*/  FFMA.FTZ R12, R138, c[0x0][0x2d0], -R175.reuse ;  /* 0x0000b4008a0c7a23 */ /* 0x104fe200000108af */
[----:B------:R-:W-:Y:S02]  /*13d60*/  FSEL R135, R47, -INF , P1 ;  /* 0xff8000002f877808 */ /* 0x000fe40000800000 */
[----:B------:R-:W-:Y:S01]  /*13d70*/  FMNMX.FTZ R4, R218, R4, !PT ;  /* 0x00000004da047209 */ /* 0x000fe20007810000 */
[----:B------:R2:W-:Y:S03]  /*13d80*/  MUFU.EX2 R239, R12 ;  /* 0x0000000c00ef7308 */ /* 0x0005e60000000800 */
[----:B---3--:R-:W-:Y:S02]  /*13d90*/  FMNMX.FTZ R0, R188, R4, !PT ;  /* 0x00000004bc007209 */ /* 0x008fe40007810000 */
[----:B-1----:R-:W-:Y:S02]  /*13da0*/  FMNMX.FTZ R4, R2, R13, !PT ;  /* 0x0000000d02047209 */ /* 0x002fe40007810000 */
[----:B------:R-:W-:Y:S03]  /*13db0*/  FMNMX.FTZ R0, R135, R0, !PT ;  /* 0x0000000087007209 */ /* 0x000fe60007810000 */
[----:B------:R-:W1:Y:S01]  /*13dc0*/  SHFL.BFLY PT, R13, R4, 0x1, 0x1f ;  /* 0x0c201f00040d7f89 */ /* 0x000e6200000e0000 */
[----:B----4-:R-:W-:Y:S01]  /*13dd0*/  FMNMX.FTZ R139, R5, R14, !PT ;  /* 0x0000000e058b7209 */ /* 0x010fe20007810000 */
[----:B------:R-:W-:Y:S03]  /*13de0*/  FFMA.FTZ R5, R17, c[0x0][0x2d0], -R175 ;  /* 0x0000b40011057a23 */ /* 0x000fe600000108af */
[C---:B------:R-:W-:Y:S03]  /*13df0*/  FSETP.NEU.FTZ.AND P2, PT, R139.reuse, -INF , PT ;  /* 0xff8000008b00780b */ /* 0x040fe60003f5d000 */
[----:B------:R-:W3:Y:S01]  /*13e00*/  SHFL.BFLY PT, R2, R0, 0x2, 0x1f ;  /* 0x0c401f0000027f89 */ /* 0x000ee200000e0000 */
[----:B------:R4:W4:Y:S01]  /*13e10*/  MUFU.EX2 R240, R5 ;  /* 0x0000000500f07308 */ /* 0x0009220000000800 */
[----:B--2---:R-:W-:Y:S05]  /*13e20*/  FMUL.FTZ R12, R139, c[0x0][0x2d0] ;  /* 0x0000b4008b0c7a20 */ /* 0x004fea0000410000 */
[----:B------:R-:W-:Y:S02]  /*13e30*/  FSEL R173, R12, RZ, P2 ;  /* 0x000000ff0cad7208 */ /* 0x000fe40001000000 */
[----:B-1----:R-:W-:Y:S04]  /*13e40*/  FMNMX.FTZ R138, R4, R13, !PT ;  /* 0x0000000d048a7209 */ /* 0x002fe80007810000 */
[C---:B------:R-:W-:Y:S01]  /*13e50*/  FSETP.NEU.FTZ.AND P1, PT, R138.reuse, -INF , PT ;  /* 0xff8000008a00780b */ /* 0x040fe20003f3d000 */
[----:B------:R-:W-:Y:S01]  /*13e60*/  FMUL.FTZ R4, R138, c[0x0][0x2d0] ;  /* 0x0000b4008a047a20 */ /* 0x000fe20000410000 */
[----:B---3--:R-:W-:Y:S01]  /*13e70*/  FMNMX.FTZ R0, R0, R2, !PT ;  /* 0x0000000200007209 */ /* 0x008fe20007810000 */
[--C-:B------:R-:W-:Y:S03]  /*13e80*/  FFMA.FTZ R2, R18, c[0x0][0x2d0], -R173.reuse ;  /* 0x0000b40012027a23 */ /* 0x100fe600000108ad */
[----:B------:R-:W-:Y:S01]  /*13e90*/  FSEL R172, R4, RZ, P1 ;  /* 0x000000ff04ac7208 */ /* 0x000fe20000800000 */
[--C-:B----4-:R-:W-:Y:S01]  /*13ea0*/  FFMA.FTZ R5, R168, c[0x0][0x2d0], -R173.reuse ;  /* 0x0000b400a8057a23 */ /* 0x110fe200000108ad */
[----:B-----5:R-:W-:Y:S01]  /*13eb0*/  F2FP.PACK_AB R168, R219, R184 ;  /* 0x000000b8dba8723e */ /* 0x020fe200000000ff */
[----:B------:R1:W-:Y:S01]  /*13ec0*/  MUFU.EX2 R237, R2 ;  /* 0x0000000200ed7308 */ /* 0x0003e20000000800 */
[----:B------:R-:W-:Y:S01]  /*13ed0*/  F2FP.PACK_AB R170, R240, R239 ;  /* 0x000000eff0aa723e */ /* 0x000fe200000000ff */
[--C-:B------:R-:W-:Y:S02]  /*13ee0*/  FFMA.FTZ R4, R16, c[0x0][0x2d0], -R172.reuse ;  /* 0x0000b40010047a23 */ /* 0x100fe400000108ac */
[--C-:B------:R-:W-:Y:S06]  /*13ef0*/  FFMA.FTZ R6, R6, c[0x0][0x2d0], -R172.reuse ;  /* 0x0000b40006067a23 */ /* 0x100fec00000108ac */
[----:B------:R-:W-:Y:S10]  /*13f00*/  MUFU.EX2 R179, R4 ;  /* 0x0000000400b37308 */ /* 0x000ff40000000800 */
[----:B------:R2:W-:Y:S01]  /*13f10*/  MUFU.EX2 R178, R5 ;  /* 0x0000000500b27308 */ /* 0x0005e20000000800 */
[----:B-1----:R-:W1:Y:S09]  /*13f20*/  SHFL.BFLY PT, R2, R0, 0x1, 0x1f ;  /* 0x0c201f0000027f89 */ /* 0x002e7200000e0000 */
[----:B------:R-:W-:Y:S01]  /*13f30*/  MUFU.EX2 R177, R6 ;  /* 0x0000000600b17308 */ /* 0x000fe20000000800 */
[--C-:B--2---:R-:W-:Y:S01]  /*13f40*/  FFMA.FTZ R5, R169, c[0x0][0x2d0], -R173.reuse ;  /* 0x0000b400a9057a23 */ /* 0x104fe200000108ad */
[----:B-1----:R-:W-:Y:S01]  /*13f50*/  FMNMX.FTZ R134, R0, R2, !PT ;  /* 0x0000000200867209 */ /* 0x002fe20007810000 */
[--C-:B------:R-:W-:Y:S07]  /*13f60*/  FFMA.FTZ R0, R9, c[0x0][0x2d0], -R172.reuse ;  /* 0x0000b40009007a23 */ /* 0x100fee00000108ac */
[----:B------:R1:W2:Y:S01]  /*13f70*/  MUFU.EX2 R181, R5 ;  /* 0x0000000500b57308 */ /* 0x0002a20000000800 */
[----:B------:R-:W-:Y:S02]  /*13f80*/  FFMA.FTZ R2, R8, c[0x0][0x2d0], -R172 ;  /* 0x0000b40008027a23 */ /* 0x000fe400000108ac */
[----:B------:R-:W-:Y:S07]  /*13f90*/  FMUL.FTZ R4, R134, c[0x0][0x2d0] ;  /* 0x0000b40086047a20 */ /* 0x000fee0000410000 */
[----:B------:R3:W-:Y:S10]  /*13fa0*/  MUFU.EX2 R234, R0 ;  /* 0x0000000000ea7308 */ /* 0x0007f40000000800 */
[----:B------:R4:W-:Y:S01]  /*13fb0*/  MUFU.EX2 R236, R2 ;  /* 0x0000000200ec7308 */ /* 0x0009e20000000800 */
[----:B-1----:R-:W-:Y:S01]  /*13fc0*/  FFMA.FTZ R5, R19, c[0x0][0x2d0], -R173 ;  /* 0x0000b40013057a23 */ /* 0x002fe200000108ad */
[----:B--2---:R-:W-:Y:S08]  /*13fd0*/  F2FP.PACK_AB R169, R181, R178 ;  /* 0x000000b2b5a9723e */ /* 0x004ff000000000ff */
[----:B------:R-:W1:Y:S01]  /*13fe0*/  MUFU.EX2 R238, R5 ;  /* 0x0000000500ee7308 */ /* 0x000e620000000800 */
[----:B---3--:R-:W-:Y:S02]  /*13ff0*/  FSEL R0, R140, RZ, P0 ;  /* 0x000000ff8c007208 */ /* 0x008fe40000000000 */
[----:B------:R-:W-:Y:S03]  /*14000*/  FSETP.NEU.FTZ.AND P0, PT, R134, -INF , PT ;  /* 0xff8000008600780b */ /* 0x000fe60003f1d000 */
[----:B------:R-:W-:Y:S01]  /*14010*/  FADD.FTZ R0, -R0, R3 ;  /* 0x0000000300007221 */ /* 0x000fe20000010100 */
[----:B------:R-:W-:Y:S03]  /*14020*/  FSEL R174, R4, RZ, P0 ;  /* 0x000000ff04ae7208 */ /* 0x000fe60000000000 */
[----:B------:R-:W-:Y:S02]  /*14030*/  FMUL.FTZ R0, R0, c[0x0][0x2d0] ;  /* 0x0000b40000007a20 */ /* 0x000fe40000410000 */
[--C-:B----4-:R-:W-:Y:S02]  /*14040*/  FFMA.FTZ R2, R10, c[0x0][0x2d0], -R174.reuse ;  /* 0x0000b4000a027a23 */ /* 0x110fe400000108ae */
[----:B------:R-:W2:Y:S01]  /*14050*/  MUFU.EX2 R133, R0 ;  /* 0x0000000000857308 */ /* 0x000ea20000000800 */
[----:B-1----:R-:W-:Y:S09]  /*14060*/  F2FP.PACK_AB R171, R238, R237 ;  /* 0x000000edeeab723e */ /* 0x002ff200000000ff */
[----:B------:R1:W-:Y:S01]  /*14070*/  MUFU.EX2 R176, R2 ;  /* 0x0000000200b07308 */ /* 0x0003e20000000800 */
[C---:B--2---:R-:W-:Y:S02]  /*14080*/  FMUL.FTZ R4, R133.reuse, R152 ;  /* 0x0000009885047220 */ /* 0x044fe40000410000 */
[C---:B------:R-:W-:Y:S02]  /*14090*/  FMUL.FTZ R5, R133.reuse, R153 ;  /* 0x0000009985057220 */ /* 0x040fe40000410000 */
[C---:B------:R-:W-:Y:S02]  /*140a0*/  FMUL.FTZ R16, R133.reuse, R160 ;  /* 0x000000a085107220 */ /* 0x040fe40000410000 */
[C---:B------:R-:W-:Y:S02]  /*140b0*/  FMUL.FTZ R17, R133.reuse, R161 ;  /* 0x000000a185117220 */ /* 0x040fe40000410000 */
[----:B------:R-:W-:Y:S02]  /*140c0*/  FMUL.FTZ R32, R133, R112 ;  /* 0x0000007085207220 */ /* 0x000fe40000410000 */
[--C-:B-1----:R-:W-:Y:S02]  /*140d0*/  FFMA.FTZ R2, R11, c[0x0][0x2d0], -R174.reuse ;  /* 0x0000b4000b027a23 */ /* 0x102fe400000108ae */
[C---:B------:R-:W-:Y:S02]  /*140e0*/  FMUL.FTZ R33, R133.reuse, R113 ;  /* 0x0000007185217220 */ /* 0x040fe40000410000 */
        /* <DEDUP_REMOVED lines=11> */
[----:B------:R-:W-:Y:S02]  /*141a0*/  FFMA.FTZ R128, R231, c[0x0][0x2d0], -R175 ;  /* 0x0000b400e7807a23 */ /* 0x000fe400000108af */
[----:B------:R-:W2:Y:S01]  /*141b0*/  LDL R231, [R1+0x4] ;  /* 0x0000040001e77983 */ /* 0x000ea20000100800 */
[--C-:B-1----:R-:W-:Y:S02]  /*141c0*/  FFMA.FTZ R2, R7, c[0x0][0x2d0], -R174.reuse ;  /* 0x0000b40007027a23 */ /* 0x102fe400000108ae */
[----:B------:R-:W-:Y:S02]  /*141d0*/  FFMA.FTZ R129, R218, c[0x0][0x2d0], -R174 ;  /* 0x0000b400da817a23 */ /* 0x000fe400000108ae */
[----:B------:R1:W-:Y:S01]  /*141e0*/  MUFU.EX2 R233, R2 ;  /* 0x0000000200e97308 */ /* 0x0003e20000000800 */
[C---:B------:R-:W-:Y:S02]  /*141f0*/  FMUL.FTZ R84, R133.reuse, R84 ;  /* 0x0000005485547220 */ /* 0x040fe40000410000 */
[C---:B------:R-:W-:Y:S02]  /*14200*/  FMUL.FTZ R85, R133.reuse, R85 ;  /* 0x0000005585557220 */ /* 0x040fe40000410000 */
[C---:B------:R-:W-:Y:S02]  /*14210*/  FMUL.FTZ R96, R133.reuse, R96 ;  /* 0x0000006085607220 */ /* 0x040fe40000410000 */
[----:B------:R-:W-:Y:S01]  /*14220*/  FMUL.FTZ R97, R133, R97 ;  /* 0x0000006185617220 */ /* 0x000fe20000410000 */
[----:B-1----:R-:W-:Y:S05]  /*14230*/  FSEL R2, R139, RZ, P2 ;  /* 0x000000ff8b027208 */ /* 0x002fea0001000000 */
[----:B------:R-:W-:Y:S01]  /*14240*/  FADD.FTZ R0, -R2, R132 ;  /* 0x0000008402007221 */ /* 0x000fe20000010100 */
[----:B------:R-:W-:Y:S03]  /*14250*/  FSEL R2, R138, RZ, P1 ;  /* 0x000000ff8a027208 */ /* 0x000fe60000800000 */
[----:B------:R-:W-:Y:S04]  /*14260*/  FMUL.FTZ R0, R0, c[0x0][0x2d0] ;  /* 0x0000b40000007a20 */ /* 0x000fe80000410000 */
[----:B------:R1:W3:Y:S02]  /*14270*/  MUFU.EX2 R132, R0 ;  /* 0x0000000000847308 */ /* 0x0002e40000000800 */
[----:B-1----:R-:W-:Y:S01]  /*14280*/  FADD.FTZ R0, -R2, R141 ;  /* 0x0000008d02007221 */ /* 0x002fe20000010100 */
[----:B------:R-:W-:Y:S01]  /*14290*/  FSEL R2, R134, RZ, P0 ;  /* 0x000000ff86027208 */ /* 0x000fe20000000000 */
[----:B---3--:R-:W-:Y:S02]  /*142a0*/  FMUL.FTZ R6, R132, R154 ;  /* 0x0000009a84067220 */ /* 0x008fe40000410000 */
[----:B------:R-:W-:Y:S02]  /*142b0*/  FMUL.FTZ R0, R0, c[0x0][0x2d0] ;  /* 0x0000b40000007a20 */ /* 0x000fe40000410000 */
[C---:B------:R-:W-:Y:S02]  /*142c0*/  FMUL.FTZ R7, R132.reuse, R155 ;  /* 0x0000009b84077220 */ /* 0x040fe40000410000 */
[----:B------:R1:W3:Y:S01]  /*142d0*/  MUFU.EX2 R3, R0 ;  /* 0x0000000000037308 */ /* 0x0002e20000000800 */
[C---:B------:R-:W-:Y:S02]  /*142e0*/  FMUL.FTZ R18, R132.reuse, R162 ;  /* 0x000000a284127220 */ /* 0x040fe40000410000 */
[C---:B------:R-:W-:Y:S02]  /*142f0*/  FMUL.FTZ R19, R132.reuse, R163 ;  /* 0x000000a384137220 */ /* 0x040fe40000410000 */
[-C--:B------:R-:W-:Y:S01]  /*14300*/  HMMA.16816.F32 R4, R168, R20.reuse, R4 ;  /* 0x00000014a804723c */ /* 0x080fe20000001804 */
[C---:B------:R-:W-:Y:S01]  /*14310*/  FMUL.FTZ R34, R132.reuse, R114 ;  /* 0x0000007284227220 */ /* 0x040fe20000410000 */
[----:B------:R-:W-:Y:S01]  /*14320*/  LDSM.16.MT88.4 R160, [R166+0x800] ;  /* 0x00080000a6a0783b */ /* 0x000fe20000004200 */
[C---:B------:R-:W-:Y:S02]  /*14330*/  FMUL.FTZ R35, R132.reuse, R115 ;  /* 0x0000007384237220 */ /* 0x040fe40000410000 */
[C---:B------:R-:W-:Y:S02]  /*14340*/  FMUL.FTZ R50, R132.reuse, R130 ;  /* 0x0000008284327220 */ /* 0x040fe40000410000 */
[C---:B------:R-:W-:Y:S02]  /*14350*/  FMUL.FTZ R51, R132.reuse, R131 ;  /* 0x0000008384337220 */ /* 0x040fe40000410000 */
[C---:B------:R-:W-:Y:S01]  /*14360*/  FMUL.FTZ R54, R132.reuse, R54 ;  /* 0x0000003684367220 */ /* 0x040fe20000410000 */
[----:B------:R-:W-:Y:S02]  /*14370*/  LDSM.16.MT88.4 R112, [R167+0x400] ;  /* 0x00040000a770783b */ /* 0x000fe40000004200 */
[C---:B------:R-:W-:Y:S02]  /*14380*/  FMUL.FTZ R55, R132.reuse, R55 ;  /* 0x0000003784377220 */ /* 0x040fe40000410000 */
[C---:B------:R-:W-:Y:S02]  /*14390*/  FMUL.FTZ R66, R132.reuse, R66 ;  /* 0x0000004284427220 */ /* 0x040fe40000410000 */
[C---:B------:R-:W-:Y:S02]  /*143a0*/  FMUL.FTZ R67, R132.reuse, R67 ;  /* 0x0000004384437220 */ /* 0x040fe40000410000 */
[----:B------:R-:W-:Y:S02]  /*143b0*/  FMUL.FTZ R70, R132, R70 ;  /* 0x0000004684467220 */ /* 0x000fe40000410000 */
[----:B-1----:R-:W-:Y:S02]  /*143c0*/  FADD.FTZ R0, -R2, R142 ;  /* 0x0000008e02007221 */ /* 0x002fe40000010100 */
[----:B------:R-:W-:Y:S01]  /*143d0*/  FFMA.FTZ R2, R15, c[0x0][0x2d0], -R174 ;  /* 0x0000b4000f027a23 */ /* 0x000fe200000108ae */
[----:B------:R-:W-:Y:S01]  /*143e0*/  MUFU.EX2 R142, R129 ;  /* 0x00000081008e7308 */ /* 0x000fe20000000800 */
[----:B------:R-:W-:Y:S02]  /*143f0*/  FMUL.FTZ R0, R0, c[0x0][0x2d0] ;  /* 0x0000b40000007a20 */ /* 0x000fe40000410000 */
[----:B---3--:R-:W-:Y:S01]  /*14400*/  FMUL.FTZ R8, R3, R148 ;  /* 0x0000009403087220 */ /* 0x008fe20000410000 */
[----:B------:R-:W-:Y:S01]  /*14410*/  F2FP.PACK_AB R148, R179, R177 ;  /* 0x000000b1b394723e */ /* 0x000fe200000000ff */
[C---:B------:R-:W-:Y:S01]  /*14420*/  FMUL.FTZ R9, R3.reuse, R149 ;  /* 0x0000009503097220 */ /* 0x040fe20000410000 */
[----:B------:R-:W-:Y:S01]  /*14430*/  F2FP.PACK_AB R149, R232, R176 ;  /* 0x000000b0e895723e */ /* 0x000fe200000000ff */
[C---:B------:R-:W-:Y:S02]  /*14440*/  FMUL.FTZ R12, R3.reuse, R156 ;  /* 0x0000009c030c7220 */ /* 0x040fe40000410000 */
[C---:B------:R-:W-:Y:S01]  /*14450*/  FMUL.FTZ R13, R3.reuse, R157 ;  /* 0x0000009d030d7220 */ /* 0x040fe20000410000 */
[----:B------:R-:W1:Y:S01]  /*14460*/  MUFU.EX2 R0, R0 ;  /* 0x0000000000007308 */ /* 0x000e620000000800 */
[C---:B------:R-:W-:Y:S02]  /*14470*/  FMUL.FTZ R24, R3.reuse, R104 ;  /* 0x0000006803187220 */ /* 0x040fe40000410000 */
[C---:B------:R-:W-:Y:S02]  /*14480*/  FMUL.FTZ R25, R3.reuse, R105 ;  /* 0x0000006903197220 */ /* 0x040fe40000410000 */
[C---:B------:R-:W-:Y:S02]  /*14490*/  FMUL.FTZ R28, R3.reuse, R108 ;  /* 0x0000006c031c7220 */ /* 0x040fe40000410000 */
[C---:B------:R-:W-:Y:S02]  /*144a0*/  FMUL.FTZ R29, R3.reuse, R109 ;  /* 0x0000006d031d7220 */ /* 0x040fe40000410000 */
[C---:B------:R-:W-:Y:S01]  /*144b0*/  FMUL.FTZ R40, R3.reuse, R120 ;  /* 0x0000007803287220 */ /* 0x040fe20000410000 */
[----:B------:R-:W3:Y:S01]  /*144c0*/  MUFU.EX2 R235, R2 ;  /* 0x0000000200eb7308 */ /* 0x000ee20000000800 */
[C---:B------:R-:W-:Y:S02]  /*144d0*/  FMUL.FTZ R41, R3.reuse, R121 ;  /* 0x0000007903297220 */ /* 0x040fe40000410000 */
[C---:B------:R-:W-:Y:S02]  /*144e0*/  FMUL.FTZ R44, R3.reuse, R124 ;  /* 0x0000007c032c7220 */ /* 0x040fe40000410000 */
[C---:B------:R-:W-:Y:S02]  /*144f0*/  FMUL.FTZ R45, R3.reuse, R125 ;  /* 0x0000007d032d7220 */ /* 0x040fe40000410000 */
[C---:B------:R-:W-:Y:S02]  /*14500*/  FMUL.FTZ R56, R3.reuse, R56 ;  /* 0x0000003803387220 */ /* 0x040fe40000410000 */
[C---:B------:R-:W-:Y:S02]  /*14510*/  FMUL.FTZ R57, R3.reuse, R57 ;  /* 0x0000003903397220 */ /* 0x040fe40000410000 */
[C---:B------:R-:W-:Y:S02]  /*14520*/  FMUL.FTZ R60, R3.reuse, R60 ;  /* 0x0000003c033c7220 */ /* 0x040fe40000410000 */
[----:B------:R-:W-:Y:S02]  /*14530*/  FMUL.FTZ R61, R3, R61 ;  /* 0x0000003d033d7220 */ /* 0x000fe40000410000 */
[----:B-1----:R-:W-:Y:S01]  /*14540*/  FMUL.FTZ R10, R0, R150 ;  /* 0x00000096000a7220 */ /* 0x002fe20000410000 */
[----:B------:R-:W-:Y:S01]  /*14550*/  F2FP.PACK_AB R150, R236, R234 ;  /* 0x000000eaec96723e */ /* 0x000fe200000000ff */
[C---:B------:R-:W-:Y:S02]  /*14560*/  FMUL.FTZ R11, R0.reuse, R151 ;  /* 0x00000097000b7220 */ /* 0x040fe40000410000 */
[C---:B------:R-:W-:Y:S02]  /*14570*/  FMUL.FTZ R14, R0.reuse, R158 ;  /* 0x0000009e000e7220 */ /* 0x040fe40000410000 */
[C---:B------:R-:W-:Y:S02]  /*14580*/  FMUL.FTZ R15, R0.reuse, R159 ;  /* 0x0000009f000f7220 */ /* 0x040fe40000410000 */
[C---:B------:R-:W-:Y:S01]  /*14590*/  FMUL.FTZ R26, R0.reuse, R106 ;  /* 0x0000006a001a7220 */ /* 0x040fe20000410000 */
[----:B---3--:R-:W-:Y:S01]  /*145a0*/  F2FP.PACK_AB R151, R235, R233 ;  /* 0x000000e9eb97723e */ /* 0x008fe200000000ff */
[----:B------:R-:W-:Y:S02]  /*145b0*/  FMUL.FTZ R27, R0, R107 ;  /* 0x0000006b001b7220 */ /* 0x000fe40000410000 */
[----:B------:R-:W-:Y:S01]  /*145c0*/  LDSM.16.MT88.4 R104, [R166+0x400] ;  /* 0x00040000a668783b */ /* 0x000fe20000004200 */
[----:B------:R-:W-:Y:S02]  /*145d0*/  FFMA.FTZ R130, R221, c[0x0][0x2d0], -R172 ;  /* 0x0000b400dd827a23 */ /* 0x000fe400000108ac */
[----:B------:R-:W-:Y:S01]  /*145e0*/  FFMA.FTZ R131, R188, c[0x0][0x2d0], -R174 ;  /* 0x0000b400bc837a23 */ /* 0x000fe200000108ae */
[C---:B------:R-:W-:Y:S01]  /*145f0*/  HMMA.16816.F32 R8, R148.reuse, R20, R8 ;  /* 0x000000149408723c */ /* 0x040fe20000001808 */
[----:B------:R-:W-:Y:S01]  /*14600*/  MUFU.EX2 R141, R130 ;  /* 0x00000082008d7308 */ /* 0x000fe20000000800 */
[C---:B------:R-:W-:Y:S02]  /*14610*/  FMUL.FTZ R42, R0.reuse, R122 ;  /* 0x0000007a002a7220 */ /* 0x040fe40000410000 */
[C---:B------:R-:W-:Y:S02]  /*14620*/  FMUL.FTZ R43, R0.reuse, R123 ;  /* 0x0000007b002b7220 */ /* 0x040fe40000410000 */
[C---:B------:R-:W-:Y:S02]  /*14630*/  FMUL.FTZ R46, R0.reuse, R126 ;  /* 0x0000007e002e7220 */ /* 0x040fe40000410000 */
[-C--:B------:R-:W-:Y:S01]  /*14640*/  HMMA.16816.F32 R12, R148, R22.reuse, R12 ;  /* 0x00000016940c723c */ /* 0x080fe2000000180c */
[C---:B------:R-:W-:Y:S03]  /*14650*/  FMUL.FTZ R20, R133.reuse, R100 ;  /* 0x0000006485147220 */ /* 0x040fe60000410000 */
[----:B------:R-:W-:Y:S02]  /*14660*/  FMUL.FTZ R21, R133, R101 ;  /* 0x0000006585157220 */ /* 0x000fe40000410000 */
[----:B------:R-:W-:Y:S02]  /*14670*/  FMUL.FTZ R47, R0, R127 ;  /* 0x0000007f002f7220 */ /* 0x000fe40000410000 */
[C---:B------:R-:W-:Y:S01]  /*14680*/  HMMA.16816.F32 R16, R168.reuse, R22, R16 ;  /* 0x00000016a810723c */ /* 0x040fe20000001810 */
[--C-:B------:R-:W-:Y:S03]  /*14690*/  FFMA.FTZ R2, R208, c[0x0][0x2d0], -R175.reuse ;  /* 0x0000b400d0027a23 */ /* 0x100fe600000108af */
[C---:B------:R-:W-:Y:S01]  /*146a0*/  FMUL.FTZ R30, R0.reuse, R110 ;  /* 0x0000006e001e7220 */ /* 0x040fe20000410000 */
[----:B------:R1:W-:Y:S01]  /*146b0*/  MUFU.EX2 R208, R2 ;  /* 0x0000000200d07308 */ /* 0x0003e20000000800 */
[----:B------:R-:W-:Y:S02]  /*146c0*/  FMUL.FTZ R31, R0, R111 ;  /* 0x0000006f001f7220 */ /* 0x000fe40000410000 */
[C---:B------:R-:W-:Y:S04]  /*146d0*/  FMUL.FTZ R22, R132.reuse, R102 ;  /* 0x0000006684167220 */ /* 0x040fe80000410000 */
[----:B------:R-:W-:Y:S02]  /*146e0*/  FMUL.FTZ R23, R132, R103 ;  /* 0x0000006784177220 */ /* 0x000fe40000410000 */
[----:B------:R-:W3:Y:S01]  /*146f0*/  LDSM.16.MT88.4 R100, [R166+0xc00] ;  /* 0x000c0000a664783b */ /* 0x000ee20000004200 */
[C---:B------:R-:W-:Y:S02]  /*14700*/  FMUL.FTZ R58, R0.reuse, R58 ;  /* 0x0000003a003a7220 */ /* 0x040fe40000410000 */
[C---:B------:R-:W-:Y:S02]  /*14710*/  FMUL.FTZ R59, R0.reuse, R59 ;  /* 0x0000003b003b7220 */ /* 0x040fe40000410000 */
[-C--:B------:R-:W-:Y:S01]  /*14720*/  HMMA.16816.F32 R20, R168, R36.reuse, R20 ;  /* 0x00000024a814723c */ /* 0x080fe20000001814 */
[C---:B------:R-:W-:Y:S02]  /*14730*/  FMUL.FTZ R62, R0.reuse, R62 ;  /* 0x0000003e003e7220 */ /* 0x040fe40000410000 */
[----:B------:R-:W-:Y:S02]  /*14740*/  FMUL.FTZ R63, R0, R63 ;  /* 0x0000003f003f7220 */ /* 0x000fe40000410000 */
[----:B------:R-:W-:Y:S02]  /*14750*/  FMUL.FTZ R71, R132, R71 ;  /* 0x0000004784477220 */ /* 0x000fe40000410000 */
[C---:B------:R-:W-:Y:S01]  /*14760*/  FMUL.FTZ R72, R3.reuse, R72 ;  /* 0x0000004803487220 */ /* 0x040fe20000410000 */
[C---:B------:R-:W-:Y:S01]  /*14770*/  HMMA.16816.F32 R24, R148.reuse, R36, R24 ;  /* 0x000000249418723c */ /* 0x040fe20000001818 */
[----:B------:R-:W-:Y:S03]  /*14780*/  FMUL.FTZ R73, R3, R73 ;  /* 0x0000004903497220 */ /* 0x000fe60000410000 */
[C---:B------:R-:W-:Y:S02]  /*14790*/  FMUL.FTZ R74, R0.reuse, R74 ;  /* 0x0000004a004a7220 */ /* 0x040fe40000410000 */
[C---:B------:R-:W-:Y:S02]  /*147a0*/  FMUL.FTZ R75, R0.reuse, R75 ;  /* 0x0000004b004b7220 */ /* 0x040fe40000410000 */
[-C--:B------:R-:W-:Y:S01]  /*147b0*/  HMMA.16816.F32 R28, R148, R38.reuse, R28 ;  /* 0x00000026941c723c */ /* 0x080fe2000000181c */
[----:B-1----:R-:W-:Y:S03]  /*147c0*/  FFMA.FTZ R2, R207, c[0x0][0x2d0], -R175 ;  /* 0x0000b400cf027a23 */ /* 0x002fe600000108af */
[C---:B------:R-:W-:Y:S01]  /*147d0*/  FMUL.FTZ R36, R133.reuse, R116 ;  /* 0x0000007485247220 */ /* 0x040fe20000410000 */
[----:B------:R1:W-:Y:S01]  /*147e0*/  MUFU.EX2 R212, R2 ;  /* 0x0000000200d47308 */ /* 0x0003e20000000800 */
[----:B------:R-:W-:Y:S02]  /*147f0*/  FMUL.FTZ R37, R133, R117 ;  /* 0x0000007585257220 */ /* 0x000fe40000410000 */
[C---:B------:R-:W-:Y:S01]  /*14800*/  HMMA.16816.F32 R32, R168.reuse, R38, R32 ;  /* 0x00000026a820723c */ /* 0x040fe20000001820 */
[C---:B------:R-:W-:Y:S03]  /*14810*/  FMUL.FTZ R76, R3.reuse, R76 ;  /* 0x0000004c034c7220 */ /* 0x040fe60000410000 */
[----:B------:R-:W-:Y:S02]  /*14820*/  FMUL.FTZ R77, R3, R77 ;  /* 0x0000004d034d7220 */ /* 0x000fe40000410000 */
[----:B------:R-:W-:Y:S02]  /*14830*/  FMUL.FTZ R78, R0, R78 ;  /* 0x0000004e004e7220 */ /* 0x000fe40000410000 */
[C---:B------:R-:W-:Y:S04]  /*14840*/  FMUL.FTZ R38, R132.reuse, R118 ;  /* 0x0000007684267220 */ /* 0x040fe80000410000 */
[----:B------:R-:W-:Y:S02]  /*14850*/  FMUL.FTZ R39, R132, R119 ;  /* 0x0000007784277220 */ /* 0x000fe40000410000 */
[----:B------:R-:W-:Y:S01]  /*14860*/  LDSM.16.MT88.4 R116, [R166+0x1000] ;  /* 0x00100000a674783b */ /* 0x000fe20000004200 */
[----:B------:R-:W-:Y:S02]  /*14870*/  FMUL.FTZ R79, R0, R79 ;  /* 0x0000004f004f7220 */ /* 0x000fe40000410000 */
[C---:B------:R-:W-:Y:S02]  /*14880*/  FMUL.FTZ R82, R132.reuse, R82 ;  /* 0x0000005284527220 */ /* 0x040fe40000410000 */
[-C--:B---3--:R-:W-:Y:S01]  /*14890*/  HMMA.16816.F32 R36, R168, R100.reuse, R36 ;  /* 0x00000064a824723c */ /* 0x088fe20000001824 */
[----:B------:R-:W-:Y:S02]  /*148a0*/  FMUL.FTZ R83, R132, R83 ;  /* 0x0000005384537220 */ /* 0x000fe40000410000 */
[----:B------:R-:W-:Y:S02]  /*148b0*/  FFMA.FTZ R108, R133, R242, R184 ;  /* 0x000000f2856c7223 */ /* 0x000fe400000100b8 */
[----:B------:R-:W-:Y:S01]  /*148c0*/  MUFU.EX2 R133, R131 ;  /* 0x0000008300857308 */ /* 0x000fe20000000800 */
[C---:B------:R-:W-:Y:S02]  /*148d0*/  FMUL.FTZ R88, R3.reuse, R88 ;  /* 0x0000005803587220 */ /* 0x040fe40000410000 */
[C---:B------:R-:W-:Y:S01]  /*148e0*/  HMMA.16816.F32 R40, R148.reuse, R100, R40 ;  /* 0x000000649428723c */ /* 0x040fe20000001828 */
[----:B-1----:R-:W-:Y:S03]  /*148f0*/  FFMA.FTZ R2, R206, c[0x0][0x2d0], -R173 ;  /* 0x0000b400ce027a23 */ /* 0x002fe600000108ad */
[C---:B------:R-:W-:Y:S02]  /*14900*/  FMUL.FTZ R89, R3.reuse, R89 ;  /* 0x0000005903597220 */ /* 0x040fe40000410000 */
[C---:B------:R-:W-:Y:S01]  /*14910*/  FMUL.FTZ R90, R0.reuse, R90 ;  /* 0x0000005a005a7220 */ /* 0x040fe20000410000 */
[----:B------:R1:W-:Y:S01]  /*14920*/  MUFU.EX2 R207, R2 ;  /* 0x0000000200cf7308 */ /* 0x0003e20000000800 */
[-C--:B------:R-:W-:Y:S01]  /*14930*/  HMMA.16816.F32 R44, R148, R102.reuse, R44 ;  /* 0x00000066942c723c */ /* 0x080fe2000000182c */
[C---:B------:R-:W-:Y:S03]  /*14940*/  FMUL.FTZ R91, R0.reuse, R91 ;  /* 0x0000005b005b7220 */ /* 0x040fe60000410000 */
[C---:B------:R-:W-:Y:S02]  /*14950*/  FMUL.FTZ R92, R3.reuse, R92 ;  /* 0x0000005c035c7220 */ /* 0x040fe40000410000 */
[C---:B------:R-:W-:Y:S02]  /*14960*/  FMUL.FTZ R93, R3.reuse, R93 ;  /* 0x0000005d035d7220 */ /* 0x040fe40000410000 */
[C---:B------:R-:W-:Y:S01]  /*14970*/  HMMA.16816.F32 R48, R168.reuse, R102, R48 ;  /* 0x00000066a830723c */ /* 0x040fe20000001830 */
[----:B------:R-:W3:Y:S03]  /*14980*/  LDSM.16.MT88.4 R100, [R167+0xc00] ;  /* 0x000c0000a764783b */ /* 0x000ee60000004200 */
[C---:B------:R-:W-:Y:S02]  /*14990*/  FMUL.FTZ R94, R0.reuse, R94 ;  /* 0x0000005e005e7220 */ /* 0x040fe40000410000 */
[----:B------:R-:W-:Y:S02]  /*149a0*/  FMUL.FTZ R95, R0, R95 ;  /* 0x0000005f005f7220 */ /* 0x000fe40000410000 */
[C---:B------:R-:W-:Y:S04]  /*149b0*/  FMUL.FTZ R98, R132.reuse, R98 ;  /* 0x0000006284627220 */ /* 0x040fe80000410000 */
[C---:B------:R-:W-:Y:S02]  /*149c0*/  FMUL.FTZ R99, R132.reuse, R99 ;  /* 0x0000006384637220 */ /* 0x040fe40000410000 */
[----:B------:R-:W-:Y:S02]  /*149d0*/  FFMA.FTZ R3, R3, R246, R177 ;  /* 0x000000f603037223 */ /* 0x000fe400000100b1 */
[----:B-1----:R-:W-:Y:S02]  /*149e0*/  FFMA.FTZ R2, R205, c[0x0][0x2d0], -R173 ;  /* 0x0000b400cd027a23 */ /* 0x002fe400000108ad */
[C---:B------:R-:W-:Y:S02]  /*149f0*/  FMUL.FTZ R86, R132.reuse, R86 ;  /* 0x0000005684567220 */ /* 0x040fe40000410000 */
[----:B------:R1:W-:Y:S01]  /*14a00*/  MUFU.EX2 R210, R2 ;  /* 0x0000000200d27308 */ /* 0x0003e20000000800 */
[----:B------:R-:W-:Y:S02]  /*14a10*/  FMUL.FTZ R87, R132, R87 ;  /* 0x0000005784577220 */ /* 0x000fe40000410000 */
[--C-:B------:R-:W-:Y:S02]  /*14a20*/  FFMA.FTZ R122, R223, c[0x0][0x2d0], -R172.reuse ;  /* 0x0000b400df7a7a23 */ /* 0x100fe400000108ac */
[----:B------:R-:W-:Y:S02]  /*14a30*/  FFMA.FTZ R121, R222, c[0x0][0x2d0], -R172 ;  /* 0x0000b400de797a23 */ /* 0x000fe400000108ac */
[--C-:B------:R-:W-:Y:S02]  /*14a40*/  FFMA.FTZ R127, R230, c[0x0][0x2d0], -R175.reuse ;  /* 0x0000b400e67f7a23 */ /* 0x100fe400000108af */
[----:B------:R-:W-:Y:S01]  /*14a50*/  FFMA.FTZ R126, R229, c[0x0][0x2d0], -R175 ;  /* 0x0000b400e57e7a23 */ /* 0x000fe200000108af */
[----:B------:R-:W-:Y:S01]  /*14a60*/  MUFU.EX2 R177, R122 ;  /* 0x0000007a00b17308 */ /* 0x000fe20000000800 */
[--C-:B------:R-:W-:Y:S02]  /*14a70*/  FFMA.FTZ R125, R227, c[0x0][0x2d0], -R173.reuse ;  /* 0x0000b400e37d7a23 */ /* 0x100fe400000108ad */
[--C-:B------:R-:W-:Y:S02]  /*14a80*/  FFMA.FTZ R124, R226, c[0x0][0x2d0], -R173.reuse ;  /* 0x0000b400e27c7a23 */ /* 0x100fe400000108ad */
[--C-:B------:R-:W-:Y:S02]  /*14a90*/  FFMA.FTZ R123, R225, c[0x0][0x2d0], -R173.reuse ;  /* 0x0000b400e17b7a23 */ /* 0x100fe400000108ad */
[----:B------:R-:W-:Y:S02]  /*14aa0*/  FFMA.FTZ R120, R220, c[0x0][0x2d0], -R174 ;  /* 0x0000b400dc787a23 */ /* 0x000fe400000108ae */
[----:B------:R-:W-:Y:S01]  /*14ab0*/  FFMA.FTZ R0, R0, R243, R176 ;  /* 0x000000f300007223 */ /* 0x000fe200000100b0 */
[----:B------:R-:W-:Y:S01]  /*14ac0*/  MUFU.EX2 R184, R126 ;  /* 0x0000007e00b87308 */ /* 0x000fe20000000800 */
[-C--:B---3--:R-:W-:Y:S02]  /*14ad0*/  HMMA.16816.F32 R52, R168, R100.reuse, R52 ;  /* 0x00000064a834723c */ /* 0x088fe40000001834 */
[----:B------:R-:W-:Y:S02]  /*14ae0*/  FADD.FTZ R0, R232, R0 ;  /* 0x00000000e8007221 */ /* 0x000fe40000010000 */
[--C-:B-1----:R-:W-:Y:S01]  /*14af0*/  FFMA.FTZ R2, R211, c[0x0][0x2d0], -R173.reuse ;  /* 0x0000b400d3027a23 */ /* 0x102fe200000108ad */
[C---:B--2---:R-:W-:Y:S01]  /*14b00*/  ISETP.GT.AND P0, PT, R204.reuse, R231, PT ;  /* 0x000000e7cc00720c */ /* 0x044fe20003f04270 */
[----:B------:R-:W-:Y:S01]  /*14b10*/  FADD.FTZ R188, R233, R0 ;  /* 0x00000000e9bc7221 */ /* 0x000fe20000010000 */
[----:B------:R-:W-:Y:S01]  /*14b20*/  IADD3 R204, R204, -0x1, RZ ;  /* 0xffffffffcccc7810 */ /* 0x000fe20007ffe0ff */
[C---:B------:R-:W-:Y:S01]  /*14b30*/  HMMA.16816.F32 R56, R148.reuse, R100, R56 ;  /* 0x000000649438723c */ /* 0x040fe20000001838 */
[----:B------:R1:W-:Y:S07]  /*14b40*/  MUFU.EX2 R215, R2 ;  /* 0x0000000200d77308 */ /* 0x0003ee0000000800 */
[-C--:B------:R-:W-:Y:S03]  /*14b50*/  HMMA.16816.F32 R60, R148, R102.reuse, R60 ;  /* 0x00000066943c723c */ /* 0x080fe6000000183c */
[----:B------:R-:W2:Y:S05]  /*14b60*/  MUFU.EX2 R176, R120 ;  /* 0x0000007800b07308 */ /* 0x000eaa0000000800 */
[C---:B------:R-:W-:Y:S01]  /*14b70*/  HMMA.16816.F32 R64, R168.reuse, R102, R64 ;  /* 0x00000066a840723c */ /* 0x040fe20000001840 */
[----:B------:R-:W3:Y:S03]  /*14b80*/  LDSM.16.MT88.4 R100, [R166+0x1800] ;  /* 0x00180000a664783b */ /* 0x000ee60000004200 */
[--C-:B-1----:R-:W-:Y:S02]  /*14b90*/  FFMA.FTZ R2, R209, c[0x0][0x2d0], -R173.reuse ;  /* 0x0000b400d1027a23 */ /* 0x102fe400000108ad */
[----:B------:R-:W-:Y:S02]  /*14ba0*/  FFMA.FTZ R173, R224, c[0x0][0x2d0], -R173 ;  /* 0x0000b400e0ad7a23 */ /* 0x000fe400000108ad */
[----:B------:R1:W-:Y:S04]  /*14bb0*/  MUFU.EX2 R216, R2 ;  /* 0x0000000200d87308 */ /* 0x0003e80000000800 */
[--C-:B-1----:R-:W-:Y:S01]  /*14bc0*/  FFMA.FTZ R2, R186, c[0x0][0x2d0], -R172.reuse ;  /* 0x0000b400ba027a23 */ /* 0x102fe200000108ac */
[-C--:B---3--:R-:W-:Y:S05]  /*14bd0*/  HMMA.16816.F32 R68, R168, R100.reuse, R68 ;  /* 0x00000064a844723c */ /* 0x088fea0000001844 */
[----:B------:R1:W-:Y:S03]  /*14be0*/  MUFU.EX2 R206, R2 ;  /* 0x0000000200ce7308 */ /* 0x0003e60000000800 */
[C---:B------:R-:W-:Y:S08]  /*14bf0*/  HMMA.16816.F32 R72, R148.reuse, R100, R72 ;  /* 0x000000649448723c */ /* 0x040ff00000001848 */
[-C--:B------:R-:W-:Y:S08]  /*14c00*/  HMMA.16816.F32 R76, R148, R102.reuse, R76 ;  /* 0x00000066944c723c */ /* 0x080ff0000000184c */
[C---:B------:R-:W-:Y:S01]  /*14c10*/  HMMA.16816.F32 R80, R168.reuse, R102, R80 ;  /* 0x00000066a850723c */ /* 0x040fe20000001850 */
[--C-:B-1----:R-:W-:Y:S01]  /*14c20*/  FFMA.FTZ R2, R185, c[0x0][0x2d0], -R172.reuse ;  /* 0x0000b400b9027a23 */ /* 0x102fe200000108ac */
[----:B------:R-:W1:Y:S01]  /*14c30*/  LDSM.16.MT88.4 R100, [R167+0x1800] ;  /* 0x00180000a764783b */ /* 0x000e620000004200 */
[----:B------:R2:W-:Y:S10]  /*14c40*/  MUFU.EX2 R185, R173 ;  /* 0x000000ad00b97308 */ /* 0x0005f40000000800 */
[----:B------:R3:W4:Y:S01]  /*14c50*/  MUFU.EX2 R209, R2 ;  /* 0x0000000200d17308 */ /* 0x0007220000000800 */
[----:B--2---:R-:W-:Y:S01]  /*14c60*/  F2FP.PACK_AB R173, R142, R176 ;  /* 0x000000b08ead723e */ /* 0x004fe200000000ff */
[----:B---3--:R-:W-:Y:S08]  /*14c70*/  FFMA.FTZ R2, R182, c[0x0][0x2d0], -R172 ;  /* 0x0000b400b6027a23 */ /* 0x008ff000000108ac */
[----:B------:R-:W-:Y:S01]  /*14c80*/  MUFU.EX2 R182, R127 ;  /* 0x0000007f00b67308 */ /* 0x000fe20000000800 */
[-C--:B-1----:R-:W-:Y:S09]  /*14c90*/  HMMA.16816.F32 R84, R168, R100.reuse, R84 ;  /* 0x00000064a854723c */ /* 0x082ff20000001854 */
[----:B------:R1:W-:Y:S01]  /*14ca0*/  MUFU.EX2 R211, R2 ;  /* 0x0000000200d37308 */ /* 0x0003e20000000800 */
[C---:B------:R-:W-:Y:S07]  /*14cb0*/  HMMA.16816.F32 R88, R148.reuse, R100, R88 ;  /* 0x000000649458723c */ /* 0x040fee0000001858 */
[--C-:B------:R-:W-:Y:S01]  /*14cc0*/  FFMA.FTZ R100, R214, c[0x0][0x2d0], -R175.reuse ;  /* 0x0000b400d6647a23 */ /* 0x100fe200000108af */
[-C--:B------:R-:W-:Y:S01]  /*14cd0*/  HMMA.16816.F32 R92, R148, R102.reuse, R92 ;  /* 0x00000066945c723c */ /* 0x080fe2000000185c */
[--C-:B------:R-:W-:Y:S02]  /*14ce0*/  FFMA.FTZ R101, R213, c[0x0][0x2d0], -R175.reuse ;  /* 0x0000b400d5657a23 */ /* 0x100fe400000108af */
[----:B------:R2:W-:Y:S01]  /*14cf0*/  MUFU.EX2 R217, R100 ;  /* 0x0000006400d97308 */ /* 0x0005e20000000800 */
[----:B------:R-:W-:Y:S03]  /*14d00*/  FFMA.FTZ R175, R228, c[0x0][0x2d0], -R175 ;  /* 0x0000b400e4af7a23 */ /* 0x000fe600000108af */
[----:B------:R-:W-:Y:S01]  /*14d10*/  FADD.FTZ R149, R219, R108 ;  /* 0x0000006cdb957221 */ /* 0x000fe20000010000 */
[----:B------:R-:W-:Y:S01]  /*14d20*/  HMMA.16816.F32 R96, R168, R102, R96 ;  /* 0x00000066a860723c */ /* 0x000fe20000001860 */
[----:B----4-:R-:W-:Y:S04]  /*14d30*/  F2FP.PACK_AB R108, R209, R206 ;  /* 0x000000ced16c723e */ /* 0x010fe800000000ff */
[----:B------:R3:W4:Y:S01]  /*14d40*/  MUFU.EX2 R213, R101 ;  /* 0x0000006500d57308 */ /* 0x0007220000000800 */
[--C-:B-1----:R-:W-:Y:S01]  /*14d50*/  FFMA.FTZ R2, R180, c[0x0][0x2d0], -R172.reuse ;  /* 0x0000b400b4027a23 */ /* 0x102fe200000108ac */
[----:B------:R-:W-:Y:S01]  /*14d60*/  F2FP.PACK_AB R103, R216, R215 ;  /* 0x000000d7d867723e */ /* 0x000fe200000000ff */
[----:B------:R-:W-:Y:S07]  /*14d70*/  FFMA.FTZ R172, R190, c[0x0][0x2d0], -R172 ;  /* 0x0000b400beac7a23 */ /* 0x000fee00000108ac */
[----:B------:R1:W5:Y:S01]  /*14d80*/  MUFU.EX2 R214, R2 ;  /* 0x0000000200d67308 */ /* 0x0003620000000800 */
[----:B--2---:R-:W-:Y:S09]  /*14d90*/  F2FP.PACK_AB R100, R212, R208 ;  /* 0x000000d0d464723e */ /* 0x004ff200000000ff */
[----:B------:R2:W2:Y:S01]  /*14da0*/  MUFU.EX2 R180, R128 ;  /* 0x0000008000b47308 */ /* 0x0004a20000000800 */
[----:B---3--:R-:W-:Y:S02]  /*14db0*/  F2FP.PACK_AB R101, R210, R207 ;  /* 0x000000cfd265723e */ /* 0x008fe400000000ff */
[----:B----4-:R-:W-:Y:S07]  /*14dc0*/  F2FP.PACK_AB R102, R217, R213 ;  /* 0x000000d5d966723e */ /* 0x010fee00000000ff */
[----:B------:R-:W3:Y:S01]  /*14dd0*/  MUFU.EX2 R186, R175 ;  /* 0x000000af00ba7308 */ /* 0x000ee20000000800 */
[-C--:B------:R-:W-:Y:S01]  /*14de0*/  HMMA.16816.F32 R4, R100, R104.reuse, R4 ;  /* 0x000000686404723c */ /* 0x080fe20000001804 */
[--C-:B-1----:R-:W-:Y:S01]  /*14df0*/  FFMA.FTZ R2, R189, c[0x0][0x2d0], -R174.reuse ;  /* 0x0000b400bd027a23 */ /* 0x102fe200000108ae */
[----:B-----5:R-:W-:Y:S07]  /*14e00*/  F2FP.PACK_AB R110, R214, R211 ;  /* 0x000000d3d66e723e */ /* 0x020fee00000000ff */
[----:B------:R1:W-:Y:S01]  /*14e10*/  MUFU.EX2 R205, R2 ;  /* 0x0000000200cd7308 */ /* 0x0003e20000000800 */
[----:B--2---:R-:W-:Y:S02]  /*14e20*/  LDSM.16.MT88.4 R128, [R166+0x1400] ;  /* 0x00140000a680783b */ /* 0x004fe40000004200 */
[----:B------:R-:W-:Y:S02]  /*14e30*/  F2FP.PACK_AB R168, R182, R180 ;  /* 0x000000b4b6a8723e */ /* 0x000fe400000000ff */
[----:B---3--:R-:W-:Y:S01]  /*14e40*/  F2FP.PACK_AB R170, R186, R184 ;  /* 0x000000b8baaa723e */ /* 0x008fe200000000ff */
[--C-:B-1----:R-:W-:Y:S04]  /*14e50*/  FFMA.FTZ R2, R191, c[0x0][0x2d0], -R174.reuse ;  /* 0x0000b400bf027a23 */ /* 0x102fe800000108ae */
[----:B------:R1:W2:Y:S02]  /*14e60*/  MUFU.EX2 R191, R2 ;  /* 0x0000000200bf7308 */ /* 0x0002a40000000800 */
[--C-:B-1----:R-:W-:Y:S01]  /*14e70*/  FFMA.FTZ R2, R183, c[0x0][0x2d0], -R174.reuse ;  /* 0x0000b400b7027a23 */ /* 0x102fe200000108ae */
[----:B--2---:R-:W-:Y:S07]  /*14e80*/  F2FP.PACK_AB R109, R191, R205 ;  /* 0x000000cdbf6d723e */ /* 0x004fee00000000ff */
[----:B------:R-:W1:Y:S10]  /*14e90*/  MUFU.EX2 R183, R123 ;  /* 0x0000007b00b77308 */ /* 0x000e740000000800 */
[----:B------:R2:W-:Y:S01]  /*14ea0*/  MUFU.EX2 R189, R2 ;  /* 0x0000000200bd7308 */ /* 0x0005e20000000800 */
[----:B-1----:R-:W-:Y:S01]  /*14eb0*/  F2FP.PACK_AB R171, R185, R183 ;  /* 0x000000b7b9ab723e */ /* 0x002fe200000000ff */
[--C-:B--2---:R-:W-:Y:S02]  /*14ec0*/  FFMA.FTZ R2, R187, c[0x0][0x2d0], -R174.reuse ;  /* 0x0000b400bb027a23 */ /* 0x104fe400000108ae */
[----:B------:R-:W-:Y:S06]  /*14ed0*/  FFMA.FTZ R174, R135, c[0x0][0x2d0], -R174 ;  /* 0x0000b40087ae7a23 */ /* 0x000fec00000108ae */
[----:B------:R-:W1:Y:S10]  /*14ee0*/  MUFU.EX2 R190, R2 ;  /* 0x0000000200be7308 */ /* 0x000e740000000800 */
[----:B------:R-:W-:Y:S01]  /*14ef0*/  MUFU.EX2 R135, R172 ;  /* 0x000000ac00877308 */ /* 0x000fe20000000800 */
[----:B-1----:R-:W-:Y:S01]  /*14f00*/  F2FP.PACK_AB R111, R190, R189 ;  /* 0x000000bdbe6f723e */ /* 0x002fe200000000ff */
[----:B------:R-:W-:Y:S08]  /*14f10*/  FFMA.FTZ R2, R132, R241, R178 ;  /* 0x000000f184027223 */ /* 0x000ff000000100b2 */
[----:B------:R-:W1:Y:S01]  /*14f20*/  MUFU.EX2 R178, R121 ;  /* 0x0000007900b27308 */ /* 0x000e620000000800 */
[----:B------:R-:W-:Y:S01]  /*14f30*/  FADD.FTZ R148, R181, R2 ;  /* 0x00000002b5947221 */ /* 0x000fe20000010000 */
[C---:B------:R-:W-:Y:S01]  /*14f40*/  HMMA.16816.F32 R8, R108.reuse, R104, R8 ;  /* 0x000000686c08723c */ /* 0x040fe20000001808 */
[----:B------:R-:W-:Y:S02]  /*14f50*/  FADD.FTZ R2, R179, R3 ;  /* 0x00000003b3027221 */ /* 0x000fe40000010000 */
[----:B------:R-:W-:Y:S02]  /*14f60*/  FADD.FTZ R3, R237, R148 ;  /* 0x00000094ed037221 */ /* 0x000fe40000010000 */
[----:B------:R-:W-:Y:S03]  /*14f70*/  FADD.FTZ R2, R234, R2 ;  /* 0x00000002ea027221 */ /* 0x000fe60000010000 */
[----:B------:R-:W-:Y:S01]  /*14f80*/  MUFU.EX2 R179, R125 ;  /* 0x0000007d00b37308 */ /* 0x000fe20000000800 */
[----:B------:R-:W-:Y:S01]  /*14f90*/  FADD.FTZ R3, R238, R3 ;  /* 0x00000003ee037221 */ /* 0x000fe20000010000 */
[-C--:B------:R-:W-:Y:S02]  /*14fa0*/  HMMA.16816.F32 R12, R108, R106.reuse, R12 ;  /* 0x0000006a6c0c723c */ /* 0x080fe4000000180c */
[----:B------:R-:W-:Y:S02]  /*14fb0*/  FADD.FTZ R187, R236, R2 ;  /* 0x00000002ecbb7221 */ /* 0x000fe40000010000 */
[----:B------:R-:W-:Y:S04]  /*14fc0*/  FADD.FTZ R2, R235, R188 ;  /* 0x000000bceb027221 */ /* 0x000fe80000010000 */
[C---:B------:R-:W-:Y:S01]  /*14fd0*/  HMMA.16816.F32 R16, R100.reuse, R106, R16 ;  /* 0x0000006a6410723c */ /* 0x040fe20000001810 */
[----:B------:R-:W2:Y:S01]  /*14fe0*/  LDSM.16.MT88.4 R104, [R167+0x1000] ;  /* 0x00100000a768783b */ /* 0x000ea20000004200 */
[----:B------:R-:W3:Y:S02]  /*14ff0*/  MUFU.EX2 R181, R124 ;  /* 0x0000007c00b57308 */ /* 0x000ee40000000800 */
[----:B-1----:R-:W-:Y:S01]  /*15000*/  F2FP.PACK_AB R172, R178, R177 ;  /* 0x000000b1b2ac723e */ /* 0x002fe200000000ff */
[----:B------:R-:W-:Y:S03]  /*15010*/  FADD.FTZ R2, R205, R2 ;  /* 0x00000002cd027221 */ /* 0x000fe60000010000 */
[-C--:B------:R-:W-:Y:S04]  /*15020*/  HMMA.16816.F32 R20, R100, R112.reuse, R20 ;  /* 0x000000706414723c */ /* 0x080fe80000001814 */
[----:B------:R1:W4:Y:S04]  /*15030*/  MUFU.EX2 R132, R174 ;  /* 0x000000ae00847308 */ /* 0x0003280000000800 */
[C---:B------:R-:W-:Y:S08]  /*15040*/  HMMA.16816.F32 R24, R108.reuse, R112, R24 ;  /* 0x000000706c18723c */ /* 0x040ff00000001818 */
[-C--:B------:R-:W-:Y:S01]  /*15050*/  HMMA.16816.F32 R28, R108, R114.reuse, R28 ;  /* 0x000000726c1c723c */ /* 0x080fe2000000181c */
[----:B---3--:R-:W-:Y:S07]  /*15060*/  F2FP.PACK_AB R169, R181, R179 ;  /* 0x000000b3b5a9723e */ /* 0x008fee00000000ff */
[C---:B------:R-:W-:Y:S01]  /*15070*/  HMMA.16816.F32 R32, R100.reuse, R114, R32 ;  /* 0x000000726420723c */ /* 0x040fe20000001820 */
[----:B------:R-:W3:Y:S03]  /*15080*/  LDSM.16.MT88.4 R112, [R166+0x1c00] ;  /* 0x001c0000a670783b */ /* 0x000ee60000004200 */
[----:B-1----:R-:W-:Y:S02]  /*15090*/  F2FP.PACK_AB R174, R135, R141 ;  /* 0x0000008d87ae723e */ /* 0x002fe400000000ff */
[----:B----4-:R-:W-:Y:S02]  /*150a0*/  F2FP.PACK_AB R175, R132, R133 ;  /* 0x0000008584af723e */ /* 0x010fe400000000ff */
[-C--:B------:R-:W-:Y:S08]  /*150b0*/  HMMA.16816.F32 R36, R100, R116.reuse, R36 ;  /* 0x000000746424723c */ /* 0x080ff00000001824 */
[C---:B------:R-:W-:Y:S08]  /*150c0*/  HMMA.16816.F32 R40, R108.reuse, R116, R40 ;  /* 0x000000746c28723c */ /* 0x040ff00000001828 */
[-C--:B------:R-:W-:Y:S08]  /*150d0*/  HMMA.16816.F32 R44, R108, R118.reuse, R44 ;  /* 0x000000766c2c723c */ /* 0x080ff0000000182c */
[C---:B------:R-:W-:Y:S01]  /*150e0*/  HMMA.16816.F32 R48, R100.reuse, R118, R48 ;  /* 0x000000766430723c */ /* 0x040fe20000001830 */
[----:B------:R-:W1:Y:S07]  /*150f0*/  LDSM.16.MT88.4 R116, [R167+0x1c00] ;  /* 0x001c0000a774783b */ /* 0x000e6e0000004200 */
[-C--:B--2---:R-:W-:Y:S08]  /*15100*/  HMMA.16816.F32 R52, R100, R104.reuse, R52 ;  /* 0x000000686434723c */ /* 0x084ff00000001834 */
[C---:B------:R-:W-:Y:S07]  /*15110*/  HMMA.16816.F32 R56, R108.reuse, R104, R56 ;  /* 0x000000686c38723c */ /* 0x040fee0000001838 */
[----:B------:R-:W-:Y:S01]  /*15120*/  FADD.FTZ R104, R239, R149 ;  /* 0x00000095ef687221 */ /* 0x000fe20000010000 */
[-C--:B------:R-:W-:Y:S04]  /*15130*/  HMMA.16816.F32 R60, R108, R106.reuse, R60 ;  /* 0x0000006a6c3c723c */ /* 0x080fe8000000183c */
[----:B------:R-:W-:Y:S04]  /*15140*/  FADD.FTZ R0, R240, R104 ;  /* 0x00000068f0007221 */ /* 0x000fe80000010000 */
[C---:B------:R-:W-:Y:S01]  /*15150*/  HMMA.16816.F32 R64, R100.reuse, R106, R64 ;  /* 0x0000006a6440723c */ /* 0x040fe20000001840 */
[----:B------:R-:W-:Y:S04]  /*15160*/  FADD.FTZ R0, R208, R0 ;  /* 0x00000000d0007221 */ /* 0x000fe80000010000 */
[----:B------:R-:W-:Y:S03]  /*15170*/  FADD.FTZ R0, R212, R0 ;  /* 0x00000000d4007221 */ /* 0x000fe60000010000 */
[-C--:B---3--:R-:W-:Y:S08]  /*15180*/  HMMA.16816.F32 R68, R100, R112.reuse, R68 ;  /* 0x000000706444723c */ /* 0x088ff00000001844 */
[C---:B------:R-:W-:Y:S08]  /*15190*/  HMMA.16816.F32 R72, R108.reuse, R112, R72 ;  /* 0x000000706c48723c */ /* 0x040ff00000001848 */
[-C--:B------:R-:W-:Y:S08]  /*151a0*/  HMMA.16816.F32 R76, R108, R114.reuse, R76 ;  /* 0x000000726c4c723c */ /* 0x080ff0000000184c */
[C---:B------:R-:W-:Y:S01]  /*151b0*/  HMMA.16816.F32 R80, R100.reuse, R114, R80 ;  /* 0x000000726450723c */ /* 0x040fe20000001850 */
[----:B------:R-:W2:Y:S07]  /*151c0*/  LDSM.16.MT88.4 R112, [R167+0x800] ;  /* 0x00080000a770783b */ /* 0x000eae0000004200 */
[-C--:B-1----:R-:W-:Y:S08]  /*151d0*/  HMMA.16816.F32 R84, R100, R116.reuse, R84 ;  /* 0x000000746454723c */ /* 0x082ff00000001854 */
[C---:B------:R-:W-:Y:S08]  /*151e0*/  HMMA.16816.F32 R88, R108.reuse, R116, R88 ;  /* 0x000000746c58723c */ /* 0x040ff00000001858 */
[-C--:B------:R-:W-:Y:S08]  /*151f0*/  HMMA.16816.F32 R92, R108, R118.reuse, R92 ;  /* 0x000000766c5c723c */ /* 0x080ff0000000185c */
[----:B------:R-:W-:Y:S08]  /*15200*/  HMMA.16816.F32 R96, R100, R118, R96 ;  /* 0x000000766460723c */ /* 0x000ff00000001860 */
[-C--:B------:R-:W-:Y:S01]  /*15210*/  HMMA.16816.F32 R152, R168, R160.reuse, R4 ;  /* 0x000000a0a898723c */ /* 0x080fe20000001804 */
[----:B------:R-:W1:Y:S07]  /*15220*/  LDSM.16.MT88.4 R4, [R167+0x1400] ;  /* 0x00140000a704783b */ /* 0x000e6e0000004200 */
[C---:B------:R-:W-:Y:S01]  /*15230*/  HMMA.16816.F32 R148, R172.reuse, R160, R8 ;  /* 0x000000a0ac94723c */ /* 0x040fe20000001808 */
[----:B------:R-:W3:Y:S07]  /*15240*/  LDSM.16.MT88.4 R8, [R166+0x2000] ;  /* 0x00200000a608783b */ /* 0x000eee0000004200 */
[-C--:B------:R-:W-:Y:S01]  /*15250*/  HMMA.16816.F32 R156, R172, R162.reuse, R12 ;  /* 0x000000a2ac9c723c */ /* 0x080fe2000000180c */
[----:B------:R-:W4:Y:S07]  /*15260*/  LDSM.16.MT88.4 R12, [R167+0x2000] ;  /* 0x00200000a70c783b */ /* 0x000f2e0000004200 */
        /* <DEDUP_REMOVED lines=14> */
[----:B------:R-:W-:Y:S04]  /*15350*/  FADD.FTZ R5, R191, R2 ;  /* 0x00000002bf057221 */ /* 0x000fe80000010000 */
        /* <DEDUP_REMOVED lines=41> */
.L_x_1305:
[----:B-1----:R-:W2:Y:S02]  /*155f0*/  LDL R0, [R1+0x10] ;  /* 0x0000100001007983 */ /* 0x002ea40000100800 */
[----:B--2---:R-:W-:-:S13]  /*15600*/  ISETP.GE.AND P0, PT, R204, R0, PT ;  /* 0x00000000cc00720c */ /* 0x004fda0003f06270 */
[----:B------:R-:W-:Y:S05]  /*15610*/  @!P0 BRA `(.L_x_1311) ;  /* 0x000029d000008947 */ /* 0x000fea0003800000 */
.L_x_1314:
[----:B------:R-:W2:Y:S01]  /*15620*/  LDL R205, [R1+0x14] ;  /* 0x0000140001cd7983 */ /* 0x000ea20000100800 */
[----:B------:R-:W-:Y:S04]  /*15630*/  DEPBAR.LE SB0, 0x0 ;  /* 0x000080000000791a */ /* 0x000fe80000000000 */
[----:B------:R-:W-:Y:S01]  /*15640*/  WARPSYNC 0xffffffff ;  /* 0xffffffff00007948 */ /* 0x000fe20003800000 */
[----:B------:R-:W-:Y:S01]  /*15650*/  BAR.SYNC.DEFER_BLOCKING 0x0 ;  /* 0x0000000000007b1d */ /* 0x000fe20000010000 */
[----:B------:R-:W-:Y:S01]  /*15660*/  SHF.R.S32.HI R0, RZ, 0x1f, R204 ;  /* 0x0000001fff007819 */ /* 0x000fe200000114cc */
[----:B------:R-:W-:Y:S04]  /*15670*/  IMAD.WIDE.U32 R2, R204, c[0x0][0x208], RZ ;  /* 0x00008200cc027a25 */ /* 0x000fe800078e00ff */
[----:B------:R-:W-:Y:S04]  /*15680*/  IMAD R0, R0, c[0x0][0x208], RZ ;  /* 0x0000820000007a24 */ /* 0x000fe800078e02ff */
[----:B------:R-:W-:Y:S04]  /*15690*/  IMAD R0, R204, c[0x0][0x20c], R0 ;  /* 0x00008300cc007a24 */ /* 0x000fe800078e0200 */
[----:B------:R-:W-:Y:S02]  /*156a0*/  IMAD.IADD R0, R3, 0x1, R0 ;  /* 0x0000000103007824 */ /* 0x000fe400078e0200 */
[----:B------:R-:W-:Y:S04]  /*156b0*/  IMAD.WIDE.U32 R2, R2, 0x30, RZ ;  /* 0x0000003002027825 */ /* 0x000fe800078e00ff */
[----:B------:R-:W-:Y:S01]  /*156c0*/  IMAD R0, R0, 0x30, RZ ;  /* 0x0000003000007824 */ /* 0x000fe200078e02ff */
[-C--:B------:R-:W-:Y:S01]  /*156d0*/  IADD3 R12, P2, R244, R2.reuse, RZ ;  /* 0x00000002f40c7210 */ /* 0x080fe20007f5e0ff */
[----:B------:R-:W-:Y:S02]  /*156e0*/  LDSM.16.M88.4 R48, [R192] ;  /* 0x00000000c030783b */ /* 0x000fe40000000200 */
[----:B------:R-:W-:Y:S01]  /*156f0*/  IMAD.IADD R0, R3, 0x1, R0 ;  /* 0x0000000103007824 */ /* 0x000fe200078e0200 */
[----:B------:R-:W-:Y:S03]  /*15700*/  BSSY B0, `(.L_x_1312) ;  /* 0x00000d8000007945 */ /* 0x000fe60003800000 */
[----:B------:R-:W-:Y:S01]  /*15710*/  IMAD.X R13, R0, 0x1, R247, P2 ;  /* 0x00000001000d7824 */ /* 0x000fe200010e06f7 */
[----:B------:R-:W1:Y:S01]  /*15720*/  S2R R134, SR_TID.X ;  /* 0x0000000000867919 */ /* 0x000e620000002100 */
[C---:B------:R-:W-:Y:S04]  /*15730*/  LEA R26, P2, R12.reuse, c[0x0][0x1f8], 0x1 ;  /* 0x00007e000c1a7a11 */ /* 0x040fe800078408ff */
[----:B------:R-:W-:Y:S01]  /*15740*/  LEA.HI.X R27, R12, c[0x0][0x1fc], R13, 0x1, P2 ;  /* 0x00007f000c1b7a11 */ /* 0x000fe200010f0c0d */
[----:B------:R-:W3:Y:S06]  /*15750*/  LDSM.16.M88.4 R16, [R165] ;  /* 0x00000000a510783b */ /* 0x000eec0000000200 */
[----:B------:R-:W4:Y:S06]  /*15760*/  LDSM.16.M88.4 R44, [R192+0x1000] ;  /* 0x00100000c02c783b */ /* 0x000f2c0000000200 */
[----:B------:R-:W5:Y:S06]  /*15770*/  LDSM.16.M88.4 R32, [R165+0x400] ;  /* 0x00040000a520783b */ /* 0x000f6c0000000200 */
[----:B------:R-:W2:Y:S06]  /*15780*/  LDL R132, [R1+0x10] ;  /* 0x0000100001847983 */ /* 0x000eac0000100800 */
[----:B------:R-:W2:Y:S06]  /*15790*/  LDSM.16.M88.4 R168, [R165+0x800] ;  /* 0x00080000a5a8783b */ /* 0x000eac0000000200 */
[----:B------:R-:W-:Y:S06]  /*157a0*/  LDSM.16.M88.4 R172, [R193] ;  /* 0x00000000c1ac783b */ /* 0x000fec0000000200 */
[----:B------:R-:W2:Y:S01]  /*157b0*/  LDSM.16.M88.4 R176, [R194] ;  /* 0x00000000c2b0783b */ /* 0x000ea20000000200 */
[-C--:B---3--:R-:W-:Y:S05]  /*157c0*/  HMMA.16816.F32 R4, R48, R16.reuse, RZ ;  /* 0x000000103004723c */ /* 0x088fea00000018ff */
[----:B------:R-:W3:Y:S01]  /*157d0*/  LDSM.16.M88.4 R180, [R193+0x1000] ;  /* 0x00100000c1b4783b */ /* 0x000ee20000000200 */
[----:B-1----:R-:W-:Y:S05]  /*157e0*/  ISETP.GT.AND P4, PT, R134, 0x3f, PT ;  /* 0x0000003f8600780c */ /* 0x002fea0003f84270 */
[----:B------:R-:W1:Y:S06]  /*157f0*/  LDSM.16.M88.4 R184, [R202] ;  /* 0x00000000cab8783b */ /* 0x000e6c0000000200 */
[----:B------:R-:W1:Y:S02]  /*15800*/  LDSM.16.M88.4 R188, [R201] ;  /* 0x00000000c9bc783b */ /* 0x000e640000000200 */
[----:B------:R-:W-:Y:S02]  /*15810*/  @!P4 IMAD.MOV.U32 R8, RZ, RZ, c[0x0][0x208] ;  /* 0x00008200ff08c624 */ /* 0x000fe400078e00ff */
[----:B------:R-:W-:Y:S03]  /*15820*/  @!P4 IMAD.MOV.U32 R9, RZ, RZ, c[0x0][0x20c] ;  /* 0x00008300ff09c624 */ /* 0x000fe600078e00ff */
[C---:B------:R-:W-:Y:S04]  /*15830*/  @!P4 LEA R28, P0, R8.reuse, R2, 0x5 ;  /* 0x00000002081cc211 */ /* 0x040fe800078028ff */
[----:B------:R-:W-:Y:S02]  /*15840*/  @!P4 LEA.HI.X R3, R8, R0, R9, 0x5, P0 ;  /* 0x000000000803c211 */ /* 0x000fe400000f2c09 */
[C---:B----4-:R-:W-:Y:S02]  /*15850*/  HMMA.16816.F32 R8, R44.reuse, R16, RZ ;  /* 0x000000102c08723c */ /* 0x050fe400000018ff */
[--C-:B------:R-:W-:Y:S04]  /*15860*/  IADD3 R21, P1, P0, R2, 0x20, R244.reuse ;  /* 0x0000002002157810 */ /* 0x100fe8000783e0f4 */
[C---:B------:R-:W-:Y:S02]  /*15870*/  LEA R24, P2, R21.reuse, c[0x0][0x1f8], 0x1 ;  /* 0x00007e0015187a11 */ /* 0x040fe400078408ff */
[-C--:B------:R-:W-:Y:S01]  /*15880*/  HMMA.16816.F32 R12, R44, R18.reuse, RZ ;  /* 0x000000122c0c723c */ /* 0x080fe200000018ff */
[----:B------:R-:W-:Y:S03]  /*15890*/  IADD3.X R23, R0, RZ, R247, P1, P0 ;  /* 0x000000ff00177210 */ /* 0x000fe60000fe04f7 */
[----:B------:R-:W-:Y:S02]  /*158a0*/  IADD3 R20, P1, P0, R2, 0x40, R244 ;  /* 0x0000004002147810 */ /* 0x000fe4000783e0f4 */
[----:B------:R-:W-:Y:S02]  /*158b0*/  LEA.HI.X R25, R21, c[0x0][0x1fc], R23, 0x1, P2 ;  /* 0x00007f0015197a11 */ /* 0x000fe400010f0c17 */
[C---:B------:R-:W-:Y:S04]  /*158c0*/  HMMA.16816.F32 R16, R48.reuse, R18, RZ ;  /* 0x000000123010723c */ /* 0x040fe800000018ff */
[----:B------:R-:W-:Y:S02]  /*158d0*/  @!P4 IADD3 R2, P3, R28, R244, RZ ;  /* 0x000000f41c02c210 */ /* 0x000fe40007f7e0ff */
[--C-:B------:R-:W-:Y:S02]  /*158e0*/  IADD3.X R0, R0, RZ, R247.reuse, P1, P0 ;  /* 0x000000ff00007210 */ /* 0x100fe40000fe04f7 */
[----:B------:R-:W-:Y:S01]  /*158f0*/  LEA R30, P1, R20, c[0x0][0x1f8], 0x1 ;  /* 0x00007e00141e7a11 */ /* 0x000fe200078208ff */
[--C-:B------:R-:W-:Y:S03]  /*15900*/  @!P4 IMAD.X R22, R3, 0x1, R247.reuse, P3 ;  /* 0x000000010316c824 */ /* 0x100fe600018e06f7 */
[----:B------:R-:W-:Y:S02]  /*15910*/  @!P4 LEA R36, P0, R2, c[0x0][0x1f8], 0x1 ;  /* 0x00007e000224ca11 */ /* 0x000fe400078008ff */
[----:B------:R-:W-:Y:S02]  /*15920*/  LEA.HI.X R31, R20, c[0x0][0x1fc], R0, 0x1, P1 ;  /* 0x00007f00141f7a11 */ /* 0x000fe400008f0c00 */
[----:B------:R-:W-:Y:S02]  /*15930*/  @!P4 LEA.HI.X R37, R2, c[0x0][0x1fc], R22, 0x1, P0 ;  /* 0x00007f000225ca11 */ /* 0x000fe400000f0c16 */
[-C--:B-----5:R-:W-:Y:S01]  /*15940*/  HMMA.16816.F32 R20, R48, R32.reuse, RZ ;  /* 0x000000203014723c */ /* 0x0a0fe200000018ff */
[--C-:B------:R-:W-:Y:S02]  /*15950*/  @!P4 IADD3 R2, P1, P0, R28, 0x20, R244.reuse ;  /* 0x000000201c02c810 */ /* 0x100fe4000783e0f4 */
[----:B--2---:R-:W-:Y:S11]  /*15960*/  LOP3.LUT P2, RZ, R205, 0x1, RZ, 0xc0, !PT ;  /* 0x00000001cdff7812 */ /* 0x004ff6000784c0ff */
[----:B------:R-:W-:Y:S02]  /*15970*/  @!UPT UIADD3 URZ, URZ, URZ, URZ ;  /* 0x0000003f3f3ff290 */ /* 0x000fe4000fffe03f */
[----:B------:R-:W-:Y:S01]  /*15980*/  @!PT LDS RZ, [RZ] ;  /* 0x00000000fffff984 */ /* 0x000fe20000000800 */
[----:B------:R-:W-:Y:S01]  /*15990*/  @!PT LDS RZ, [RZ] ;  /* 0x00000000fffff984 */ /* 0x000fe20000000800 */
[----:B------:R-:W-:Y:S01]  /*159a0*/  @!PT LDS RZ, [RZ] ;  /* 0x00000000fffff984 */ /* 0x000fe20000000800 */
[----:B------:R2:W-:Y:S06]  /*159b0*/  LDGSTS.E.BYPASS.LTC128B.128 [R203+0x1880], [R26.64], !P2 ;  /* 0x018800001acb7fae */ /* 0x0005ec000d101d46 */
[----:B------:R2:W-:Y:S06]  /*159c0*/  LDGSTS.E.BYPASS.LTC128B.128 [R203+0x2480], [R24.64], !P6 ;  /* 0x0248000018cb7fae */ /* 0x0005ec000f101d46 */
[----:B------:R4:W-:Y:S06]  /*159d0*/  LDGSTS.E.BYPASS.LTC128B.128 [R203+0x3080], [R30.64], !P5 ;  /* 0x030800001ecb7fae */ /* 0x0009ec000e901d46 */
[----:B------:R5:W-:Y:S01]  /*159e0*/  @!P4 LDGSTS.E.BYPASS.LTC128B.128 [R203+0x2080], [R36.64], !P2 ;  /* 0x0208000024cbcfae */ /* 0x000be2000d101d46 */
[C---:B--2---:R-:W-:Y:S07]  /*159f0*/  HMMA.16816.F32 R24, R44.reuse, R32, RZ ;  /* 0x000000202c18723c */ /* 0x044fee00000018ff */
[----:B------:R-:W-:Y:S02]  /*15a00*/  @!P4 LEA R32, P3, R2, c[0x0][0x1f8], 0x1 ;  /* 0x00007e000220ca11 */ /* 0x000fe400078608ff */
[C---:B------:R-:W-:Y:S03]  /*15a10*/  @!P4 IADD3.X R33, R3.reuse, RZ, R247, P1, P0 ;  /* 0x000000ff0321c210 */ /* 0x040fe60000fe04f7 */
[----:B------:R-:W-:Y:S02]  /*15a20*/  @!P4 IADD3 R0, P2, P1, R28, 0x40, R244 ;  /* 0x000000401c00c810 */ /* 0x000fe4000795e0f4 */
[-C--:B----4-:R-:W-:Y:S01]  /*15a30*/  HMMA.16816.F32 R28, R44, R34.reuse, RZ ;  /* 0x000000222c1c723c */ /* 0x090fe200000018ff */
[----:B------:R-:W-:Y:S02]  /*15a40*/  @!P4 LEA.HI.X R33, R2, c[0x0][0x1fc], R33, 0x1, P3 ;  /* 0x00007f000221ca11 */ /* 0x000fe400018f0c21 */
[C---:B------:R-:W-:Y:S02]  /*15a50*/  @!P4 LEA R2, P0, R0.reuse, c[0x0][0x1f8], 0x1 ;  /* 0x00007e000002ca11 */ /* 0x040fe400078008ff */
[----:B------:R-:W-:Y:S01]  /*15a60*/  @!P4 IADD3.X R3, R3, RZ, R247, P2, P1 ;  /* 0x000000ff0303c210 */ /* 0x000fe200017e24f7 */
[----:B------:R2:W-:Y:S03]  /*15a70*/  @!P4 LDGSTS.E.BYPASS.LTC128B.128 [R203+0x2c80], [R32.64], !P6 ;  /* 0x02c8000020cbcfae */ /* 0x0005e6000f101d46 */
[----:B------:R-:W-:Y:S03]  /*15a80*/  @!P4 LEA.HI.X R3, R0, c[0x0][0x1fc], R3, 0x1, P0 ;  /* 0x00007f000003ca11 */ /* 0x000fe600000f0c03 */
[----:B------:R-:W-:Y:S02]  /*15a90*/  IMAD.MOV.U32 R0, RZ, RZ, R140 ;  /* 0x000000ffff007224 */ /* 0x000fe400078e008c */
[----:B------:R4:W-:Y:S01]  /*15aa0*/  @!P4 LDGSTS.E.BYPASS.LTC128B.128 [R203+0x3880], [R2.64], !P5 ;  /* 0x0388000002cbcfae */ /* 0x0009e2000e901d46 */
[----:B------:R-:W-:Y:S01]  /*15ab0*/  ISETP.GT.AND P4, PT, R204, R132, PT ;  /* 0x00000084cc00720c */ /* 0x000fe20003f84270 */
[----:B------:R-:W-:Y:S04]  /*15ac0*/  IMAD.MOV.U32 R132, RZ, RZ, R138 ;  /* 0x000000ffff847224 */ /* 0x000fe800078e008a */
[----:B------:R-:W0:Y:S01]  /*15ad0*/  LDGDEPBAR ;  /* 0x00000000000079af */ /* 0x000e220000000000 */
[C---:B--2---:R-:W-:Y:S08]  /*15ae0*/  HMMA.16816.F32 R32, R48.reuse, R34, RZ ;  /* 0x000000223020723c */ /* 0x044ff000000018ff */
[-C--:B-----5:R-:W-:Y:S01]  /*15af0*/  HMMA.16816.F32 R36, R48, R168.reuse, RZ ;  /* 0x000000a83024723c */ /* 0x0a0fe200000018ff */
[----:B----4-:R-:W-:Y:S07]  /*15b00*/  IMAD.MOV.U32 R2, RZ, RZ, R139 ;  /* 0x000000ffff027224 */ /* 0x010fee00078e008b */
[C---:B------:R-:W-:Y:S08]  /*15b10*/  HMMA.16816.F32 R40, R44.reuse, R168, RZ ;  /* 0x000000a82c28723c */ /* 0x040ff000000018ff */
[-C--:B------:R-:W-:Y:S08]  /*15b20*/  HMMA.16816.F32 R44, R44, R170.reuse, RZ ;  /* 0x000000aa2c2c723c */ /* 0x080ff000000018ff */
[----:B------:R-:W-:Y:S01]  /*15b30*/  HMMA.16816.F32 R48, R48, R170, RZ ;  /* 0x000000aa3030723c */ /* 0x000fe200000018ff */
[----:B------:R-:W-:Y:S07]  /*15b40*/  LDSM.16.M88.4 R168, [R192+0x2000] ;  /* 0x00200000c0a8783b */ /* 0x000fee0000000200 */
[-C--:B------:R-:W-:Y:S08]  /*15b50*/  HMMA.16816.F32 R4, R172, R176.reuse, R4 ;  /* 0x000000b0ac04723c */ /* 0x080ff00000001804 */
[C---:B---3--:R-:W-:Y:S08]  /*15b60*/  HMMA.16816.F32 R8, R180.reuse, R176, R8 ;  /* 0x000000b0b408723c */ /* 0x048ff00000001808 */
[-C--:B------:R-:W-:Y:S08]  /*15b70*/  HMMA.16816.F32 R12, R180, R178.reuse, R12 ;  /* 0x000000b2b40c723c */ /* 0x080ff0000000180c */
[C---:B------:R-:W-:Y:S01]  /*15b80*/  HMMA.16816.F32 R16, R172.reuse, R178, R16 ;  /* 0x000000b2ac10723c */ /* 0x040fe20000001810 */
[----:B------:R-:W2:Y:S07]  /*15b90*/  LDSM.16.M88.4 R176, [R165+0xc00] ;  /* 0x000c0000a5b0783b */ /* 0x000eae0000000200 */
        /* <DEDUP_REMOVED lines=8> */
[----:B------:R-:W1:Y:S07]  /*15c20*/  LDSM.16.M88.4 R180, [R192+0x3000] ;  /* 0x00300000c0b4783b */ /* 0x000e6e0000000200 */
[----:B------:R-:W-:Y:S01]  /*15c30*/  HMMA.16816.F32 R48, R172, R190, R48 ;  /* 0x000000beac30723c */ /* 0x000fe20000001830 */
[----:B------:R-:W3:Y:S07]  /*15c40*/  LDSM.16.M88.4 R172, [R165+0x1000] ;  /* 0x00100000a5ac783b */ /* 0x000eee0000000200 */
[-C--:B--2---:R-:W-:Y:S08]  /*15c50*/  HMMA.16816.F32 R4, R168, R176.reuse, R4 ;  /* 0x000000b0a804723c */ /* 0x084ff00000001804 */
        /* <DEDUP_REMOVED lines=74> */
[----:B------:R-:W-:Y:S01]  /*16100*/  @P0 IMAD.MOV.U32 R142, RZ, RZ, 0x5 ;  /* 0x00000005ff8e0424 */ /* 0x000fe200078e00ff */
[----:B------:R-:W-:Y:S01]  /*16110*/  @P0 SHF.R.S32.HI R134, RZ, 0x1f, R133 ;  /* 0x0000001fff860819 */ /* 0x000fe20000011485 */
[----:B------:R-:W-:Y:S03]  /*16120*/  @P0 IMAD.WIDE.U32 R170, R133, c[0x0][0x1e0], RZ ;  /* 0x0000780085aa0a25 */ /* 0x000fe600078e00ff */
[C---:B------:R-:W-:Y:S01]  /*16130*/  @P0 SHF.L.U64.HI R169, R141.reuse, R142, c[0x0][0x1e4] ;  /* 0x000079008da90619 */ /* 0x040fe2000001028e */
[----:B------:R-:W-:Y:S02]  /*16140*/  @P0 IMAD R134, R134, c[0x0][0x1e0], RZ ;  /* 0x0000780086860a24 */ /* 0x000fe400078e02ff */
[----:B------:R-:W-:Y:S02]  /*16150*/  @P0 IMAD.SHL.U32 R168, R141, 0x20, RZ ;  /* 0x000000208da80824 */ /* 0x000fe400078e00ff */
[----:B------:R-:W-:Y:S02]  /*16160*/  @P0 IMAD R134, R133, c[0x0][0x1e4], R134 ;  /* 0x0000790085860a24 */ /* 0x000fe400078e0286 */
[----:B------:R-:W-:Y:S04]  /*16170*/  @P0 IMAD.WIDE.U32 R168, R170, 0x30, R168 ;  /* 0x00000030aaa80825 */ /* 0x000fe800078e00a8 */
[----:B------:R-:W-:Y:S01]  /*16180*/  @P0 IMAD.IADD R134, R171, 0x1, R134 ;  /* 0x00000001ab860824 */ /* 0x000fe200078e0286 */
[----:B------:R-:W-:Y:S03]  /*16190*/  @P0 IADD3 R142, P2, P1, R168, 0x20, R250 ;  /* 0x00000020a88e0810 */ /* 0x000fe6000795e0fa */
[----:B------:R-:W-:Y:S04]  /*161a0*/  @P0 IMAD R134, R134, 0x30, RZ ;  /* 0x0000003086860824 */ /* 0x000fe800078e02ff */
[----:B------:R-:W-:Y:S05]  /*161b0*/  @P0 IMAD.IADD R134, R134, 0x1, R169 ;  /* 0x0000000186860824 */ /* 0x000fea00078e02a9 */
[----:B------:R-:W-:Y:S02]  /*161c0*/  @P0 IADD3.X R180, R134, RZ, R252, P2, P1 ;  /* 0x000000ff86b40210 */ /* 0x000fe400017e24fc */
        /* <DEDUP_REMOVED lines=24> */
[----:B------:R-:W-:Y:S03]  /*16350*/  LOP3.LUT P3, RZ, R205, 0x1, RZ, 0xc0, !PT ;  /* 0x00000001cdff7812 */ /* 0x000fe6000786c0ff */
        /* <DEDUP_REMOVED lines=18> */
.L_x_1313:
[----:B------:R-:W-:Y:S05]  /*16480*/  BSYNC B0 ;  /* 0x0000000000007941 */ /* 0x000fea0003800000 */
.L_x_1312:
        /* <DEDUP_REMOVED lines=36> */
[----:B------:R-:W-:Y:S01]  /*166d0*/  IADD3 R204, R204, -0x1, RZ ;  /* 0xffffffffcccc7810 */ /* 0x000fe20007ffe0ff */
[----:B------:R-:W3:Y:S01]  /*166e0*/  SHFL.BFLY PT, R139, R133, 0x2, 0x1f ;  /* 0x0c401f00858b7f89 */ /* 0x000ee200000e0000 */
[----:B------:R-:W-:Y:S04]  /*166f0*/  FMNMX.FTZ R134, R44, R134, !PT ;  /* 0x000000862c867209 */ /* 0x000fe80007810000 */
[----:B------:R-:W-:Y:S05]  /*16700*/  FMNMX.FTZ R134, R45, R134, !PT ;  /* 0x000000862d867209 */ /* 0x000fea0007810000 */
[----:B------:R-:W4:Y:S01]  /*16710*/  SHFL.BFLY PT, R140, R134, 0x2, 0x1f ;  /* 0x0c401f00868c7f89 */ /* 0x000f2200000e0000 */
[----:B--2---:R-:W-:Y:S02]  /*16720*/  FMNMX.FTZ R3, R3, R138, !PT ;  /* 0x0000008a03037209 */ /* 0x004fe40007810000 */
[----:B------:R-:W-:Y:S05]  /*16730*/  FMNMX.FTZ R138, R10, R135, !PT ;  /* 0x000000870a8a7209 */ /* 0x000fea0007810000 */
[----:B------:R-:W2:Y:S01]  /*16740*/  SHFL.BFLY PT, R141, R3, 0x1, 0x1f ;  /* 0x0c201f00038d7f89 */ /* 0x000ea200000e0000 */
[----:B------:R-:W-:Y:S02]  /*16750*/  FMNMX.FTZ R138, R11, R138, !PT ;  /* 0x0000008a0b8a7209 */ /* 0x000fe40007810000 */
[----:B---3--:R-:W-:Y:S02]  /*16760*/  FMNMX.FTZ R133, R133, R139, !PT ;  /* 0x0000008b85857209 */ /* 0x008fe40007810000 */
[----:B------:R-:W-:Y:S03]  /*16770*/  FMNMX.FTZ R139, R14, R138, !PT ;  /* 0x0000008a0e8b7209 */ /* 0x000fe60007810000 */
[----:B------:R-:W3:Y:S01]  /*16780*/  SHFL.BFLY PT, R142, R133, 0x1, 0x1f ;  /* 0x0c201f00858e7f89 */ /* 0x000ee200000e0000 */
[----:B----4-:R-:W-:Y:S02]  /*16790*/  FMNMX.FTZ R138, R134, R140, !PT ;  /* 0x0000008c868a7209 */ /* 0x010fe40007810000 */
[----:B------:R-:W-:Y:S05]  /*167a0*/  FMNMX.FTZ R134, R15, R139, !PT ;  /* 0x0000008b0f867209 */ /* 0x000fea0007810000 */
[----:B-1----:R-:W1:Y:S01]  /*167b0*/  SHFL.BFLY PT, R168, R138, 0x1, 0x1f ;  /* 0x0c201f008aa87f89 */ /* 0x002e6200000e0000 */
[----:B------:R-:W-:Y:S02]  /*167c0*/  FMNMX.FTZ R134, R26, R134, !PT ;  /* 0x000000861a867209 */ /* 0x000fe40007810000 */
[----:B--2---:R-:W-:Y:S02]  /*167d0*/  FMNMX.FTZ R140, R3, R141, !PT ;  /* 0x0000008d038c7209 */ /* 0x004fe40007810000 */
[----:B------:R-:W-:Y:S03]  /*167e0*/  FMNMX.FTZ R134, R27, R134, !PT ;  /* 0x000000861b867209 */ /* 0x000fe60007810000 */
[----:B------:R-:W-:Y:S01]  /*167f0*/  FADD.FTZ R0, -R140, R0 ;  /* 0x000000008c007221 */ /* 0x000fe20000010100 */
[----:B------:R-:W-:Y:S01]  /*16800*/  FMNMX.FTZ R3, R30, R134, !PT ;  /* 0x000000861e037209 */ /* 0x000fe20007810000 */
[----:B------:R-:W-:Y:S03]  /*16810*/  FMUL.FTZ R174, R140, c[0x0][0x2d0] ;  /* 0x0000b4008cae7a20 */ /* 0x000fe60000410000 */
[----:B------:R-:W-:Y:S01]  /*16820*/  FMNMX.FTZ R3, R31, R3, !PT ;  /* 0x000000031f037209 */ /* 0x000fe20007810000 */
[--C-:B------:R-:W-:Y:S01]  /*16830*/  FFMA.FTZ R4, R4, c[0x0][0x2d0], -R174.reuse ;  /* 0x0000b40004047a23 */ /* 0x100fe200000108ae */
[----:B---3--:R-:W-:Y:S01]  /*16840*/  FMNMX.FTZ R139, R133, R142, !PT ;  /* 0x0000008e858b7209 */ /* 0x008fe20007810000 */
[----:B------:R-:W-:Y:S01]  /*16850*/  FFMA.FTZ R20, R20, c[0x0][0x2d0], -R174 ;  /* 0x0000b40014147a23 */ /* 0x000fe200000108ae */
[----:B------:R-:W-:Y:S01]  /*16860*/  FMNMX.FTZ R133, R42, R3, !PT ;  /* 0x000000032a857209 */ /* 0x000fe20007810000 */
[----:B------:R-:W-:Y:S01]  /*16870*/  FMUL.FTZ R3, R0, c[0x0][0x2d0] ;  /* 0x0000b40000037a20 */ /* 0x000fe20000410000 */
[----:B------:R-:W-:Y:S01]  /*16880*/  MUFU.EX2 R176, R4 ;  /* 0x0000000400b07308 */ /* 0x000fe20000000800 */
[----:B------:R-:W-:Y:S01]  /*16890*/  FMUL.FTZ R173, R139, c[0x0][0x2d0] ;  /* 0x0000b4008bad7a20 */ /* 0x000fe20000410000 */
[----:B------:R-:W-:Y:S01]  /*168a0*/  FMNMX.FTZ R0, R43, R133, !PT ;  /* 0x000000852b007209 */ /* 0x000fe20007810000 */
[----:B------:R-:W-:Y:S01]  /*168b0*/  FADD.FTZ R2, -R139, R2 ;  /* 0x000000028b027221 */ /* 0x000fe20000010100 */
[----:B-1----:R-:W-:Y:S01]  /*168c0*/  FMNMX.FTZ R138, R138, R168, !PT ;  /* 0x000000a88a8a7209 */ /* 0x002fe20007810000 */
[----:B------:R-:W-:Y:S01]  /*168d0*/  FFMA.FTZ R21, R21, c[0x0][0x2d0], -R174 ;  /* 0x0000b40015157a23 */ /* 0x000fe200000108ae */
[----:B------:R-:W-:Y:S01]  /*168e0*/  FMNMX.FTZ R0, R46, R0, !PT ;  /* 0x000000002e007209 */ /* 0x000fe20007810000 */
[----:B------:R-:W-:Y:S01]  /*168f0*/  FMUL.FTZ R2, R2, c[0x0][0x2d0] ;  /* 0x0000b40002027a20 */ /* 0x000fe20000410000 */
[----:B------:R-:W-:Y:S01]  /*16900*/  LDSM.16.MT88.4 R168, [R166] ;  /* 0x00000000a6a8783b */ /* 0x000fe20000004200 */
[----:B------:R-:W-:Y:S01]  /*16910*/  FMUL.FTZ R172, R138, c[0x0][0x2d0] ;  /* 0x0000b4008aac7a20 */ /* 0x000fe20000410000 */
[----:B------:R1:W2:Y:S01]  /*16920*/  MUFU.EX2 R134, R3 ;  /* 0x0000000300867308 */ /* 0x0002a20000000800 */
[----:B------:R-:W-:Y:S01]  /*16930*/  FMNMX.FTZ R0, R47, R0, !PT ;  /* 0x000000002f007209 */ /* 0x000fe20007810000 */
[--C-:B------:R-:W-:Y:S02]  /*16940*/  FFMA.FTZ R22, R22, c[0x0][0x2d0], -R173.reuse ;  /* 0x0000b40016167a23 */ /* 0x100fe400000108ad */
[--C-:B------:R-:W-:Y:S02]  /*16950*/  FFMA.FTZ R23, R23, c[0x0][0x2d0], -R173.reuse ;  /* 0x0000b40017177a23 */ /* 0x100fe400000108ad */
[----:B------:R-:W-:Y:S02]  /*16960*/  FFMA.FTZ R25, R25, c[0x0][0x2d0], -R172 ;  /* 0x0000b40019197a23 */ /* 0x000fe400000108ac */
[--C-:B------:R-:W-:Y:S02]  /*16970*/  FFMA.FTZ R34, R34, c[0x0][0x2d0], -R173.reuse ;  /* 0x0000b40022227a23 */ /* 0x100fe400000108ad */
[----:B------:R3:W4:Y:S01]  /*16980*/  MUFU.EX2 R133, R2 ;  /* 0x0000000200857308 */ /* 0x0007220000000800 */
[--C-:B------:R-:W-:Y:S02]  /*16990*/  FFMA.FTZ R35, R35, c[0x0][0x2d0], -R173.reuse ;  /* 0x0000b40023237a23 */ /* 0x100fe400000108ad */
[----:B------:R-:W-:Y:S02]  /*169a0*/  FFMA.FTZ R142, R37, c[0x0][0x2d0], -R174 ;  /* 0x0000b400258e7a23 */ /* 0x000fe400000108ae */
[----:B------:R-:W-:Y:S02]  /*169b0*/  FFMA.FTZ R24, R24, c[0x0][0x2d0], -R172 ;  /* 0x0000b40018187a23 */ /* 0x000fe400000108ac */
[----:B------:R-:W-:Y:S02]  /*169c0*/  FFMA.FTZ R141, R48, c[0x0][0x2d0], -R174 ;  /* 0x0000b400308d7a23 */ /* 0x000fe400000108ae */
[--C-:B------:R-:W-:Y:S01]  /*169d0*/  FFMA.FTZ R48, R39, c[0x0][0x2d0], -R173.reuse ;  /* 0x0000b40027307a23 */ /* 0x100fe200000108ad */
[----:B------:R5:W-:Y:S01]  /*169e0*/  MUFU.EX2 R189, R20 ;  /* 0x0000001400bd7308 */ /* 0x000be20000000800 */
[--C-:B------:R-:W-:Y:S02]  /*169f0*/  FFMA.FTZ R50, R50, c[0x0][0x2d0], -R173.reuse ;  /* 0x0000b40032327a23 */ /* 0x100fe400000108ad */
[--C-:B------:R-:W-:Y:S01]  /*16a00*/  FFMA.FTZ R51, R51, c[0x0][0x2d0], -R173.reuse ;  /* 0x0000b40033337a23 */ /* 0x100fe200000108ad */
        /* <DEDUP_REMOVED lines=30> */
[----:B------:R-:W-:Y:S02]  /*16bf0*/  FMUL.FTZ R55, R133, R55 ;  /* 0x0000003785377220 */ /* 0x000fe40000410000 */
[--C-:B-----5:R-:W-:Y:S02]  /*16c00*/  FFMA.FTZ R20, R32, c[0x0][0x2d0], -R174.reuse ;  /* 0x0000b40020147a23 */ /* 0x120fe400000108ae */
[--C-:B-1----:R-:W-:Y:S02]  /*16c10*/  FFMA.FTZ R2, R5, c[0x0][0x2d0], -R174.reuse ;  /* 0x0000b40005027a23 */ /* 0x102fe400000108ae */
[----:B------:R-:W-:Y:S02]  /*16c20*/  FMUL.FTZ R5, R134, R153 ;  /* 0x0000009986057220 */ /* 0x000fe40000410000 */
[C---:B--2---:R-:W-:Y:S01]  /*16c30*/  FMUL.FTZ R104, R132.reuse, R104 ;  /* 0x0000006884687220 */ /* 0x044fe20000410000 */
[----:B------:R1:W-:Y:S01]  /*16c40*/  MUFU.EX2 R209, R2 ;  /* 0x0000000200d17308 */ /* 0x0003e20000000800 */
        /* <DEDUP_REMOVED lines=14> */
[--C-:B-1----:R-:W-:Y:S02]  /*16d30*/  FFMA.FTZ R2, R6, c[0x0][0x2d0], -R173.reuse ;  /* 0x0000b40006027a23 */ /* 0x102fe400000108ad */
[----:B------:R-:W-:Y:S02]  /*16d40*/  FMUL.FTZ R6, R133, R154 ;  /* 0x0000009a85067220 */ /* 0x000fe40000410000 */
[----:B------:R-:W-:Y:S01]  /*16d50*/  FMUL.FTZ R61, R132, R61 ;  /* 0x0000003d843d7220 */ /* 0x000fe20000410000 */
[----:B------:R1:W4:Y:S01]  /*16d60*/  MUFU.EX2 R175, R2 ;  /* 0x0000000200af7308 */ /* 0x0003220000000800 */
[C---:B------:R-:W-:Y:S02]  /*16d70*/  FMUL.FTZ R64, R134.reuse, R64 ;  /* 0x0000004086407220 */ /* 0x040fe40000410000 */
[C---:B------:R-:W-:Y:S02]  /*16d80*/  FMUL.FTZ R65, R134.reuse, R65 ;  /* 0x0000004186417220 */ /* 0x040fe40000410000 */
[--C-:B--2---:R-:W-:Y:S02]  /*16d90*/  FFMA.FTZ R3, R17, c[0x0][0x2d0], -R174.reuse ;  /* 0x0000b40011037a23 */ /* 0x104fe400000108ae */
[C---:B------:R-:W-:Y:S02]  /*16da0*/  FMUL.FTZ R17, R134.reuse, R161 ;  /* 0x000000a186117220 */ /* 0x040fe40000410000 */
[C---:B------:R-:W-:Y:S01]  /*16db0*/  FMUL.FTZ R66, R133.reuse, R66 ;  /* 0x0000004285427220 */ /* 0x040fe20000410000 */
[----:B------:R-:W2:Y:S01]  /*16dc0*/  MUFU.EX2 R217, R3 ;  /* 0x0000000300d97308 */ /* 0x000ea20000000800 */
[----:B------:R-:W-:Y:S02]  /*16dd0*/  FMUL.FTZ R67, R133, R67 ;  /* 0x0000004385437220 */ /* 0x000fe40000410000 */
[C---:B------:R-:W-:Y:S02]  /*16de0*/  FMUL.FTZ R68, R134.reuse, R68 ;  /* 0x0000004486447220 */ /* 0x040fe40000410000 */
[----:B---3--:R-:W-:Y:S02]  /*16df0*/  FFMA.FTZ R20, R33, c[0x0][0x2d0], -R174 ;  /* 0x0000b40021147a23 */ /* 0x008fe400000108ae */
        /* <DEDUP_REMOVED lines=14> */
[C---:B------:R-:W-:Y:S02]  /*16ee0*/  FMUL.FTZ R18, R133.reuse, R162 ;  /* 0x000000a285127220 */ /* 0x040fe40000410000 */
[C---:B------:R-:W-:Y:S01]  /*16ef0*/  FMUL.FTZ R81, R134.reuse, R81 ;  /* 0x0000005186517220 */ /* 0x040fe20000410000 */
        /* <DEDUP_REMOVED lines=9> */
[C---:B------:R-:W-:Y:S02]  /*16f90*/  FMUL.FTZ R19, R133.reuse, R163 ;  /* 0x000000a385137220 */ /* 0x040fe40000410000 */
[----:B------:R-:W-:Y:S01]  /*16fa0*/  LDSM.16.MT88.4 R160, [R166+0x800] ;  /* 0x00080000a6a0783b */ /* 0x000fe20000004200 */
[C---:B------:R-:W-:Y:S02]  /*16fb0*/  FMUL.FTZ R86, R133.reuse, R86 ;  /* 0x0000005685567220 */ /* 0x040fe40000410000 */
[C---:B------:R-:W-:Y:S02]  /*16fc0*/  FMUL.FTZ R87, R133.reuse, R87 ;  /* 0x0000005785577220 */ /* 0x040fe40000410000 */
[C---:B------:R-:W-:Y:S02]  /*16fd0*/  FMUL.FTZ R88, R132.reuse, R88 ;  /* 0x0000005884587220 */ /* 0x040fe40000410000 */
[----:B------:R-:W1:Y:S01]  /*16fe0*/  MUFU.EX2 R216, R0 ;  /* 0x0000000000d87308 */ /* 0x000e620000000800 */
[C---:B------:R-:W-:Y:S02]  /*16ff0*/  FMUL.FTZ R89, R132.reuse, R89 ;  /* 0x0000005984597220 */ /* 0x040fe40000410000 */
[----:B------:R-:W-:Y:S02]  /*17000*/  FMUL.FTZ R92, R132, R92 ;  /* 0x0000005c845c7220 */ /* 0x000fe40000410000 */
[--C-:B--2---:R-:W-:Y:S02]  /*17010*/  FFMA.FTZ R3, R8, c[0x0][0x2d0], -R172.reuse ;  /* 0x0000b40008037a23 */ /* 0x104fe400000108ac */
[C---:B------:R-:W-:Y:S02]  /*17020*/  FMUL.FTZ R8, R132.reuse, R148 ;  /* 0x0000009484087220 */ /* 0x040fe40000410000 */
[----:B------:R-:W-:Y:S01]  /*17030*/  FMUL.FTZ R93, R132, R93 ;  /* 0x0000005d845d7220 */ /* 0x000fe20000410000 */
[----:B------:R2:W-:Y:S01]  /*17040*/  MUFU.EX2 R205, R3 ;  /* 0x0000000300cd7308 */ /* 0x0005e20000000800 */
[C---:B------:R-:W-:Y:S02]  /*17050*/  FMUL.FTZ R96, R134.reuse, R96 ;  /* 0x0000006086607220 */ /* 0x040fe40000410000 */
[----:B------:R-:W-:Y:S02]  /*17060*/  FMUL.FTZ R97, R134, R97 ;  /* 0x0000006186617220 */ /* 0x000fe40000410000 */
[C---:B------:R-:W-:Y:S02]  /*17070*/  FMUL.FTZ R98, R133.reuse, R98 ;  /* 0x0000006285627220 */ /* 0x040fe40000410000 */
[----:B------:R-:W-:Y:S02]  /*17080*/  FMUL.FTZ R99, R133, R99 ;  /* 0x0000006385637220 */ /* 0x000fe40000410000 */
[--C-:B------:R-:W-:Y:S01]  /*17090*/  FFMA.FTZ R40, R40, c[0x0][0x2d0], -R172.reuse ;  /* 0x0000b40028287a23 */ /* 0x100fe200000108ac */
[----:B------:R3:W-:Y:S01]  /*170a0*/  MUFU.EX2 R184, R35 ;  /* 0x0000002300b87308 */ /* 0x0007e20000000800 */
[--C-:B------:R-:W-:Y:S02]  /*170b0*/  FFMA.FTZ R41, R41, c[0x0][0x2d0], -R172.reuse ;  /* 0x0000b40029297a23 */ /* 0x100fe400000108ac */
[----:B------:R-:W-:Y:S01]  /*170c0*/  FFMA.FTZ R44, R44, c[0x0][0x2d0], -R172 ;  /* 0x0000b4002c2c7a23 */ /* 0x000fe200000108ac */
[----:B-1----:R-:W-:Y:S01]  /*170d0*/  F2FP.PACK_AB R155, R216, R210 ;  /* 0x000000d2d89b723e */ /* 0x002fe200000000ff */
[----:B------:R-:W-:Y:S02]  /*170e0*/  FADD.FTZ R0, -R2, R135 ;  /* 0x0000008702007221 */ /* 0x000fe40000010100 */
[----:B------:R-:W-:Y:S02]  /*170f0*/  FFMA.FTZ R135, R49, c[0x0][0x2d0], -R174 ;  /* 0x0000b40031877a23 */ /* 0x000fe400000108ae */
[----:B------:R-:W-:Y:S01]  /*17100*/  FMUL.FTZ R0, R0, c[0x0][0x2d0] ;  /* 0x0000b40000007a20 */ /* 0x000fe20000410000 */
[----:B------:R1:W4:Y:S01]  /*17110*/  MUFU.EX2 R181, R24 ;  /* 0x0000001800b57308 */ /* 0x0003220000000800 */
[----:B------:R-:W-:Y:S02]  /*17120*/  FFMA.FTZ R49, R38, c[0x0][0x2d0], -R173 ;  /* 0x0000b40026317a23 */ /* 0x000fe400000108ad */
[--C-:B------:R-:W-:Y:S02]  /*17130*/  FFMA.FTZ R45, R45, c[0x0][0x2d0], -R172.reuse ;  /* 0x0000b4002d2d7a23 */ /* 0x100fe400000108ac */
[--C-:B--2---:R-:W-:Y:S02]  /*17140*/  FFMA.FTZ R3, R9, c[0x0][0x2d0], -R172.reuse ;  /* 0x0000b40009037a23 */ /* 0x104fe400000108ac */
[----:B------:R-:W-:Y:S03]  /*17150*/  FMUL.FTZ R9, R132, R149 ;  /* 0x0000009584097220 */ /* 0x000fe60000410000 */
[----:B------:R2:W5:Y:S01]  /*17160*/  MUFU.EX2 R206, R3 ;  /* 0x0000000300ce7308 */ /* 0x0005620000000800 */
[----:B---3--:R-:W-:Y:S09]  /*17170*/  LDSM.16.MT88.4 R32, [R167+0x400] ;  /* 0x00040000a720783b */ /* 0x008ff20000004200 */
[----:B------:R-:W3:Y:S01]  /*17180*/  MUFU.EX2 R0, R0 ;  /* 0x0000000000007308 */ /* 0x000ee20000000800 */
[--C-:B-1----:R-:W-:Y:S01]  /*17190*/  FFMA.FTZ R24, R28, c[0x0][0x2d0], -R172.reuse ;  /* 0x0000b4001c187a23 */ /* 0x102fe200000108ac */
[----:B----4-:R-:W-:Y:S08]  /*171a0*/  F2FP.PACK_AB R28, R182, R181 ;  /* 0x000000b5b61c723e */ /* 0x010ff000000000ff */
[----:B------:R-:W-:Y:S01]  /*171b0*/  MUFU.EX2 R177, R24 ;  /* 0x0000001800b17308 */ /* 0x000fe20000000800 */
[--C-:B--2---:R-:W-:Y:S01]  /*171c0*/  FFMA.FTZ R3, R12, c[0x0][0x2d0], -R172.reuse ;  /* 0x0000b4000c037a23 */ /* 0x104fe200000108ac */
[----:B-----5:R-:W-:Y:S01]  /*171d0*/  F2FP.PACK_AB R148, R206, R205 ;  /* 0x000000cdce94723e */ /* 0x020fe200000000ff */
[----:B------:R-:W-:Y:S07]  /*171e0*/  FMUL.FTZ R12, R132, R156 ;  /* 0x0000009c840c7220 */ /* 0x000fee0000410000 */
[----:B------:R1:W-:Y:S01]  /*171f0*/  MUFU.EX2 R214, R3 ;  /* 0x0000000300d67308 */ /* 0x0003e20000000800 */
        /* <DEDUP_REMOVED lines=25> */
[----:B------:R-:W-:Y:S05]  /*17390*/  FMUL.FTZ R95, R0, R95 ;  /* 0x0000005f005f7220 */ /* 0x000fea0000410000 */
[----:B------:R-:W-:Y:S01]  /*173a0*/  MUFU.EX2 R51, R51 ;  /* 0x0000003300337308 */ /* 0x000fe20000000800 */
[----:B-1----:R-:W-:Y:S04]  /*173b0*/  FMUL.FTZ R3, R2, c[0x0][0x2d0] ;  /* 0x0000b40002037a20 */ /* 0x002fe80000410000 */
[--C-:B------:R-:W-:Y:S02]  /*173c0*/  FFMA.FTZ R4, R10, c[0x0][0x2d0], -R3.reuse ;  /* 0x0000b4000a047a23 */ /* 0x100fe40000010803 */
[----:B------:R-:W-:Y:S01]  /*173d0*/  FMUL.FTZ R10, R0, R150 ;  /* 0x00000096000a7220 */ /* 0x000fe20000410000 */
[----:B--2---:R-:W-:Y:S02]  /*173e0*/  F2FP.PACK_AB R150, R215, R214 ;  /* 0x000000d6d796723e */ /* 0x004fe400000000ff */
[----:B------:R1:W-:Y:S01]  /*173f0*/  MUFU.EX2 R191, R4 ;  /* 0x0000000400bf7308 */ /* 0x0003e20000000800 */
[--C-:B------:R-:W-:Y:S02]  /*17400*/  FFMA.FTZ R26, R26, c[0x0][0x2d0], -R3.reuse ;  /* 0x0000b4001a1a7a23 */ /* 0x100fe40000010803 */
[--C-:B------:R-:W-:Y:S02]  /*17410*/  FFMA.FTZ R27, R27, c[0x0][0x2d0], -R3.reuse ;  /* 0x0000b4001b1b7a23 */ /* 0x100fe40000010803 */
[--C-:B------:R-:W-:Y:S02]  /*17420*/  FFMA.FTZ R42, R42, c[0x0][0x2d0], -R3.reuse ;  /* 0x0000b4002a2a7a23 */ /* 0x100fe40000010803 */
[--C-:B------:R-:W-:Y:S02]  /*17430*/  FFMA.FTZ R43, R43, c[0x0][0x2d0], -R3.reuse ;  /* 0x0000b4002b2b7a23 */ /* 0x100fe40000010803 */
[--C-:B------:R-:W-:Y:S01]  /*17440*/  FFMA.FTZ R46, R46, c[0x0][0x2d0], -R3.reuse ;  /* 0x0000b4002e2e7a23 */ /* 0x100fe20000010803 */
[----:B------:R-:W-:Y:S10]  /*17450*/  MUFU.EX2 R179, R26 ;  /* 0x0000001a00b37308 */ /* 0x000ff40000000800 */
[----:B------:R2:W-:Y:S01]  /*17460*/  MUFU.EX2 R180, R27 ;  /* 0x0000001b00b47308 */ /* 0x0005e20000000800 */
[--C-:B-1----:R-:W-:Y:S02]  /*17470*/  FFMA.FTZ R4, R11, c[0x0][0x2d0], -R3.reuse ;  /* 0x0000b4000b047a23 */ /* 0x102fe40000010803 */
[----:B------:R-:W-:Y:S07]  /*17480*/  FMUL.FTZ R11, R0, R151 ;  /* 0x00000097000b7220 */ /* 0x000fee0000410000 */
[----:B------:R1:W3:Y:S10]  /*17490*/  MUFU.EX2 R207, R4 ;  /* 0x0000000400cf7308 */ /* 0x0002f40000000800 */
[----:B------:R-:W-:Y:S01]  /*174a0*/  MUFU.EX2 R42, R42 ;  /* 0x0000002a002a7308 */ /* 0x000fe20000000800 */
[----:B--2---:R-:W-:Y:S09]  /*174b0*/  LDSM.16.MT88.4 R24, [R166+0x400] ;  /* 0x00040000a618783b */ /* 0x004ff20000004200 */
[----:B------:R-:W-:Y:S01]  /*174c0*/  MUFU.EX2 R43, R43 ;  /* 0x0000002b002b7308 */ /* 0x000fe20000000800 */
[--C-:B-1----:R-:W-:Y:S01]  /*174d0*/  FFMA.FTZ R4, R14, c[0x0][0x2d0], -R3.reuse ;  /* 0x0000b4000e047a23 */ /* 0x102fe20000010803 */
[----:B---3--:R-:W-:Y:S01]  /*174e0*/  F2FP.PACK_AB R149, R207, R191 ;  /* 0x000000bfcf95723e */ /* 0x008fe200000000ff */
[C---:B------:R-:W-:Y:S07]  /*174f0*/  FMUL.FTZ R14, R0.reuse, R158 ;  /* 0x0000009e000e7220 */ /* 0x040fee0000410000 */
[----:B------:R1:W2:Y:S02]  /*17500*/  MUFU.EX2 R212, R4 ;  /* 0x0000000400d47308 */ /* 0x0002a40000000800 */
[----:B-1----:R-:W-:Y:S02]  /*17510*/  FFMA.FTZ R4, R15, c[0x0][0x2d0], -R3 ;  /* 0x0000b4000f047a23 */ /* 0x002fe40000010803 */
[C---:B------:R-:W-:Y:S06]  /*17520*/  FMUL.FTZ R15, R0.reuse, R159 ;  /* 0x0000009f000f7220 */ /* 0x040fec0000410000 */
[----:B------:R1:W3:Y:S01]  /*17530*/  MUFU.EX2 R213, R4 ;  /* 0x0000000400d57308 */ /* 0x0002e20000000800 */
[----:B------:R-:W4:Y:S01]  /*17540*/  LDSM.16.MT88.4 R156, [R167] ;  /* 0x00000000a79c783b */ /* 0x000f220000004200 */
[----:B------:R-:W-:Y:S04]  /*17550*/  FFMA.FTZ R0, R0, R243, R191 ;  /* 0x000000f300007223 */ /* 0x000fe800000100bf */
[----:B------:R-:W-:Y:S04]  /*17560*/  FADD.FTZ R0, R207, R0 ;  /* 0x00000000cf007221 */ /* 0x000fe80000010000 */
[----:B--2---:R-:W-:Y:S02]  /*17570*/  FADD.FTZ R0, R212, R0 ;  /* 0x00000000d4007221 */ /* 0x004fe40000010000 */
[C---:B-1----:R-:W-:Y:S01]  /*17580*/  FMUL.FTZ R4, R134.reuse, R152 ;  /* 0x0000009886047220 */ /* 0x042fe20000410000 */
[----:B------:R-:W-:Y:S01]  /*17590*/  F2FP.PACK_AB R152, R209, R176 ;  /* 0x000000b0d198723e */ /* 0x000fe200000000ff */
[----:B------:R-:W-:Y:S01]  /*175a0*/  FFMA.FTZ R134, R134, R242, R176 ;  /* 0x000000f286867223 */ /* 0x000fe200000100b0 */
[C---:B---3--:R-:W-:Y:S01]  /*175b0*/  F2FP.PACK_AB R151, R213.reuse, R212 ;  /* 0x000000d4d597723e */ /* 0x048fe200000000ff */
[----:B------:R-:W-:Y:S04]  /*175c0*/  FADD.FTZ R0, R213, R0 ;  /* 0x00000000d5007221 */ /* 0x000fe80000010000 */
[-C--:B------:R-:W-:Y:S08]  /*175d0*/  HMMA.16816.F32 R4, R152, R168.reuse, R4 ;  /* 0x000000a89804723c */ /* 0x080ff00000001804 */
[C---:B------:R-:W-:Y:S01]  /*175e0*/  HMMA.16816.F32 R8, R148.reuse, R168, R8 ;  /* 0x000000a89408723c */ /* 0x040fe20000001808 */
[----:B------:R-:W-:Y:S07]  /*175f0*/  MUFU.EX2 R169, R142 ;  /* 0x0000008e00a97308 */ /* 0x000fee0000000800 */
[-C--:B------:R-:W-:Y:S03]  /*17600*/  HMMA.16816.F32 R12, R148, R170.reuse, R12 ;  /* 0x000000aa940c723c */ /* 0x080fe6000000180c */
[----:B------:R-:W-:Y:S05]  /*17610*/  MUFU.EX2 R142, R49 ;  /* 0x00000031008e7308 */ /* 0x000fea0000000800 */
[C---:B------:R-:W-:Y:S05]  /*17620*/  HMMA.16816.F32 R16, R152.reuse, R170, R16 ;  /* 0x000000aa9810723c */ /* 0x040fea0000001810 */
[----:B------:R-:W-:Y:S03]  /*17630*/  MUFU.EX2 R168, R48 ;  /* 0x0000003000a87308 */ /* 0x000fe60000000800 */
[-C--:B----4-:R-:W-:Y:S07]  /*17640*/  HMMA.16816.F32 R100, R152, R156.reuse, R100 ;  /* 0x0000009c9864723c */ /* 0x090fee0000001864 */
[----:B------:R-:W-:Y:S01]  /*17650*/  MUFU.EX2 R49, R40 ;  /* 0x0000002800317308 */ /* 0x000fe20000000800 */
[C---:B------:R-:W-:Y:S08]  /*17660*/  HMMA.16816.F32 R104, R148.reuse, R156, R104 ;  /* 0x0000009c9468723c */ /* 0x040ff00000001868 */
[-C--:B------:R-:W-:Y:S01]  /*17670*/  HMMA.16816.F32 R108, R148, R158.reuse, R108 ;  /* 0x0000009e946c723c */ /* 0x080fe2000000186c */
[----:B------:R-:W-:Y:S07]  /*17680*/  MUFU.EX2 R48, R41 ;  /* 0x0000002900307308 */ /* 0x000fee0000000800 */
[C---:B------:R-:W-:Y:S01]  /*17690*/  HMMA.16816.F32 R112, R152.reuse, R158, R112 ;  /* 0x0000009e9870723c */ /* 0x040fe20000001870 */
[----:B------:R-:W1:Y:S02]  /*176a0*/  LDSM.16.MT88.4 R156, [R166+0xc00] ;  /* 0x000c0000a69c783b */ /* 0x000e640000004200 */
[----:B------:R-:W-:Y:S10]  /*176b0*/  MUFU.EX2 R40, R44 ;  /* 0x0000002c00287308 */ /* 0x000ff40000000800 */
[----:B------:R-:W-:Y:S01]  /*176c0*/  MUFU.EX2 R41, R45 ;  /* 0x0000002d00297308 */ /* 0x000fe20000000800 */
        /* <DEDUP_REMOVED lines=21> */
[----:B------:R-:W-:Y:S01]  /*17820*/  FFMA.FTZ R148, R36, c[0x0][0x2d0], -R174 ;  /* 0x0000b40024947a23 */ /* 0x000fe200000108ae */
[----:B------:R-:W-:Y:S01]  /*17830*/  HMMA.16816.F32 R96, R152, R22, R96 ;  /* 0x000000169860723c */ /* 0x000fe20000001860 */
[----:B------:R-:W3:Y:S04]  /*17840*/  LDSM.16.MT88.4 R36, [R166+0x1000] ;  /* 0x00100000a624783b */ /* 0x000ee80000004200 */
[----:B------:R4:W-:Y:S02]  /*17850*/  MUFU.EX2 R170, R21 ;  /* 0x0000001500aa7308 */ /* 0x0009e40000000800 */
[----:B------:R-:W-:Y:S02]  /*17860*/  F2FP.PACK_AB R22, R185, R186 ;  /* 0x000000bab916723e */ /* 0x000fe400000000ff */
[----:B------:R-:W-:Y:S03]  /*17870*/  F2FP.PACK_AB R23, R184, R183 ;  /* 0x000000b7b817723e */ /* 0x000fe600000000ff */
[--C-:B-1----:R-:W-:Y:S01]  /*17880*/  FFMA.FTZ R20, R30, c[0x0][0x2d0], -R3.reuse ;  /* 0x0000b4001e147a23 */ /* 0x102fe20000010803 */
[----:B--2---:R-:W-:Y:S01]  /*17890*/  F2FP.PACK_AB R30, R178, R177 ;  /* 0x000000b1b21e723e */ /* 0x004fe200000000ff */
[----:B------:R-:W-:Y:S02]  /*178a0*/  FFMA.FTZ R3, R47, c[0x0][0x2d0], -R3 ;  /* 0x0000b4002f037a23 */ /* 0x000fe40000010803 */
[----:B------:R1:W2:Y:S01]  /*178b0*/  MUFU.EX2 R171, R20 ;  /* 0x0000001400ab7308 */ /* 0x0002a20000000800 */
[----:B------:R-:W-:Y:S01]  /*178c0*/  FFMA.FTZ R47, R133, R241, R175 ;  /* 0x000000f1852f7223 */ /* 0x000fe200000100af */
[----:B----4-:R-:W-:Y:S08]  /*178d0*/  F2FP.PACK_AB R21, R187, R188 ;  /* 0x000000bcbb15723e */ /* 0x010ff000000000ff */
[----:B------:R-:W-:Y:S01]  /*178e0*/  MUFU.EX2 R133, R148 ;  /* 0x0000009400857308 */ /* 0x000fe20000000800 */
[----:B-1----:R-:W-:Y:S02]  /*178f0*/  F2FP.PACK_AB R20, R190, R189 ;  /* 0x000000bdbe14723e */ /* 0x002fe400000000ff */
[----:B--2---:R-:W-:Y:S05]  /*17900*/  F2FP.PACK_AB R31, R170, R171 ;  /* 0x000000abaa1f723e */ /* 0x004fea00000000ff */
[-C--:B------:R-:W-:Y:S08]  /*17910*/  HMMA.16816.F32 R4, R20, R24.reuse, R4 ;  /* 0x000000181404723c */ /* 0x080ff00000001804 */
        /* <DEDUP_REMOVED lines=10> */
[C---:B------:R-:W-:Y:S08]  /*179c0*/  HMMA.16816.F32 R120, R28.reuse, R36, R120 ;  /* 0x000000241c78723c */ /* 0x040ff00000001878 */
[-C--:B------:R-:W-:Y:S08]  /*179d0*/  HMMA.16816.F32 R124, R28, R38.reuse, R124 ;  /* 0x000000261c7c723c */ /* 0x080ff0000000187c */
[C---:B------:R-:W-:Y:S01]  /*179e0*/  HMMA.16816.F32 R128, R20.reuse, R38, R128 ;  /* 0x000000261480723c */ /* 0x040fe20000001880 */
[----:B------:R-:W3:Y:S07]  /*179f0*/  LDSM.16.MT88.4 R36, [R167+0x1c00] ;  /* 0x001c0000a724783b */ /* 0x000eee0000004200 */
[-C--:B-1----:R-:W-:Y:S08]  /*17a00*/  HMMA.16816.F32 R52, R20, R24.reuse, R52 ;  /* 0x000000181434723c */ /* 0x082ff00000001834 */
[C---:B------:R-:W-:Y:S07]  /*17a10*/  HMMA.16816.F32 R56, R28.reuse, R24, R56 ;  /* 0x000000181c38723c */ /* 0x040fee0000001838 */
[----:B------:R-:W-:Y:S01]  /*17a20*/  FADD.FTZ R25, R209, R134 ;  /* 0x00000086d1197221 */ /* 0x000fe20000010000 */
[-C--:B------:R-:W-:Y:S04]  /*17a30*/  HMMA.16816.F32 R60, R28, R26.reuse, R60 ;  /* 0x0000001a1c3c723c */ /* 0x080fe8000000183c */
[----:B------:R-:W-:Y:S04]  /*17a40*/  FADD.FTZ R24, R208, R47 ;  /* 0x0000002fd0187221 */ /* 0x000fe80000010000 */
[C---:B------:R-:W-:Y:S07]  /*17a50*/  HMMA.16816.F32 R64, R20.reuse, R26, R64 ;  /* 0x0000001a1440723c */ /* 0x040fee0000001840 */
[----:B------:R-:W-:Y:S01]  /*17a60*/  F2FP.PACK_AB R26, R41, R40 ;  /* 0x00000028291a723e */ /* 0x000fe200000000ff */
[-C--:B--2---:R-:W-:Y:S08]  /*17a70*/  HMMA.16816.F32 R68, R20, R32.reuse, R68 ;  /* 0x000000201444723c */ /* 0x084ff00000001844 */
[C---:B------:R-:W-:Y:S07]  /*17a80*/  HMMA.16816.F32 R72, R28.reuse, R32, R72 ;  /* 0x000000201c48723c */ /* 0x040fee0000001848 */
[----:B------:R-:W-:Y:S01]  /*17a90*/  FADD.FTZ R32, R210, R24 ;  /* 0x00000018d2207221 */ /* 0x000fe20000010000 */
[-C--:B------:R-:W-:Y:S04]  /*17aa0*/  HMMA.16816.F32 R76, R28, R34.reuse, R76 ;  /* 0x000000221c4c723c */ /* 0x080fe8000000184c */
[----:B------:R-:W-:Y:S04]  /*17ab0*/  F2FP.PACK_AB R24, R48, R49 ;  /* 0x000000313018723e */ /* 0x000fe800000000ff */
[C---:B------:R-:W-:Y:S01]  /*17ac0*/  HMMA.16816.F32 R80, R20.reuse, R34, R80 ;  /* 0x000000221450723c */ /* 0x040fe20000001850 */
[----:B------:R1:W-:Y:S07]  /*17ad0*/  MUFU.EX2 R34, R3 ;  /* 0x0000000300227308 */ /* 0x0003ee0000000800 */
[-C--:B---3--:R-:W-:Y:S03]  /*17ae0*/  HMMA.16816.F32 R84, R20, R36.reuse, R84 ;  /* 0x000000241454723c */ /* 0x088fe60000001854 */
        /* <DEDUP_REMOVED lines=80> */
.L_x_1311:
[----:B------:R-:W-:Y:S07]  /*17ff0*/  @!UPT UIADD3 URZ, URZ, URZ, URZ ;  /* 0x0000003f3f3ff290 */ /* 0x000fee000fffe03f */
[----:B------:R-:W-:Y:S02]  /*18000*/  MOV R9, 0x1f ;  /* 0x0000001f00097802 */ /* 0x000fe40000000f00 */
[----:B------:R-:W-:Y:S01]  /*18010*/  MOV R8, 0xffffffff ;  /* 0xffffffff00087802 */ /* 0x000fe20000000f00 */
[----:B------:R-:W-:Y:S06]  /*18020*/  BRA.DIV ~URZ, `(.L_x_1315) ;  /* 0x000059a27f007947 */ /* 0x000fec000b800000 */
[----:B------:R1:W2:Y:S02]  /*18030*/  SHFL.BFLY PT, R0, R242, 0x2, 0x1f ;  /* 0x0c401f00f2007f89 */ /* 0x0002a400000e0000 */
.L_x_1395:
        /* <DEDUP_REMOVED lines=15> */
.L_x_1396:
        /* <DEDUP_REMOVED lines=13> */
[----:B------:R-:W2:Y:S01]  /*18200*/  @P3 MUFU.LG2 R8, R7 ;  /* 0x0000000700083308 */ /* 0x000ea20000000c00 */
[----:B-1----:R-:W-:-:S07]  /*18210*/  FMUL.FTZ R168, R0, R100 ;  /* 0x0000006400a87220 */ /* 0x002fce0000410000 */
[----:B------:R-:W1:Y:S01]  /*18220*/  @P2 MUFU.LG2 R7, R6 ;  /* 0x0000000600072308 */ /* 0x000e620000000c00 */
[C---:B------:R-:W-:Y:S02]  /*18230*/  FMUL.FTZ R169, R0.reuse, R101 ;  /* 0x0000006500a97220 */ /* 0x040fe40000410000 */
[C---:B------:R-:W-:Y:S02]  /*18240*/  FMUL.FTZ R152, R0.reuse, R152 ;  /* 0x0000009800987220 */ /* 0x040fe40000410000 */
[C---:B------:R-:W-:Y:S02]  /*18250*/  FMUL.FTZ R153, R0.reuse, R153 ;  /* 0x0000009900997220 */ /* 0x040fe40000410000 */
[C---:B------:R-:W-:Y:S01]  /*18260*/  FMUL.FTZ R160, R0.reuse, R160 ;  /* 0x000000a000a07220 */ /* 0x040fe20000410000 */
[----:B------:R-:W3:Y:S01]  /*18270*/  @P2 MUFU.RCP R3, R6 ;  /* 0x0000000600032308 */ /* 0x000ee20000001000 */
[C---:B------:R-:W-:Y:S02]  /*18280*/  FMUL.FTZ R161, R0.reuse, R161 ;  /* 0x000000a100a17220 */ /* 0x040fe40000410000 */
[----:B------:R-:W-:-:S02]  /*18290*/  FMUL.FTZ R172, R0, R112 ;  /* 0x0000007000ac7220 */ /* 0x000fc40000410000 */
[C---:B------:R-:W-:Y:S02]  /*182a0*/  FMUL.FTZ R173, R0.reuse, R113 ;  /* 0x0000007100ad7220 */ /* 0x040fe40000410000 */
[C---:B------:R-:W-:Y:S01]  /*182b0*/  FMUL.FTZ R174, R0.reuse, R116 ;  /* 0x0000007400ae7220 */ /* 0x040fe20000410000 */
[----:B------:R-:W-:Y:S01]  /*182c0*/  @P1 MUFU.RCP R2, R5 ;  /* 0x0000000500021308 */ /* 0x000fe20000001000 */
        /* <DEDUP_REMOVED lines=15> */
[----:B------:R4:W5:Y:S01]  /*183c0*/  @P1 MUFU.LG2 R0, R5 ;  /* 0x0000000500001308 */ /* 0x0009620000000c00 */
[----:B--2---:R-:W-:-:S02]  /*183d0*/  @P3 FMUL.FTZ R9, R8, 0.69314718246459960938 ;  /* 0x3f31721808093820 */ /* 0x004fc40000410000 */
[----:B-1----:R-:W-:Y:S02]  /*183e0*/  @P2 FMUL.FTZ R8, R7, 0.69314718246459960938 ;  /* 0x3f31721807082820 */ /* 0x002fe40000410000 */
[C---:B---3--:R-:W-:Y:S02]  /*183f0*/  FMUL.FTZ R112, R3.reuse, R118 ;  /* 0x0000007603707220 */ /* 0x048fe40000410000 */
[C---:B------:R-:W-:Y:S02]  /*18400*/  FMUL.FTZ R113, R3.reuse, R119 ;  /* 0x0000007703717220 */ /* 0x040fe40000410000 */
[C---:B------:R-:W-:Y:S02]  /*18410*/  FMUL.FTZ R170, R3.reuse, R102 ;  /* 0x0000006603aa7220 */ /* 0x040fe40000410000 */
[C---:B------:R-:W-:Y:S02]  /*18420*/  FMUL.FTZ R171, R3.reuse, R103 ;  /* 0x0000006703ab7220 */ /* 0x040fe40000410000 */
[----:B------:R-:W-:-:S02]  /*18430*/  FMUL.FTZ R116, R3, R130 ;  /* 0x0000008203747220 */ /* 0x000fc40000410000 */
[C---:B------:R-:W-:Y:S01]  /*18440*/  FMUL.FTZ R117, R3.reuse, R131 ;  /* 0x0000008303757220 */ /* 0x040fe20000410000 */
[----:B----4-:R-:W-:Y:S01]  /*18450*/  @P2 MOV R5, 0x3f317218 ;  /* 0x3f31721800052802 */ /* 0x010fe20000000f00 */
[----:B-----5:R-:W-:Y:S01]  /*18460*/  @P1 FMUL.FTZ R7, R0, 0.69314718246459960938 ;  /* 0x3f31721800071820 */ /* 0x020fe20000410000 */
        /* <DEDUP_REMOVED lines=45> */
[----:B------:R2:W3:Y:S01]  /*18740*/  @P0 MUFU.LG2 R2, R4 ;  /* 0x0000000400020308 */ /* 0x0004e20000000c00 */
[----:B------:R-:W-:Y:S02]  /*18750*/  @P3 FMUL.FTZ R6, R3, c[0x0][0x2d0] ;  /* 0x0000b40003063a20 */ /* 0x000fe40000410000 */
[----:B------:R-:W-:Y:S02]  /*18760*/  @P1 FMUL.FTZ R3, R10, c[0x0][0x2d0] ;  /* 0x0000b4000a031a20 */ /* 0x000fe40000410000 */
[----:B------:R-:W-:Y:S02]  /*18770*/  @P2 FMUL.FTZ R5, R5, c[0x0][0x2d0] ;  /* 0x0000b40005052a20 */ /* 0x000fe40000410000 */
[----:B------:R-:W-:Y:S01]  /*18780*/  @P1 FFMA.FTZ R23, R3, R138, R7 ;  /* 0x0000008a03171223 */ /* 0x000fe20000010007 */
[----:B------:R-:W-:Y:S01]  /*18790*/  @P0 MOV R3, 0x3f317218 ;  /* 0x3f31721800030802 */ /* 0x000fe20000000f00 */
[----:B-1----:R-:W-:-:S02]  /*187a0*/  FMUL.FTZ R84, R0, R58 ;  /* 0x0000003a00547220 */ /* 0x002fc40000410000 */
[C---:B------:R-:W-:Y:S02]  /*187b0*/  FMUL.FTZ R85, R0.reuse, R59 ;  /* 0x0000003b00557220 */ /* 0x040fe40000410000 */
[----:B------:R-:W-:Y:S02]  /*187c0*/  @P0 FMUL.FTZ R3, R3, c[0x0][0x2d0] ;  /* 0x0000b40003030a20 */ /* 0x000fe40000410000 */
[----:B------:R-:W-:Y:S01]  /*187d0*/  FMUL.FTZ R76, R0, R62 ;  /* 0x0000003e004c7220 */ /* 0x000fe20000410000 */
[----:B--2---:R-:W-:Y:S01]  /*187e0*/  MOV R4, 0x1 ;  /* 0x0000000100047802 */ /* 0x004fe20000000f00 */
[----:B---3--:R-:W-:Y:S02]  /*187f0*/  @P0 FMUL.FTZ R2, R2, 0.69314718246459960938 ;  /* 0x3f31721802020820 */ /* 0x008fe40000410000 */
        /* <DEDUP_REMOVED lines=25> */
.L_x_1246:
        /* <DEDUP_REMOVED lines=19> */
.L_x_1318:
[----:B--2---:R-:W-:Y:S05]  /*18ac0*/  BSYNC B0 ;  /* 0x0000000000007941 */ /* 0x004fea0003800000 */
.L_x_1317:
        /* <DEDUP_REMOVED lines=16> */
[----:B------:R-:W-:Y:S01]  /*18bd0*/  F2FP.PACK_AB R4, R83, R82 ;  /* 0x000000525304723e */ /* 0x000fe200000000ff */
[----:B------:R-:W4:Y:S01]  /*18be0*/  LDL.LU R11, [R1+0x30] ;  /* 0x00003000010b7983 */ /* 0x000f220000300800 */
[----:B------:R-:W-:Y:S02]  /*18bf0*/  F2FP.PACK_AB R5, R77, R76 ;  /* 0x0000004c4d05723e */ /* 0x000fe400000000ff */
[----:B------:R-:W-:-:S04]  /*18c00*/  ISETP.NE.U32.AND P0, PT, RZ, c[0x0][0x508], PT ;  /* 0x00014200ff007a0c */ /* 0x000fc80003f05070 */
[----:B------:R-:W-:Y:S02]  /*18c10*/  ISETP.NE.AND.EX P1, PT, RZ, c[0x0][0x50c], PT, P0 ;  /* 0x00014300ff007a0c */ /* 0x000fe40003f25300 */
[----:B------:R-:W-:-:S04]  /*18c20*/  ISETP.NE.U32.AND P2, PT, RZ, c[0x0][0x500], PT ;  /* 0x00014000ff007a0c */ /* 0x000fc80003f45070 */
[----:B------:R-:W-:Y:S01]  /*18c30*/  ISETP.NE.AND.EX P2, PT, RZ, c[0x0][0x504], PT, P2 ;  /* 0x00014100ff007a0c */ /* 0x000fe20003f45320 */
        /* <DEDUP_REMOVED lines=85> */
[----:B------:R-:W-:Y:S04]  /*19190*/  STS [R6+0x5080], R2 ;  /* 0x0050800206007388 */ /* 0x000fe80000000800 */
[----:B------:R2:W-:Y:S01]  /*191a0*/  STS [R6+0x5280], R0 ;  /* 0x0052800006007388 */ /* 0x0005e20000000800 */
[----:B-1----:R-:W-:Y:S02]  /*191b0*/  F2FP.PACK_AB R3, R41, R40 ;  /* 0x000000282903723e */ /* 0x002fe400000000ff */
[----:B--2---:R-:W-:-:S03]  /*191c0*/  F2FP.PACK_AB R0, R39, R38 ;  /* 0x000000262700723e */ /* 0x004fc600000000ff */
[----:B------:R-:W-:Y:S04]  /*191d0*/  STS [R12+0x5000], R3 ;  /* 0x005000030c007388 */ /* 0x000fe80000000800 */
[----:B------:R1:W-:Y:S04]  /*191e0*/  STS [R12+0x5200], R0 ;  /* 0x005200000c007388 */ /* 0x0003e80000000800 */
[----:B------:R-:W-:Y:S01]  /*191f0*/  BAR.SYNC.DEFER_BLOCKING 0x1, 0x80 ;  /* 0x0042000000007b1d */ /* 0x000fe20000010000 */
[----:B------:R-:W-:Y:S01]  /*19200*/  @P1 LEA R4, P0, R9, c[0x0][0x508], 0x2 ;  /* 0x0001420009041a11 */ /* 0x000fe200078010ff */
[----:B------:R-:W-:-:S02]  /*19210*/  IMAD.MOV.U32 R6, RZ, RZ, 0x4 ;  /* 0x00000004ff067424 */ /* 0x000fc400078e00ff */
[----:B------:R-:W-:Y:S01]  /*19220*/  IMAD.MOV.U32 R10, RZ, RZ, c[0x0][0x388] ;  /* 0x0000e200ff0a7624 */ /* 0x000fe200078e00ff */
[C---:B------:R-:W-:Y:S01]  /*19230*/  @P1 LEA.HI.X R5, R9.reuse, c[0x0][0x50c], R8, 0x2, P0 ;  /* 0x0001430009051a11 */ /* 0x040fe200000f1408 */
[----:B------:R-:W-:Y:S02]  /*19240*/  IMAD.MOV.U32 R2, RZ, RZ, RZ ;  /* 0x000000ffff027224 */ /* 0x000fe400078e00ff */
[----:B------:R-:W-:Y:S02]  /*19250*/  IMAD.WIDE R6, R9, R6, c[0x0][0x500] ;  /* 0x0001400009067625 */ /* 0x000fe400078e0206 */
[----:B------:R2:W5:Y:S04]  /*19260*/  @P1 LDG.E R10, [R4.64] ;  /* 0x00000006040a1981 */ /* 0x000568000c1e1900 */
[----:B------:R2:W5:Y:S01]  /*19270*/  @P2 LDG.E R2, [R6.64] ;  /* 0x0000000606022981 */ /* 0x000562000c1e1900 */
[----:B------:R-:W-:-:S04]  /*19280*/  ISETP.NE.AND P0, PT, R11, RZ, PT ;  /* 0x000000ff0b00720c */ /* 0x000fc80003f05270 */
[----:B-1----:R-:W-:Y:S01]  /*19290*/  SEL R0, R11, c[0x0][0x3d4], P0 ;  /* 0x0000f5000b007a07 */ /* 0x002fe20000000000 */
[----:B------:R-:W-:Y:S05]  /*192a0*/  @P1 BRA `(.L_x_1321) ;  /* 0x0000004000001947 */ /* 0x000fea0003800000 */
[----:B------:R-:W-:Y:S05]  /*192b0*/  @!P2 BRA `(.L_x_1321) ;  /* 0x000000300000a947 */ /* 0x000fea0003800000 */
[----:B-----5:R1:W3:Y:S04]  /*192c0*/  LDG.E R10, [R6.64] ;  /* 0x00000006060a7981 */ /* 0x0202e8000c1e1900 */
[----:B-12---:R-:W3:Y:S02]  /*192d0*/  LDG.E R6, [R6.64+0x4] ;  /* 0x0000040606067981 */ /* 0x006ee4000c1e1900 */
[----:B---3--:R-:W-:Y:S02]  /*192e0*/  IADD3 R10, -R10, R6, RZ ;  /* 0x000000060a0a7210 */ /* 0x008fe40007ffe1ff */
.L_x_1321:
[----:B------:R-:W3:Y:S04]  /*192f0*/  LDL R3, [R1+0x8c] ;  /* 0x00008c0001037983 */ /* 0x000ee80000100800 */
[----:B------:R-:W3:Y:S04]  /*19300*/  LDL R78, [R1+0x48] ;  /* 0x00004800014e7983 */ /* 0x000ee80000100800 */
[----:B------:R-:W4:Y:S04]  /*19310*/  LDL R24, [R1+0x44] ;  /* 0x0000440001187983 */ /* 0x000f280000100800 */
[----:B--2---:R-:W2:Y:S04]  /*19320*/  LDL R13, [R1+0x74] ;  /* 0x00007400010d7983 */ /* 0x004ea80000100800 */
[----:B------:R-:W2:Y:S04]  /*19330*/  LDL R26, [R1+0xac] ;  /* 0x0000ac00011a7983 */ /* 0x000ea80000100800 */
[----:B------:R-:W2:Y:S01]  /*19340*/  LDL.LU R25, [R1+0x14] ;  /* 0x0000140001197983 */ /* 0x000ea20000300800 */
[----:B------:R-:W-:Y:S01]  /*19350*/  IMAD.MOV.U32 R11, RZ, RZ, 0x368 ;  /* 0x00000368ff0b7424 */ /* 0x000fe200078e00ff */
[----:B------:R-:W-:-:S04]  /*19360*/  ISETP.GT.AND P2, PT, R0, 0x1, PT ;  /* 0x000000010000780c */ /* 0x000fc80003f44270 */
[----:B------:R-:W-:-:S04]  /*19370*/  SEL R11, R11, 0x328, P2 ;  /* 0x000003280b0b7807 */ /* 0x000fc80001000000 */
[----:B------:R-:W1:Y:S08]  /*19380*/  LDC.64 R6, c[0x0][R11+0x170] ;  /* 0x00005c000b067b82 */ /* 0x000e700000000a00 */
[----:B------:R-:W4:Y:S08]  /*19390*/  LDC.64 R14, c[0x0][R11+0x168] ;  /* 0x00005a000b0e7b82 */ /* 0x000f300000000a00 */
        /* <DEDUP_REMOVED lines=8> */
[----:B------:R-:W2:Y:S02]  /*19420*/  S2R R27, SR_TID.X ;  /* 0x00000000001b7919 */ /* 0x000ea40000002100 */
[----:B-1----:R-:W-:-:S04]  /*19430*/  IMAD R4, R7, R0, RZ ;  /* 0x0000000007047224 */ /* 0x002fc800078e02ff */
[C---:B------:R-:W-:Y:S02]  /*19440*/  IMAD R12, R6.reuse, R5, R4 ;  /* 0x00000005060c7224 */ /* 0x040fe400078e0204 */
[----:B------:R-:W-:-:S04]  /*19450*/  IMAD.WIDE.U32 R6, R6, R0, RZ ;  /* 0x0000000006067225 */ /* 0x000fc800078e00ff */
[----:B------:R-:W-:Y:S02]  /*19460*/  IMAD.IADD R12, R7, 0x1, R12 ;  /* 0x00000001070c7824 */ /* 0x000fe400078e020c */
[----:B---3--:R-:W-:-:S04]  /*19470*/  IMAD.IADD R3, R3, 0x1, R78 ;  /* 0x0000000103037824 */ /* 0x008fc800078e024e */
[----:B------:R-:W-:-:S04]  /*19480*/  @P5 IMAD.HI.U32 R5, R3, c[0x0][0x4ec], RZ ;  /* 0x00013b0003055a27 */ /* 0x000fc800078e00ff */
[----:B----4-:R-:W-:-:S04]  /*19490*/  IMAD.WIDE.U32 R8, R14, R24, RZ ;  /* 0x000000180e087225 */ /* 0x010fc800078e00ff */
[----:B------:R-:W-:Y:S01]  /*194a0*/  IMAD.MOV.U32 R4, RZ, RZ, R3 ;  /* 0x000000ffff047224 */ /* 0x000fe200078e0003 */
[----:B------:R-:W-:Y:S01]  /*194b0*/  @P5 SHF.R.U32.HI R4, RZ, c[0x0][0x4f0], R5 ;  /* 0x00013c00ff045a19 */ /* 0x000fe20000011605 */
[----:B------:R-:W-:Y:S01]  /*194c0*/  IMAD R11, R15, R24, RZ ;  /* 0x000000180f0b7224 */ /* 0x000fe200078e02ff */
[----:B--2---:R-:W-:Y:S02]  /*194d0*/  SEL R5, R13, RZ, P2 ;  /* 0x000000ff0d057207 */ /* 0x004fe40001000000 */
        /* <DEDUP_REMOVED lines=35> */
[----:B------:R-:W4:Y:S01]  /*19710*/  SHFL.IDX PT, R8, R6, 0x2, 0x1c1f ;  /* 0x005c1f0006087f89 */ /* 0x000f2200000e0000 */
[----:B---3--:R-:W-:-:S05]  /*19720*/  IMAD.IADD R5, R26, 0x1, R78 ;  /* 0x000000011a057824 */ /* 0x008fca00078e024e */
        /* <DEDUP_REMOVED lines=9> */
[----:B----4-:R-:W-:Y:S01]  /*197c0*/  @!P1 ST.E [R8.64], R23 ;  /* 0x0000001708009985 */ /* 0x010fe2000c101906 */
        /* <DEDUP_REMOVED lines=12> */
[----:B------:R-:W3:Y:S04]  /*19890*/  LDL R18, [R1+0xc] ;  /* 0x00000c0001127983 */ /* 0x000ee80000100800 */
[----:B------:R-:W1:Y:S01]  /*198a0*/  S2R R26, SR_TID.X ;  /* 0x00000000001a7919 */ /* 0x000e620000002100 */
[----:B------:R-:W-:Y:S02]  /*198b0*/  IMAD R14, R14, c[0x0][0x3a0], RZ ;  /* 0x0000e8000e0e7a24 */ /* 0x000fe400078e02ff */
[----:B--2---:R-:W-:-:S04]  /*198c0*/  IMAD.WIDE.U32 R6, R2, c[0x0][0x3a0], RZ ;  /* 0x0000e80002067a25 */ /* 0x004fc800078e00ff */
[----:B------:R-:W-:Y:S01]  /*198d0*/  IMAD R2, R2, c[0x0][0x3a4], R14 ;  /* 0x0000e90002027a24 */ /* 0x000fe200078e020e */
[--C-:B-1----:R-:W-:Y:S02]  /*198e0*/  SHF.R.S32.HI R25, RZ, 0x1f, R26.reuse ;  /* 0x0000001fff197819 */ /* 0x102fe4000001141a */
        /* <DEDUP_REMOVED lines=26> */
[----:B---3--:R-:W-:-:S05]  /*19a90*/  IMAD.SHL.U32 R3, R18, 0x2, RZ ;  /* 0x0000000212037824 */ /* 0x008fca00078e00ff */
        /* <DEDUP_REMOVED lines=23> */
.L_x_1397:
[----:B------:R-:W-:Y:S05]  /*19c10*/  BRA.DIV ~URZ, `(.L_x_1324) ;  /* 0x000040b27f007947 */ /* 0x000fea000b800000 */
[----:B------:R3:W4:Y:S02]  /*19c20*/  SHFL.IDX PT, R0, R13, RZ, 0x1c1f ;  /* 0x001c1fff0d007589 */ /* 0x00072400000e0000 */
.L_x_1398:
        /* <DEDUP_REMOVED lines=20> */
.L_x_1326:
[----:B------:R-:W-:Y:S05]  /*19d70*/  BSYNC B0 ;  /* 0x0000000000007941 */ /* 0x000fea0003800000 */
.L_x_1325:
[----:B------:R-:W-:Y:S05]  /*19d80*/  BRA.DIV ~URZ, `(.L_x_1327) ;  /* 0x00003fa27f007947 */ /* 0x000fea000b800000 */
[----:B--2---:R2:W1:Y:S04]  /*19d90*/  SHFL.IDX PT, R10, R12, 0x1, 0x1c1f ;  /* 0x003c1f000c0a7f89 */ /* 0x00446800000e0000 */
[----:B----4-:R2:W4:Y:S02]  /*19da0*/  SHFL.IDX PT, R0, R13, 0x1, 0x1c1f ;  /* 0x003c1f000d007f89 */ /* 0x01052400000e0000 */
.L_x_1399:
        /* <DEDUP_REMOVED lines=21> */
.L_x_1329:
[----:B------:R-:W-:Y:S05]  /*19f00*/  BSYNC B0 ;  /* 0x0000000000007941 */ /* 0x000fea0003800000 */
.L_x_1328:
[----:B------:R-:W-:Y:S05]  /*19f10*/  BRA.DIV ~URZ, `(.L_x_1330) ;  /* 0x00003ed27f007947 */ /* 0x000fea000b800000 */
[----:B-1----:R1:W2:Y:S02]  /*19f20*/  SHFL.IDX PT, R10, R12, 0x2, 0x1c1f ;  /* 0x005c1f000c0a7f89 */ /* 0x0022a400000e0000 */
.L_x_1400:
[----:B------:R-:W-:Y:S05]  /*19f30*/  BRA.DIV ~URZ, `(.L_x_1331) ;  /* 0x00003f227f007947 */ /* 0x000fea000b800000 */
[----:B----4-:R4:W1:Y:S02]  /*19f40*/  SHFL.IDX PT, R0, R13, 0x2, 0x1c1f ;  /* 0x005c1f000d007f89 */ /* 0x01086400000e0000 */
.L_x_1401:
        /* <DEDUP_REMOVED lines=21> */
.L_x_1333:
[----:B------:R-:W-:Y:S05]  /*1a0a0*/  BSYNC B0 ;  /* 0x0000000000007941 */ /* 0x000fea0003800000 */
.L_x_1332:
[----:B------:R-:W-:Y:S05]  /*1a0b0*/  BRA.DIV ~URZ, `(.L_x_1334) ;  /* 0x00003e027f007947 */ /* 0x000fea000b800000 */
[----:B-1----:R1:W3:Y:S04]  /*1a0c0*/  SHFL.IDX PT, R6, R12, 0x3, 0x1c1f ;  /* 0x007c1f000c067f89 */ /* 0x0022e800000e0000 */
[----:B------:R1:W4:Y:S02]  /*1a0d0*/  SHFL.IDX PT, R0, R13, 0x3, 0x1c1f ;  /* 0x007c1f000d007f89 */ /* 0x00032400000e0000 */
.L_x_1402:
        /* <DEDUP_REMOVED lines=22> */
.L_x_1322:
[----:B--2---:R-:W2:Y:S04]  /*1a240*/  LDL.LU R6, [R1+0x44] ;  /* 0x0000440001067983 */ /* 0x004ea80000300800 */
        /* <DEDUP_REMOVED lines=33> */
.L_x_1403:
[----:B------:R-:W-:Y:S05]  /*1a460*/  BRA.DIV ~URZ, `(.L_x_1337) ;  /* 0x00003b827f007947 */ /* 0x000fea000b800000 */
[----:B------:R3:W4:Y:S02]  /*1a470*/  SHFL.IDX PT, R0, R25, RZ, 0x1c1f ;  /* 0x001c1fff19007589 */ /* 0x00072400000e0000 */
.L_x_1404:
        /* <DEDUP_REMOVED lines=11> */
[C---:B------:R-:W-:Y:S02]  /*1a530*/  IADD3 R7, R5.reuse, 0x50, RZ ;  /* 0x0000005005077810 */ /* 0x040fe40007ffe0ff */
        /* <DEDUP_REMOVED lines=14> */
[----:B------:R-:W-:Y:S02]  /*1a620*/  ISETP.GE.AND P1, PT, R5, c[0x0][0x3c8], PT ;  /* 0x0000f20005007a0c */ /* 0x000fe40003f26270 */
[----:B------:R-:W-:-:S02]  /*1a630*/  ISETP.GE.AND P2, PT, R16, c[0x0][0x3c8], PT ;  /* 0x0000f20010007a0c */ /* 0x000fc40003f46270 */
[----:B------:R-:W-:Y:S02]  /*1a640*/  ISETP.GE.AND P4, PT, R15, c[0x0][0x3c8], PT ;  /* 0x0000f2000f007a0c */ /* 0x000fe40003f86270 */
[----:B------:R-:W-:-:S07]  /*1a650*/  ISETP.GE.AND P3, PT, R14, c[0x0][0x3c8], PT ;  /* 0x0000f2000e007a0c */ /* 0x000fce0003f66270 */
[----:B----4-:R-:W-:-:S04]  /*1a660*/  @!P1 LEA R2, P0, R5, R0, 0x2 ;  /* 0x0000000005029211 */ /* 0x010fc800078010ff */
        /* <DEDUP_REMOVED lines=12> */
[----:B------:R-:W-:-:S05]  /*1a730*/  @!P3 LEA.HI.X R19, R14, R4, R29, 0x2, P0 ;  /* 0x000000040e13b211 */ /* 0x000fca00000f141d */
        /* <DEDUP_REMOVED lines=20> */
[----:B------:R-:W-:-:S03]  /*1a880*/  @!P3 LEA R20, P0, R8, R0, 0x2 ;  /* 0x000000000814b211 */ /* 0x000fc600078010ff */
[----:B------:R2:W-:Y:S01]  /*1a890*/  @!P4 ST.E.64 [R2.64], R100 ;  /* 0x000000640200c985 */ /* 0x0005e2000c101b06 */
[----:B------:R-:W-:Y:S02]  /*1a8a0*/  @!P3 LEA.HI.X R21, R8, R4, R34, 0x2, P0 ;  /* 0x000000040815b211 */ /* 0x000fe400000f1422 */
[----:B----4-:R-:W-:-:S03]  /*1a8b0*/  @!P2 LEA R18, P0, R7, R0, 0x2 ;  /* 0x000000000712a211 */ /* 0x010fc600078010ff */
[----:B------:R4:W-:Y:S01]  /*1a8c0*/  @!P3 ST.E.64 [R20.64], R184 ;  /* 0x000000b81400b985 */ /* 0x0009e2000c101b06 */
[----:B------:R-:W-:-:S05]  /*1a8d0*/  @!P2 LEA.HI.X R19, R7, R4, R35, 0x2, P0 ;  /* 0x000000040713a211 */ /* 0x000fca00000f1423 */
[----:B------:R4:W-:Y:S01]  /*1a8e0*/  @!P2 ST.E.64 [R18.64], R182 ;  /* 0x000000b61200a985 */ /* 0x0009e2000c101b06 */
[----:B--2---:R-:W-:-:S04]  /*1a8f0*/  @!P1 LEA R2, P0, R6, R0, 0x2 ;  /* 0x0000000006029211 */ /* 0x004fc800078010ff */
[----:B------:R-:W-:-:S05]  /*1a900*/  @!P1 LEA.HI.X R3, R6, R4, R36, 0x2, P0 ;  /* 0x0000000406039211 */ /* 0x000fca00000f1424 */
[----:B------:R4:W-:Y:S04]  /*1a910*/  @!P1 ST.E.64 [R2.64], R96 ;  /* 0x0000006002009985 */ /* 0x0009e8000c101b06 */
.L_x_1339:
[----:B------:R-:W-:Y:S05]  /*1a920*/  BSYNC B0 ;  /* 0x0000000000007941 */ /* 0x000fea0003800000 */
.L_x_1338:
[----:B------:R-:W-:Y:S05]  /*1a930*/  BRA.DIV ~URZ, `(.L_x_1340) ;  /* 0x000037127f007947 */ /* 0x000fea000b800000 */
[----:B--2---:R2:W1:Y:S04]  /*1a940*/  SHFL.IDX PT, R4, R17, 0x1, 0x1c1f ;  /* 0x003c1f0011047f89 */ /* 0x00446800000e0000 */
[----:B----4-:R2:W4:Y:S02]  /*1a950*/  SHFL.IDX PT, R0, R25, 0x1, 0x1c1f ;  /* 0x003c1f0019007f89 */ /* 0x01052400000e0000 */
.L_x_1405:
[----:B------:R-:W-:Y:S01]  /*1a960*/  BSSY B0, `(.L_x_1341) ;  /* 0x0000033000007945 */ /* 0x000fe20003800000 */
[----:B------:R-:W-:Y:S05]  /*1a970*/  @P6 BRA `(.L_x_1342) ;  /* 0x0000031000006947 */ /* 0x000fea0003800000 */
[----:B------:R-:W5:Y:S01]  /*1a980*/  LDL R5, [R1+0x20] ;  /* 0x0000200001057983 */ /* 0x000f620000100800 */
[----:B------:R-:W-:Y:S02]  /*1a990*/  ISETP.GE.AND P0, PT, R16, c[0x0][0x3c8], PT ;  /* 0x0000f20010007a0c */ /* 0x000fe40003f06270 */
[----:B------:R-:W-:Y:S02]  /*1a9a0*/  ISETP.GE.AND P3, PT, R15, c[0x0][0x3c8], PT ;  /* 0x0000f2000f007a0c */ /* 0x000fe40003f66270 */
[----:B------:R-:W-:-:S02]  /*1a9b0*/  ISETP.GE.AND P5, PT, R14, c[0x0][0x3c8], PT ;  /* 0x0000f2000e007a0c */ /* 0x000fc40003fa6270 */
[----:B-----5:R-:W-:-:S13]  /*1a9c0*/  ISETP.GE.AND P1, PT, R5, c[0x0][0x3c8], PT ;  /* 0x0000f20005007a0c */ /* 0x020fda0003f26270 */
[----:B----4-:R-:W-:-:S04]  /*1a9d0*/  @!P1 LEA R2, P2, R5, R0, 0x2 ;  /* 0x0000000005029211 */ /* 0x010fc800078410ff */
[----:B-1----:R-:W-:Y:S02]  /*1a9e0*/  @!P1 LEA.HI.X R3, R5, R4, R27, 0x2, P2 ;  /* 0x0000000405039211 */ /* 0x002fe400010f141b */
[----:B------:R-:W-:-:S03]  /*1a9f0*/  @!P0 LEA R18, P2, R16, R0, 0x2 ;  /* 0x0000000010128211 */ /* 0x000fc600078410ff */
[----:B------:R1:W-:Y:S01]  /*1aa00*/  @!P1 ST.E.64 [R2.64], R154 ;  /* 0x0000009a02009985 */ /* 0x0003e2000c101b06 */
[----:B------:R-:W-:Y:S02]  /*1aa10*/  @!P0 LEA.HI.X R19, R16, R4, R24, 0x2, P2 ;  /* 0x0000000410138211 */ /* 0x000fe400010f1418 */
[----:B------:R-:W-:Y:S02]  /*1aa20*/  ISETP.GE.AND P2, PT, R13, c[0x0][0x3c8], PT ;  /* 0x0000f2000d007a0c */ /* 0x000fe40003f46270 */
[----:B------:R-:W-:Y:S01]  /*1aa30*/  ISETP.GE.AND P1, PT, R12, c[0x0][0x3c8], PT ;  /* 0x0000f2000c007a0c */ /* 0x000fe20003f26270 */
[----:B------:R4:W-:Y:S01]  /*1aa40*/  @!P0 ST.E.64 [R18.64], R162 ;  /* 0x000000a212008985 */ /* 0x0009e2000c101b06 */
[----:B-1----:R-:W-:-:S04]  /*1aa50*/  @!P3 LEA R2, P4, R15, R0, 0x2 ;  /* 0x000000000f02b211 */ /* 0x002fc800078810ff */
[----:B------:R-:W-:Y:S02]  /*1aa60*/  @!P3 LEA.HI.X R3, R15, R4, R26, 0x2, P4 ;  /* 0x000000040f03b211 */ /* 0x000fe400020f141a */
[----:B----4-:R-:W-:Y:S02]  /*1aa70*/  @!P5 LEA R18, P0, R14, R0, 0x2 ;  /* 0x000000000e12d211 */ /* 0x010fe400078010ff */
[----:B------:R-:W-:Y:S01]  /*1aa80*/  ISETP.GE.AND P4, PT, R10, c[0x0][0x3c8], PT ;  /* 0x0000f2000a007a0c */ /* 0x000fe20003f86270 */
        /* <DEDUP_REMOVED lines=9> */
[C---:B----4-:R-:W-:Y:S02]  /*1ab20*/  @!P0 LEA R18, P2, R11.reuse, R0, 0x2 ;  /* 0x000000000b128211 */ /* 0x050fe400078410ff */
        /* <DEDUP_REMOVED lines=10> */
[----:B------:R-:W-:Y:S02]  /*1abd0*/  ISETP.GE.AND P1, PT, R6, c[0x0][0x3c8], PT ;  /* 0x0000f20006007a0c */ /* 0x000fe40003f26270 */
[C---:B----4-:R-:W-:Y:S01]  /*1abe0*/  @!P3 LEA R20, P0, R8.reuse, R0, 0x2 ;  /* 0x000000000814b211 */ /* 0x050fe200078010ff */
[----:B------:R1:W-:Y:S03]  /*1abf0*/  @!P4 ST.E.64 [R2.64], R128 ;  /* 0x000000800200c985 */ /* 0x0003e6000c101b06 */
[----:B------:R-:W-:Y:S01]  /*1ac00*/  @!P3 LEA.HI.X R21, R8, R4, R34, 0x2, P0 ;  /* 0x000000040815b211 */ /* 0x000fe200000f1422 */
[----:B------:R4:W-:Y:S01]  /*1ac10*/  @!P5 ST.E.64 [R22.64], R186 ;  /* 0x000000ba1600d985 */ /* 0x0009e2000c101b06 */
[----:B-----5:R-:W-:-:S03]  /*1ac20*/  @!P2 LEA R18, P0, R7, R0, 0x2 ;  /* 0x000000000712a211 */ /* 0x020fc600078010ff */
[----:B------:R4:W-:Y:S01]  /*1ac30*/  @!P3 ST.E.64 [R20.64], R130 ;  /* 0x000000821400b985 */ /* 0x0009e2000c101b06 */
[----:B------:R-:W-:-:S05]  /*1ac40*/  @!P2 LEA.HI.X R19, R7, R4, R35, 0x2, P0 ;  /* 0x000000040713a211 */ /* 0x000fca00000f1423 */
[----:B------:R4:W-:Y:S01]  /*1ac50*/  @!P2 ST.E.64 [R18.64], R102 ;  /* 0x000000661200a985 */ /* 0x0009e2000c101b06 */
[----:B-1----:R-:W-:-:S04]  /*1ac60*/  @!P1 LEA R2, P0, R6, R0, 0x2 ;  /* 0x0000000006029211 */ /* 0x002fc800078010ff */
[----:B------:R-:W-:-:S05]  /*1ac70*/  @!P1 LEA.HI.X R3, R6, R4, R36, 0x2, P0 ;  /* 0x0000000406039211 */ /* 0x000fca00000f1424 */
[----:B------:R4:W-:Y:S04]  /*1ac80*/  @!P1 ST.E.64 [R2.64], R98 ;  /* 0x0000006202009985 */ /* 0x0009e8000c101b06 */
.L_x_1342:
[----:B------:R-:W-:Y:S05]  /*1ac90*/  BSYNC B0 ;  /* 0x0000000000007941 */ /* 0x000fea0003800000 */
.L_x_1341:
[----:B------:R-:W-:Y:S05]  /*1aca0*/  BRA.DIV ~URZ, `(.L_x_1343) ;  /* 0x000034627f007947 */ /* 0x000fea000b800000 */
[----:B-1----:R1:W2:Y:S02]  /*1acb0*/  SHFL.IDX PT, R4, R17, 0x2, 0x1c1f ;  /* 0x005c1f0011047f89 */ /* 0x0022a400000e0000 */
.L_x_1406:
[----:B------:R-:W-:Y:S05]  /*1acc0*/  BRA.DIV ~URZ, `(.L_x_1344) ;  /* 0x000034b27f007947 */ /* 0x000fea000b800000 */
[----:B----4-:R4:W1:Y:S02]  /*1acd0*/  SHFL.IDX PT, R0, R25, 0x2, 0x1c1f ;  /* 0x005c1f0019007f89 */ /* 0x01086400000e0000 */
.L_x_1407:
[----:B------:R-:W5:Y:S01]  /*1ace0*/  LDL R2, [R1+0x14] ;  /* 0x0000140001027983 */ /* 0x000f620000100800 */
[----:B------:R-:W-:Y:S01]  /*1acf0*/  BSSY B0, `(.L_x_1345) ;  /* 0x0000034000007945 */ /* 0x000fe20003800000 */
[----:B-----5:R-:W-:-:S13]  /*1ad00*/  LOP3.LUT P0, RZ, R2, 0x1, RZ, 0xc0, !PT ;  /* 0x0000000102ff7812 */ /* 0x020fda000780c0ff */
[----:B------:R-:W-:Y:S05]  /*1ad10*/  @P0 BRA `(.L_x_1346) ;  /* 0x0000031000000947 */ /* 0x000fea0003800000 */
[----:B------:R-:W5:Y:S01]  /*1ad20*/  LDL R5, [R1+0x20] ;  /* 0x0000200001057983 */ /* 0x000f620000100800 */
[----:B------:R-:W-:Y:S02]  /*1ad30*/  ISETP.GE.AND P2, PT, R16, c[0x0][0x3c8], PT ;  /* 0x0000f20010007a0c */ /* 0x000fe40003f46270 */
[----:B------:R-:W-:Y:S02]  /*1ad40*/  ISETP.GE.AND P4, PT, R15, c[0x0][0x3c8], PT ;  /* 0x0000f2000f007a0c */ /* 0x000fe40003f86270 */
[----:B------:R-:W-:Y:S02]  /*1ad50*/  ISETP.GE.AND P3, PT, R14, c[0x0][0x3c8], PT ;  /* 0x0000f2000e007a0c */ /* 0x000fe40003f66270 */
[----:B------:R-:W-:-:S07]  /*1ad60*/  ISETP.GE.AND P6, PT, R11, c[0x0][0x3c8], PT ;  /* 0x0000f2000b007a0c */ /* 0x000fce0003fc6270 */
[----:B-1----:R-:W-:-:S04]  /*1ad70*/  @!P2 LEA R20, P1, R16, R0, 0x2 ;  /* 0x000000001014a211 */ /* 0x002fc800078210ff */
[----:B--2---:R-:W-:Y:S02]  /*1ad80*/  @!P2 LEA.HI.X R21, R16, R4, R24, 0x2, P1 ;  /* 0x000000041015a211 */ /* 0x004fe400008f1418 */
[----:B------:R-:W-:Y:S02]  /*1ad90*/  ISETP.GE.AND P1, PT, R13, c[0x0][0x3c8], PT ;  /* 0x0000f2000d007a0c */ /* 0x000fe40003f26270 */
[----:B-----5:R-:W-:-:S13]  /*1ada0*/  ISETP.GE.AND P0, PT, R5, c[0x0][0x3c8], PT ;  /* 0x0000f20005007a0c */ /* 0x020fda0003f06270 */
[----:B------:R-:W-:-:S04]  /*1adb0*/  @!P0 LEA R2, P5, R5, R0, 0x2 ;  /* 0x0000000005028211 */ /* 0x000fc800078a10ff */
[----:B------:R-:W-:Y:S02]  /*1adc0*/  @!P0 LEA.HI.X R3, R5, R4, R27, 0x2, P5 ;  /* 0x0000000405038211 */ /* 0x000fe400028f141b */
[----:B------:R-:W-:-:S03]  /*1add0*/  @!P4 LEA R18, P5, R15, R0, 0x2 ;  /* 0x000000000f12c211 */ /* 0x000fc600078a10ff */
[----:B------:R1:W-:Y:S01]  /*1ade0*/  @!P0 ST.E.64 [R2.64], R46 ;  /* 0x0000002e02008985 */ /* 0x0003e2000c101b06 */
[----:B------:R-:W-:Y:S02]  /*1adf0*/  ISETP.GE.AND P0, PT, R12, c[0x0][0x3c8], PT ;  /* 0x0000f2000c007a0c */ /* 0x000fe40003f06270 */
[----:B------:R-:W-:Y:S01]  /*1ae00*/  @!P4 LEA.HI.X R19, R15, R4, R26, 0x2, P5 ;  /* 0x000000040f13c211 */ /* 0x000fe200028f141a */
[----:B------:R2:W-:Y:S04]  /*1ae10*/  @!P2 ST.E.64 [R20.64], R48 ;  /* 0x000000301400a985 */ /* 0x0005e8000c101b06 */
[----:B------:R5:W-:Y:S01]  /*1ae20*/  @!P4 ST.E.64 [R18.64], R50 ;  /* 0x000000321200c985 */ /* 0x000be2000c101b06 */
[----:B------:R-:W-:Y:S02]  /*1ae30*/  ISETP.GE.AND P4, PT, R10, c[0x0][0x3c8], PT ;  /* 0x0000f2000a007a0c */ /* 0x000fe40003f86270 */
[----:B-1----:R-:W-:-:S04]  /*1ae40*/  @!P3 LEA R2, P2, R14, R0, 0x2 ;  /* 0x000000000e02b211 */ /* 0x002fc800078410ff */
[----:B------:R-:W-:Y:S02]  /*1ae50*/  @!P3 LEA.HI.X R3, R14, R4, R29, 0x2, P2 ;  /* 0x000000040e03b211 */ /* 0x000fe400010f141d */
[----:B--2---:R-:W-:-:S03]  /*1ae60*/  @!P1 LEA R20, P5, R13, R0, 0x2 ;  /* 0x000000000d149211 */ /* 0x004fc600078a10ff */
[----:B------:R1:W-:Y:S01]  /*1ae70*/  @!P3 ST.E.64 [R2.64], R52 ;  /* 0x000000340200b985 */ /* 0x0003e2000c101b06 */
[----:B------:R-:W-:Y:S02]  /*1ae80*/  @!P1 LEA.HI.X R21, R13, R4, R28, 0x2, P5 ;  /* 0x000000040d159211 */ /* 0x000fe400028f141c */
[----:B-----5:R-:W-:Y:S02]  /*1ae90*/  @!P6 LEA R18, P5, R11, R0, 0x2 ;  /* 0x000000000b12e211 */ /* 0x020fe400078a10ff */
        /* <DEDUP_REMOVED lines=25> */
.L_x_1346:
[----:B------:R-:W-:Y:S05]  /*1b030*/  BSYNC B0 ;  /* 0x0000000000007941 */ /* 0x000fea0003800000 */
.L_x_1345:
[----:B------:R-:W-:Y:S05]  /*1b040*/  BRA.DIV ~URZ, `(.L_x_1347) ;  /* 0x000031927f007947 */ /* 0x000fea000b800000 */
[----:B--2---:R2:W3:Y:S04]  /*1b050*/  SHFL.IDX PT, R4, R17, 0x3, 0x1c1f ;  /* 0x007c1f0011047f89 */ /* 0x0044e800000e0000 */
[----:B-1----:R2:W1:Y:S02]  /*1b060*/  SHFL.IDX PT, R0, R25, 0x3, 0x1c1f ;  /* 0x007c1f0019007f89 */ /* 0x00246400000e0000 */
.L_x_1408:
[----:B------:R-:W5:Y:S02]  /*1b070*/  LDL R2, [R1+0x14] ;  /* 0x0000140001027983 */ /* 0x000f640000100800 */
        /* <DEDUP_REMOVED lines=8> */
[----:B---3--:R-:W-:Y:S02]  /*1b100*/  @!P3 LEA.HI.X R23, R16, R4, R24, 0x2, P5 ;  /* 0x000000041017b211 */ /* 0x008fe400028f1418 */
[----:B------:R-:W-:-:S04]  /*1b110*/  @!P2 LEA R18, P5, R15, R0, 0x2 ;  /* 0x000000000f12a211 */ /* 0x000fc800078a10ff */
[----:B------:R-:W-:Y:S02]  /*1b120*/  @!P2 LEA.HI.X R19, R15, R4, R26, 0x2, P5 ;  /* 0x000000040f13a211 */ /* 0x000fe400028f141a */
[----:B-----5:R-:W-:-:S13]  /*1b130*/  ISETP.GE.AND P4, PT, R2, c[0x0][0x3c8], PT ;  /* 0x0000f20002007a0c */ /* 0x020fda0003f86270 */
[----:B------:R-:W-:-:S04]  /*1b140*/  @!P4 LEA R20, P6, R2, R0, 0x2 ;  /* 0x000000000214c211 */ /* 0x000fc800078c10ff */
[----:B------:R-:W-:Y:S02]  /*1b150*/  @!P4 LEA.HI.X R21, R2, R4, R27, 0x2, P6 ;  /* 0x000000040215c211 */ /* 0x000fe400030f141b */
[CC--:B------:R-:W-:Y:S02]  /*1b160*/  @!P1 LEA R16, P6, R14.reuse, R0.reuse, 0x2 ;  /* 0x000000000e109211 */ /* 0x0c0fe400078c10ff */
[C---:B------:R-:W-:Y:S01]  /*1b170*/  @!P0 LEA R2, P5, R13.reuse, R0, 0x2 ;  /* 0x000000000d028211 */ /* 0x040fe200078a10ff */
[----:B------:R-:W-:Y:S01]  /*1b180*/  @!P4 ST.E.64 [R20.64], R86 ;  /* 0x000000561400c985 */ /* 0x000fe2000c101b06 */
[-C--:B--2---:R-:W-:Y:S02]  /*1b190*/  @!P1 LEA.HI.X R17, R14, R4.reuse, R29, 0x2, P6 ;  /* 0x000000040e119211 */ /* 0x084fe400030f141d */
[----:B------:R-:W-:Y:S01]  /*1b1a0*/  ISETP.GE.AND P6, PT, R12, c[0x0][0x3c8], PT ;  /* 0x0000f2000c007a0c */ /* 0x000fe20003fc6270 */
[----:B------:R-:W-:Y:S01]  /*1b1b0*/  @!P3 ST.E.64 [R22.64], R82 ;  /* 0x000000521600b985 */ /* 0x000fe2000c101b06 */
[----:B------:R-:W-:-:S02]  /*1b1c0*/  @!P0 LEA.HI.X R3, R13, R4, R28, 0x2, P5 ;  /* 0x000000040d038211 */ /* 0x000fc400028f141c */
[----:B------:R-:W-:Y:S01]  /*1b1d0*/  ISETP.GE.AND P5, PT, R11, c[0x0][0x3c8], PT ;  /* 0x0000f2000b007a0c */ /* 0x000fe20003fa6270 */
[----:B------:R1:W-:Y:S01]  /*1b1e0*/  @!P2 ST.E.64 [R18.64], R72 ;  /* 0x000000481200a985 */ /* 0x0003e2000c101b06 */
[----:B------:R-:W-:Y:S02]  /*1b1f0*/  ISETP.GE.AND P4, PT, R10, c[0x0][0x3c8], PT ;  /* 0x0000f2000a007a0c */ /* 0x000fe40003f86270 */
[----:B------:R-:W-:Y:S01]  /*1b200*/  ISETP.GE.AND P3, PT, R9, c[0x0][0x3c8], PT ;  /* 0x0000f20009007a0c */ /* 0x000fe20003f66270 */
[----:B------:R2:W-:Y:S01]  /*1b210*/  @!P1 ST.E.64 [R16.64], R66 ;  /* 0x0000004210009985 */ /* 0x0005e2000c101b06 */
[----:B------:R-:W-:-:S03]  /*1b220*/  ISETP.GE.AND P2, PT, R8, c[0x0][0x3c8], PT ;  /* 0x0000f20008007a0c */ /* 0x000fc60003f46270 */
[----:B------:R3:W-:Y:S01]  /*1b230*/  @!P0 ST.E.64 [R2.64], R42 ;  /* 0x0000002a02008985 */ /* 0x0007e2000c101b06 */
[----:B-1----:R-:W-:-:S03]  /*1b240*/  @!P6 LEA R18, P0, R12, R0, 0x2 ;  /* 0x000000000c12e211 */ /* 0x002fc600078010ff */
[C---:B--2---:R-:W-:Y:S02]  /*1b250*/  @!P5 LEA R16, P1, R11.reuse, R0, 0x2 ;  /* 0x000000000b10d211 */ /* 0x044fe400078210ff */
[----:B------:R-:W-:Y:S02]  /*1b260*/  @!P6 LEA.HI.X R19, R12, R4, R30, 0x2, P0 ;  /* 0x000000040c13e211 */ /* 0x000fe400000f141e */
[C---:B------:R-:W-:Y:S02]  /*1b270*/  @!P4 LEA R14, P0, R10.reuse, R0, 0x2 ;  /* 0x000000000a0ec211 */ /* 0x040fe400078010ff */
        /* <DEDUP_REMOVED lines=21> */
.L_x_1320:
        /* <DEDUP_REMOVED lines=22> */
.L_x_1348:
        /* <DEDUP_REMOVED lines=57> */
.L_x_1350:
[----:B------:R-:W-:Y:S05]  /*1b8c0*/  BSYNC B0 ;  /* 0x0000000000007941 */ /* 0x000fea0003800000 */
.L_x_1349:
        /* <DEDUP_REMOVED lines=47> */
.L_x_1409:
[----:B------:R-:W-:Y:S05]  /*1bbc0*/  BRA.DIV ~URZ, `(.L_x_1352) ;  /* 0x000027427f007947 */ /* 0x000fea000b800000 */
[----:B------:R3:W4:Y:S02]  /*1bbd0*/  SHFL.IDX PT, R0, R12, RZ, 0x1c1f ;  /* 0x001c1fff0c007589 */ /* 0x00072400000e0000 */
.L_x_1410:
        /* <DEDUP_REMOVED lines=21> */
.L_x_1354:
[----:B------:R-:W-:Y:S05]  /*1bd30*/  BSYNC B0 ;  /* 0x0000000000007941 */ /* 0x000fea0003800000 */
.L_x_1353:
[----:B------:R-:W-:Y:S05]  /*1bd40*/  BRA.DIV ~URZ, `(.L_x_1355) ;  /* 0x000026227f007947 */ /* 0x000fea000b800000 */
[----:B--2---:R2:W1:Y:S04]  /*1bd50*/  SHFL.IDX PT, R8, R9, 0x1, 0x1c1f ;  /* 0x003c1f0009087f89 */ /* 0x00446800000e0000 */
[----:B----4-:R2:W4:Y:S02]  /*1bd60*/  SHFL.IDX PT, R0, R12, 0x1, 0x1c1f ;  /* 0x003c1f000c007f89 */ /* 0x01052400000e0000 */
.L_x_1411:
        /* <DEDUP_REMOVED lines=21> */
.L_x_1357:
[----:B------:R-:W-:Y:S05]  /*1bec0*/  BSYNC B0 ;  /* 0x0000000000007941 */ /* 0x000fea0003800000 */
.L_x_1356:
[----:B------:R-:W-:Y:S05]  /*1bed0*/  BRA.DIV ~URZ, `(.L_x_1358) ;  /* 0x000025527f007947 */ /* 0x000fea000b800000 */
[----:B-1----:R1:W2:Y:S02]  /*1bee0*/  SHFL.IDX PT, R8, R9, 0x2, 0x1c1f ;  /* 0x005c1f0009087f89 */ /* 0x0022a400000e0000 */
.L_x_1412:
[----:B------:R-:W-:Y:S05]  /*1bef0*/  BRA.DIV ~URZ, `(.L_x_1359) ;  /* 0x000025a27f007947 */ /* 0x000fea000b800000 */
[----:B----4-:R4:W1:Y:S02]  /*1bf00*/  SHFL.IDX PT, R0, R12, 0x2, 0x1c1f ;  /* 0x005c1f000c007f89 */ /* 0x01086400000e0000 */
.L_x_1413:
        /* <DEDUP_REMOVED lines=21> */
.L_x_1361:
[----:B------:R-:W-:Y:S05]  /*1c060*/  BSYNC B0 ;  /* 0x0000000000007941 */ /* 0x000fea0003800000 */
.L_x_1360:
[----:B------:R-:W-:Y:S05]  /*1c070*/  BRA.DIV ~URZ, `(.L_x_1362) ;  /* 0x000024827f007947 */ /* 0x000fea000b800000 */
[----:B--2---:R2:W3:Y:S04]  /*1c080*/  SHFL.IDX PT, R8, R9, 0x3, 0x1c1f ;  /* 0x007c1f0009087f89 */ /* 0x0044e800000e0000 */
[----:B-1----:R2:W1:Y:S02]  /*1c090*/  SHFL.IDX PT, R0, R12, 0x3, 0x1c1f ;  /* 0x007c1f000c007f89 */ /* 0x00246400000e0000 */
.L_x_1414:
        /* <DEDUP_REMOVED lines=20> */
.L_x_1335:
[----:B------:R-:W-:Y:S05]  /*1c1e0*/  BSYNC B1 ;  /* 0x0000000000017941 */ /* 0x000fea0003800000 */
.L_x_1319:
        /* <DEDUP_REMOVED lines=15> */
.L_x_1415:
[----:B------:R-:W-:Y:S05]  /*1c2e0*/  BRA.DIV ~URZ, `(.L_x_1365) ;  /* 0x000023427f007947 */ /* 0x000fea000b800000 */
[----:B------:R3:W4:Y:S02]  /*1c2f0*/  SHFL.IDX PT, R8, R74, 0x1, 0x1f ;  /* 0x00201f004a087f89 */ /* 0x00072400000e0000 */
.L_x_1416:
        /* <DEDUP_REMOVED lines=19> */
.L_x_1417:
        /* <DEDUP_REMOVED lines=16> */
.L_x_1418:
[----:B---3--:R-:W-:Y:S01]  /*1c530*/  IMAD R0, R0, c[0x0][0x538], RZ ;  /* 0x00014e0000007a24 */ /* 0x008fe200078e02ff */
[----:B------:R-:W-:Y:S04]  /*1c540*/  BSSY B1, `(.L_x_1368) ;  /* 0x00000ce000017945 */ /* 0x000fe80003800000 */
[----:B----4-:R-:W-:-:S04]  /*1c550*/  IADD3 R8, R0, R8, RZ ;  /* 0x0000000800087210 */ /* 0x010fc80007ffe0ff */
[----:B--2---:R-:W-:-:S13]  /*1c560*/  ISETP.GT.AND P0, PT, R8, R9, PT ;  /* 0x000000090800720c */ /* 0x004fda0003f04270 */
[----:B------:R-:W-:Y:S05]  /*1c570*/  @P0 BRA `(.L_x_1369) ;  /* 0x0000025000000947 */ /* 0x000fea0003800000 */
.L_x_1373:
        /* <DEDUP_REMOVED lines=17> */
.L_x_1419:
        /* <DEDUP_REMOVED lines=16> */
.L_x_1420:
[----:B--2---:R-:W-:-:S05]  /*1c790*/  IMAD R0, R0, c[0x0][0x538], RZ ;  /* 0x00014e0000007a24 */ /* 0x004fca00078e02ff */
[----:B------:R-:W-:-:S04]  /*1c7a0*/  IADD3 R8, R0, R8, RZ ;  /* 0x0000000800087210 */ /* 0x000fc80007ffe0ff */
[----:B------:R-:W-:-:S13]  /*1c7b0*/  ISETP.GT.AND P0, PT, R8, R9, PT ;  /* 0x000000090800720c */ /* 0x000fda0003f04270 */
[----:B-1----:R-:W-:Y:S05]  /*1c7c0*/  @!P0 BRA `(.L_x_1373) ;  /* 0xfffffdb000008947 */ /* 0x002fea000383ffff */
.L_x_1369:
[----:B------:R-:W-:-:S05]  /*1c7d0*/  IADD3 R11, -R0, R8, RZ ;  /* 0x00000008000b7210 */ /* 0x000fca0007ffe1ff */
[----:B------:R-:W-:-:S05]  /*1c7e0*/  IMAD R0, R4, c[0x0][0x538], R11 ;  /* 0x00014e0004007a24 */ /* 0x000fca00078e020b */
[----:B------:R-:W-:Y:S01]  /*1c7f0*/  ISETP.GT.AND P0, PT, R0, R9, PT ;  /* 0x000000090000720c */ /* 0x000fe20003f04270 */
[----:B------:R-:W-:-:S12]  /*1c800*/  BRA.DIV ~URZ, `(.L_x_1374) ;  /* 0x000022627f007947 */ /* 0x000fd8000b800000 */
[----:B------:R-:W-:-:S03]  /*1c810*/  VOTE.ANY R12, PT, !P0 ;  /* 0x00000000000c7806 */ /* 0x000fc600040e0100 */
.L_x_1421:
[----:B------:R-:W2:Y:S01]  /*1c820*/  LDL.LU R0, [R1+0x34] ;  /* 0x0000340001007983 */ /* 0x000ea20000300800 */
[----:B------:R-:W2:Y:S02]  /*1c830*/  POPC R8, R12 ;  /* 0x0000000c00087309 */ /* 0x000ea40000000000 */
[----:B--2---:R-:W-:-:S05]  /*1c840*/  IADD3 R0, R8, R0, RZ ;  /* 0x0000000008007210 */ /* 0x004fca0007ffe0ff */
[----:B------:R2:W-:Y:S01]  /*1c850*/  STL [R1+0x34], R0 ;  /* 0x0000340001007387 */ /* 0x0005e20000100800 */
[----:B------:R-:W-:Y:S05]  /*1c860*/  BRA.DIV ~URZ, `(.L_x_1375) ;  /* 0x000022527f007947 */ /* 0x000fea000b800000 */
[----:B------:R3:W4:Y:S04]  /*1c870*/  SHFL.IDX PT, R10, R6, R8, 0x1f ;  /* 0x00001f08060a7589 */ /* 0x00072800000e0000 */
[----:B------:R3:W1:Y:S02]  /*1c880*/  SHFL.IDX PT, R7, R7, R8, 0x1f ;  /* 0x00001f0807077589 */ /* 0x00066400000e0000 */
.L_x_1422:
[----:B------:R-:W-:Y:S01]  /*1c890*/  ISETP.NE.AND P0, PT, R12, RZ, PT ;  /* 0x000000ff0c00720c */ /* 0x000fe20003f05270 */
[----:B------:R-:W-:-:S12]  /*1c8a0*/  BSSY B0, `(.L_x_1376) ;  /* 0x0000005000007945 */ /* 0x000fd80003800000 */
[----:B------:R-:W-:Y:S05]  /*1c8b0*/  @!P0 BRA `(.L_x_1377) ;  /* 0x0000003000008947 */ /* 0x000fea0003800000 */
[----:B------:R-:W-:Y:S01]  /*1c8c0*/  IADD3 R3, R8, -0x1, RZ ;  /* 0xffffffff08037810 */ /* 0x000fe20007ffe0ff */
[----:B------:R-:W-:Y:S05]  /*1c8d0*/  BRA.DIV ~URZ, `(.L_x_1378) ;  /* 0x000022b27f007947 */ /* 0x000fea000b800000 */
[----:B------:R2:W3:Y:S02]  /*1c8e0*/  SHFL.IDX PT, R13, R4, R3, 0x1f ;  /* 0x00001f03040d7589 */ /* 0x0004e400000e0000 */
.L_x_1377:
[----:B------:R-:W-:Y:S05]  /*1c8f0*/  BSYNC B0 ;  /* 0x0000000000007941 */ /* 0x000fea0003800000 */
.L_x_1376:
        /* <DEDUP_REMOVED lines=68> */
.L_x_1380:
        /* <DEDUP_REMOVED lines=68> */
.L_x_1381:
[----:B------:R-:W-:Y:S05]  /*1d180*/  BSYNC B0 ;  /* 0x0000000000007941 */ /* 0x000fea0003800000 */
.L_x_1379:
[----:B------:R-:W-:-:S04]  /*1d190*/  LOP3.LUT R2, RZ, R2, RZ, 0x33, !PT ;  /* 0x00000002ff027212 */ /* 0x000fc800078e33ff */
[----:B-1----:R-:W-:-:S05]  /*1d1a0*/  IADD3 R0, R2, R10, RZ ;  /* 0x0000000a02007210 */ /* 0x002fca0007ffe0ff */
[----:B------:R1:W-:Y:S01]  /*1d1b0*/  STL [R1+0x2c], R0 ;  /* 0x00002c0001007387 */ /* 0x0003e20000100800 */
[----:B------:R-:W-:Y:S05]  /*1d1c0*/  BRA `(.L_x_1382) ;  /* 0x0000005000007947 */ /* 0x000fea0003800000 */
.L_x_1370:
[----:B------:R-:W-:Y:S01]  /*1d1d0*/  MOV R0, c[0x0][0x53c] ;  /* 0x00014f0000007a02 */ /* 0x000fe20000000f00 */
[----:B------:R2:W-:Y:S04]  /*1d1e0*/  STL [R1+0x28], R9 ;  /* 0x0000280901007387 */ /* 0x0005e80000100800 */
[----:B------:R2:W-:Y:S04]  /*1d1f0*/  STL [R1+0x2c], RZ ;  /* 0x00002cff01007387 */ /* 0x0005e80000100800 */
[----:B------:R2:W-:Y:S04]  /*1d200*/  STL [R1+0x30], RZ ;  /* 0x000030ff01007387 */ /* 0x0005e80000100800 */
[----:B------:R2:W-:Y:S02]  /*1d210*/  STL [R1+0x34], R0 ;  /* 0x0000340001007387 */ /* 0x0005e40000100800 */
.L_x_1382:
[----:B------:R-:W-:Y:S05]  /*1d220*/  BSYNC B1 ;  /* 0x0000000000017941 */ /* 0x000fea0003800000 */
.L_x_1368:
        /* <DEDUP_REMOVED lines=9> */
.L_x_1363:
[----:B--2---:R-:W2:Y:S02]  /*1d2c0*/  LDL R0, [R1+0x34] ;  /* 0x0000340001007983 */ /* 0x004ea40000100800 */
[----:B--2---:R-:W-:-:S13]  /*1d2d0*/  ISETP.GE.AND P0, PT, R0, c[0x0][0x53c], PT ;  /* 0x00014f0000007a0c */ /* 0x004fda0003f06270 */
[----:B-1----:R-:W-:Y:S01]  /*1d2e0*/  @P0 CALL.REL.NOINC `(.L_x_1383) ;  /* 0x0000001000000944 */ /* 0x002fe20003c00000 */
[----:B------:R-:W-:Y:S05]  /*1d2f0*/  BRA `(.L_x_1384) ;  /* 0xfffe4cb000007947 */ /* 0x000fea000383ffff */
.L_x_1383:
[----:B------:R-:W-:Y:S05]  /*1d300*/  EXIT ;  /* 0x000000000000794d */ /* 0x000fea0003800000 */
.L_x_1199:
[----:B------:R-:W-:Y:S01]  /*1d310*/  IMAD.MOV.U32 R0, RZ, RZ, R5 ;  /* 0x000000ffff007224 */ /* 0x000fe200078e0005 */
[----:B------:R-:W-:Y:S02]  /*1d320*/  MOV R2, 0x1 ;  /* 0x0000000100027802 */ /* 0x000fe40000000f00 */
[----:B------:R-:W-:Y:S02]  /*1d330*/  MOV R3, 0x1d350 ;  /* 0x0001d35000037802 */ /* 0x000fe40000000f00 */
[----:B------:R-:W-:Y:S05]  /*1d340*/  CALL.REL.NOINC `($__internal_24_$__cuda_sm70_shflsync_up_p) ;  /* 0x0000193000007944 */ /* 0x000fea0003c00000 */
[----:B------:R-:W-:Y:S01]  /*1d350*/  MOV R0, R4 ;  /* 0x0000000400007202 */ /* 0x000fe20000000f00 */
[----:B------:R-:W-:Y:S05]  /*1d360*/  BRA `(.L_x_1385) ;  /* 0xfffe30f000007947 */ /* 0x000fea000383ffff */
.L_x_1200:
[----:B------:R-:W-:Y:S01]  /*1d370*/  IMAD.MOV.U32 R0, RZ, RZ, R5 ;  /* 0x000000ffff007224 */ /* 0x000fe200078e0005 */
[----:B------:R-:W-:Y:S02]  /*1d380*/  MOV R2, 0x2 ;  /* 0x0000000200027802 */ /* 0x000fe40000000f00 */
[----:B------:R-:W-:Y:S02]  /*1d390*/  MOV R3, 0x1d3b0 ;  /* 0x0001d3b000037802 */ /* 0x000fe40000000f00 */
[----:B------:R-:W-:Y:S05]  /*1d3a0*/  CALL.REL.NOINC `($__internal_24_$__cuda_sm70_shflsync_up_p) ;  /* 0x000018d000007944 */ /* 0x000fea0003c00000 */
[----:B------:R-:W-:Y:S01]  /*1d3b0*/  SEL R0, R4, RZ, P4 ;  /* 0x000000ff04007207 */ /* 0x000fe20002000000 */
[----:B------:R-:W-:Y:S01]  /*1d3c0*/  IMAD.MOV.U32 R2, RZ, RZ, 0x4 ;  /* 0x00000004ff027424 */ /* 0x000fe200078e00ff */
[----:B------:R-:W-:-:S03]  /*1d3d0*/  MOV R3, 0x1d400 ;  /* 0x0001d40000037802 */ /* 0x000fc60000000f00 */
[----:B------:R-:W-:Y:S02]  /*1d3e0*/  IMAD.IADD R0, R5, 0x1, R0 ;  /* 0x0000000105007824 */ /* 0x000fe400078e0200 */
        /* <DEDUP_REMOVED lines=14> */
[----:B------:R-:W-:Y:S01]  /*1d4d0*/  IMAD.IADD R4, R0, 0x1, R4 ;  /* 0x0000000100047824 */ /* 0x000fe200078e0204 */
[----:B------:R-:W-:-:S03]  /*1d4e0*/  MOV R0, 0x1f ;  /* 0x0000001f00007802 */ /* 0x000fc60000000f00 */
[----:B------:R-:W-:Y:S02]  /*1d4f0*/  IMAD.MOV.U32 R5, RZ, RZ, R4 ;  /* 0x000000ffff057224 */ /* 0x000fe400078e0004 */
[----:B------:R-:W-:Y:S05]  /*1d500*/  CALL.REL.NOINC `($__internal_23_$__cuda_sm70_shflsync_idx_p) ;  /* 0x0000172000007944 */ /* 0x000fea0003c00000 */
[----:B------:R-:W-:Y:S05]  /*1d510*/  BRA `(.L_x_1386) ;  /* 0xfffe304000007947 */ /* 0x000fea000383ffff */
.L_x_1202:
[----:B------:R-:W-:Y:S02]  /*1d520*/  SEL R0, RZ, 0x1, P0 ;  /* 0x00000001ff007807 */ /* 0x000fe40000000000 */
[----:B------:R-:W-:Y:S02]  /*1d530*/  MOV R2, 0x1d550 ;  /* 0x0001d55000027802 */ /* 0x000fe40000000f00 */
[----:B------:R-:W-:Y:S05]  /*1d540*/  CALL.REL.NOINC `($__internal_25_$__cuda_sm70_votesync_ballot) ;  /* 0x000017a000007944 */ /* 0x000fea0003c00000 */
[----:B------:R-:W-:Y:S01]  /*1d550*/  MOV R10, R0 ;  /* 0x00000000000a7202 */ /* 0x000fe20000000f00 */
[----:B------:R-:W-:Y:S05]  /*1d560*/  BRA `(.L_x_1387) ;  /* 0xfffe308000007947 */ /* 0x000fea000383ffff */
.L_x_1203:
[----:B------:R-:W-:Y:S01]  /*1d570*/  IMAD.MOV.U32 R5, RZ, RZ, R9 ;  /* 0x000000ffff057224 */ /* 0x000fe200078e0009 */
[----:B------:R-:W-:Y:S01]  /*1d580*/  MOV R3, R7 ;  /* 0x0000000700037202 */ /* 0x000fe20000000f00 */
[----:B-1----:R-:W-:Y:S01]  /*1d590*/  IMAD.MOV.U32 R0, RZ, RZ, 0x1f ;  /* 0x0000001fff007424 */ /* 0x002fe200078e00ff */
[----:B------:R-:W-:Y:S02]  /*1d5a0*/  MOV R2, 0x1d5c0 ;  /* 0x0001d5c000027802 */ /* 0x000fe40000000f00 */
[----:B------:R-:W-:Y:S05]  /*1d5b0*/  CALL.REL.NOINC `($__internal_23_$__cuda_sm70_shflsync_idx_p) ;  /* 0x0000167000007944 */ /* 0x000fea0003c00000 */
[----:B------:R-:W-:Y:S01]  /*1d5c0*/  IMAD.MOV.U32 R12, RZ, RZ, R0 ;  /* 0x000000ffff0c7224 */ /* 0x000fe200078e0000 */
[----:B------:R-:W-:Y:S01]  /*1d5d0*/  MOV R5, R8 ;  /* 0x0000000800057202 */ /* 0x000fe20000000f00 */
[----:B------:R-:W-:Y:S01]  /*1d5e0*/  IMAD.MOV.U32 R6, RZ, RZ, RZ ;  /* 0x000000ffff067224 */ /* 0x000fe200078e00ff */
[----:B------:R-:W-:Y:S01]  /*1d5f0*/  MOV R3, R7 ;  /* 0x0000000700037202 */ /* 0x000fe20000000f00 */
[----:B------:R-:W-:Y:S01]  /*1d600*/  IMAD.MOV.U32 R0, RZ, RZ, 0x1f ;  /* 0x0000001fff007424 */ /* 0x000fe200078e00ff */
[----:B------:R-:W-:-:S02]  /*1d610*/  MOV R2, 0x1d630 ;  /* 0x0001d63000027802 */ /* 0x000fc40000000f00 */
[----:B------:R-:W-:Y:S05]  /*1d620*/  CALL.REL.NOINC `($__internal_23_$__cuda_sm70_shflsync_idx_p) ;  /* 0x0000160000007944 */ /* 0x000fea0003c00000 */
[----:B------:R-:W-:Y:S01]  /*1d630*/  MOV R9, R0 ;  /* 0x0000000000097202 */ /* 0x000fe20000000f00 */
[----:B------:R-:W-:Y:S05]  /*1d640*/  BRA `(.L_x_1388) ;  /* 0xfffe301000007947 */ /* 0x000fea000383ffff */
.L_x_1206:
[----:B------:R-:W-:Y:S01]  /*1d650*/  IMAD.MOV.U32 R5, RZ, RZ, R4 ;  /* 0x000000ffff057224 */ /* 0x000fe200078e0004 */
[----:B-1----:R-:W-:-:S02]  /*1d660*/  MOV R0, 0x1f ;  /* 0x0000001f00007802 */ /* 0x002fc40000000f00 */
[----:B------:R-:W-:Y:S02]  /*1d670*/  MOV R2, 0x1d690 ;  /* 0x0001d69000027802 */ /* 0x000fe40000000f00 */
[----:B--234-:R-:W-:Y:S05]  /*1d680*/  CALL.REL.NOINC `($__internal_23_$__cuda_sm70_shflsync_idx_p) ;  /* 0x000015a000007944 */ /* 0x01cfea0003c00000 */
[----:B------:R-:W-:Y:S01]  /*1d690*/  MOV R6, R0 ;  /* 0x0000000000067202 */ /* 0x000fe20000000f00 */
[----:B------:R-:W-:Y:S05]  /*1d6a0*/  BRA `(.L_x_1205) ;  /* 0xfffe301000007947 */ /* 0x000fea000383ffff */
.L_x_1247:
[----:B-1----:R-:W-:Y:S01]  /*1d6b0*/  IMAD.MOV.U32 R5, RZ, RZ, R10 ;  /* 0x000000ffff057224 */ /* 0x002fe200078e000a */
[----:B------:R-:W-:Y:S01]  /*1d6c0*/  MOV R3, RZ ;  /* 0x000000ff00037202 */ /* 0x000fe20000000f00 */
[----:B------:R-:W-:Y:S01]  /*1d6d0*/  IMAD.MOV.U32 R0, RZ, RZ, 0x1c1f ;  /* 0x00001c1fff007424 */ /* 0x000fe200078e00ff */
[----:B------:R-:W-:Y:S02]  /*1d6e0*/  MOV R2, 0x1d700 ;  /* 0x0001d70000027802 */ /* 0x000fe40000000f00 */
[----:B-----5:R-:W-:Y:S05]  /*1d6f0*/  CALL.REL.NOINC `($__internal_23_$__cuda_sm70_shflsync_idx_p) ;  /* 0x0000153000007944 */ /* 0x020fea0003c00000 */
[----:B------:R-:W-:Y:S01]  /*1d700*/  MOV R8, R0 ;  /* 0x0000000000087202 */ /* 0x000fe20000000f00 */
[----:B------:R-:W-:Y:S05]  /*1d710*/  BRA `(.L_x_1389) ;  /* 0xfffeb15000007947 */ /* 0x000fea000383ffff */
.L_x_1248:
[----:B------:R-:W-:Y:S01]  /*1d720*/  IMAD.MOV.U32 R5, RZ, RZ, R11 ;  /* 0x000000ffff057224 */ /* 0x000fe200078e000b */
[----:B------:R-:W-:Y:S01]  /*1d730*/  MOV R3, RZ ;  /* 0x000000ff00037202 */ /* 0x000fe20000000f00 */
[----:B------:R-:W-:Y:S01]  /*1d740*/  IMAD.MOV.U32 R0, RZ, RZ, 0x1c1f ;  /* 0x00001c1fff007424 */ /* 0x000fe200078e00ff */
[----:B------:R-:W-:Y:S02]  /*1d750*/  MOV R2, 0x1d770 ;  /* 0x0001d77000027802 */ /* 0x000fe40000000f00 */
[----:B-12--5:R-:W-:Y:S05]  /*1d760*/  CALL.REL.NOINC `($__internal_23_$__cuda_sm70_shflsync_idx_p) ;  /* 0x000014c000007944 */ /* 0x026fea0003c00000 */
[----:B------:R-:W-:Y:S05]  /*1d770*/  BRA `(.L_x_1390) ;  /* 0xfffeb11000007947 */ /* 0x000fea000383ffff */
.L_x_1251:
[----:B--2---:R-:W-:Y:S01]  /*1d780*/  IMAD.MOV.U32 R5, RZ, RZ, R10 ;  /* 0x000000ffff057224 */ /* 0x004fe200078e000a */
[----:B------:R-:W-:Y:S01]  /*1d790*/  MOV R3, 0x1 ;  /* 0x0000000100037802 */ /* 0x000fe20000000f00 */
[----:B----4-:R-:W-:Y:S01]  /*1d7a0*/  IMAD.MOV.U32 R0, RZ, RZ, 0x1c1f ;  /* 0x00001c1fff007424 */ /* 0x010fe200078e00ff */
[----:B------:R-:W-:-:S02]  /*1d7b0*/  MOV R2, 0x1d7d0 ;  /* 0x0001d7d000027802 */ /* 0x000fc40000000f00 */
[----:B-1---5:R-:W-:Y:S05]  /*1d7c0*/  CALL.REL.NOINC `($__internal_23_$__cuda_sm70_shflsync_idx_p) ;  /* 0x0000146000007944 */ /* 0x022fea0003c00000 */
[----:B------:R-:W-:Y:S01]  /*1d7d0*/  IMAD.MOV.U32 R8, RZ, RZ, R0 ;  /* 0x000000ffff087224 */ /* 0x000fe200078e0000 */
[----:B------:R-:W-:Y:S01]  /*1d7e0*/  MOV R3, 0x1 ;  /* 0x0000000100037802 */ /* 0x000fe20000000f00 */
[----:B------:R-:W-:Y:S01]  /*1d7f0*/  IMAD.MOV.U32 R5, RZ, RZ, R11 ;  /* 0x000000ffff057224 */ /* 0x000fe200078e000b */
[----:B------:R-:W-:-:S02]  /*1d800*/  MOV R0, 0x1c1f ;  /* 0x00001c1f00007802 */ /* 0x000fc40000000f00 */
[----:B------:R-:W-:Y:S02]  /*1d810*/  MOV R2, 0x1d830 ;  /* 0x0001d83000027802 */ /* 0x000fe40000000f00 */
[----:B------:R-:W-:Y:S05]  /*1d820*/  CALL.REL.NOINC `($__internal_23_$__cuda_sm70_shflsync_idx_p) ;  /* 0x0000140000007944 */ /* 0x000fea0003c00000 */
[----:B------:R-:W-:Y:S05]  /*1d830*/  BRA `(.L_x_1391) ;  /* 0xfffeb21000007947 */ /* 0x000fea000383ffff */
.L_x_1254:
[----:B--2---:R-:W-:Y:S01]  /*1d840*/  IMAD.MOV.U32 R5, RZ, RZ, R10 ;  /* 0x000000ffff057224 */ /* 0x004fe200078e000a */
[----:B------:R-:W-:Y:S01]  /*1d850*/  MOV R3, 0x2 ;  /* 0x0000000200037802 */ /* 0x000fe20000000f00 */
[----:B----4-:R-:W-:Y:S01]  /*1d860*/  IMAD.MOV.U32 R0, RZ, RZ, 0x1c1f ;  /* 0x00001c1fff007424 */ /* 0x010fe200078e00ff */
[----:B------:R-:W-:Y:S02]  /*1d870*/  MOV R2, 0x1d890 ;  /* 0x0001d89000027802 */ /* 0x000fe40000000f00 */
[----:B-1-3-5:R-:W-:Y:S05]  /*1d880*/  CALL.REL.NOINC `($__internal_23_$__cuda_sm70_shflsync_idx_p) ;  /* 0x000013a000007944 */ /* 0x02afea0003c00000 */
[----:B------:R-:W-:Y:S01]  /*1d890*/  MOV R8, R0 ;  /* 0x0000000000087202 */ /* 0x000fe20000000f00 */
[----:B------:R-:W-:Y:S05]  /*1d8a0*/  BRA `(.L_x_1392) ;  /* 0xfffeb34000007947 */ /* 0x000fea000383ffff */
.L_x_1255:
[----:B--2---:R-:W-:Y:S01]  /*1d8b0*/  IMAD.MOV.U32 R5, RZ, RZ, R11 ;  /* 0x000000ffff057224 */ /* 0x004fe200078e000b */
[----:B------:R-:W-:Y:S01]  /*1d8c0*/  MOV R3, 0x2 ;  /* 0x0000000200037802 */ /* 0x000fe20000000f00 */
[----:B----4-:R-:W-:Y:S01]  /*1d8d0*/  IMAD.MOV.U32 R0, RZ, RZ, 0x1c1f ;  /* 0x00001c1fff007424 */ /* 0x010fe200078e00ff */
[----:B------:R-:W-:Y:S02]  /*1d8e0*/  MOV R2, 0x1d900 ;  /* 0x0001d90000027802 */ /* 0x000fe40000000f00 */
[----:B-1-3-5:R-:W-:Y:S05]  /*1d8f0*/  CALL.REL.NOINC `($__internal_23_$__cuda_sm70_shflsync_idx_p) ;  /* 0x0000133000007944 */ /* 0x02afea0003c00000 */
[----:B------:R-:W-:Y:S05]  /*1d900*/  BRA `(.L_x_1393) ;  /* 0xfffeb30000007947 */ /* 0x000fea000383ffff */
.L_x_1258:
[----:B-1----:R-:W-:Y:S01]  /*1d910*/  IMAD.MOV.U32 R5, RZ, RZ, R10 ;  /* 0x000000ffff057224 */ /* 0x002fe200078e000a */
[----:B------:R-:W-:Y:S01]  /*1d920*/  MOV R3, 0x3 ;  /* 0x0000000300037802 */ /* 0x000fe20000000f00 */
[----:B----4-:R-:W-:Y:S01]  /*1d930*/  IMAD.MOV.U32 R0, RZ, RZ, 0x1c1f ;  /* 0x00001c1fff007424 */ /* 0x010fe200078e00ff */
[----:B------:R-:W-:-:S02]  /*1d940*/  MOV R2, 0x1d960 ;  /* 0x0001d96000027802 */ /* 0x000fc40000000f00 */
[----:B--23-5:R-:W-:Y:S05]  /*1d950*/  CALL.REL.NOINC `($__internal_23_$__cuda_sm70_shflsync_idx_p) ;  /* 0x000012d000007944 */ /* 0x02cfea0003c00000 */
[----:B------:R-:W-:Y:S01]  /*1d960*/  IMAD.MOV.U32 R6, RZ, RZ, R0 ;  /* 0x000000ffff067224 */ /* 0x000fe200078e0000 */
[----:B------:R-:W-:Y:S01]  /*1d970*/  MOV R3, 0x3 ;  /* 0x0000000300037802 */ /* 0x000fe20000000f00 */
[----:B------:R-:W-:Y:S01]  /*1d980*/  IMAD.MOV.U32 R5, RZ, RZ, R11 ;  /* 0x000000ffff057224 */ /* 0x000fe200078e000b */
[----:B------:R-:W-:-:S02]  /*1d990*/  MOV R0, 0x1c1f ;  /* 0x00001c1f00007802 */ /* 0x000fc40000000f00 */
[----:B------:R-:W-:Y:S02]  /*1d9a0*/  MOV R2, 0x1d9c0 ;  /* 0x0001d9c000027802 */ /* 0x000fe40000000f00 */
[----:B------:R-:W-:Y:S05]  /*1d9b0*/  CALL.REL.NOINC `($__internal_23_$__cuda_sm70_shflsync_idx_p) ;  /* 0x0000127000007944 */ /* 0x000fea0003c00000 */
[----:B------:R-:W-:Y:S05]  /*1d9c0*/  BRA `(.L_x_1394) ;  /* 0xfffeb3f000007947 */ /* 0x000fea000383ffff */
.L_x_1315:
[----:B------:R-:W-:Y:S01]  /*1d9d0*/  IMAD.MOV.U32 R0, RZ, RZ, R242 ;  /* 0x000000ffff007224 */ /* 0x000fe200078e00f2 */
[----:B------:R-:W-:Y:S02]  /*1d9e0*/  MOV R3, 0x2 ;  /* 0x0000000200037802 */ /* 0x000fe40000000f00 */
[----:B------:R-:W-:Y:S02]  /*1d9f0*/  MOV R2, 0x1da10 ;  /* 0x0001da1000027802 */ /* 0x000fe40000000f00 */
[----:B------:R-:W-:Y:S05]  /*1da00*/  CALL.REL.NOINC `($__internal_22_$__cuda_sm70_shflsync_bfly_p) ;  /* 0x000011e000007944 */ /* 0x000fea0003c00000 */
[----:B------:R-:W-:Y:S05]  /*1da10*/  BRA `(.L_x_1395) ;  /* 0xffffa62000007947 */ /* 0x000fea000383ffff */
.L_x_1316:
[----:B------:R-:W-:Y:S01]  /*1da20*/  IMAD.MOV.U32 R0, RZ, RZ, R7 ;  /* 0x000000ffff007224 */ /* 0x000fe200078e0007 */
[----:B------:R-:W-:Y:S02]  /*1da30*/  MOV R3, 0x1 ;  /* 0x0000000100037802 */ /* 0x000fe40000000f00 */
[----:B------:R-:W-:Y:S02]  /*1da40*/  MOV R2, 0x1da60 ;  /* 0x0001da6000027802 */ /* 0x000fe40000000f00 */
[----:B-1----:R-:W-:Y:S05]  /*1da50*/  CALL.REL.NOINC `($__internal_22_$__cuda_sm70_shflsync_bfly_p) ;  /* 0x0000119000007944 */ /* 0x002fea0003c00000 */
[----:B------:R-:W-:Y:S01]  /*1da60*/  FADD.FTZ R7, R7, R0 ;  /* 0x0000000007077221 */ /* 0x000fe20000010000 */
[----:B------:R-:W-:Y:S02]  /*1da70*/  MOV R0, R241 ;  /* 0x000000f100007202 */ /* 0x000fe40000000f00 */
[----:B------:R-:W-:Y:S02]  /*1da80*/  MOV R3, 0x2 ;  /* 0x0000000200037802 */ /* 0x000fe40000000f00 */
[----:B------:R-:W-:-:S02]  /*1da90*/  MOV R2, 0x1dab0 ;  /* 0x0001dab000027802 */ /* 0x000fc40000000f00 */
[----:B------:R-:W-:Y:S05]  /*1daa0*/  CALL.REL.NOINC `($__internal_22_$__cuda_sm70_shflsync_bfly_p) ;  /* 0x0000114000007944 */ /* 0x000fea0003c00000 */
[----:B------:R-:W-:Y:S01]  /*1dab0*/  FADD.FTZ R241, R241, R0 ;  /* 0x00000000f1f17221 */ /* 0x000fe20000010000 */
[----:B------:R-:W-:-:S02]  /*1dac0*/  MOV R3, 0x1 ;  /* 0x0000000100037802 */ /* 0x000fc40000000f00 */
[----:B------:R-:W-:Y:S02]  /*1dad0*/  MOV R2, 0x1db00 ;  /* 0x0001db0000027802 */ /* 0x000fe40000000f00 */
[----:B------:R-:W-:Y:S02]  /*1dae0*/  MOV R0, R241 ;  /* 0x000000f100007202 */ /* 0x000fe40000000f00 */
[----:B------:R-:W-:Y:S05]  /*1daf0*/  CALL.REL.NOINC `($__internal_22_$__cuda_sm70_shflsync_bfly_p) ;  /* 0x000010f000007944 */ /* 0x000fea0003c00000 */
[----:B------:R-:W-:Y:S01]  /*1db00*/  FADD.FTZ R6, R241, R0 ;  /* 0x00000000f1067221 */ /* 0x000fe20000010000 */
[----:B------:R-:W-:Y:S02]  /*1db10*/  MOV R0, R246 ;  /* 0x000000f600007202 */ /* 0x000fe40000000f00 */
[----:B------:R-:W-:Y:S02]  /*1db20*/  MOV R3, 0x2 ;  /* 0x0000000200037802 */ /* 0x000fe40000000f00 */
[----:B------:R-:W-:Y:S02]  /*1db30*/  MOV R2, 0x1db50 ;  /* 0x0001db5000027802 */ /* 0x000fe40000000f00 */
[----:B------:R-:W-:Y:S05]  /*1db40*/  CALL.REL.NOINC `($__internal_22_$__cuda_sm70_shflsync_bfly_p) ;  /* 0x000010a000007944 */ /* 0x000fea0003c00000 */
[----:B------:R-:W-:Y:S01]  /*1db50*/  FADD.FTZ R5, R246, R0 ;  /* 0x00000000f6057221 */ /* 0x000fe20000010000 */
[----:B------:R-:W-:Y:S02]  /*1db60*/  MOV R3, 0x1 ;  /* 0x0000000100037802 */ /* 0x000fe40000000f00 */
[----:B------:R-:W-:-:S02]  /*1db70*/  MOV R2, 0x1dba0 ;  /* 0x0001dba000027802 */ /* 0x000fc40000000f00 */
        /* <DEDUP_REMOVED lines=9> */
[----:B------:R-:W-:Y:S02]  /*1dc10*/  MOV R2, 0x1dc40 ;  /* 0x0001dc4000027802 */ /* 0x000fe40000000f00 */
[----:B------:R-:W-:-:S02]  /*1dc20*/  MOV R0, R4 ;  /* 0x0000000400007202 */ /* 0x000fc40000000f00 */
[----:B------:R-:W-:Y:S05]  /*1dc30*/  CALL.REL.NOINC `($__internal_22_$__cuda_sm70_shflsync_bfly_p) ;  /* 0x00000fb000007944 */ /* 0x000fea0003c00000 */
[----:B------:R-:W-:Y:S01]  /*1dc40*/  MOV R8, R0 ;  /* 0x0000000000087202 */ /* 0x000fe20000000f00 */
[----:B------:R-:W-:Y:S05]  /*1dc50*/  BRA `(.L_x_1396) ;  /* 0xffffa4d000007947 */ /* 0x000fea000383ffff */
.L_x_1323:
[----:B-1234-:R-:W-:Y:S01]  /*1dc60*/  IMAD.MOV.U32 R5, RZ, RZ, R12 ;  /* 0x000000ffff057224 */ /* 0x01efe200078e000c */
[----:B------:R-:W-:Y:S01]  /*1dc70*/  MOV R3, RZ ;  /* 0x000000ff00037202 */ /* 0x000fe20000000f00 */
[----:B------:R-:W-:Y:S01]  /*1dc80*/  IMAD.MOV.U32 R0, RZ, RZ, 0x1c1f ;  /* 0x00001c1fff007424 */ /* 0x000fe200078e00ff */
[----:B------:R-:W-:-:S02]  /*1dc90*/  MOV R2, 0x1dcb0 ;  /* 0x0001dcb000027802 */ /* 0x000fc40000000f00 */
[----:B------:R-:W-:Y:S05]  /*1dca0*/  CALL.REL.NOINC `($__internal_23_$__cuda_sm70_shflsync_idx_p) ;  /* 0x00000f8000007944 */ /* 0x000fea0003c00000 */
[----:B------:R-:W-:Y:S01]  /*1dcb0*/  MOV R10, R0 ;  /* 0x00000000000a7202 */ /* 0x000fe20000000f00 */
[----:B------:R-:W-:Y:S05]  /*1dcc0*/  BRA `(.L_x_1397) ;  /* 0xffffbf4000007947 */ /* 0x000fea000383ffff */
.L_x_1324:
[----:B------:R-:W-:Y:S01]  /*1dcd0*/  IMAD.MOV.U32 R5, RZ, RZ, R13 ;  /* 0x000000ffff057224 */ /* 0x000fe200078e000d */
[----:B------:R-:W-:Y:S01]  /*1dce0*/  MOV R3, RZ ;  /* 0x000000ff00037202 */ /* 0x000fe20000000f00 */
[----:B------:R-:W-:Y:S01]  /*1dcf0*/  IMAD.MOV.U32 R0, RZ, RZ, 0x1c1f ;  /* 0x00001c1fff007424 */ /* 0x000fe200078e00ff */
[----:B------:R-:W-:-:S02]  /*1dd00*/  MOV R2, 0x1dd20 ;  /* 0x0001dd2000027802 */ /* 0x000fc40000000f00 */
[----:B-12---:R-:W-:Y:S05]  /*1dd10*/  CALL.REL.NOINC `($__internal_23_$__cuda_sm70_shflsync_idx_p) ;  /* 0x00000f1000007944 */ /* 0x006fea0003c00000 */
[----:B------:R-:W-:Y:S05]  /*1dd20*/  BRA `(.L_x_1398) ;  /* 0xffffbf0000007947 */ /* 0x000fea000383ffff */
.L_x_1327:
[----:B------:R-:W-:Y:S01]  /*1dd30*/  IMAD.MOV.U32 R5, RZ, RZ, R12 ;  /* 0x000000ffff057224 */ /* 0x000fe200078e000c */
[----:B--2---:R-:W-:Y:S01]  /*1dd40*/  MOV R3, 0x1 ;  /* 0x0000000100037802 */ /* 0x004fe20000000f00 */
[----:B----4-:R-:W-:Y:S01]  /*1dd50*/  IMAD.MOV.U32 R0, RZ, RZ, 0x1c1f ;  /* 0x00001c1fff007424 */ /* 0x010fe200078e00ff */
[----:B------:R-:W-:-:S02]  /*1dd60*/  MOV R2, 0x1dd80 ;  /* 0x0001dd8000027802 */ /* 0x000fc40000000f00 */
[----:B-1-3--:R-:W-:Y:S05]  /*1dd70*/  CALL.REL.NOINC `($__internal_23_$__cuda_sm70_shflsync_idx_p) ;  /* 0x00000eb000007944 */ /* 0x00afea0003c00000 */
[----:B------:R-:W-:Y:S01]  /*1dd80*/  IMAD.MOV.U32 R10, RZ, RZ, R0 ;  /* 0x000000ffff0a7224 */ /* 0x000fe200078e0000 */
[----:B------:R-:W-:Y:S01]  /*1dd90*/  MOV R3, 0x1 ;  /* 0x0000000100037802 */ /* 0x000fe20000000f00 */
[----:B------:R-:W-:Y:S01]  /*1dda0*/  IMAD.MOV.U32 R5, RZ, RZ, R13 ;  /* 0x000000ffff057224 */ /* 0x000fe200078e000d */
[----:B------:R-:W-:-:S02]  /*1ddb0*/  MOV R0, 0x1c1f ;  /* 0x00001c1f00007802 */ /* 0x000fc40000000f00 */
[----:B------:R-:W-:Y:S02]  /*1ddc0*/  MOV R2, 0x1dde0 ;  /* 0x0001dde000027802 */ /* 0x000fe40000000f00 */
[----:B------:R-:W-:Y:S05]  /*1ddd0*/  CALL.REL.NOINC `($__internal_23_$__cuda_sm70_shflsync_idx_p) ;  /* 0x00000e5000007944 */ /* 0x000fea0003c00000 */
[----:B------:R-:W-:Y:S05]  /*1dde0*/  BRA `(.L_x_1399) ;  /* 0xffffbfc000007947 */ /* 0x000fea000383ffff */
.L_x_1330:
[----:B------:R-:W-:Y:S01]  /*1ddf0*/  IMAD.MOV.U32 R5, RZ, RZ, R12 ;  /* 0x000000ffff057224 */ /* 0x000fe200078e000c */
[----:B-1----:R-:W-:Y:S01]  /*1de00*/  MOV R3, 0x2 ;  /* 0x0000000200037802 */ /* 0x002fe20000000f00 */
[----:B----4-:R-:W-:Y:S01]  /*1de10*/  IMAD.MOV.U32 R0, RZ, RZ, 0x1c1f ;  /* 0x00001c1fff007424 */ /* 0x010fe200078e00ff */
[----:B------:R-:W-:Y:S02]  /*1de20*/  MOV R2, 0x1de40 ;  /* 0x0001de4000027802 */ /* 0x000fe40000000f00 */
[----:B--23--:R-:W-:Y:S05]  /*1de30*/  CALL.REL.NOINC `($__internal_23_$__cuda_sm70_shflsync_idx_p) ;  /* 0x00000df000007944 */ /* 0x00cfea0003c00000 */
[----:B------:R-:W-:Y:S01]  /*1de40*/  MOV R10, R0 ;  /* 0x00000000000a7202 */ /* 0x000fe20000000f00 */
[----:B------:R-:W-:Y:S05]  /*1de50*/  BRA `(.L_x_1400) ;  /* 0xffffc0d000007947 */ /* 0x000fea000383ffff */
.L_x_1331:
[----:B------:R-:W-:Y:S01]  /*1de60*/  IMAD.MOV.U32 R5, RZ, RZ, R13 ;  /* 0x000000ffff057224 */ /* 0x000fe200078e000d */
[----:B------:R-:W-:Y:S01]  /*1de70*/  MOV R3, 0x2 ;  /* 0x0000000200037802 */ /* 0x000fe20000000f00 */
[----:B----4-:R-:W-:Y:S01]  /*1de80*/  IMAD.MOV.U32 R0, RZ, RZ, 0x1c1f ;  /* 0x00001c1fff007424 */ /* 0x010fe200078e00ff */
[----:B------:R-:W-:Y:S02]  /*1de90*/  MOV R2, 0x1deb0 ;  /* 0x0001deb000027802 */ /* 0x000fe40000000f00 */
[----:B-123--:R-:W-:Y:S05]  /*1dea0*/  CALL.REL.NOINC `($__internal_23_$__cuda_sm70_shflsync_idx_p) ;  /* 0x00000d8000007944 */ /* 0x00efea0003c00000 */
[----:B------:R-:W-:Y:S05]  /*1deb0*/  BRA `(.L_x_1401) ;  /* 0xffffc09000007947 */ /* 0x000fea000383ffff */
.L_x_1334:
[----:B------:R-:W-:Y:S01]  /*1dec0*/  IMAD.MOV.U32 R5, RZ, RZ, R12 ;  /* 0x000000ffff057224 */ /* 0x000fe200078e000c */
[----:B-1----:R-:W-:Y:S01]  /*1ded0*/  MOV R3, 0x3 ;  /* 0x0000000300037802 */ /* 0x002fe20000000f00 */
[----:B------:R-:W-:Y:S01]  /*1dee0*/  IMAD.MOV.U32 R0, RZ, RZ, 0x1c1f ;  /* 0x00001c1fff007424 */ /* 0x000fe200078e00ff */
[----:B------:R-:W-:-:S02]  /*1def0*/  MOV R2, 0x1df10 ;  /* 0x0001df1000027802 */ /* 0x000fc40000000f00 */
[----:B--234-:R-:W-:Y:S05]  /*1df00*/  CALL.REL.NOINC `($__internal_23_$__cuda_sm70_shflsync_idx_p) ;  /* 0x00000d2000007944 */ /* 0x01cfea0003c00000 */
[----:B------:R-:W-:Y:S01]  /*1df10*/  IMAD.MOV.U32 R6, RZ, RZ, R0 ;  /* 0x000000ffff067224 */ /* 0x000fe200078e0000 */
[----:B------:R-:W-:Y:S01]  /*1df20*/  MOV R3, 0x3 ;  /* 0x0000000300037802 */ /* 0x000fe20000000f00 */
[----:B------:R-:W-:Y:S01]  /*1df30*/  IMAD.MOV.U32 R5, RZ, RZ, R13 ;  /* 0x000000ffff057224 */ /* 0x000fe200078e000d */
[----:B------:R-:W-:-:S02]  /*1df40*/  MOV R0, 0x1c1f ;  /* 0x00001c1f00007802 */ /* 0x000fc40000000f00 */
[----:B------:R-:W-:Y:S02]  /*1df50*/  MOV R2, 0x1df70 ;  /* 0x0001df7000027802 */ /* 0x000fe40000000f00 */
[----:B------:R-:W-:Y:S05]  /*1df60*/  CALL.REL.NOINC `($__internal_23_$__cuda_sm70_shflsync_idx_p) ;  /* 0x00000cc000007944 */ /* 0x000fea0003c00000 */
[----:B------:R-:W-:Y:S05]  /*1df70*/  BRA `(.L_x_1402) ;  /* 0xffffc16000007947 */ /* 0x000fea000383ffff */
.L_x_1336:
[----:B------:R-:W-:Y:S01]  /*1df80*/  IMAD.MOV.U32 R5, RZ, RZ, R17 ;  /* 0x000000ffff057224 */ /* 0x000fe200078e0011 */
[----:B------:R-:W-:Y:S01]  /*1df90*/  MOV R3, RZ ;  /* 0x000000ff00037202 */ /* 0x000fe20000000f00 */
[----:B------:R-:W-:Y:S01]  /*1dfa0*/  IMAD.MOV.U32 R0, RZ, RZ, 0x1c1f ;  /* 0x00001c1fff007424 */ /* 0x000fe200078e00ff */
[----:B------:R-:W-:Y:S02]  /*1dfb0*/  MOV R2, 0x1dfd0 ;  /* 0x0001dfd000027802 */ /* 0x000fe40000000f00 */
[----:B------:R-:W-:Y:S05]  /*1dfc0*/  CALL.REL.NOINC `($__internal_23_$__cuda_sm70_shflsync_idx_p) ;  /* 0x00000c6000007944 */ /* 0x000fea0003c00000 */
[----:B------:R-:W-:Y:S01]  /*1dfd0*/  MOV R4, R0 ;  /* 0x0000000000047202 */ /* 0x000fe20000000f00 */
[----:B------:R-:W-:Y:S05]  /*1dfe0*/  BRA `(.L_x_1403) ;  /* 0xffffc47000007947 */ /* 0x000fea000383ffff */
.L_x_1337:
[----:B------:R-:W-:Y:S01]  /*1dff0*/  IMAD.MOV.U32 R5, RZ, RZ, R25 ;  /* 0x000000ffff057224 */ /* 0x000fe200078e0019 */
[----:B------:R-:W-:Y:S01]  /*1e000*/  MOV R3, RZ ;  /* 0x000000ff00037202 */ /* 0x000fe20000000f00 */
[----:B------:R-:W-:Y:S01]  /*1e010*/  IMAD.MOV.U32 R0, RZ, RZ, 0x1c1f ;  /* 0x00001c1fff007424 */ /* 0x000fe200078e00ff */
[----:B------:R-:W-:Y:S02]  /*1e020*/  MOV R2, 0x1e040 ;  /* 0x0001e04000027802 */ /* 0x000fe40000000f00 */
[----:B-12---:R-:W-:Y:S05]  /*1e030*/  CALL.REL.NOINC `($__internal_23_$__cuda_sm70_shflsync_idx_p) ;  /* 0x00000bf000007944 */ /* 0x006fea0003c00000 */
[----:B------:R-:W-:Y:S05]  /*1e040*/  BRA `(.L_x_1404) ;  /* 0xffffc43000007947 */ /* 0x000fea000383ffff */
.L_x_1340:
[----:B------:R-:W-:Y:S01]  /*1e050*/  IMAD.MOV.U32 R5, RZ, RZ, R17 ;  /* 0x000000ffff057224 */ /* 0x000fe200078e0011 */
[----:B----4-:R-:W-:Y:S01]  /*1e060*/  MOV R3, 0x1 ;  /* 0x0000000100037802 */ /* 0x010fe20000000f00 */
[----:B------:R-:W-:Y:S01]  /*1e070*/  IMAD.MOV.U32 R0, RZ, RZ, 0x1c1f ;  /* 0x00001c1fff007424 */ /* 0x000fe200078e00ff */
[----:B------:R-:W-:-:S02]  /*1e080*/  MOV R2, 0x1e0a0 ;  /* 0x0001e0a000027802 */ /* 0x000fc40000000f00 */
[----:B-123--:R-:W-:Y:S05]  /*1e090*/  CALL.REL.NOINC `($__internal_23_$__cuda_sm70_shflsync_idx_p) ;  /* 0x00000b9000007944 */ /* 0x00efea0003c00000 */
[----:B------:R-:W-:Y:S01]  /*1e0a0*/  IMAD.MOV.U32 R4, RZ, RZ, R0 ;  /* 0x000000ffff047224 */ /* 0x000fe200078e0000 */
[----:B------:R-:W-:Y:S01]  /*1e0b0*/  MOV R3, 0x1 ;  /* 0x0000000100037802 */ /* 0x000fe20000000f00 */
[----:B------:R-:W-:Y:S01]  /*1e0c0*/  IMAD.MOV.U32 R5, RZ, RZ, R25 ;  /* 0x000000ffff057224 */ /* 0x000fe200078e0019 */
[----:B------:R-:W-:-:S02]  /*1e0d0*/  MOV R0, 0x1c1f ;  /* 0x00001c1f00007802 */ /* 0x000fc40000000f00 */
[----:B------:R-:W-:Y:S02]  /*1e0e0*/  MOV R2, 0x1e100 ;  /* 0x0001e10000027802 */ /* 0x000fe40000000f00 */
[----:B------:R-:W-:Y:S05]  /*1e0f0*/  CALL.REL.NOINC `($__internal_23_$__cuda_sm70_shflsync_idx_p) ;  /* 0x00000b3000007944 */ /* 0x000fea0003c00000 */
[----:B------:R-:W-:Y:S05]  /*1e100*/  BRA `(.L_x_1405) ;  /* 0xffffc85000007947 */ /* 0x000fea000383ffff */
.L_x_1343:
[----:B------:R-:W-:Y:S01]  /*1e110*/  IMAD.MOV.U32 R5, RZ, RZ, R17 ;  /* 0x000000ffff057224 */ /* 0x000fe200078e0011 */
[----:B----4-:R-:W-:Y:S01]  /*1e120*/  MOV R3, 0x2 ;  /* 0x0000000200037802 */ /* 0x010fe20000000f00 */
[----:B------:R-:W-:Y:S01]  /*1e130*/  IMAD.MOV.U32 R0, RZ, RZ, 0x1c1f ;  /* 0x00001c1fff007424 */ /* 0x000fe200078e00ff */
[----:B------:R-:W-:Y:S02]  /*1e140*/  MOV R2, 0x1e160 ;  /* 0x0001e16000027802 */ /* 0x000fe40000000f00 */
[----:B-123--:R-:W-:Y:S05]  /*1e150*/  CALL.REL.NOINC `($__internal_23_$__cuda_sm70_shflsync_idx_p) ;  /* 0x00000ad000007944 */ /* 0x00efea0003c00000 */
[----:B------:R-:W-:Y:S01]  /*1e160*/  MOV R4, R0 ;  /* 0x0000000000047202 */ /* 0x000fe20000000f00 */
[----:B------:R-:W-:Y:S05]  /*1e170*/  BRA `(.L_x_1406) ;  /* 0xffffcb4000007947 */ /* 0x000fea000383ffff */
.L_x_1344:
[----:B------:R-:W-:Y:S01]  /*1e180*/  IMAD.MOV.U32 R5, RZ, RZ, R25 ;  /* 0x000000ffff057224 */ /* 0x000fe200078e0019 */
[----:B----4-:R-:W-:Y:S01]  /*1e190*/  MOV R3, 0x2 ;  /* 0x0000000200037802 */ /* 0x010fe20000000f00 */
[----:B------:R-:W-:Y:S01]  /*1e1a0*/  IMAD.MOV.U32 R0, RZ, RZ, 0x1c1f ;  /* 0x00001c1fff007424 */ /* 0x000fe200078e00ff */
[----:B------:R-:W-:Y:S02]  /*1e1b0*/  MOV R2, 0x1e1d0 ;  /* 0x0001e1d000027802 */ /* 0x000fe40000000f00 */
[----:B-123--:R-:W-:Y:S05]  /*1e1c0*/  CALL.REL.NOINC `($__internal_23_$__cuda_sm70_shflsync_idx_p) ;  /* 0x00000a6000007944 */ /* 0x00efea0003c00000 */
[----:B------:R-:W-:Y:S05]  /*1e1d0*/  BRA `(.L_x_1407) ;  /* 0xffffcb0000007947 */ /* 0x000fea000383ffff */
.L_x_1347:
[----:B------:R-:W-:Y:S01]  /*1e1e0*/  IMAD.MOV.U32 R5, RZ, RZ, R17 ;  /* 0x000000ffff057224 */ /* 0x000fe200078e0011 */
[----:B--2---:R-:W-:Y:S01]  /*1e1f0*/  MOV R3, 0x3 ;  /* 0x0000000300037802 */ /* 0x004fe20000000f00 */
[----:B-1----:R-:W-:Y:S01]  /*1e200*/  IMAD.MOV.U32 R0, RZ, RZ, 0x1c1f ;  /* 0x00001c1fff007424 */ /* 0x002fe200078e00ff */
[----:B------:R-:W-:-:S02]  /*1e210*/  MOV R2, 0x1e230 ;  /* 0x0001e23000027802 */ /* 0x000fc40000000f00 */
[----:B---34-:R-:W-:Y:S05]  /*1e220*/  CALL.REL.NOINC `($__internal_23_$__cuda_sm70_shflsync_idx_p) ;  /* 0x00000a0000007944 */ /* 0x018fea0003c00000 */
[----:B------:R-:W-:Y:S01]  /*1e230*/  IMAD.MOV.U32 R4, RZ, RZ, R0 ;  /* 0x000000ffff047224 */ /* 0x000fe200078e0000 */
[----:B------:R-:W-:Y:S01]  /*1e240*/  MOV R3, 0x3 ;  /* 0x0000000300037802 */ /* 0x000fe20000000f00 */
[----:B------:R-:W-:Y:S01]  /*1e250*/  IMAD.MOV.U32 R5, RZ, RZ, R25 ;  /* 0x000000ffff057224 */ /* 0x000fe200078e0019 */
[----:B------:R-:W-:-:S02]  /*1e260*/  MOV R0, 0x1c1f ;  /* 0x00001c1f00007802 */ /* 0x000fc40000000f00 */
[----:B------:R-:W-:Y:S02]  /*1e270*/  MOV R2, 0x1e290 ;  /* 0x0001e29000027802 */ /* 0x000fe40000000f00 */
[----:B------:R-:W-:Y:S05]  /*1e280*/  CALL.REL.NOINC `($__internal_23_$__cuda_sm70_shflsync_idx_p) ;  /* 0x000009a000007944 */ /* 0x000fea0003c00000 */
[----:B------:R-:W-:Y:S05]  /*1e290*/  BRA `(.L_x_1408) ;  /* 0xffffcdd000007947 */ /* 0x000fea000383ffff */
.L_x_1351:
[----:B------:R-:W-:Y:S01]  /*1e2a0*/  IMAD.MOV.U32 R5, RZ, RZ, R9 ;  /* 0x000000ffff057224 */ /* 0x000fe200078e0009 */
[----:B------:R-:W-:Y:S01]  /*1e2b0*/  MOV R3, RZ ;  /* 0x000000ff00037202 */ /* 0x000fe20000000f00 */
[----:B------:R-:W-:Y:S01]  /*1e2c0*/  IMAD.MOV.U32 R0, RZ, RZ, 0x1c1f ;  /* 0x00001c1fff007424 */ /* 0x000fe200078e00ff */
[----:B------:R-:W-:Y:S02]  /*1e2d0*/  MOV R2, 0x1e2f0 ;  /* 0x0001e2f000027802 */ /* 0x000fe40000000f00 */
[----:B------:R-:W-:Y:S05]  /*1e2e0*/  CALL.REL.NOINC `($__internal_23_$__cuda_sm70_shflsync_idx_p) ;  /* 0x0000094000007944 */ /* 0x000fea0003c00000 */
[----:B------:R-:W-:Y:S01]  /*1e2f0*/  MOV R8, R0 ;  /* 0x0000000000087202 */ /* 0x000fe20000000f00 */
[----:B------:R-:W-:Y:S05]  /*1e300*/  BRA `(.L_x_1409) ;  /* 0xffffd8b000007947 */ /* 0x000fea000383ffff */
.L_x_1352:
[----:B------:R-:W-:Y:S01]  /*1e310*/  IMAD.MOV.U32 R5, RZ, RZ, R12 ;  /* 0x000000ffff057224 */ /* 0x000fe200078e000c */
[----:B------:R-:W-:Y:S01]  /*1e320*/  MOV R3, RZ ;  /* 0x000000ff00037202 */ /* 0x000fe20000000f00 */
[----:B------:R-:W-:Y:S01]  /*1e330*/  IMAD.MOV.U32 R0, RZ, RZ, 0x1c1f ;  /* 0x00001c1fff007424 */ /* 0x000fe200078e00ff */
[----:B------:R-:W-:Y:S02]  /*1e340*/  MOV R2, 0x1e360 ;  /* 0x0001e36000027802 */ /* 0x000fe40000000f00 */
[----:B-12---:R-:W-:Y:S05]  /*1e350*/  CALL.REL.NOINC `($__internal_23_$__cuda_sm70_shflsync_idx_p) ;  /* 0x000008d000007944 */ /* 0x006fea0003c00000 */
[----:B------:R-:W-:Y:S05]  /*1e360*/  BRA `(.L_x_1410) ;  /* 0xffffd87000007947 */ /* 0x000fea000383ffff */
.L_x_1355:
[----:B--2---:R-:W-:Y:S01]  /*1e370*/  IMAD.MOV.U32 R5, RZ, RZ, R9 ;  /* 0x000000ffff057224 */ /* 0x004fe200078e0009 */
[----:B------:R-:W-:Y:S01]  /*1e380*/  MOV R3, 0x1 ;  /* 0x0000000100037802 */ /* 0x000fe20000000f00 */
        /* <DEDUP_REMOVED lines=10> */
.L_x_1358:
[----:B-1----:R-:W-:Y:S01]  /*1e430*/  IMAD.MOV.U32 R5, RZ, RZ, R9 ;  /* 0x000000ffff057224 */ /* 0x002fe200078e0009 */
[----:B------:R-:W-:Y:S01]  /*1e440*/  MOV R3, 0x2 ;  /* 0x0000000200037802 */ /* 0x000fe20000000f00 */
[----:B----4-:R-:W-:Y:S01]  /*1e450*/  IMAD.MOV.U32 R0, RZ, RZ, 0x1c1f ;  /* 0x00001c1fff007424 */ /* 0x010fe200078e00ff */
[----:B------:R-:W-:Y:S02]  /*1e460*/  MOV R2, 0x1e480 ;  /* 0x0001e48000027802 */ /* 0x000fe40000000f00 */
[----:B--23--:R-:W-:Y:S05]  /*1e470*/  CALL.REL.NOINC `($__internal_23_$__cuda_sm70_shflsync_idx_p) ;  /* 0x000007b000007944 */ /* 0x00cfea0003c00000 */
[----:B------:R-:W-:Y:S01]  /*1e480*/  MOV R8, R0 ;  /* 0x0000000000087202 */ /* 0x000fe20000000f00 */
[----:B------:R-:W-:Y:S05]  /*1e490*/  BRA `(.L_x_1412) ;  /* 0xffffda5000007947 */ /* 0x000fea000383ffff */
.L_x_1359:
[----:B------:R-:W-:Y:S01]  /*1e4a0*/  IMAD.MOV.U32 R5, RZ, RZ, R12 ;  /* 0x000000ffff057224 */ /* 0x000fe200078e000c */
[----:B------:R-:W-:Y:S01]  /*1e4b0*/  MOV R3, 0x2 ;  /* 0x0000000200037802 */ /* 0x000fe20000000f00 */
[----:B----4-:R-:W-:Y:S01]  /*1e4c0*/  IMAD.MOV.U32 R0, RZ, RZ, 0x1c1f ;  /* 0x00001c1fff007424 */ /* 0x010fe200078e00ff */
[----:B------:R-:W-:Y:S02]  /*1e4d0*/  MOV R2, 0x1e4f0 ;  /* 0x0001e4f000027802 */ /* 0x000fe40000000f00 */
[----:B-123--:R-:W-:Y:S05]  /*1e4e0*/  CALL.REL.NOINC `($__internal_23_$__cuda_sm70_shflsync_idx_p) ;  /* 0x0000074000007944 */ /* 0x00efea0003c00000 */
[----:B------:R-:W-:Y:S05]  /*1e4f0*/  BRA `(.L_x_1413) ;  /* 0xffffda1000007947 */ /* 0x000fea000383ffff */
.L_x_1362:
[----:B-1----:R-:W-:Y:S01]  /*1e500*/  IMAD.MOV.U32 R5, RZ, RZ, R9 ;  /* 0x000000ffff057224 */ /* 0x002fe200078e0009 */
[----:B------:R-:W-:Y:S01]  /*1e510*/  MOV R3, 0x3 ;  /* 0x0000000300037802 */ /* 0x000fe20000000f00 */
        /* <DEDUP_REMOVED lines=10> */
.L_x_1364:
[----:B------:R-:W-:Y:S01]  /*1e5c0*/  IMAD.MOV.U32 R5, RZ, RZ, R74 ;  /* 0x000000ffff057224 */ /* 0x000fe200078e004a */
[----:B------:R-:W-:Y:S01]  /*1e5d0*/  MOV R3, RZ ;  /* 0x000000ff00037202 */ /* 0x000fe20000000f00 */
[----:B------:R-:W-:Y:S01]  /*1e5e0*/  IMAD.MOV.U32 R0, RZ, RZ, 0x1f ;  /* 0x0000001fff007424 */ /* 0x000fe200078e00ff */
[----:B------:R-:W-:Y:S02]  /*1e5f0*/  MOV R2, 0x1e610 ;  /* 0x0001e61000027802 */ /* 0x000fe40000000f00 */
[----:B--2---:R-:W-:Y:S05]  /*1e600*/  CALL.REL.NOINC `($__internal_23_$__cuda_sm70_shflsync_idx_p) ;  /* 0x0000062000007944 */ /* 0x004fea0003c00000 */
[----:B------:R-:W-:Y:S01]  /*1e610*/  MOV R9, R0 ;  /* 0x0000000000097202 */ /* 0x000fe20000000f00 */
[----:B------:R-:W-:Y:S05]  /*1e620*/  BRA `(.L_x_1415) ;  /* 0xffffdcb000007947 */ /* 0x000fea000383ffff */
.L_x_1365:
[----:B------:R-:W-:Y:S01]  /*1e630*/  IMAD.MOV.U32 R5, RZ, RZ, R74 ;  /* 0x000000ffff057224 */ /* 0x000fe200078e004a */
[----:B------:R-:W-:Y:S01]  /*1e640*/  MOV R3, 0x1 ;  /* 0x0000000100037802 */ /* 0x000fe20000000f00 */
[----:B------:R-:W-:Y:S01]  /*1e650*/  IMAD.MOV.U32 R0, RZ, RZ, 0x1f ;  /* 0x0000001fff007424 */ /* 0x000fe200078e00ff */
[----:B------:R-:W-:Y:S02]  /*1e660*/  MOV R2, 0x1e680 ;  /* 0x0001e68000027802 */ /* 0x000fe40000000f00 */
[----:B-12---:R-:W-:Y:S05]  /*1e670*/  CALL.REL.NOINC `($__internal_23_$__cuda_sm70_shflsync_idx_p) ;  /* 0x000005b000007944 */ /* 0x006fea0003c00000 */
[----:B------:R-:W-:Y:S01]  /*1e680*/  MOV R8, R0 ;  /* 0x0000000000087202 */ /* 0x000fe20000000f00 */
[----:B------:R-:W-:Y:S05]  /*1e690*/  BRA `(.L_x_1416) ;  /* 0xffffdc6000007947 */ /* 0x000fea000383ffff */
.L_x_1366:
[----:B------:R-:W-:Y:S02]  /*1e6a0*/  MOV R2, 0x1 ;  /* 0x0000000100027802 */ /* 0x000fe40000000f00 */
[----:B------:R-:W-:-:S02]  /*1e6b0*/  MOV R3, 0x1e6d0 ;  /* 0x0001e6d000037802 */ /* 0x000fc40000000f00 */
[----:B-1234-:R-:W-:Y:S05]  /*1e6c0*/  CALL.REL.NOINC `($__internal_24_$__cuda_sm70_shflsync_up_p) ;  /* 0x000005b000007944 */ /* 0x01efea0003c00000 */
[----:B------:R-:W-:Y:S05]  /*1e6d0*/  BRA `(.L_x_1417) ;  /* 0xffffdd5000007947 */ /* 0x000fea000383ffff */
.L_x_1367:
[----:B------:R-:W-:Y:S02]  /*1e6e0*/  MOV R2, 0x2 ;  /* 0x0000000200027802 */ /* 0x000fe40000000f00 */
[----:B------:R-:W-:-:S02]  /*1e6f0*/  MOV R3, 0x1e710 ;  /* 0x0001e71000037802 */ /* 0x000fc40000000f00 */
[----:B--2-4-:R-:W-:Y:S05]  /*1e700*/  CALL.REL.NOINC `($__internal_24_$__cuda_sm70_shflsync_up_p) ;  /* 0x0000057000007944 */ /* 0x014fea0003c00000 */
        /* <DEDUP_REMOVED lines=23> */
.L_x_1371:
[----:B------:R-:W-:Y:S02]  /*1e880*/  MOV R2, 0x1 ;  /* 0x0000000100027802 */ /* 0x000fe40000000f00 */
[----:B------:R-:W-:Y:S02]  /*1e890*/  MOV R3, 0x1e8b0 ;  /* 0x0001e8b000037802 */ /* 0x000fe40000000f00 */
[----:B------:R-:W-:Y:S05]  /*1e8a0*/  CALL.REL.NOINC `($__internal_24_$__cuda_sm70_shflsync_up_p) ;  /* 0x000003d000007944 */ /* 0x000fea0003c00000 */
[----:B------:R-:W-:Y:S01]  /*1e8b0*/  MOV R2, R4 ;  /* 0x0000000400027202 */ /* 0x000fe20000000f00 */
[----:B------:R-:W-:Y:S05]  /*1e8c0*/  BRA `(.L_x_1419) ;  /* 0xffffddc000007947 */ /* 0x000fea000383ffff */
.L_x_1372:
        /* <DEDUP_REMOVED lines=26> */
.L_x_1374:
[----:B------:R-:W-:Y:S02]  /*1ea70*/  SEL R0, RZ, 0x1, P0 ;  /* 0x00000001ff007807 */ /* 0x000fe40000000000 */
[----:B------:R-:W-:Y:S02]  /*1ea80*/  MOV R2, 0x1eaa0 ;  /* 0x0001eaa000027802 */ /* 0x000fe40000000f00 */
[----:B-1----:R-:W-:Y:S05]  /*1ea90*/  CALL.REL.NOINC `($__internal_25_$__cuda_sm70_votesync_ballot) ;  /* 0x0000025000007944 */ /* 0x002fea0003c00000 */
[----:B------:R-:W-:Y:S01]  /*1eaa0*/  MOV R12, R0 ;  /* 0x00000000000c7202 */ /* 0x000fe20000000f00 */
[----:B------:R-:W-:Y:S05]  /*1eab0*/  BRA `(.L_x_1421) ;  /* 0xffffdd6000007947 */ /* 0x000fea000383ffff */
.L_x_1375:
[----:B------:R-:W-:Y:S01]  /*1eac0*/  IMAD.MOV.U32 R5, RZ, RZ, R6 ;  /* 0x000000ffff057224 */ /* 0x000fe200078e0006 */
[----:B------:R-:W-:Y:S01]  /*1ead0*/  MOV R3, R8 ;  /* 0x0000000800037202 */ /* 0x000fe20000000f00 */
[----:B--2---:R-:W-:Y:S01]  /*1eae0*/  IMAD.MOV.U32 R0, RZ, RZ, 0x1f ;  /* 0x0000001fff007424 */ /* 0x004fe200078e00ff */
[----:B------:R-:W-:Y:S02]  /*1eaf0*/  MOV R2, 0x1eb10 ;  /* 0x0001eb1000027802 */ /* 0x000fe40000000f00 */
[----:B-1----:R-:W-:Y:S05]  /*1eb00*/  CALL.REL.NOINC `($__internal_23_$__cuda_sm70_shflsync_idx_p) ;  /* 0x0000012000007944 */ /* 0x002fea0003c00000 */
[----:B------:R-:W-:Y:S01]  /*1eb10*/  IMAD.MOV.U32 R10, RZ, RZ, R0 ;  /* 0x000000ffff0a7224 */ /* 0x000fe200078e0000 */
[----:B------:R-:W-:Y:S01]  /*1eb20*/  MOV R3, R8 ;  /* 0x0000000800037202 */ /* 0x000fe20000000f00 */
[----:B------:R-:W-:Y:S01]  /*1eb30*/  IMAD.MOV.U32 R5, RZ, RZ, R7 ;  /* 0x000000ffff057224 */ /* 0x000fe200078e0007 */
[----:B------:R-:W-:Y:S02]  /*1eb40*/  MOV R0, 0x1f ;  /* 0x0000001f00007802 */ /* 0x000fe40000000f00 */
[----:B------:R-:W-:-:S02]  /*1eb50*/  MOV R2, 0x1eb70 ;  /* 0x0001eb7000027802 */ /* 0x000fc40000000f00 */
[----:B------:R-:W-:Y:S05]  /*1eb60*/  CALL.REL.NOINC `($__internal_23_$__cuda_sm70_shflsync_idx_p) ;  /* 0x000000c000007944 */ /* 0x000fea0003c00000 */
[----:B------:R-:W-:Y:S01]  /*1eb70*/  MOV R7, R0 ;  /* 0x0000000000077202 */ /* 0x000fe20000000f00 */
[----:B------:R-:W-:Y:S05]  /*1eb80*/  BRA `(.L_x_1422) ;  /* 0xffffdd0000007947 */ /* 0x000fea000383ffff */
.L_x_1378:
[----:B------:R-:W-:Y:S01]  /*1eb90*/  IMAD.MOV.U32 R5, RZ, RZ, R4 ;  /* 0x000000ffff057224 */ /* 0x000fe200078e0004 */
[----:B--2---:R-:W-:-:S02]  /*1eba0*/  MOV R0, 0x1f ;  /* 0x0000001f00007802 */ /* 0x004fc40000000f00 */
[----:B------:R-:W-:Y:S02]  /*1ebb0*/  MOV R2, 0x1ebd0 ;  /* 0x0001ebd000027802 */ /* 0x000fe40000000f00 */
[----:B-1-34-:R-:W-:Y:S05]  /*1ebc0*/  CALL.REL.NOINC `($__internal_23_$__cuda_sm70_shflsync_idx_p) ;  /* 0x0000006000007944 */ /* 0x01afea0003c00000 */
[----:B------:R-:W-:Y:S01]  /*1ebd0*/  MOV R13, R0 ;  /* 0x00000000000d7202 */ /* 0x000fe20000000f00 */
[----:B------:R-:W-:Y:S05]  /*1ebe0*/  BRA `(.L_x_1377) ;  /* 0xffffdd0000007947 */ /* 0x000fea000383ffff */
        .weak           $__internal_22_$__cuda_sm70_shflsync_bfly_p
        .type           $__internal_22_$__cuda_sm70_shflsync_bfly_p,@function
        .size           $__internal_22_$__cuda_sm70_shflsync_bfly_p,($__internal_23_$__cuda_sm70_shflsync_idx_p - $__internal_22_$__cuda_sm70_shflsync_bfly_p)
$__internal_22_$__cuda_sm70_shflsync_bfly_p:
[----:B------:R-:W-:Y:S04]  /*1ebf0*/  WARPSYNC R8 ;  /* 0x0000000800007348 */ /* 0x000fe80003800000 */
[----:B------:R1:W2:Y:S02]  /*1ec00*/  SHFL.BFLY PT, R0, R0, R3, R9 ;  /* 0x0c00000300007389 */ /* 0x0002a400000e0009 */
[----:B-1----:R-:W-:-:S04]  /*1ec10*/  MOV R3, 0x0 ;  /* 0x0000000000037802 */ /* 0x002fc80000000f00 */
[----:B--2---:R-:W-:Y:S05]  /*1ec20*/  RET.REL.NODEC R2 `(_ZN7cutlass13device_kernelIN5flash19enable_sm80_to_sm89INS1_16FlashAttnFwdSm80INS1_25CollectiveMainloopFwdSm80ILi4ELi1ELb0EN4cute5tupleIJNS5_1CILi128EEENS7_ILi48EEENS7_ILi96EEEEEELi96ENS_6half_tEfNS_4arch4Sm80ELb1ELb0ELb0ELb1ELb0ELb1ELb1ELb1EEENS1_21CollectiveEpilogueFwdINS6_IJS8_SA_S9_EEENS6_IJNS7_ILi1EEESI_SI_EEESC_SE_Li128ELb1ELb1ELb1ELb0EEENS1_36VarlenDynamicPersistentTileSchedulerILi128ELi48ELi128ELi128ELb1ELb1ELb0ELb1ELb1ELb1EEEEEEEEEvNT_6ParamsE) ;  /* 0xfffe13d002007950 */ /* 0x004fea0003c3ffff */
        .weak           $__internal_23_$__cuda_sm70_shflsync_idx_p
        .type           $__internal_23_$__cuda_sm70_shflsync_idx_p,@function
        .size           $__internal_23_$__cuda_sm70_shflsync_idx_p,($__internal_24_$__cuda_sm70_shflsync_up_p - $__internal_23_$__cuda_sm70_shflsync_idx_p)
$__internal_23_$__cuda_sm70_shflsync_idx_p:
[----:B------:R-:W-:-:S04]  /*1ec30*/  MOV R75, 0xffffffff ;  /* 0xffffffff004b7802 */ /* 0x000fc80000000f00 */
[----:B------:R-:W-:Y:S04]  /*1ec40*/  WARPSYNC R75 ;  /* 0x0000004b00007348 */ /* 0x000fe80003800000 */
[----:B------:R1:W2:Y:S02]  /*1ec50*/  SHFL.IDX PT, R0, R5, R3, R0 ;  /* 0x0000000305007389 */ /* 0x0002a400000e0000 */
[----:B-1----:R-:W-:-:S04]  /*1ec60*/  MOV R3, 0x0 ;  /* 0x0000000000037802 */ /* 0x002fc80000000f00 */
[----:B--2---:R-:W-:Y:S05]  /*1ec70*/  RET.REL.NODEC R2 `(_ZN7cutlass13device_kernelIN5flash19enable_sm80_to_sm89INS1_16FlashAttnFwdSm80INS1_25CollectiveMainloopFwdSm80ILi4ELi1ELb0EN4cute5tupleIJNS5_1CILi128EEENS7_ILi48EEENS7_ILi96EEEEEELi96ENS_6half_tEfNS_4arch4Sm80ELb1ELb0ELb0ELb1ELb0ELb1ELb1ELb1EEENS1_21CollectiveEpilogueFwdINS6_IJS8_SA_S9_EEENS6_IJNS7_ILi1EEESI_SI_EEESC_SE_Li128ELb1ELb1ELb1ELb0EEENS1_36VarlenDynamicPersistentTileSchedulerILi128ELi48ELi128ELi128ELb1ELb1ELb0ELb1ELb1ELb1EEEEEEEEEvNT_6ParamsE) ;  /* 0xfffe138002007950 */ /* 0x004fea0003c3ffff */
        .weak           $__internal_24_$__cuda_sm70_shflsync_up_p
        .type           $__internal_24_$__cuda_sm70_shflsync_up_p,@function
        .size           $__internal_24_$__cuda_sm70_shflsync_up_p,($__internal_25_$__cuda_sm70_votesync_ballot - $__internal_24_$__cuda_sm70_shflsync_up_p)
$__internal_24_$__cuda_sm70_shflsync_up_p:
[----:B------:R-:W-:Y:S02]  /*1ec80*/  IMAD.MOV.U32 R4, RZ, RZ, RZ ;  /* 0x000000ffff047224 */ /* 0x000fe400078e00ff */
[----:B------:R-:W-:-:S04]  /*1ec90*/  IMAD.MOV.U32 R10, RZ, RZ, -0x1 ;  /* 0xffffffffff0a7424 */ /* 0x000fc800078e00ff */
[----:B------:R-:W-:Y:S04]  /*1eca0*/  WARPSYNC R10 ;  /* 0x0000000a00007348 */ /* 0x000fe80003800000 */
[----:B------:R1:W2:Y:S02]  /*1ecb0*/  SHFL.UP PT, R4, R0, R2, R4 ;  /* 0x0400000200047389 */ /* 0x0002a400000e0004 */
[----:B-1----:R-:W-:Y:S02]  /*1ecc0*/  MOV R2, R3 ;  /* 0x0000000300027202 */ /* 0x002fe40000000f00 */
[----:B------:R-:W-:-:S04]  /*1ecd0*/  MOV R3, 0x0 ;  /* 0x0000000000037802 */ /* 0x000fc80000000f00 */
[----:B--2---:R-:W-:Y:S05]  /*1ece0*/  RET.REL.NODEC R2 `(_ZN7cutlass13device_kernelIN5flash19enable_sm80_to_sm89INS1_16FlashAttnFwdSm80INS1_25CollectiveMainloopFwdSm80ILi4ELi1ELb0EN4cute5tupleIJNS5_1CILi128EEENS7_ILi48EEENS7_ILi96EEEEEELi96ENS_6half_tEfNS_4arch4Sm80ELb1ELb0ELb0ELb1ELb0ELb1ELb1ELb1EEENS1_21CollectiveEpilogueFwdINS6_IJS8_SA_S9_EEENS6_IJNS7_ILi1EEESI_SI_EEESC_SE_Li128ELb1ELb1ELb1ELb0EEENS1_36VarlenDynamicPersistentTileSchedulerILi128ELi48ELi128ELi128ELb1ELb1ELb0ELb1ELb1ELb1EEEEEEEEEvNT_6ParamsE) ;  /* 0xfffe131002007950 */ /* 0x004fea0003c3ffff */
        .weak           $__internal_25_$__cuda_sm70_votesync_ballot
        .type           $__internal_25_$__cuda_sm70_votesync_ballot,@function
        .size           $__internal_25_$__cuda_sm70_votesync_ballot,(.L_x_1454 - $__internal_25_$__cuda_sm70_votesync_ballot)
$__internal_25_$__cuda_sm70_votesync_ballot:
[----:B------:R-:W-:Y:S01]  /*1ecf0*/  ISETP.NE.U32.AND P0, PT, R0, 0x1, PT ;  /* 0x000000010000780c */ /* 0x000fe20003f05070 */
[----:B------:R-:W-:-:S04]  /*1ed00*/  IMAD.MOV.U32 R3, RZ, RZ, -0x1 ;  /* 0xffffffffff037424 */ /* 0x000fc800078e00ff */
[----:B------:R-:W-:Y:S08]  /*1ed10*/  WARPSYNC R3 ;  /* 0x0000000300007348 */ /* 0x000ff00003800000 */
[----:B------:R-:W-:-:S04]  /*1ed20*/  VOTE.ANY R0, PT, !P0 ;  /* 0x0000000000007806 */ /* 0x000fc800040e0100 */
[----:B------:R-:W-:Y:S01]  /*1ed30*/  LOP3.LUT R0, R0, R3, RZ, 0xc0, !PT ;  /* 0x0000000300007212 */ /* 0x000fe200078ec0ff */
[----:B------:R-:W-:-:S04]  /*1ed40*/  IMAD.MOV.U32 R3, RZ, RZ, 0x0 ;  /* 0x00000000ff037424 */ /* 0x000fc800078e00ff */
[----:B------:R-:W-:Y:S05]  /*1ed50*/  RET.REL.NODEC R2 `(_ZN7cutlass13device_kernelIN5flash19enable_sm80_to_sm89INS1_16FlashAttnFwdSm80INS1_25CollectiveMainloopFwdSm80ILi4ELi1ELb0EN4cute5tupleIJNS5_1CILi128EEENS7_ILi48EEENS7_ILi96EEEEEELi96ENS_6half_tEfNS_4arch4Sm80ELb1ELb0ELb0ELb1ELb0ELb1ELb1ELb1EEENS1_21CollectiveEpilogueFwdINS6_IJS8_SA_S9_EEENS6_IJNS7_ILi1EEESI_SI_EEESC_SE_Li128ELb1ELb1ELb1ELb0EEENS1_36VarlenDynamicPersistentTileSchedulerILi128ELi48ELi128ELi128ELb1ELb1ELb0ELb1ELb1ELb1EEEEEEEEEvNT_6ParamsE) ;  /* 0xfffe12a002007950 */ /* 0x000fea0003c3ffff */
.L_x_1423:
        /* <DEDUP_REMOVED lines=10> */
.L_x_1454:


//--------------------- .nv.shared._ZN7cutlass13device_kernelIN5flash19enable_sm80_to_sm89INS1_16FlashAttnFwdSm80INS1_25CollectiveMainloopFwdSm80ILi4ELi1ELb0EN4cute5tupleIJNS5_1CILi128EEENS7_ILi64EEENS7_ILi96EEEEEELi96ENS_6half_tEfNS_4arch4Sm80ELb0ELb0ELb0ELb0ELb0ELb0ELb1ELb1EEENS1_21CollectiveEpilogueFwdINS6_IJS8_SA_S9_EEENS6_IJNS7_ILi1EEESI_SI_EEESC_SE_Li128ELb0ELb1ELb1ELb0EEENS1_19SingleTileSchedulerILb0ELb1ELb1ELi128EEEEEEEEEvNT_6ParamsE --------------------------
	.section	.nv.shared._ZN7cutlass13device_kernelIN5flash19enable_sm80_to_sm89INS1_16FlashAttnFwdSm80INS1_25CollectiveMainloopFwdSm80ILi4ELi1ELb0EN4cute5tupleIJNS5_1CILi128EEENS7_ILi64EEENS7_ILi96EEEEEELi96ENS_6half_tEfNS_4arch4Sm80ELb0ELb0ELb0ELb0ELb0ELb0ELb1ELb1EEENS1_21CollectiveEpilogueFwdINS6_IJS8_SA_S9_EEENS6_IJNS7_ILi1EEESI_SI_EEESC_SE_Li128ELb0ELb1ELb1ELb0EEENS1_19SingleTileSchedulerILb0ELb1ELb1ELi128EEEEEEEEEvNT_6ParamsE,"aw",@nobits
	.sectionflags	@""
	.align	16


//--------------------- .nv.global                --------------------------
	.section	.nv.global,"aw",@nobits
.nv.global:
	.type		_ZN71_INTERNAL_5c73de79_35_flash_fwd_hdim96_fp16_split_sm80_cu_f3e6f9ee_38134cute1_E,@object
	.size		_ZN71_INTERNAL_5c73de79_35_flash_fwd_hdim96_fp16_split_sm80_cu_f3e6f9ee_38134cute1_E,(_ZN71_INTERNAL_5c73de79_35_flash_fwd_hdim96_fp16_split_sm80_cu_f3e6f9ee_38134cuda3std3__45__cpo6cbeginE - _ZN71_INTERNAL_5c73de79_35_flash_fwd_hdim96_fp16_split_sm80_cu_f3e6f9ee_38134cute1_E)
_ZN71_INTERNAL_5c73de79_35_flash_fwd_hdim96_fp16_split_sm80_cu_f3e6f9ee_38134cute1_E:
	.zero		1
	.type		_ZN71_INTERNAL_5c73de79_35_flash_fwd_hdim96_fp16_split_sm80_cu_f3e6f9ee_38134cuda3std3__45__cpo6cbeginE,@object
	.size		_ZN71_INTERNAL_5c73de79_35_flash_fwd_hdim96_fp16_split_sm80_cu_f3e6f9ee_38134cuda3std3__45__cpo6cbeginE,(_ZN71_INTERNAL_5c73de79_35_flash_fwd_hdim96_fp16_split_sm80_cu_f3e6f9ee_38134cuda3std3__48in_placeE - _ZN71_INTERNAL_5c73de79_35_flash_fwd_hdim96_fp16_split_sm80_cu_f3e6f9ee_38134cuda3std3__45__cpo6cbeginE)
_ZN71_INTERNAL_5c73de79_35_flash_fwd_hdim96_fp16_split_sm80_cu_f3e6f9ee_38134cuda3std3__45__cpo6cbeginE:
	.zero		1
	.type		_ZN71_INTERNAL_5c73de79_35_flash_fwd_hdim96_fp16_split_sm80_cu_f3e6f9ee_38134cuda3std3__48in_placeE,@object
	.size		_ZN71_INTERNAL_5c73de79_35_flash_fwd_hdim96_fp16_split_sm80_cu_f3e6f9ee_38134cuda3std3__48in_placeE,(_ZN71_INTERNAL_5c73de79_35_flash_fwd_hdim96_fp16_split_sm80_cu_f3e6f9ee_38134cuda3std6ranges3__45__cpo9iter_moveE - _ZN71_INTERNAL_5c73de79_35_flash_fwd_hdim96_fp16_split_sm80_cu_f3e6f9ee_38134cuda3std3__48in_placeE)
_ZN71_INTERNAL_5c73de79_35_flash_fwd_hdim96_fp16_split_sm80_cu_f3e6f9ee_38134cuda3std3__48in_placeE:
	.zero		1
	.type		_ZN71_INTERNAL_5c73de79_35_flash_fwd_hdim96_fp16_split_sm80_cu_f3e6f9ee_38134cuda3std6ranges3__45__cpo9iter_moveE,@object
	.size		_ZN71_INTERNAL_5c73de79_35_flash_fwd_hdim96_fp16_split_sm80_cu_f3e6f9ee_38134cuda3std6ranges3__45__cpo9iter_moveE,(_ZN71_INTERNAL_5c73de79_35_flash_fwd_hdim96_fp16_split_sm80_cu_f3e6f9ee_38134cuda3std3__45__cpo5beginE - _ZN71_INTERNAL_5c73de79_35_flash_fwd_hdim96_fp16_split_sm80_cu_f3e6f9ee_38134cuda3std6ranges3__45__cpo9iter_moveE)
_ZN71_INTERNAL_5c73de79_35_flash_fwd_hdim96_fp16_split_sm80_cu_f3e6f9ee_38134cuda3std6ranges3__45__cpo9iter_moveE:
	.zero		1
	.type		_ZN71_INTERNAL_5c73de79_35_flash_fwd_hdim96_fp16_split_sm80_cu_f3e6f9ee_38134cuda3std3__45__cpo5beginE,@object
	.size		_ZN71_INTERNAL_5c73de79_35_flash_fwd_hdim96_fp16_split_sm80_cu_f3e6f9ee_38134cuda3std3__45__cpo5beginE,(_ZN71_INTERNAL_5c73de79_35_flash_fwd_hdim96_fp16_split_sm80_cu_f3e6f9ee_38134cuda3std3__473_GLOBAL__N__5c73de79_35_flash_fwd_hdim96_fp16_split_sm80_cu_f3e6f9ee_38136ignoreE - _ZN71_INTERNAL_5c73de79_35_flash_fwd_hdim96_fp16_split_sm80_cu_f3e6f9ee_38134cuda3std3__45__cpo5beginE)
_ZN71_INTERNAL_5c73de79_35_flash_fwd_hdim96_fp16_split_sm80_cu_f3e6f9ee_38134cuda3std3__45__cpo5beginE:
	.zero		1
	.type		_ZN71_INTERNAL_5c73de79_35_flash_fwd_hdim96_fp16_split_sm80_cu_f3e6f9ee_38134cuda3std3__473_GLOBAL__N__5c73de79_35_flash_fwd_hdim96_fp16_split_sm80_cu_f3e6f9ee_38136ignoreE,@object
	.size		_ZN71_INTERNAL_5c73de79_35_flash_fwd_hdim96_fp16_split_sm80_cu_f3e6f9ee_38134cuda3std3__473_GLOBAL__N__5c73de79_35_flash_fwd_hdim96_fp16_split_sm80_cu_f3e6f9ee_38136ignoreE,(_ZN71_INTERNAL_5c73de79_35_flash_fwd_hdim96_fp16_split_sm80_cu_f3e6f9ee_38134cute7productE - _ZN71_INTERNAL_5c73de79_35_flash_fwd_hdim96_fp16_split_sm80_cu_f3e6f9ee_38134cuda3std3__473_GLOBAL__N__5c73de79_35_flash_fwd_hdim96_fp16_split_sm80_cu_f3e6f9ee_38136ignoreE)
_ZN71_INTERNAL_5c73de79_35_flash_fwd_hdim96_fp16_split_sm80_cu_f3e6f9ee_38134cuda3std3__473_GLOBAL__N__5c73de79_35_flash_fwd_hdim96_fp16_split_sm80_cu_f3e6f9ee_38136ignoreE:
	.zero		1
	.type		_ZN71_INTERNAL_5c73de79_35_flash_fwd_hdim96_fp16_split_sm80_cu_f3e6f9ee_38134cute7productE,@object
	.size		_ZN71_INTERNAL_5c73de79_35_flash_fwd_hdim96_fp16_split_sm80_cu_f3e6f9ee_38134cute7productE,(_ZN71_INTERNAL_5c73de79_35_flash_fwd_hdim96_fp16_split_sm80_cu_f3e6f9ee_38134cuda3std3__45__cpo3endE - _ZN71_INTERNAL_5c73de79_35_flash_fwd_hdim96_fp16_split_sm80_cu_f3e6f9ee_38134cute7productE)
_ZN71_INTERNAL_5c73de79_35_flash_fwd_hdim96_fp16_split_sm80_cu_f3e6f9ee_38134cute7productE:
	.zero		1
	.type		_ZN71_INTERNAL_5c73de79_35_flash_fwd_hdim96_fp16_split_sm80_cu_f3e6f9ee_38134cuda3std3__45__cpo3endE,@object
	.size		_ZN71_INTERNAL_5c73de79_35_flash_fwd_hdim96_fp16_split_sm80_cu_f3e6f9ee_38134cuda3std3__45__cpo3endE,(_ZN71_INTERNAL_5c73de79_35_flash_fwd_hdim96_fp16_split_sm80_cu_f3e6f9ee_38134cuda3std3__419piecewise_constructE - _ZN71_INTERNAL_5c73de79_35_flash_fwd_hdim96_fp16_split_sm80_cu_f3e6f9ee_38134cuda3std3__45__cpo3endE)
_ZN71_INTERNAL_5c73de79_35_flash_fwd_hdim96_fp16_split_sm80_cu_f3e6f9ee_38134cuda3std3__45__cpo3endE:
	.zero		1
	.type		_ZN71_INTERNAL_5c73de79_35_flash_fwd_hdim96_fp16_split_sm80_cu_f3e6f9ee_38134cuda3std3__419piecewise_constructE,@object
	.size		_ZN71_INTERNAL_5c73de79_35_flash_fwd_hdim96_fp16_split_sm80_cu_f3e6f9ee_38134cuda3std3__419piecewise_constructE,(_ZN71_INTERNAL_5c73de79_35_flash_fwd_hdim96_fp16_split_sm80_cu_f3e6f9ee_38134cuda3std3__45__cpo4cendE - _ZN71_INTERNAL_5c73de79_35_flash_fwd_hdim96_fp16_split_sm80_cu_f3e6f9ee_38134cuda3std3__419piecewise_constructE)
_ZN71_INTERNAL_5c73de79_35_flash_fwd_hdim96_fp16_split_sm80_cu_f3e6f9ee_38134cuda3std3__419piecewise_constructE:
	.zero		1
	.type		_ZN71_INTERNAL_5c73de79_35_flash_fwd_hdim96_fp16_split_sm80_cu_f3e6f9ee_38134cuda3std3__45__cpo4cendE,@object
	.size		_ZN71_INTERNAL_5c73de79_35_flash_fwd_hdim96_fp16_split_sm80_cu_f3e6f9ee_38134cuda3std3__45__cpo4cendE,(_ZN71_INTERNAL_5c73de79_35_flash_fwd_hdim96_fp16_split_sm80_cu_f3e6f9ee_38134cuda3std6ranges3__45__cpo4swapE - _ZN71_INTERNAL_5c73de79_35_flash_fwd_hdim96_fp16_split_sm80_cu_f3e6f9ee_38134cuda3std3__45__cpo4cendE)
_ZN71_INTERNAL_5c73de79_35_flash_fwd_hdim96_fp16_split_sm80_cu_f3e6f9ee_38134cuda3std3__45__cpo4cendE:
	.zero		1
	.type		_ZN71_INTERNAL_5c73de79_35_flash_fwd_hdim96_fp16_split_sm80_cu_f3e6f9ee_38134cuda3std6ranges3__45__cpo4swapE,@object
	.size		_ZN71_INTERNAL_5c73de79_35_flash_fwd_hdim96_fp16_split_sm80_cu_f3e6f9ee_38134cuda3std6ranges3__45__cpo4swapE,(.L_7 - _ZN71_INTERNAL_5c73de79_35_flash_fwd_hdim96_fp16_split_sm80_cu_f3e6f9ee_38134cuda3std6ranges3__45__cpo4swapE)
_ZN71_INTERNAL_5c73de79_35_flash_fwd_hdim96_fp16_split_sm80_cu_f3e6f9ee_38134cuda3std6ranges3__45__cpo4swapE:
	.zero		1
.L_7:


//--------------------- .nv.shared._ZN7cutlass13device_kernelIN5flash19enable_sm80_to_sm89INS1_16FlashAttnFwdSm80INS1_25CollectiveMainloopFwdSm80ILi4ELi1ELb0EN4cute5tupleIJNS5_1CILi128EEENS7_ILi48EEENS7_ILi96EEEEEELi96ENS_6half_tEfNS_4arch4Sm80ELb0ELb0ELb0ELb1ELb0ELb0ELb1ELb1EEENS1_21CollectiveEpilogueFwdINS6_IJS8_SA_S9_EEENS6_IJNS7_ILi1EEESI_SI_EEESC_SE_Li128ELb1ELb1ELb1ELb0EEENS1_36VarlenDynamicPersistentTileSchedulerILi128ELi48ELi128ELi128ELb1ELb1ELb0ELb0ELb1ELb1EEEEEEEEEvNT_6ParamsE --------------------------
	.section	.nv.shared._ZN7cutlass13device_kernelIN5flash19enable_sm80_to_sm89INS1_16FlashAttnFwdSm80INS1_25CollectiveMainloopFwdSm80ILi4ELi1ELb0EN4cute5tupleIJNS5_1CILi128EEENS7_ILi48EEENS7_ILi96EEEEEELi96ENS_6half_tEfNS_4arch4Sm80ELb0ELb0ELb0ELb1ELb0ELb0ELb1ELb1EEENS1_21CollectiveEpilogueFwdINS6_IJS8_SA_S9_EEENS6_IJNS7_ILi1EEESI_SI_EEESC_SE_Li128ELb1ELb1ELb1ELb0EEENS1_36VarlenDynamicPersistentTileSchedulerILi128ELi48ELi128ELi128ELb1ELb1ELb0ELb0ELb1ELb1EEEEEEEEEvNT_6ParamsE,"aw",@nobits
	.sectionflags	@""
	.align	16


//--------------------- .nv.shared._ZN7cutlass13device_kernelIN5flash19enable_sm80_to_sm89INS1_16FlashAttnFwdSm80INS1_25CollectiveMainloopFwdSm80ILi4ELi1ELb0EN4cute5tupleIJNS5_1CILi128EEENS7_ILi48EEENS7_ILi96EEEEEELi96ENS_6half_tEfNS_4arch4Sm80ELb0ELb0ELb0ELb1ELb0ELb1ELb1ELb1EEENS1_21CollectiveEpilogueFwdINS6_IJS8_SA_S9_EEENS6_IJNS7_ILi1EEESI_SI_EEESC_SE_Li128ELb1ELb1ELb1ELb0EEENS1_36VarlenDynamicPersistentTileSchedulerILi128ELi48ELi128ELi128ELb1ELb1ELb0ELb0ELb1ELb1EEEEEEEEEvNT_6ParamsE --------------------------
	.section	.nv.shared._ZN7cutlass13device_kernelIN5flash19enable_sm80_to_sm89INS1_16FlashAttnFwdSm80INS1_25CollectiveMainloopFwdSm80ILi4ELi1ELb0EN4cute5tupleIJNS5_1CILi128EEENS7_ILi48EEENS7_ILi96EEEEEELi96ENS_6half_tEfNS_4arch4Sm80ELb0ELb0ELb0ELb1ELb0ELb1ELb1ELb1EEENS1_21CollectiveEpilogueFwdINS6_IJS8_SA_S9_EEENS6_IJNS7_ILi1EEESI_SI_EEESC_SE_Li128ELb1ELb1ELb1ELb0EEENS1_36VarlenDynamicPersistentTileSchedulerILi128ELi48ELi128ELi128ELb1ELb1ELb0ELb0ELb1ELb1EEEEEEEEEvNT_6ParamsE,"aw",@nobits
	.sectionflags	@""
	.align	16


//--------------------- .nv.shared._ZN7cutlass13device_kernelIN5flash19enable_sm80_to_sm89INS1_16FlashAttnFwdSm80INS1_25CollectiveMainloopFwdSm80ILi4ELi1ELb0EN4cute5tupleIJNS5_1CILi128EEENS7_ILi48EEENS7_ILi96EEEEEELi96ENS_6half_tEfNS_4arch4Sm80ELb0ELb1ELb0ELb0ELb0ELb0ELb1ELb1EEENS1_21CollectiveEpilogueFwdINS6_IJS8_SA_S9_EEENS6_IJNS7_ILi1EEESI_SI_EEESC_SE_Li128ELb0ELb1ELb1ELb0EEENS1_19SingleTileSchedulerILb0ELb1ELb1ELi128EEEEEEEEEvNT_6ParamsE --------------------------
	.section	.nv.shared._ZN7cutlass13device_kernelIN5flash19enable_sm80_to_sm89INS1_16FlashAttnFwdSm80INS1_25CollectiveMainloopFwdSm80ILi4ELi1ELb0EN4cute5tupleIJNS5_1CILi128EEENS7_ILi48EEENS7_ILi96EEEEEELi96ENS_6half_tEfNS_4arch4Sm80ELb0ELb1ELb0ELb0ELb0ELb0ELb1ELb1EEENS1_21CollectiveEpilogueFwdINS6_IJS8_SA_S9_EEENS6_IJNS7_ILi1EEESI_SI_EEESC_SE_Li128ELb0ELb1ELb1ELb0EEENS1_19SingleTileSchedulerILb0ELb1ELb1ELi128EEEEEEEEEvNT_6ParamsE,"aw",@nobits
	.sectionflags	@""
	.align	16


//--------------------- .nv.shared._ZN7cutlass13device_kernelIN5flash19enable_sm80_to_sm89INS1_16FlashAttnFwdSm80INS1_25CollectiveMainloopFwdSm80ILi4ELi1ELb0EN4cute5tupleIJNS5_1CILi128EEENS7_ILi48EEENS7_ILi96EEEEEELi96ENS_6half_tEfNS_4arch4Sm80ELb0ELb1ELb0ELb1ELb0ELb0ELb1ELb1EEENS1_21CollectiveEpilogueFwdINS6_IJS8_SA_S9_EEENS6_IJNS7_ILi1EEESI_SI_EEESC_SE_Li128ELb1ELb1ELb1ELb0EEENS1_36VarlenDynamicPersistentTileSchedulerILi128ELi48ELi128ELi128ELb1ELb1ELb0ELb1ELb0ELb1EEEEEEEEEvNT_6ParamsE --------------------------
	.section	.nv.shared._ZN7cutlass13device_kernelIN5flash19enable_sm80_to_sm89INS1_16FlashAttnFwdSm80INS1_25CollectiveMainloopFwdSm80ILi4ELi1ELb0EN4cute5tupleIJNS5_1CILi128EEENS7_ILi48EEENS7_ILi96EEEEEELi96ENS_6half_tEfNS_4arch4Sm80ELb0ELb1ELb0ELb1ELb0ELb0ELb1ELb1EEENS1_21CollectiveEpilogueFwdINS6_IJS8_SA_S9_EEENS6_IJNS7_ILi1EEESI_SI_EEESC_SE_Li128ELb1ELb1ELb1ELb0EEENS1_36VarlenDynamicPersistentTileSchedulerILi128ELi48ELi128ELi128ELb1ELb1ELb0ELb1ELb0ELb1EEEEEEEEEvNT_6ParamsE,"aw",@nobits
	.sectionflags	@""
	.align	16


//--------------------- .nv.shared._ZN7cutlass13device_kernelIN5flash19enable_sm80_to_sm89INS1_16FlashAttnFwdSm80INS1_25CollectiveMainloopFwdSm80ILi4ELi1ELb0EN4cute5tupleIJNS5_1CILi128EEENS7_ILi48EEENS7_ILi96EEEEEELi96ENS_6half_tEfNS_4arch4Sm80ELb0ELb1ELb0ELb1ELb0ELb1ELb1ELb1EEENS1_21CollectiveEpilogueFwdINS6_IJS8_SA_S9_EEENS6_IJNS7_ILi1EEESI_SI_EEESC_SE_Li128ELb1ELb1ELb1ELb0EEENS1_36VarlenDynamicPersistentTileSchedulerILi128ELi48ELi128ELi128ELb1ELb1ELb0ELb1ELb0ELb1EEEEEEEEEvNT_6ParamsE --------------------------
	.section	.nv.shared._ZN7cutlass13device_kernelIN5flash19enable_sm80_to_sm89INS1_16FlashAttnFwdSm80INS1_25CollectiveMainloopFwdSm80ILi4ELi1ELb0EN4cute5tupleIJNS5_1CILi128EEENS7_ILi48EEENS7_ILi96EEEEEELi96ENS_6half_tEfNS_4arch4Sm80ELb0ELb1ELb0ELb1ELb0ELb1ELb1ELb1EEENS1_21CollectiveEpilogueFwdINS6_IJS8_SA_S9_EEENS6_IJNS7_ILi1EEESI_SI_EEESC_SE_Li128ELb1ELb1ELb1ELb0EEENS1_36VarlenDynamicPersistentTileSchedulerILi128ELi48ELi128ELi128ELb1ELb1ELb0ELb1ELb0ELb1EEEEEEEEEvNT_6ParamsE,"aw",@nobits
	.sectionflags	@""
	.align	16


//--------------------- .nv.shared._ZN7cutlass13device_kernelIN5flash19enable_sm80_to_sm89INS1_16FlashAttnFwdSm80INS1_25CollectiveMainloopFwdSm80ILi4ELi1ELb0EN4cute5tupleIJNS5_1CILi128EEENS7_ILi64EEENS7_ILi96EEEEEELi96ENS_6half_tEfNS_4arch4Sm80ELb1ELb0ELb0ELb0ELb0ELb0ELb1ELb1EEENS1_21CollectiveEpilogueFwdINS6_IJS8_SA_S9_EEENS6_IJNS7_ILi1EEESI_SI_EEESC_SE_Li128ELb0ELb1ELb1ELb0EEENS1_30DynamicPersistentTileSchedulerILi128ELi128ELb1ELb1ELb0EEEEEEEEEvNT_6ParamsE --------------------------
	.section	.nv.shared._ZN7cutlass13device_kernelIN5flash19enable_sm80_to_sm89INS1_16FlashAttnFwdSm80INS1_25CollectiveMainloopFwdSm80ILi4ELi1ELb0EN4cute5tupleIJNS5_1CILi128EEENS7_ILi64EEENS7_ILi96EEEEEELi96ENS_6half_tEfNS_4arch4Sm80ELb1ELb0ELb0ELb0ELb0ELb0ELb1ELb1EEENS1_21CollectiveEpilogueFwdINS6_IJS8_SA_S9_EEENS6_IJNS7_ILi1EEESI_SI_EEESC_SE_Li128ELb0ELb1ELb1ELb0EEENS1_30DynamicPersistentTileSchedulerILi128ELi128ELb1ELb1ELb0EEEEEEEEEvNT_6ParamsE,"aw",@nobits
	.sectionflags	@""
	.align	16


//--------------------- .nv.shared._ZN7cutlass13device_kernelIN5flash19enable_sm80_to_sm89INS1_16FlashAttnFwdSm80INS1_25CollectiveMainloopFwdSm80ILi4ELi1ELb0EN4cute5tupleIJNS5_1CILi128EEENS7_ILi48EEENS7_ILi96EEEEEELi96ENS_6half_tEfNS_4arch4Sm80ELb1ELb0ELb0ELb1ELb0ELb0ELb1ELb1EEENS1_21CollectiveEpilogueFwdINS6_IJS8_SA_S9_EEENS6_IJNS7_ILi1EEESI_SI_EEESC_SE_Li128ELb1ELb1ELb1ELb0EEENS1_36VarlenDynamicPersistentTileSchedulerILi128ELi48ELi128ELi128ELb1ELb1ELb0ELb1ELb1ELb1EEEEEEEEEvNT_6ParamsE --------------------------
	.section	.nv.shared._ZN7cutlass13device_kernelIN5flash19enable_sm80_to_sm89INS1_16FlashAttnFwdSm80INS1_25CollectiveMainloopFwdSm80ILi4ELi1ELb0EN4cute5tupleIJNS5_1CILi128EEENS7_ILi48EEENS7_ILi96EEEEEELi96ENS_6half_tEfNS_4arch4Sm80ELb1ELb0ELb0ELb1ELb0ELb0ELb1ELb1EEENS1_21CollectiveEpilogueFwdINS6_IJS8_SA_S9_EEENS6_IJNS7_ILi1EEESI_SI_EEESC_SE_Li128ELb1ELb1ELb1ELb0EEENS1_36VarlenDynamicPersistentTileSchedulerILi128ELi48ELi128ELi128ELb1ELb1ELb0ELb1ELb1ELb1EEEEEEEEEvNT_6ParamsE,"aw",@nobits
	.sectionflags	@""
	.align	16


//--------------------- .nv.shared._ZN7cutlass13device_kernelIN5flash19enable_sm80_to_sm89INS1_16FlashAttnFwdSm80INS1_25CollectiveMainloopFwdSm80ILi4ELi1ELb0EN4cute5tupleIJNS5_1CILi128EEENS7_ILi48EEENS7_ILi96EEEEEELi96ENS_6half_tEfNS_4arch4Sm80ELb1ELb0ELb0ELb1ELb0ELb1ELb1ELb1EEENS1_21CollectiveEpilogueFwdINS6_IJS8_SA_S9_EEENS6_IJNS7_ILi1EEESI_SI_EEESC_SE_Li128ELb1ELb1ELb1ELb0EEENS1_36VarlenDynamicPersistentTileSchedulerILi128ELi48ELi128ELi128ELb1ELb1ELb0ELb1ELb1ELb1EEEEEEEEEvNT_6ParamsE --------------------------
	.section	.nv.shared._ZN7cutlass13device_kernelIN5flash19enable_sm80_to_sm89INS1_16FlashAttnFwdSm80INS1_25CollectiveMainloopFwdSm80ILi4ELi1ELb0EN4cute5tupleIJNS5_1CILi128EEENS7_ILi48EEENS7_ILi96EEEEEELi96ENS_6half_tEfNS_4arch4Sm80ELb1ELb0ELb0ELb1ELb0ELb1ELb1ELb1EEENS1_21CollectiveEpilogueFwdINS6_IJS8_SA_S9_EEENS6_IJNS7_ILi1EEESI_SI_EEESC_SE_Li128ELb1ELb1ELb1ELb0EEENS1_36VarlenDynamicPersistentTileSchedulerILi128ELi48ELi128ELi128ELb1ELb1ELb0ELb1ELb1ELb1EEEEEEEEEvNT_6ParamsE,"aw",@nobits
	.sectionflags	@""
	.align	16
